def matmul_kernel(
    a_ptr,
    b_ptr,
    c_ptr,
    M,
    N,
    K,
    stride_am,
    stride_ak,
    stride_bk,
    stride_bn,
    stride_cm,
    stride_cn,
    BLOCK_M: tl.constexpr,
    BLOCK_N: tl.constexpr,
    BLOCK_K: tl.constexpr,
    GROUP_M: tl.constexpr,
):
    pid = tl.program_id(axis=0)
    num_pid_m = tl.cdiv(M, BLOCK_M)
    num_pid_n = tl.cdiv(N, BLOCK_N)
    num_pid_in_group = GROUP_M * num_pid_n
    group_id = pid // num_pid_in_group
    first_pid_m = group_id * GROUP_M
    group_size_m = min(num_pid_m - first_pid_m, GROUP_M)
    pid_m = first_pid_m + ((pid % num_pid_in_group) % group_size_m)
    pid_n = (pid % num_pid_in_group) // group_size_m

    offs_am = (pid_m * BLOCK_M + tl.arange(0, BLOCK_M)) % M
    offs_bn = (pid_n * BLOCK_N + tl.arange(0, BLOCK_N)) % N
    offs_k = tl.arange(0, BLOCK_K)
    a_ptrs = a_ptr + offs_am[:, None] * stride_am + offs_k[None, :] * stride_ak
    b_ptrs = b_ptr + offs_k[:, None] * stride_bk + offs_bn[None, :] * stride_bn

    acc = tl.zeros((BLOCK_M, BLOCK_N), dtype=tl.float32)
    for kk in range(0, tl.cdiv(K, BLOCK_K)):
        a = tl.load(a_ptrs, mask=offs_k[None, :] < K - kk * BLOCK_K, other=0.0)
        b = tl.load(b_ptrs, mask=offs_k[:, None] < K - kk * BLOCK_K, other=0.0)
        acc = tl.dot(a, b, acc)
        a_ptrs += BLOCK_K * stride_ak
        b_ptrs += BLOCK_K * stride_bk

    c = acc.to(c_ptr.dtype.element_ty)
    offs_cm = pid_m * BLOCK_M + tl.arange(0, BLOCK_M)
    offs_cn = pid_n * BLOCK_N + tl.arange(0, BLOCK_N)
    c_ptrs = c_ptr + offs_cm[:, None] * stride_cm + offs_cn[None, :] * stride_cn
    mask = (offs_cm[:, None] < M) & (offs_cn[None, :] < N)
    tl.store(c_ptrs, c, mask=mask)

# config = {"BLOCK_K": 64, "BLOCK_M": 64, "BLOCK_N": 512, "GROUP_M": 8, "arch": "sm_100", "dtype": "fp32", "num_ctas": 1, "num_stages": 3, "num_warps": 1}
# arch = sm_100


// ===== COMPILED SASS (sm_100a) =====

	.target	sm_100a

	.elftype	@"ET_EXEC"


//--------------------- .note.nv.tkinfo           --------------------------
	.section	.note.nv.tkinfo,"",@"SHT_NOTE"
	.sectionflags	@"SHF_NOTE_NV_TKINFO"
	.tkinfo
        /*0018*/ 	.word	0x00000081
        /*0030*/ 	.string	""
        /*0030*/ 	.string	"ptxas-blackwell"
        /*0030*/ 	.string	"Cuda compilation tools, release 12.9, V12.9.86"
        /*0030*/ 	.string	"Build cuda_12.9.r12.9/compiler.36037853_0"
        /*0030*/ 	.string	"-v  -suppress-debug-info  -lineinfo  -arch sm_100a "



//--------------------- .note.nv.cuver            --------------------------
	.section	.note.nv.cuver,"",@"SHT_NOTE"
	.sectionflags	@"SHF_NOTE_NV_CUVER"
        /*0018*/ 	.short	0x0001
        /*001a*/ 	.short	0x0064
        /*001c*/ 	.short	0x0001
        /*001e*/ 	.short	0x0000
        /*0020*/ 	.short	0x0001
        /*0022*/ 	.short	0x0000


//--------------------- .nv.info                  --------------------------
	.section	.nv.info,"",@"SHT_CUDA_INFO"
	.align	4


	//----- nvinfo : EIATTR_REGCOUNT
	.align		4
        /*0000*/ 	.byte	0x04, 0x2f
        /*0002*/ 	.short	(.L_1 - .L_0)
	.align		4
.L_0:
        /*0004*/ 	.word	index@(matmul_kernel)
        /*0008*/ 	.word	0x000000ff


	//----- nvinfo : EIATTR_FRAME_SIZE
	.align		4
.L_1:
        /*000c*/ 	.byte	0x04, 0x11
        /*000e*/ 	.short	(.L_3 - .L_2)
	.align		4
.L_2:
        /*0010*/ 	.word	index@(matmul_kernel)
        /*0014*/ 	.word	0x00007350


	//----- nvinfo : EIATTR_MIN_STACK_SIZE
	.align		4
.L_3:
        /*0018*/ 	.byte	0x04, 0x12
        /*001a*/ 	.short	(.L_5 - .L_4)
	.align		4
.L_4:
        /*001c*/ 	.word	index@(matmul_kernel)
        /*0020*/ 	.word	0x00007350
.L_5:


//--------------------- .nv.info.matmul_kernel    --------------------------
	.section	.nv.info.matmul_kernel,"",@"SHT_CUDA_INFO"
	.sectionflags	@""
	.align	4


	//----- nvinfo : EIATTR_CUDA_API_VERSION
	.align		4
        /*0000*/ 	.byte	0x04, 0x37
        /*0002*/ 	.short	(.L_7 - .L_6)
.L_6:
        /*0004*/ 	.word	0x00000081


	//----- nvinfo : EIATTR_KPARAM_INFO
	.align		4
.L_7:
        /*0008*/ 	.byte	0x04, 0x17
        /*000a*/ 	.short	(.L_9 - .L_8)
.L_8:
        /*000c*/ 	.word	0x00000000
        /*0010*/ 	.short	0x000d
        /*0012*/ 	.short	0x0048
        /*0014*/ 	.byte	0x00, 0xf4, 0x21, 0x00


	//----- nvinfo : EIATTR_KPARAM_INFO
	.align		4
.L_9:
        /*0018*/ 	.byte	0x04, 0x17
        /*001a*/ 	.short	(.L_11 - .L_10)
.L_10:
        /*001c*/ 	.word	0x00000000
        /*0020*/ 	.short	0x000c
        /*0022*/ 	.short	0x0040
        /*0024*/ 	.byte	0x00, 0xf4, 0x21, 0x00


	//----- nvinfo : EIATTR_KPARAM_INFO
	.align		4
.L_11:
        /*0028*/ 	.byte	0x04, 0x17
        /*002a*/ 	.short	(.L_13 - .L_12)
.L_12:
        /*002c*/ 	.word	0x00000000
        /*0030*/ 	.short	0x000b
        /*0032*/ 	.short	0x0038
        /*0034*/ 	.byte	0x00, 0xf0, 0x11, 0x00


	//----- nvinfo : EIATTR_KPARAM_INFO
	.align		4
.L_13:
        /*0038*/ 	.byte	0x04, 0x17
        /*003a*/ 	.short	(.L_15 - .L_14)
.L_14:
        /*003c*/ 	.word	0x00000000
        /*0040*/ 	.short	0x000a
        /*0042*/ 	.short	0x0034
        /*0044*/ 	.byte	0x00, 0xf0, 0x11, 0x00


	//----- nvinfo : EIATTR_KPARAM_INFO
	.align		4
.L_15:
        /*0048*/ 	.byte	0x04, 0x17
        /*004a*/ 	.short	(.L_17 - .L_16)
.L_16:
        /*004c*/ 	.word	0x00000000
        /*0050*/ 	.short	0x0009
        /*0052*/ 	.short	0x0030
        /*0054*/ 	.byte	0x00, 0xf0, 0x11, 0x00


	//----- nvinfo : EIATTR_KPARAM_INFO
	.align		4
.L_17:
        /*0058*/ 	.byte	0x04, 0x17
        /*005a*/ 	.short	(.L_19 - .L_18)
.L_18:
        /*005c*/ 	.word	0x00000000
        /*0060*/ 	.short	0x0008
        /*0062*/ 	.short	0x002c
        /*0064*/ 	.byte	0x00, 0xf0, 0x11, 0x00


	//----- nvinfo : EIATTR_KPARAM_INFO
	.align		4
.L_19:
        /*0068*/ 	.byte	0x04, 0x17
        /*006a*/ 	.short	(.L_21 - .L_20)
.L_20:
        /*006c*/ 	.word	0x00000000
        /*0070*/ 	.short	0x0007
        /*0072*/ 	.short	0x0028
        /*0074*/ 	.byte	0x00, 0xf0, 0x11, 0x00


	//----- nvinfo : EIATTR_KPARAM_INFO
	.align		4
.L_21:
        /*0078*/ 	.byte	0x04, 0x17
        /*007a*/ 	.short	(.L_23 - .L_22)
.L_22:
        /*007c*/ 	.word	0x00000000
        /*0080*/ 	.short	0x0006
        /*0082*/ 	.short	0x0024
        /*0084*/ 	.byte	0x00, 0xf0, 0x11, 0x00


	//----- nvinfo : EIATTR_KPARAM_INFO
	.align		4
.L_23:
        /*0088*/ 	.byte	0x04, 0x17
        /*008a*/ 	.short	(.L_25 - .L_24)
.L_24:
        /*008c*/ 	.word	0x00000000
        /*0090*/ 	.short	0x0005
        /*0092*/ 	.short	0x0020
        /*0094*/ 	.byte	0x00, 0xf0, 0x11, 0x00


	//----- nvinfo : EIATTR_KPARAM_INFO
	.align		4
.L_25:
        /*0098*/ 	.byte	0x04, 0x17
        /*009a*/ 	.short	(.L_27 - .L_26)
.L_26:
        /*009c*/ 	.word	0x00000000
        /*00a0*/ 	.short	0x0004
        /*00a2*/ 	.short	0x001c
        /*00a4*/ 	.byte	0x00, 0xf0, 0x11, 0x00


	//----- nvinfo : EIATTR_KPARAM_INFO
	.align		4
.L_27:
        /*00a8*/ 	.byte	0x04, 0x17
        /*00aa*/ 	.short	(.L_29 - .L_28)
.L_28:
        /*00ac*/ 	.word	0x00000000
        /*00b0*/ 	.short	0x0003
        /*00b2*/ 	.short	0x0018
        /*00b4*/ 	.byte	0x00, 0xf0, 0x11, 0x00


	//----- nvinfo : EIATTR_KPARAM_INFO
	.align		4
.L_29:
        /*00b8*/ 	.byte	0x04, 0x17
        /*00ba*/ 	.short	(.L_31 - .L_30)
.L_30:
        /*00bc*/ 	.word	0x00000000
        /*00c0*/ 	.short	0x0002
        /*00c2*/ 	.short	0x0010
        /*00c4*/ 	.byte	0x00, 0xf4, 0x21, 0x00


	//----- nvinfo : EIATTR_KPARAM_INFO
	.align		4
.L_31:
        /*00c8*/ 	.byte	0x04, 0x17
        /*00ca*/ 	.short	(.L_33 - .L_32)
.L_32:
        /*00cc*/ 	.word	0x00000000
        /*00d0*/ 	.short	0x0001
        /*00d2*/ 	.short	0x0008
        /*00d4*/ 	.byte	0x00, 0xf4, 0x21, 0x00


	//----- nvinfo : EIATTR_KPARAM_INFO
	.align		4
.L_33:
        /*00d8*/ 	.byte	0x04, 0x17
        /*00da*/ 	.short	(.L_35 - .L_34)
.L_34:
        /*00dc*/ 	.word	0x00000000
        /*00e0*/ 	.short	0x0000
        /*00e2*/ 	.short	0x0000
        /*00e4*/ 	.byte	0x00, 0xf4, 0x21, 0x00


	//----- nvinfo : EIATTR_SPARSE_MMA_MASK
	.align		4
.L_35:
        /*00e8*/ 	.byte	0x03, 0x50
        /*00ea*/ 	.short	0x0000


	//----- nvinfo : EIATTR_MAXREG_COUNT
	.align		4
        /*00ec*/ 	.byte	0x03, 0x1b
        /*00ee*/ 	.short	0x00ff


	//----- nvinfo : EIATTR_NUM_BARRIERS
	.align		4
        /*00f0*/ 	.byte	0x02, 0x4c
        /*00f2*/ 	.byte	0x01
	.zero		1


	//----- nvinfo : EIATTR_ANNOTATIONS
	.align		4
        /*00f4*/ 	.byte	0x04, 0x55
        /*00f6*/ 	.short	(.L_37 - .L_36)


	//   ....[0]....
.L_36:
        /*00f8*/ 	.word	0x00000001
        /*00fc*/ 	.byte	0xc0, 0x00, 0x00, 0x00, 0x01, 0x00, 0x00, 0x00, 0x30, 0x0b, 0x00, 0x00, 0x01, 0x00, 0x00, 0x00
        /* <DEDUP_REMOVED lines=387> */
        /*193c*/ 	.byte	0xd0, 0xd7, 0x01, 0x00


	//----- nvinfo : EIATTR_COOP_GROUP_MASK_REGIDS
	.align		4
.L_37:
        /*1940*/ 	.byte	0x04, 0x29
        /*1942*/ 	.short	(.L_39 - .L_38)


	//   ....[0]....
.L_38:
        /*1944*/ 	.word	0xffffffff


	//   ....[1]....
        /*1948*/ 	.word	0xffffffff


	//   ....[2]....
        /*194c*/ 	.word	0xffffffff


	//   ....[3]....
        /*1950*/ 	.word	0xffffffff


	//   ....[4]....
        /*1954*/ 	.word	0xffffffff


	//   ....[5]....
        /*1958*/ 	.word	0xffffffff


	//   ....[6]....
        /*195c*/ 	.word	0xffffffff


	//   ....[7]....
        /*1960*/ 	.word	0xffffffff


	//   ....[8]....
        /*1964*/ 	.word	0xffffffff


	//   ....[9]....
        /*1968*/ 	.word	0xffffffff


	//   ....[10]....
        /*196c*/ 	.word	0xffffffff


	//   ....[11]....
        /*1970*/ 	.word	0xffffffff


	//   ....[12]....
        /*1974*/ 	.word	0xffffffff


	//   ....[13]....
        /*1978*/ 	.word	0xffffffff


	//   ....[14]....
        /*197c*/ 	.word	0xffffffff


	//   ....[15]....
        /*1980*/ 	.word	0xffffffff


	//   ....[16]....
        /*1984*/ 	.word	0xffffffff


	//   ....[17]....
        /*1988*/ 	.word	0xffffffff


	//   ....[18]....
        /*198c*/ 	.word	0xffffffff


	//   ....[19]....
        /*1990*/ 	.word	0xffffffff


	//   ....[20]....
        /*1994*/ 	.word	0xffffffff


	//   ....[21]....
        /*1998*/ 	.word	0xffffffff


	//   ....[22]....
        /*199c*/ 	.word	0xffffffff


	//   ....[23]....
        /*19a0*/ 	.word	0xffffffff


	//   ....[24]....
        /*19a4*/ 	.word	0xffffffff


	//   ....[25]....
        /*19a8*/ 	.word	0xffffffff


	//   ....[26]....
        /*19ac*/ 	.word	0xffffffff


	//   ....[27]....
        /*19b0*/ 	.word	0xffffffff


	//   ....[28]....
        /*19b4*/ 	.word	0xffffffff


	//   ....[29]....
        /*19b8*/ 	.word	0xffffffff


	//   ....[30]....
        /*19bc*/ 	.word	0xffffffff


	//   ....[31]....
        /*19c0*/ 	.word	0xffffffff


	//   ....[32]....
        /*19c4*/ 	.word	0xffffffff


	//   ....[33]....
        /*19c8*/ 	.word	0xffffffff


	//   ....[34]....
        /*19cc*/ 	.word	0xffffffff


	//   ....[35]....
        /*19d0*/ 	.word	0xffffffff


	//   ....[36]....
        /*19d4*/ 	.word	0xffffffff


	//   ....[37]....
        /*19d8*/ 	.word	0xffffffff


	//   ....[38]....
        /*19dc*/ 	.word	0xffffffff


	//   ....[39]....
        /*19e0*/ 	.word	0xffffffff


	//   ....[40]....
        /*19e4*/ 	.word	0xffffffff


	//   ....[41]....
        /*19e8*/ 	.word	0xffffffff


	//   ....[42]....
        /*19ec*/ 	.word	0xffffffff


	//   ....[43]....
        /*19f0*/ 	.word	0xffffffff


	//   ....[44]....
        /*19f4*/ 	.word	0xffffffff


	//   ....[45]....
        /*19f8*/ 	.word	0xffffffff


	//   ....[46]....
        /*19fc*/ 	.word	0xffffffff


	//   ....[47]....
        /*1a00*/ 	.word	0xffffffff


	//   ....[48]....
        /*1a04*/ 	.word	0xffffffff


	//   ....[49]....
        /*1a08*/ 	.word	0xffffffff


	//   ....[50]....
        /*1a0c*/ 	.word	0xffffffff


	//   ....[51]....
        /*1a10*/ 	.word	0xffffffff


	//   ....[52]....
        /*1a14*/ 	.word	0xffffffff


	//   ....[53]....
        /*1a18*/ 	.word	0xffffffff


	//   ....[54]....
        /*1a1c*/ 	.word	0xffffffff


	//   ....[55]....
        /*1a20*/ 	.word	0xffffffff


	//   ....[56]....
        /*1a24*/ 	.word	0xffffffff


	//   ....[57]....
        /*1a28*/ 	.word	0xffffffff


	//   ....[58]....
        /*1a2c*/ 	.word	0xffffffff


	//   ....[59]....
        /*1a30*/ 	.word	0xffffffff


	//   ....[60]....
        /*1a34*/ 	.word	0xffffffff


	//   ....[61]....
        /*1a38*/ 	.word	0xffffffff


	//   ....[62]....
        /*1a3c*/ 	.word	0xffffffff


	//   ....[63]....
        /*1a40*/ 	.word	0xffffffff


	//   ....[64]....
        /*1a44*/ 	.word	0xffffffff


	//   ....[65]....
        /*1a48*/ 	.word	0xffffffff


	//   ....[66]....
        /*1a4c*/ 	.word	0xffffffff


	//   ....[67]....
        /*1a50*/ 	.word	0xffffffff


	//   ....[68]....
        /*1a54*/ 	.word	0xffffffff


	//   ....[69]....
        /*1a58*/ 	.word	0xffffffff


	//   ....[70]....
        /*1a5c*/ 	.word	0xffffffff


	//   ....[71]....
        /*1a60*/ 	.word	0xffffffff


	//   ....[72]....
        /*1a64*/ 	.word	0xffffffff


	//   ....[73]....
        /*1a68*/ 	.word	0xffffffff


	//   ....[74]....
        /*1a6c*/ 	.word	0xffffffff


	//   ....[75]....
        /*1a70*/ 	.word	0xffffffff


	//   ....[76]....
        /*1a74*/ 	.word	0xffffffff


	//   ....[77]....
        /*1a78*/ 	.word	0xffffffff


	//   ....[78]....
        /*1a7c*/ 	.word	0xffffffff


	//   ....[79]....
        /*1a80*/ 	.word	0xffffffff


	//   ....[80]....
        /*1a84*/ 	.word	0xffffffff


	//   ....[81]....
        /*1a88*/ 	.word	0xffffffff


	//   ....[82]....
        /*1a8c*/ 	.word	0xffffffff


	//   ....[83]....
        /*1a90*/ 	.word	0xffffffff


	//   ....[84]....
        /*1a94*/ 	.word	0xffffffff


	//   ....[85]....
        /*1a98*/ 	.word	0xffffffff


	//   ....[86]....
        /*1a9c*/ 	.word	0xffffffff


	//   ....[87]....
        /*1aa0*/ 	.word	0xffffffff


	//   ....[88]....
        /*1aa4*/ 	.word	0xffffffff


	//   ....[89]....
        /*1aa8*/ 	.word	0xffffffff


	//   ....[90]....
        /*1aac*/ 	.word	0xffffffff


	//   ....[91]....
        /*1ab0*/ 	.word	0xffffffff


	//   ....[92]....
        /*1ab4*/ 	.word	0xffffffff


	//   ....[93]....
        /*1ab8*/ 	.word	0xffffffff


	//   ....[94]....
        /*1abc*/ 	.word	0xffffffff


	//   ....[95]....
        /*1ac0*/ 	.word	0xffffffff


	//   ....[96]....
        /*1ac4*/ 	.word	0xffffffff


	//   ....[97]....
        /*1ac8*/ 	.word	0xffffffff


	//   ....[98]....
        /*1acc*/ 	.word	0xffffffff


	//   ....[99]....
        /*1ad0*/ 	.word	0xffffffff


	//   ....[100]....
        /*1ad4*/ 	.word	0xffffffff


	//   ....[101]....
        /*1ad8*/ 	.word	0xffffffff


	//   ....[102]....
        /*1adc*/ 	.word	0xffffffff


	//   ....[103]....
        /*1ae0*/ 	.word	0xffffffff


	//   ....[104]....
        /*1ae4*/ 	.word	0xffffffff


	//   ....[105]....
        /*1ae8*/ 	.word	0xffffffff


	//   ....[106]....
        /*1aec*/ 	.word	0xffffffff


	//   ....[107]....
        /*1af0*/ 	.word	0xffffffff


	//   ....[108]....
        /*1af4*/ 	.word	0xffffffff


	//   ....[109]....
        /*1af8*/ 	.word	0xffffffff


	//   ....[110]....
        /*1afc*/ 	.word	0xffffffff


	//   ....[111]....
        /*1b00*/ 	.word	0xffffffff


	//   ....[112]....
        /*1b04*/ 	.word	0xffffffff


	//   ....[113]....
        /*1b08*/ 	.word	0xffffffff


	//   ....[114]....
        /*1b0c*/ 	.word	0xffffffff


	//   ....[115]....
        /*1b10*/ 	.word	0xffffffff


	//   ....[116]....
        /*1b14*/ 	.word	0xffffffff


	//   ....[117]....
        /*1b18*/ 	.word	0xffffffff


	//   ....[118]....
        /*1b1c*/ 	.word	0xffffffff


	//   ....[119]....
        /*1b20*/ 	.word	0xffffffff


	//   ....[120]....
        /*1b24*/ 	.word	0xffffffff


	//   ....[121]....
        /*1b28*/ 	.word	0xffffffff


	//   ....[122]....
        /*1b2c*/ 	.word	0xffffffff


	//   ....[123]....
        /*1b30*/ 	.word	0xffffffff


	//   ....[124]....
        /*1b34*/ 	.word	0xffffffff


	//   ....[125]....
        /*1b38*/ 	.word	0xffffffff


	//   ....[126]....
        /*1b3c*/ 	.word	0xffffffff


	//   ....[127]....
        /*1b40*/ 	.word	0xffffffff


	//   ....[128]....
        /*1b44*/ 	.word	0xffffffff


	//   ....[129]....
        /*1b48*/ 	.word	0xffffffff


	//   ....[130]....
        /*1b4c*/ 	.word	0xffffffff


	//   ....[131]....
        /*1b50*/ 	.word	0xffffffff


	//   ....[132]....
        /*1b54*/ 	.word	0xffffffff


	//   ....[133]....
        /*1b58*/ 	.word	0xffffffff


	//   ....[134]....
        /*1b5c*/ 	.word	0xffffffff


	//   ....[135]....
        /*1b60*/ 	.word	0xffffffff


	//   ....[136]....
        /*1b64*/ 	.word	0xffffffff


	//   ....[137]....
        /*1b68*/ 	.word	0xffffffff


	//   ....[138]....
        /*1b6c*/ 	.word	0xffffffff


	//   ....[139]....
        /*1b70*/ 	.word	0xffffffff


	//   ....[140]....
        /*1b74*/ 	.word	0xffffffff


	//   ....[141]....
        /*1b78*/ 	.word	0xffffffff


	//   ....[142]....
        /*1b7c*/ 	.word	0xffffffff


	//   ....[143]....
        /*1b80*/ 	.word	0xffffffff


	//   ....[144]....
        /*1b84*/ 	.word	0xffffffff


	//   ....[145]....
        /*1b88*/ 	.word	0xffffffff


	//   ....[146]....
        /*1b8c*/ 	.word	0xffffffff


	//   ....[147]....
        /*1b90*/ 	.word	0xffffffff


	//   ....[148]....
        /*1b94*/ 	.word	0xffffffff


	//   ....[149]....
        /*1b98*/ 	.word	0xffffffff


	//   ....[150]....
        /*1b9c*/ 	.word	0xffffffff


	//   ....[151]....
        /*1ba0*/ 	.word	0xffffffff


	//   ....[152]....
        /*1ba4*/ 	.word	0xffffffff


	//   ....[153]....
        /*1ba8*/ 	.word	0xffffffff


	//   ....[154]....
        /*1bac*/ 	.word	0xffffffff


	//   ....[155]....
        /*1bb0*/ 	.word	0xffffffff


	//   ....[156]....
        /*1bb4*/ 	.word	0xffffffff


	//   ....[157]....
        /*1bb8*/ 	.word	0xffffffff


	//   ....[158]....
        /*1bbc*/ 	.word	0xffffffff


	//   ....[159]....
        /*1bc0*/ 	.word	0xffffffff


	//   ....[160]....
        /*1bc4*/ 	.word	0xffffffff


	//   ....[161]....
        /*1bc8*/ 	.word	0xffffffff


	//   ....[162]....
        /*1bcc*/ 	.word	0xffffffff


	//   ....[163]....
        /*1bd0*/ 	.word	0xffffffff


	//   ....[164]....
        /*1bd4*/ 	.word	0xffffffff


	//   ....[165]....
        /*1bd8*/ 	.word	0xffffffff


	//   ....[166]....
        /*1bdc*/ 	.word	0xffffffff


	//   ....[167]....
        /*1be0*/ 	.word	0xffffffff


	//   ....[168]....
        /*1be4*/ 	.word	0xffffffff


	//   ....[169]....
        /*1be8*/ 	.word	0xffffffff


	//   ....[170]....
        /*1bec*/ 	.word	0xffffffff


	//   ....[171]....
        /*1bf0*/ 	.word	0xffffffff


	//   ....[172]....
        /*1bf4*/ 	.word	0xffffffff


	//   ....[173]....
        /*1bf8*/ 	.word	0xffffffff


	//   ....[174]....
        /*1bfc*/ 	.word	0xffffffff


	//   ....[175]....
        /*1c00*/ 	.word	0xffffffff


	//   ....[176]....
        /*1c04*/ 	.word	0xffffffff


	//   ....[177]....
        /*1c08*/ 	.word	0xffffffff


	//   ....[178]....
        /*1c0c*/ 	.word	0xffffffff


	//   ....[179]....
        /*1c10*/ 	.word	0xffffffff


	//   ....[180]....
        /*1c14*/ 	.word	0xffffffff


	//   ....[181]....
        /*1c18*/ 	.word	0xffffffff


	//   ....[182]....
        /*1c1c*/ 	.word	0xffffffff


	//   ....[183]....
        /*1c20*/ 	.word	0xffffffff


	//   ....[184]....
        /*1c24*/ 	.word	0xffffffff


	//   ....[185]....
        /*1c28*/ 	.word	0xffffffff


	//   ....[186]....
        /*1c2c*/ 	.word	0xffffffff


	//   ....[187]....
        /*1c30*/ 	.word	0xffffffff


	//   ....[188]....
        /*1c34*/ 	.word	0xffffffff


	//   ....[189]....
        /*1c38*/ 	.word	0xffffffff


	//   ....[190]....
        /*1c3c*/ 	.word	0xffffffff


	//   ....[191]....
        /*1c40*/ 	.word	0xffffffff


	//   ....[192]....
        /*1c44*/ 	.word	0xffffffff


	//   ....[193]....
        /*1c48*/ 	.word	0xffffffff


	//   ....[194]....
        /*1c4c*/ 	.word	0xffffffff


	//   ....[195]....
        /*1c50*/ 	.word	0xffffffff


	//   ....[196]....
        /*1c54*/ 	.word	0xffffffff


	//   ....[197]....
        /*1c58*/ 	.word	0xffffffff


	//   ....[198]....
        /*1c5c*/ 	.word	0xffffffff


	//   ....[199]....
        /*1c60*/ 	.word	0xffffffff


	//   ....[200]....
        /*1c64*/ 	.word	0xffffffff


	//   ....[201]....
        /*1c68*/ 	.word	0xffffffff


	//   ....[202]....
        /*1c6c*/ 	.word	0xffffffff


	//   ....[203]....
        /*1c70*/ 	.word	0xffffffff


	//   ....[204]....
        /*1c74*/ 	.word	0xffffffff


	//   ....[205]....
        /*1c78*/ 	.word	0xffffffff


	//   ....[206]....
        /*1c7c*/ 	.word	0xffffffff


	//   ....[207]....
        /*1c80*/ 	.word	0xffffffff


	//   ....[208]....
        /*1c84*/ 	.word	0xffffffff


	//   ....[209]....
        /*1c88*/ 	.word	0xffffffff


	//   ....[210]....
        /*1c8c*/ 	.word	0xffffffff


	//   ....[211]....
        /*1c90*/ 	.word	0xffffffff


	//   ....[212]....
        /*1c94*/ 	.word	0xffffffff


	//   ....[213]....
        /*1c98*/ 	.word	0xffffffff


	//   ....[214]....
        /*1c9c*/ 	.word	0xffffffff


	//   ....[215]....
        /*1ca0*/ 	.word	0xffffffff


	//   ....[216]....
        /*1ca4*/ 	.word	0xffffffff


	//   ....[217]....
        /*1ca8*/ 	.word	0xffffffff


	//   ....[218]....
        /*1cac*/ 	.word	0xffffffff


	//   ....[219]....
        /*1cb0*/ 	.word	0xffffffff


	//   ....[220]....
        /*1cb4*/ 	.word	0xffffffff


	//   ....[221]....
        /*1cb8*/ 	.word	0xffffffff


	//   ....[222]....
        /*1cbc*/ 	.word	0xffffffff


	//   ....[223]....
        /*1cc0*/ 	.word	0xffffffff


	//   ....[224]....
        /*1cc4*/ 	.word	0xffffffff


	//   ....[225]....
        /*1cc8*/ 	.word	0xffffffff


	//   ....[226]....
        /*1ccc*/ 	.word	0xffffffff


	//   ....[227]....
        /*1cd0*/ 	.word	0xffffffff


	//   ....[228]....
        /*1cd4*/ 	.word	0xffffffff


	//   ....[229]....
        /*1cd8*/ 	.word	0xffffffff


	//   ....[230]....
        /*1cdc*/ 	.word	0xffffffff


	//   ....[231]....
        /*1ce0*/ 	.word	0xffffffff


	//   ....[232]....
        /*1ce4*/ 	.word	0xffffffff


	//   ....[233]....
        /*1ce8*/ 	.word	0xffffffff


	//   ....[234]....
        /*1cec*/ 	.word	0xffffffff


	//   ....[235]....
        /*1cf0*/ 	.word	0xffffffff


	//   ....[236]....
        /*1cf4*/ 	.word	0xffffffff


	//   ....[237]....
        /*1cf8*/ 	.word	0xffffffff


	//   ....[238]....
        /*1cfc*/ 	.word	0xffffffff


	//   ....[239]....
        /*1d00*/ 	.word	0xffffffff


	//   ....[240]....
        /*1d04*/ 	.word	0xffffffff


	//   ....[241]....
        /*1d08*/ 	.word	0xffffffff


	//   ....[242]....
        /*1d0c*/ 	.word	0xffffffff


	//   ....[243]....
        /*1d10*/ 	.word	0xffffffff


	//   ....[244]....
        /*1d14*/ 	.word	0xffffffff


	//   ....[245]....
        /*1d18*/ 	.word	0xffffffff


	//   ....[246]....
        /*1d1c*/ 	.word	0xffffffff


	//   ....[247]....
        /*1d20*/ 	.word	0xffffffff


	//   ....[248]....
        /*1d24*/ 	.word	0xffffffff


	//   ....[249]....
        /*1d28*/ 	.word	0xffffffff


	//   ....[250]....
        /*1d2c*/ 	.word	0xffffffff


	//   ....[251]....
        /*1d30*/ 	.word	0xffffffff


	//   ....[252]....
        /*1d34*/ 	.word	0xffffffff


	//   ....[253]....
        /*1d38*/ 	.word	0xffffffff


	//   ....[254]....
        /*1d3c*/ 	.word	0xffffffff


	//   ....[255]....
        /*1d40*/ 	.word	0xffffffff


	//   ....[0]....
        /*1d44*/ 	.word	0xffffffff


	//   ....[1]....
        /*1d48*/ 	.word	0xffffffff


	//   ....[2]....
        /*1d4c*/ 	.word	0xffffffff


	//   ....[3]....
        /*1d50*/ 	.word	0xffffffff


	//   ....[4]....
        /*1d54*/ 	.word	0xffffffff


	//   ....[5]....
        /*1d58*/ 	.word	0xffffffff


	//   ....[6]....
        /*1d5c*/ 	.word	0xffffffff


	//   ....[7]....
        /*1d60*/ 	.word	0xffffffff


	//   ....[8]....
        /*1d64*/ 	.word	0xffffffff


	//   ....[9]....
        /*1d68*/ 	.word	0xffffffff


	//   ....[10]....
        /*1d6c*/ 	.word	0xffffffff


	//   ....[11]....
        /*1d70*/ 	.word	0xffffffff


	//   ....[12]....
        /*1d74*/ 	.word	0xffffffff


	//   ....[13]....
        /*1d78*/ 	.word	0xffffffff


	//   ....[14]....
        /*1d7c*/ 	.word	0xffffffff


	//   ....[15]....
        /*1d80*/ 	.word	0xffffffff


	//   ....[16]....
        /*1d84*/ 	.word	0xffffffff


	//   ....[17]....
        /*1d88*/ 	.word	0xffffffff


	//   ....[18]....
        /*1d8c*/ 	.word	0xffffffff


	//   ....[19]....
        /*1d90*/ 	.word	0xffffffff


	//   ....[20]....
        /*1d94*/ 	.word	0xffffffff


	//   ....[21]....
        /*1d98*/ 	.word	0xffffffff


	//   ....[22]....
        /*1d9c*/ 	.word	0xffffffff


	//   ....[23]....
        /*1da0*/ 	.word	0xffffffff


	//   ....[24]....
        /*1da4*/ 	.word	0xffffffff


	//   ....[25]....
        /*1da8*/ 	.word	0xffffffff


	//   ....[26]....
        /*1dac*/ 	.word	0xffffffff


	//   ....[27]....
        /*1db0*/ 	.word	0xffffffff


	//   ....[28]....
        /*1db4*/ 	.word	0xffffffff


	//   ....[29]....
        /*1db8*/ 	.word	0xffffffff


	//   ....[30]....
        /*1dbc*/ 	.word	0xffffffff


	//   ....[31]....
        /*1dc0*/ 	.word	0xffffffff


	//   ....[32]....
        /*1dc4*/ 	.word	0xffffffff


	//   ....[33]....
        /*1dc8*/ 	.word	0xffffffff


	//   ....[34]....
        /*1dcc*/ 	.word	0xffffffff


	//   ....[35]....
        /*1dd0*/ 	.word	0xffffffff


	//   ....[36]....
        /*1dd4*/ 	.word	0xffffffff


	//   ....[37]....
        /*1dd8*/ 	.word	0xffffffff


	//   ....[38]....
        /*1ddc*/ 	.word	0xffffffff


	//   ....[39]....
        /*1de0*/ 	.word	0xffffffff


	//   ....[40]....
        /*1de4*/ 	.word	0xffffffff


	//   ....[41]....
        /*1de8*/ 	.word	0xffffffff


	//   ....[42]....
        /*1dec*/ 	.word	0xffffffff


	//   ....[43]....
        /*1df0*/ 	.word	0xffffffff


	//   ....[44]....
        /*1df4*/ 	.word	0xffffffff


	//   ....[45]....
        /*1df8*/ 	.word	0xffffffff


	//   ....[46]....
        /*1dfc*/ 	.word	0xffffffff


	//   ....[47]....
        /*1e00*/ 	.word	0xffffffff


	//   ....[48]....
        /*1e04*/ 	.word	0xffffffff


	//   ....[49]....
        /*1e08*/ 	.word	0xffffffff


	//   ....[50]....
        /*1e0c*/ 	.word	0xffffffff


	//   ....[51]....
        /*1e10*/ 	.word	0xffffffff


	//   ....[52]....
        /*1e14*/ 	.word	0xffffffff


	//   ....[53]....
        /*1e18*/ 	.word	0xffffffff


	//   ....[54]....
        /*1e1c*/ 	.word	0xffffffff


	//   ....[55]....
        /*1e20*/ 	.word	0xffffffff


	//   ....[56]....
        /*1e24*/ 	.word	0xffffffff


	//   ....[57]....
        /*1e28*/ 	.word	0xffffffff


	//   ....[58]....
        /*1e2c*/ 	.word	0xffffffff


	//   ....[59]....
        /*1e30*/ 	.word	0xffffffff


	//   ....[60]....
        /*1e34*/ 	.word	0xffffffff


	//   ....[61]....
        /*1e38*/ 	.word	0xffffffff


	//   ....[62]....
        /*1e3c*/ 	.word	0xffffffff


	//   ....[63]....
        /*1e40*/ 	.word	0xffffffff


	//   ....[64]....
        /*1e44*/ 	.word	0xffffffff


	//   ....[65]....
        /*1e48*/ 	.word	0xffffffff


	//   ....[66]....
        /*1e4c*/ 	.word	0xffffffff


	//   ....[67]....
        /*1e50*/ 	.word	0xffffffff


	//   ....[68]....
        /*1e54*/ 	.word	0xffffffff


	//   ....[69]....
        /*1e58*/ 	.word	0xffffffff


	//   ....[70]....
        /*1e5c*/ 	.word	0xffffffff


	//   ....[71]....
        /*1e60*/ 	.word	0xffffffff


	//   ....[72]....
        /*1e64*/ 	.word	0xffffffff


	//   ....[73]....
        /*1e68*/ 	.word	0xffffffff


	//   ....[74]....
        /*1e6c*/ 	.word	0xffffffff


	//   ....[75]....
        /*1e70*/ 	.word	0xffffffff


	//   ....[76]....
        /*1e74*/ 	.word	0xffffffff


	//   ....[77]....
        /*1e78*/ 	.word	0xffffffff


	//   ....[78]....
        /*1e7c*/ 	.word	0xffffffff


	//   ....[79]....
        /*1e80*/ 	.word	0xffffffff


	//   ....[80]....
        /*1e84*/ 	.word	0xffffffff


	//   ....[81]....
        /*1e88*/ 	.word	0xffffffff


	//   ....[82]....
        /*1e8c*/ 	.word	0xffffffff


	//   ....[83]....
        /*1e90*/ 	.word	0xffffffff


	//   ....[84]....
        /*1e94*/ 	.word	0xffffffff


	//   ....[85]....
        /*1e98*/ 	.word	0xffffffff


	//   ....[86]....
        /*1e9c*/ 	.word	0xffffffff


	//   ....[87]....
        /*1ea0*/ 	.word	0xffffffff


	//   ....[88]....
        /*1ea4*/ 	.word	0xffffffff


	//   ....[89]....
        /*1ea8*/ 	.word	0xffffffff


	//   ....[90]....
        /*1eac*/ 	.word	0xffffffff


	//   ....[91]....
        /*1eb0*/ 	.word	0xffffffff


	//   ....[92]....
        /*1eb4*/ 	.word	0xffffffff


	//   ....[93]....
        /*1eb8*/ 	.word	0xffffffff


	//   ....[94]....
        /*1ebc*/ 	.word	0xffffffff


	//   ....[95]....
        /*1ec0*/ 	.word	0xffffffff


	//   ....[96]....
        /*1ec4*/ 	.word	0xffffffff


	//   ....[97]....
        /*1ec8*/ 	.word	0xffffffff


	//   ....[98]....
        /*1ecc*/ 	.word	0xffffffff


	//   ....[99]....
        /*1ed0*/ 	.word	0xffffffff


	//   ....[100]....
        /*1ed4*/ 	.word	0xffffffff


	//   ....[101]....
        /*1ed8*/ 	.word	0xffffffff


	//   ....[102]....
        /*1edc*/ 	.word	0xffffffff


	//   ....[103]....
        /*1ee0*/ 	.word	0xffffffff


	//   ....[104]....
        /*1ee4*/ 	.word	0xffffffff


	//   ....[105]....
        /*1ee8*/ 	.word	0xffffffff


	//   ....[106]....
        /*1eec*/ 	.word	0xffffffff


	//   ....[107]....
        /*1ef0*/ 	.word	0xffffffff


	//   ....[108]....
        /*1ef4*/ 	.word	0xffffffff


	//   ....[109]....
        /*1ef8*/ 	.word	0xffffffff


	//   ....[110]....
        /*1efc*/ 	.word	0xffffffff


	//   ....[111]....
        /*1f00*/ 	.word	0xffffffff


	//   ....[112]....
        /*1f04*/ 	.word	0xffffffff


	//   ....[113]....
        /*1f08*/ 	.word	0xffffffff


	//   ....[114]....
        /*1f0c*/ 	.word	0xffffffff


	//   ....[115]....
        /*1f10*/ 	.word	0xffffffff


	//   ....[116]....
        /*1f14*/ 	.word	0xffffffff


	//   ....[117]....
        /*1f18*/ 	.word	0xffffffff


	//   ....[118]....
        /*1f1c*/ 	.word	0xffffffff


	//   ....[119]....
        /*1f20*/ 	.word	0xffffffff


	//   ....[120]....
        /*1f24*/ 	.word	0xffffffff


	//   ....[121]....
        /*1f28*/ 	.word	0xffffffff


	//   ....[122]....
        /*1f2c*/ 	.word	0xffffffff


	//   ....[123]....
        /*1f30*/ 	.word	0xffffffff


	//   ....[124]....
        /*1f34*/ 	.word	0xffffffff


	//   ....[125]....
        /*1f38*/ 	.word	0xffffffff


	//   ....[126]....
        /*1f3c*/ 	.word	0xffffffff


	//   ....[127]....
        /*1f40*/ 	.word	0xffffffff


	//   ....[128]....
        /*1f44*/ 	.word	0xffffffff


	//   ....[129]....
        /*1f48*/ 	.word	0xffffffff


	//   ....[130]....
        /*1f4c*/ 	.word	0xffffffff


	//   ....[131]....
        /*1f50*/ 	.word	0xffffffff


	//   ....[132]....
        /*1f54*/ 	.word	0xffffffff


	//   ....[133]....
        /*1f58*/ 	.word	0xffffffff


	//   ....[134]....
        /*1f5c*/ 	.word	0xffffffff


	//   ....[135]....
        /*1f60*/ 	.word	0xffffffff


	//   ....[136]....
        /*1f64*/ 	.word	0xffffffff


	//   ....[137]....
        /*1f68*/ 	.word	0xffffffff


	//   ....[138]....
        /*1f6c*/ 	.word	0xffffffff


	//   ....[139]....
        /*1f70*/ 	.word	0xffffffff


	//   ....[140]....
        /*1f74*/ 	.word	0xffffffff


	//   ....[141]....
        /*1f78*/ 	.word	0xffffffff


	//   ....[142]....
        /*1f7c*/ 	.word	0xffffffff


	//   ....[143]....
        /*1f80*/ 	.word	0xffffffff


	//   ....[144]....
        /*1f84*/ 	.word	0xffffffff


	//   ....[145]....
        /*1f88*/ 	.word	0xffffffff


	//   ....[146]....
        /*1f8c*/ 	.word	0xffffffff


	//   ....[147]....
        /*1f90*/ 	.word	0xffffffff


	//   ....[148]....
        /*1f94*/ 	.word	0xffffffff


	//   ....[149]....
        /*1f98*/ 	.word	0xffffffff


	//   ....[150]....
        /*1f9c*/ 	.word	0xffffffff


	//   ....[151]....
        /*1fa0*/ 	.word	0xffffffff


	//   ....[152]....
        /*1fa4*/ 	.word	0xffffffff


	//   ....[153]....
        /*1fa8*/ 	.word	0xffffffff


	//   ....[154]....
        /*1fac*/ 	.word	0xffffffff


	//   ....[155]....
        /*1fb0*/ 	.word	0xffffffff


	//   ....[156]....
        /*1fb4*/ 	.word	0xffffffff


	//   ....[157]....
        /*1fb8*/ 	.word	0xffffffff


	//   ....[158]....
        /*1fbc*/ 	.word	0xffffffff


	//   ....[159]....
        /*1fc0*/ 	.word	0xffffffff


	//   ....[160]....
        /*1fc4*/ 	.word	0xffffffff


	//   ....[161]....
        /*1fc8*/ 	.word	0xffffffff


	//   ....[162]....
        /*1fcc*/ 	.word	0xffffffff


	//   ....[163]....
        /*1fd0*/ 	.word	0xffffffff


	//   ....[164]....
        /*1fd4*/ 	.word	0xffffffff


	//   ....[165]....
        /*1fd8*/ 	.word	0xffffffff


	//   ....[166]....
        /*1fdc*/ 	.word	0xffffffff


	//   ....[167]....
        /*1fe0*/ 	.word	0xffffffff


	//   ....[168]....
        /*1fe4*/ 	.word	0xffffffff


	//   ....[169]....
        /*1fe8*/ 	.word	0xffffffff


	//   ....[170]....
        /*1fec*/ 	.word	0xffffffff


	//   ....[171]....
        /*1ff0*/ 	.word	0xffffffff


	//   ....[172]....
        /*1ff4*/ 	.word	0xffffffff


	//   ....[173]....
        /*1ff8*/ 	.word	0xffffffff


	//   ....[174]....
        /*1ffc*/ 	.word	0xffffffff


	//   ....[175]....
        /*2000*/ 	.word	0xffffffff


	//   ....[176]....
        /*2004*/ 	.word	0xffffffff


	//   ....[177]....
        /*2008*/ 	.word	0xffffffff


	//   ....[178]....
        /*200c*/ 	.word	0xffffffff


	//   ....[179]....
        /*2010*/ 	.word	0xffffffff


	//   ....[180]....
        /*2014*/ 	.word	0xffffffff


	//   ....[181]....
        /*2018*/ 	.word	0xffffffff


	//   ....[182]....
        /*201c*/ 	.word	0xffffffff


	//   ....[183]....
        /*2020*/ 	.word	0xffffffff


	//   ....[184]....
        /*2024*/ 	.word	0xffffffff


	//   ....[185]....
        /*2028*/ 	.word	0xffffffff


	//   ....[186]....
        /*202c*/ 	.word	0xffffffff


	//   ....[187]....
        /*2030*/ 	.word	0xffffffff


	//   ....[188]....
        /*2034*/ 	.word	0xffffffff


	//   ....[189]....
        /*2038*/ 	.word	0xffffffff


	//   ....[190]....
        /*203c*/ 	.word	0xffffffff


	//   ....[191]....
        /*2040*/ 	.word	0xffffffff


	//   ....[192]....
        /*2044*/ 	.word	0xffffffff


	//   ....[193]....
        /*2048*/ 	.word	0xffffffff


	//   ....[194]....
        /*204c*/ 	.word	0xffffffff


	//   ....[195]....
        /*2050*/ 	.word	0xffffffff


	//   ....[196]....
        /*2054*/ 	.word	0xffffffff


	//   ....[197]....
        /*2058*/ 	.word	0xffffffff


	//   ....[198]....
        /*205c*/ 	.word	0xffffffff


	//   ....[199]....
        /*2060*/ 	.word	0xffffffff


	//   ....[200]....
        /*2064*/ 	.word	0xffffffff


	//   ....[201]....
        /*2068*/ 	.word	0xffffffff


	//   ....[202]....
        /*206c*/ 	.word	0xffffffff


	//   ....[203]....
        /*2070*/ 	.word	0xffffffff


	//   ....[204]....
        /*2074*/ 	.word	0xffffffff


	//   ....[205]....
        /*2078*/ 	.word	0xffffffff


	//   ....[206]....
        /*207c*/ 	.word	0xffffffff


	//   ....[207]....
        /*2080*/ 	.word	0xffffffff


	//   ....[208]....
        /*2084*/ 	.word	0xffffffff


	//   ....[209]....
        /*2088*/ 	.word	0xffffffff


	//   ....[210]....
        /*208c*/ 	.word	0xffffffff


	//   ....[211]....
        /*2090*/ 	.word	0xffffffff


	//   ....[212]....
        /*2094*/ 	.word	0xffffffff


	//   ....[213]....
        /*2098*/ 	.word	0xffffffff


	//   ....[214]....
        /*209c*/ 	.word	0xffffffff


	//   ....[215]....
        /*20a0*/ 	.word	0xffffffff


	//   ....[216]....
        /*20a4*/ 	.word	0xffffffff


	//   ....[217]....
        /*20a8*/ 	.word	0xffffffff


	//   ....[218]....
        /*20ac*/ 	.word	0xffffffff


	//   ....[219]....
        /*20b0*/ 	.word	0xffffffff


	//   ....[220]....
        /*20b4*/ 	.word	0xffffffff


	//   ....[221]....
        /*20b8*/ 	.word	0xffffffff


	//   ....[222]....
        /*20bc*/ 	.word	0xffffffff


	//   ....[223]....
        /*20c0*/ 	.word	0xffffffff


	//   ....[224]....
        /*20c4*/ 	.word	0xffffffff


	//   ....[225]....
        /*20c8*/ 	.word	0xffffffff


	//   ....[226]....
        /*20cc*/ 	.word	0xffffffff


	//   ....[227]....
        /*20d0*/ 	.word	0xffffffff


	//   ....[228]....
        /*20d4*/ 	.word	0xffffffff


	//   ....[229]....
        /*20d8*/ 	.word	0xffffffff


	//   ....[230]....
        /*20dc*/ 	.word	0xffffffff


	//   ....[231]....
        /*20e0*/ 	.word	0xffffffff


	//   ....[232]....
        /*20e4*/ 	.word	0xffffffff


	//   ....[233]....
        /*20e8*/ 	.word	0xffffffff


	//   ....[234]....
        /*20ec*/ 	.word	0xffffffff


	//   ....[235]....
        /*20f0*/ 	.word	0xffffffff


	//   ....[236]....
        /*20f4*/ 	.word	0xffffffff


	//   ....[237]....
        /*20f8*/ 	.word	0xffffffff


	//   ....[238]....
        /*20fc*/ 	.word	0xffffffff


	//   ....[239]....
        /*2100*/ 	.word	0xffffffff


	//   ....[240]....
        /*2104*/ 	.word	0xffffffff


	//   ....[241]....
        /*2108*/ 	.word	0xffffffff


	//   ....[242]....
        /*210c*/ 	.word	0xffffffff


	//   ....[243]....
        /*2110*/ 	.word	0xffffffff


	//   ....[244]....
        /*2114*/ 	.word	0xffffffff


	//   ....[245]....
        /*2118*/ 	.word	0xffffffff


	//   ....[246]....
        /*211c*/ 	.word	0xffffffff


	//   ....[247]....
        /*2120*/ 	.word	0xffffffff


	//   ....[248]....
        /*2124*/ 	.word	0xffffffff


	//   ....[249]....
        /*2128*/ 	.word	0xffffffff


	//   ....[250]....
        /*212c*/ 	.word	0xffffffff


	//   ....[251]....
        /*2130*/ 	.word	0xffffffff


	//   ....[252]....
        /*2134*/ 	.word	0xffffffff


	//   ....[253]....
        /*2138*/ 	.word	0xffffffff


	//   ....[254]....
        /*213c*/ 	.word	0xffffffff


	//----- nvinfo : EIATTR_COOP_GROUP_INSTR_OFFSETS
	.align		4
.L_39:
        /*2140*/ 	.byte	0x04, 0x28
        /*2142*/ 	.short	(.L_41 - .L_40)


	//   ....[0]....
.L_40:
        /*2144*/ 	.word	0x000eff70


	//   ....[1]....
        /*2148*/ 	.word	0x000eff90


	//   ....[2]....
        /*214c*/ 	.word	0x000effb0


	//   ....[3]....
        /*2150*/ 	.word	0x000effd0


	//   ....[4]....
        /*2154*/ 	.word	0x000f0070


	//   ....[5]....
        /*2158*/ 	.word	0x000f0090


	//   ....[6]....
        /*215c*/ 	.word	0x000f00b0


	//   ....[7]....
        /*2160*/ 	.word	0x000f00d0


	//   ....[8]....
        /*2164*/ 	.word	0x000f0130


	//   ....[9]....
        /*2168*/ 	.word	0x000f0150


	//   ....[10]....
        /*216c*/ 	.word	0x000f01d0


	//   ....[11]....
        /*2170*/ 	.word	0x000f01f0


	//   ....[12]....
        /*2174*/ 	.word	0x000f0290


	//   ....[13]....
        /*2178*/ 	.word	0x000f02b0


	//   ....[14]....
        /*217c*/ 	.word	0x000f0330


	//   ....[15]....
        /*2180*/ 	.word	0x000f0350


	//   ....[16]....
        /*2184*/ 	.word	0x000f03d0


	//   ....[17]....
        /*2188*/ 	.word	0x000f03f0


	//   ....[18]....
        /*218c*/ 	.word	0x000f0470


	//   ....[19]....
        /*2190*/ 	.word	0x000f0490


	//   ....[20]....
        /*2194*/ 	.word	0x000f0510


	//   ....[21]....
        /*2198*/ 	.word	0x000f0530


	//   ....[22]....
        /*219c*/ 	.word	0x000f05b0


	//   ....[23]....
        /*21a0*/ 	.word	0x000f05d0


	//   ....[24]....
        /*21a4*/ 	.word	0x000f0650


	//   ....[25]....
        /*21a8*/ 	.word	0x000f0670


	//   ....[26]....
        /*21ac*/ 	.word	0x000f06f0


	//   ....[27]....
        /*21b0*/ 	.word	0x000f0710


	//   ....[28]....
        /*21b4*/ 	.word	0x000f0790


	//   ....[29]....
        /*21b8*/ 	.word	0x000f07b0


	//   ....[30]....
        /*21bc*/ 	.word	0x000f0840


	//   ....[31]....
        /*21c0*/ 	.word	0x000f0860


	//   ....[32]....
        /*21c4*/ 	.word	0x000f08e0


	//   ....[33]....
        /*21c8*/ 	.word	0x000f0900


	//   ....[34]....
        /*21cc*/ 	.word	0x000f09a0


	//   ....[35]....
        /*21d0*/ 	.word	0x000f09c0


	//   ....[36]....
        /*21d4*/ 	.word	0x000f0a40


	//   ....[37]....
        /*21d8*/ 	.word	0x000f0a60


	//   ....[38]....
        /*21dc*/ 	.word	0x000f0b00


	//   ....[39]....
        /*21e0*/ 	.word	0x000f0b20


	//   ....[40]....
        /*21e4*/ 	.word	0x000f0ba0


	//   ....[41]....
        /*21e8*/ 	.word	0x000f0bc0


	//   ....[42]....
        /*21ec*/ 	.word	0x000f0c40


	//   ....[43]....
        /*21f0*/ 	.word	0x000f0c60


	//   ....[44]....
        /*21f4*/ 	.word	0x000f0d00


	//   ....[45]....
        /*21f8*/ 	.word	0x000f0d20


	//   ....[46]....
        /*21fc*/ 	.word	0x000f0da0


	//   ....[47]....
        /*2200*/ 	.word	0x000f0dc0


	//   ....[48]....
        /*2204*/ 	.word	0x000f0e50


	//   ....[49]....
        /*2208*/ 	.word	0x000f0e70


	//   ....[50]....
        /*220c*/ 	.word	0x000f0f10


	//   ....[51]....
        /*2210*/ 	.word	0x000f0f30


	//   ....[52]....
        /*2214*/ 	.word	0x000f0fb0


	//   ....[53]....
        /*2218*/ 	.word	0x000f0fd0


	//   ....[54]....
        /*221c*/ 	.word	0x000f1050


	//   ....[55]....
        /*2220*/ 	.word	0x000f1070


	//   ....[56]....
        /*2224*/ 	.word	0x000f1100


	//   ....[57]....
        /*2228*/ 	.word	0x000f1120


	//   ....[58]....
        /*222c*/ 	.word	0x000f11a0


	//   ....[59]....
        /*2230*/ 	.word	0x000f11c0


	//   ....[60]....
        /*2234*/ 	.word	0x000f1240


	//   ....[61]....
        /*2238*/ 	.word	0x000f1260


	//   ....[62]....
        /*223c*/ 	.word	0x000f12e0


	//   ....[63]....
        /*2240*/ 	.word	0x000f1300


	//   ....[64]....
        /*2244*/ 	.word	0x000f1390


	//   ....[65]....
        /*2248*/ 	.word	0x000f13b0


	//   ....[66]....
        /*224c*/ 	.word	0x000f1430


	//   ....[67]....
        /*2250*/ 	.word	0x000f1450


	//   ....[68]....
        /*2254*/ 	.word	0x000f14d0


	//   ....[69]....
        /*2258*/ 	.word	0x000f14f0


	//   ....[70]....
        /*225c*/ 	.word	0x000f1570


	//   ....[71]....
        /*2260*/ 	.word	0x000f1590


	//   ....[72]....
        /*2264*/ 	.word	0x000f1610


	//   ....[73]....
        /*2268*/ 	.word	0x000f1630


	//   ....[74]....
        /*226c*/ 	.word	0x000f16b0


	//   ....[75]....
        /*2270*/ 	.word	0x000f16d0


	//   ....[76]....
        /*2274*/ 	.word	0x000f1750


	//   ....[77]....
        /*2278*/ 	.word	0x000f1770


	//   ....[78]....
        /*227c*/ 	.word	0x000f1800


	//   ....[79]....
        /*2280*/ 	.word	0x000f1820


	//   ....[80]....
        /*2284*/ 	.word	0x000f18a0


	//   ....[81]....
        /*2288*/ 	.word	0x000f18c0


	//   ....[82]....
        /*228c*/ 	.word	0x000f1940


	//   ....[83]....
        /*2290*/ 	.word	0x000f1960


	//   ....[84]....
        /*2294*/ 	.word	0x000f1a00


	//   ....[85]....
        /*2298*/ 	.word	0x000f1a20


	//   ....[86]....
        /*229c*/ 	.word	0x000f1ab0


	//   ....[87]....
        /*22a0*/ 	.word	0x000f1ad0


	//   ....[88]....
        /*22a4*/ 	.word	0x000f1b50


	//   ....[89]....
        /*22a8*/ 	.word	0x000f1b70


	//   ....[90]....
        /*22ac*/ 	.word	0x000f1c10


	//   ....[91]....
        /*22b0*/ 	.word	0x000f1c30


	//   ....[92]....
        /*22b4*/ 	.word	0x000f1cb0


	//   ....[93]....
        /*22b8*/ 	.word	0x000f1cd0


	//   ....[94]....
        /*22bc*/ 	.word	0x000f1d50


	//   ....[95]....
        /*22c0*/ 	.word	0x000f1d70


	//   ....[96]....
        /*22c4*/ 	.word	0x000f1e00


	//   ....[97]....
        /*22c8*/ 	.word	0x000f1e20


	//   ....[98]....
        /*22cc*/ 	.word	0x000f1ea0


	//   ....[99]....
        /*22d0*/ 	.word	0x000f1ec0


	//   ....[100]....
        /*22d4*/ 	.word	0x000f1f40


	//   ....[101]....
        /*22d8*/ 	.word	0x000f1f60


	//   ....[102]....
        /*22dc*/ 	.word	0x000f2000


	//   ....[103]....
        /*22e0*/ 	.word	0x000f2020


	//   ....[104]....
        /*22e4*/ 	.word	0x000f20b0


	//   ....[105]....
        /*22e8*/ 	.word	0x000f20d0


	//   ....[106]....
        /*22ec*/ 	.word	0x000f2150


	//   ....[107]....
        /*22f0*/ 	.word	0x000f2170


	//   ....[108]....
        /*22f4*/ 	.word	0x000f21f0


	//   ....[109]....
        /*22f8*/ 	.word	0x000f2210


	//   ....[110]....
        /*22fc*/ 	.word	0x000f2290


	//   ....[111]....
        /*2300*/ 	.word	0x000f22b0


	//   ....[112]....
        /*2304*/ 	.word	0x000f2330


	//   ....[113]....
        /*2308*/ 	.word	0x000f2350


	//   ....[114]....
        /*230c*/ 	.word	0x000f23d0


	//   ....[115]....
        /*2310*/ 	.word	0x000f23f0


	//   ....[116]....
        /*2314*/ 	.word	0x000f2470


	//   ....[117]....
        /*2318*/ 	.word	0x000f2490


	//   ....[118]....
        /*231c*/ 	.word	0x000f2510


	//   ....[119]....
        /*2320*/ 	.word	0x000f2530


	//   ....[120]....
        /*2324*/ 	.word	0x000f25c0


	//   ....[121]....
        /*2328*/ 	.word	0x000f25e0


	//   ....[122]....
        /*232c*/ 	.word	0x000f2680


	//   ....[123]....
        /*2330*/ 	.word	0x000f26a0


	//   ....[124]....
        /*2334*/ 	.word	0x000f2730


	//   ....[125]....
        /*2338*/ 	.word	0x000f2750


	//   ....[126]....
        /*233c*/ 	.word	0x000f27e0


	//   ....[127]....
        /*2340*/ 	.word	0x000f2800


	//   ....[128]....
        /*2344*/ 	.word	0x000f2880


	//   ....[129]....
        /*2348*/ 	.word	0x000f28a0


	//   ....[130]....
        /*234c*/ 	.word	0x000f2920


	//   ....[131]....
        /*2350*/ 	.word	0x000f2940


	//   ....[132]....
        /*2354*/ 	.word	0x000f29c0


	//   ....[133]....
        /*2358*/ 	.word	0x000f29e0


	//   ....[134]....
        /*235c*/ 	.word	0x000f2a70


	//   ....[135]....
        /*2360*/ 	.word	0x000f2a90


	//   ....[136]....
        /*2364*/ 	.word	0x000f2b20


	//   ....[137]....
        /*2368*/ 	.word	0x000f2b40


	//   ....[138]....
        /*236c*/ 	.word	0x000f2bc0


	//   ....[139]....
        /*2370*/ 	.word	0x000f2be0


	//   ....[140]....
        /*2374*/ 	.word	0x000f2c60


	//   ....[141]....
        /*2378*/ 	.word	0x000f2c80


	//   ....[142]....
        /*237c*/ 	.word	0x000f2d00


	//   ....[143]....
        /*2380*/ 	.word	0x000f2d20


	//   ....[144]....
        /*2384*/ 	.word	0x000f2db0


	//   ....[145]....
        /*2388*/ 	.word	0x000f2dd0


	//   ....[146]....
        /*238c*/ 	.word	0x000f2e50


	//   ....[147]....
        /*2390*/ 	.word	0x000f2e70


	//   ....[148]....
        /*2394*/ 	.word	0x000f2ef0


	//   ....[149]....
        /*2398*/ 	.word	0x000f2f10


	//   ....[150]....
        /*239c*/ 	.word	0x000f2f90


	//   ....[151]....
        /*23a0*/ 	.word	0x000f2fb0


	//   ....[152]....
        /*23a4*/ 	.word	0x000f3030


	//   ....[153]....
        /*23a8*/ 	.word	0x000f3050


	//   ....[154]....
        /*23ac*/ 	.word	0x000f30d0


	//   ....[155]....
        /*23b0*/ 	.word	0x000f30f0


	//   ....[156]....
        /*23b4*/ 	.word	0x000f3170


	//   ....[157]....
        /*23b8*/ 	.word	0x000f3190


	//   ....[158]....
        /*23bc*/ 	.word	0x000f3210


	//   ....[159]....
        /*23c0*/ 	.word	0x000f3230


	//   ....[160]....
        /*23c4*/ 	.word	0x000f32b0


	//   ....[161]....
        /*23c8*/ 	.word	0x000f32d0


	//   ....[162]....
        /*23cc*/ 	.word	0x000f3350


	//   ....[163]....
        /*23d0*/ 	.word	0x000f3370


	//   ....[164]....
        /*23d4*/ 	.word	0x000f33f0


	//   ....[165]....
        /*23d8*/ 	.word	0x000f3410


	//   ....[166]....
        /*23dc*/ 	.word	0x000f3490


	//   ....[167]....
        /*23e0*/ 	.word	0x000f34b0


	//   ....[168]....
        /*23e4*/ 	.word	0x000f3540


	//   ....[169]....
        /*23e8*/ 	.word	0x000f3560


	//   ....[170]....
        /*23ec*/ 	.word	0x000f35e0


	//   ....[171]....
        /*23f0*/ 	.word	0x000f3600


	//   ....[172]....
        /*23f4*/ 	.word	0x000f3680


	//   ....[173]....
        /*23f8*/ 	.word	0x000f36a0


	//   ....[174]....
        /*23fc*/ 	.word	0x000f3720


	//   ....[175]....
        /*2400*/ 	.word	0x000f3740


	//   ....[176]....
        /*2404*/ 	.word	0x000f37c0


	//   ....[177]....
        /*2408*/ 	.word	0x000f37e0


	//   ....[178]....
        /*240c*/ 	.word	0x000f3860


	//   ....[179]....
        /*2410*/ 	.word	0x000f3880


	//   ....[180]....
        /*2414*/ 	.word	0x000f3900


	//   ....[181]....
        /*2418*/ 	.word	0x000f3920


	//   ....[182]....
        /*241c*/ 	.word	0x000f39a0


	//   ....[183]....
        /*2420*/ 	.word	0x000f39c0


	//   ....[184]....
        /*2424*/ 	.word	0x000f3a40


	//   ....[185]....
        /*2428*/ 	.word	0x000f3a60


	//   ....[186]....
        /*242c*/ 	.word	0x000f3ae0


	//   ....[187]....
        /*2430*/ 	.word	0x000f3b00


	//   ....[188]....
        /*2434*/ 	.word	0x000f3b80


	//   ....[189]....
        /*2438*/ 	.word	0x000f3ba0


	//   ....[190]....
        /*243c*/ 	.word	0x000f3c20


	//   ....[191]....
        /*2440*/ 	.word	0x000f3c40


	//   ....[192]....
        /*2444*/ 	.word	0x000f3cd0


	//   ....[193]....
        /*2448*/ 	.word	0x000f3cf0


	//   ....[194]....
        /*244c*/ 	.word	0x000f3d70


	//   ....[195]....
        /*2450*/ 	.word	0x000f3d90


	//   ....[196]....
        /*2454*/ 	.word	0x000f3e10


	//   ....[197]....
        /*2458*/ 	.word	0x000f3e30


	//   ....[198]....
        /*245c*/ 	.word	0x000f3eb0


	//   ....[199]....
        /*2460*/ 	.word	0x000f3ed0


	//   ....[200]....
        /*2464*/ 	.word	0x000f3f50


	//   ....[201]....
        /*2468*/ 	.word	0x000f3f70


	//   ....[202]....
        /*246c*/ 	.word	0x000f4010


	//   ....[203]....
        /*2470*/ 	.word	0x000f4030


	//   ....[204]....
        /*2474*/ 	.word	0x000f40b0


	//   ....[205]....
        /*2478*/ 	.word	0x000f40d0


	//   ....[206]....
        /*247c*/ 	.word	0x000f4150


	//   ....[207]....
        /*2480*/ 	.word	0x000f4170


	//   ....[208]....
        /*2484*/ 	.word	0x000f4200


	//   ....[209]....
        /*2488*/ 	.word	0x000f4220


	//   ....[210]....
        /*248c*/ 	.word	0x000f42a0


	//   ....[211]....
        /*2490*/ 	.word	0x000f42c0


	//   ....[212]....
        /*2494*/ 	.word	0x000f4340


	//   ....[213]....
        /*2498*/ 	.word	0x000f4360


	//   ....[214]....
        /*249c*/ 	.word	0x000f43e0


	//   ....[215]....
        /*24a0*/ 	.word	0x000f4400


	//   ....[216]....
        /*24a4*/ 	.word	0x000f4480


	//   ....[217]....
        /*24a8*/ 	.word	0x000f44a0


	//   ....[218]....
        /*24ac*/ 	.word	0x000f4520


	//   ....[219]....
        /*24b0*/ 	.word	0x000f4540


	//   ....[220]....
        /*24b4*/ 	.word	0x000f45c0


	//   ....[221]....
        /*24b8*/ 	.word	0x000f45e0


	//   ....[222]....
        /*24bc*/ 	.word	0x000f4660


	//   ....[223]....
        /*24c0*/ 	.word	0x000f4680


	//   ....[224]....
        /*24c4*/ 	.word	0x000f4700


	//   ....[225]....
        /*24c8*/ 	.word	0x000f4720


	//   ....[226]....
        /*24cc*/ 	.word	0x000f47c0


	//   ....[227]....
        /*24d0*/ 	.word	0x000f47e0


	//   ....[228]....
        /*24d4*/ 	.word	0x000f4860


	//   ....[229]....
        /*24d8*/ 	.word	0x000f4880


	//   ....[230]....
        /*24dc*/ 	.word	0x000f4910


	//   ....[231]....
        /*24e0*/ 	.word	0x000f4930


	//   ....[232]....
        /*24e4*/ 	.word	0x000f49b0


	//   ....[233]....
        /*24e8*/ 	.word	0x000f49d0


	//   ....[234]....
        /*24ec*/ 	.word	0x000f4a50


	//   ....[235]....
        /*24f0*/ 	.word	0x000f4a70


	//   ....[236]....
        /*24f4*/ 	.word	0x000f4af0


	//   ....[237]....
        /*24f8*/ 	.word	0x000f4b10


	//   ....[238]....
        /*24fc*/ 	.word	0x000f4b90


	//   ....[239]....
        /*2500*/ 	.word	0x000f4bb0


	//   ....[240]....
        /*2504*/ 	.word	0x000f4c30


	//   ....[241]....
        /*2508*/ 	.word	0x000f4c50


	//   ....[242]....
        /*250c*/ 	.word	0x000f4cd0


	//   ....[243]....
        /*2510*/ 	.word	0x000f4cf0


	//   ....[244]....
        /*2514*/ 	.word	0x000f4d70


	//   ....[245]....
        /*2518*/ 	.word	0x000f4d90


	//   ....[246]....
        /*251c*/ 	.word	0x000f4e40


	//   ....[247]....
        /*2520*/ 	.word	0x000f4e60


	//   ....[248]....
        /*2524*/ 	.word	0x000f4ef0


	//   ....[249]....
        /*2528*/ 	.word	0x000f4f10


	//   ....[250]....
        /*252c*/ 	.word	0x000f4f90


	//   ....[251]....
        /*2530*/ 	.word	0x000f4fb0


	//   ....[252]....
        /*2534*/ 	.word	0x000f5030


	//   ....[253]....
        /*2538*/ 	.word	0x000f5050


	//   ....[254]....
        /*253c*/ 	.word	0x000f50d0


	//   ....[255]....
        /*2540*/ 	.word	0x000f50f0


	//   ....[0]....
        /*2544*/ 	.word	0x000f5170


	//   ....[1]....
        /*2548*/ 	.word	0x000f5190


	//   ....[2]....
        /*254c*/ 	.word	0x000f5210


	//   ....[3]....
        /*2550*/ 	.word	0x000f5230


	//   ....[4]....
        /*2554*/ 	.word	0x000f52b0


	//   ....[5]....
        /*2558*/ 	.word	0x000f52d0


	//   ....[6]....
        /*255c*/ 	.word	0x000f5350


	//   ....[7]....
        /*2560*/ 	.word	0x000f5370


	//   ....[8]....
        /*2564*/ 	.word	0x000f53f0


	//   ....[9]....
        /*2568*/ 	.word	0x000f5410


	//   ....[10]....
        /*256c*/ 	.word	0x000f5490


	//   ....[11]....
        /*2570*/ 	.word	0x000f54b0


	//   ....[12]....
        /*2574*/ 	.word	0x000f5530


	//   ....[13]....
        /*2578*/ 	.word	0x000f5550


	//   ....[14]....
        /*257c*/ 	.word	0x000f55d0


	//   ....[15]....
        /*2580*/ 	.word	0x000f55f0


	//   ....[16]....
        /*2584*/ 	.word	0x000f5670


	//   ....[17]....
        /*2588*/ 	.word	0x000f5690


	//   ....[18]....
        /*258c*/ 	.word	0x000f5710


	//   ....[19]....
        /*2590*/ 	.word	0x000f5730


	//   ....[20]....
        /*2594*/ 	.word	0x000f57b0


	//   ....[21]....
        /*2598*/ 	.word	0x000f57d0


	//   ....[22]....
        /*259c*/ 	.word	0x000f5850


	//   ....[23]....
        /*25a0*/ 	.word	0x000f5870


	//   ....[24]....
        /*25a4*/ 	.word	0x000f58f0


	//   ....[25]....
        /*25a8*/ 	.word	0x000f5910


	//   ....[26]....
        /*25ac*/ 	.word	0x000f5990


	//   ....[27]....
        /*25b0*/ 	.word	0x000f59b0


	//   ....[28]....
        /*25b4*/ 	.word	0x000f5a30


	//   ....[29]....
        /*25b8*/ 	.word	0x000f5a50


	//   ....[30]....
        /*25bc*/ 	.word	0x000f5ad0


	//   ....[31]....
        /*25c0*/ 	.word	0x000f5af0


	//   ....[32]....
        /*25c4*/ 	.word	0x000f5b70


	//   ....[33]....
        /*25c8*/ 	.word	0x000f5b90


	//   ....[34]....
        /*25cc*/ 	.word	0x000f5c10


	//   ....[35]....
        /*25d0*/ 	.word	0x000f5c30


	//   ....[36]....
        /*25d4*/ 	.word	0x000f5cb0


	//   ....[37]....
        /*25d8*/ 	.word	0x000f5cd0


	//   ....[38]....
        /*25dc*/ 	.word	0x000f5d50


	//   ....[39]....
        /*25e0*/ 	.word	0x000f5d70


	//   ....[40]....
        /*25e4*/ 	.word	0x000f5df0


	//   ....[41]....
        /*25e8*/ 	.word	0x000f5e10


	//   ....[42]....
        /*25ec*/ 	.word	0x000f5e90


	//   ....[43]....
        /*25f0*/ 	.word	0x000f5eb0


	//   ....[44]....
        /*25f4*/ 	.word	0x000f5f30


	//   ....[45]....
        /*25f8*/ 	.word	0x000f5f50


	//   ....[46]....
        /*25fc*/ 	.word	0x000f5fd0


	//   ....[47]....
        /*2600*/ 	.word	0x000f5ff0


	//   ....[48]....
        /*2604*/ 	.word	0x000f6070


	//   ....[49]....
        /*2608*/ 	.word	0x000f6090


	//   ....[50]....
        /*260c*/ 	.word	0x000f6110


	//   ....[51]....
        /*2610*/ 	.word	0x000f6130


	//   ....[52]....
        /*2614*/ 	.word	0x000f61b0


	//   ....[53]....
        /*2618*/ 	.word	0x000f61d0


	//   ....[54]....
        /*261c*/ 	.word	0x000f6250


	//   ....[55]....
        /*2620*/ 	.word	0x000f6270


	//   ....[56]....
        /*2624*/ 	.word	0x000f62f0


	//   ....[57]....
        /*2628*/ 	.word	0x000f6310


	//   ....[58]....
        /*262c*/ 	.word	0x000f6390


	//   ....[59]....
        /*2630*/ 	.word	0x000f63b0


	//   ....[60]....
        /*2634*/ 	.word	0x000f6430


	//   ....[61]....
        /*2638*/ 	.word	0x000f6450


	//   ....[62]....
        /*263c*/ 	.word	0x000f64d0


	//   ....[63]....
        /*2640*/ 	.word	0x000f64f0


	//   ....[64]....
        /*2644*/ 	.word	0x000f6570


	//   ....[65]....
        /*2648*/ 	.word	0x000f6590


	//   ....[66]....
        /*264c*/ 	.word	0x000f6610


	//   ....[67]....
        /*2650*/ 	.word	0x000f6630


	//   ....[68]....
        /*2654*/ 	.word	0x000f66b0


	//   ....[69]....
        /*2658*/ 	.word	0x000f66d0


	//   ....[70]....
        /*265c*/ 	.word	0x000f6750


	//   ....[71]....
        /*2660*/ 	.word	0x000f6770


	//   ....[72]....
        /*2664*/ 	.word	0x000f67f0


	//   ....[73]....
        /*2668*/ 	.word	0x000f6810


	//   ....[74]....
        /*266c*/ 	.word	0x000f6890


	//   ....[75]....
        /*2670*/ 	.word	0x000f68b0


	//   ....[76]....
        /*2674*/ 	.word	0x000f6930


	//   ....[77]....
        /*2678*/ 	.word	0x000f6950


	//   ....[78]....
        /*267c*/ 	.word	0x000f69d0


	//   ....[79]....
        /*2680*/ 	.word	0x000f69f0


	//   ....[80]....
        /*2684*/ 	.word	0x000f6a70


	//   ....[81]....
        /*2688*/ 	.word	0x000f6a90


	//   ....[82]....
        /*268c*/ 	.word	0x000f6b10


	//   ....[83]....
        /*2690*/ 	.word	0x000f6b30


	//   ....[84]....
        /*2694*/ 	.word	0x000f6bb0


	//   ....[85]....
        /*2698*/ 	.word	0x000f6bd0


	//   ....[86]....
        /*269c*/ 	.word	0x000f6c50


	//   ....[87]....
        /*26a0*/ 	.word	0x000f6c70


	//   ....[88]....
        /*26a4*/ 	.word	0x000f6cf0


	//   ....[89]....
        /*26a8*/ 	.word	0x000f6d10


	//   ....[90]....
        /*26ac*/ 	.word	0x000f6d90


	//   ....[91]....
        /*26b0*/ 	.word	0x000f6db0


	//   ....[92]....
        /*26b4*/ 	.word	0x000f6e30


	//   ....[93]....
        /*26b8*/ 	.word	0x000f6e50


	//   ....[94]....
        /*26bc*/ 	.word	0x000f6ed0


	//   ....[95]....
        /*26c0*/ 	.word	0x000f6ef0


	//   ....[96]....
        /*26c4*/ 	.word	0x000f6f70


	//   ....[97]....
        /*26c8*/ 	.word	0x000f6f90


	//   ....[98]....
        /*26cc*/ 	.word	0x000f7010


	//   ....[99]....
        /*26d0*/ 	.word	0x000f7030


	//   ....[100]....
        /*26d4*/ 	.word	0x000f70b0


	//   ....[101]....
        /*26d8*/ 	.word	0x000f70d0


	//   ....[102]....
        /*26dc*/ 	.word	0x000f7150


	//   ....[103]....
        /*26e0*/ 	.word	0x000f7170


	//   ....[104]....
        /*26e4*/ 	.word	0x000f71f0


	//   ....[105]....
        /*26e8*/ 	.word	0x000f7210


	//   ....[106]....
        /*26ec*/ 	.word	0x000f7290


	//   ....[107]....
        /*26f0*/ 	.word	0x000f72b0


	//   ....[108]....
        /*26f4*/ 	.word	0x000f7330


	//   ....[109]....
        /*26f8*/ 	.word	0x000f7350


	//   ....[110]....
        /*26fc*/ 	.word	0x000f73d0


	//   ....[111]....
        /*2700*/ 	.word	0x000f73f0


	//   ....[112]....
        /*2704*/ 	.word	0x000f7470


	//   ....[113]....
        /*2708*/ 	.word	0x000f7490


	//   ....[114]....
        /*270c*/ 	.word	0x000f7510


	//   ....[115]....
        /*2710*/ 	.word	0x000f7530


	//   ....[116]....
        /*2714*/ 	.word	0x000f75b0


	//   ....[117]....
        /*2718*/ 	.word	0x000f75d0


	//   ....[118]....
        /*271c*/ 	.word	0x000f7650


	//   ....[119]....
        /*2720*/ 	.word	0x000f7670


	//   ....[120]....
        /*2724*/ 	.word	0x000f76f0


	//   ....[121]....
        /*2728*/ 	.word	0x000f7710


	//   ....[122]....
        /*272c*/ 	.word	0x000f7790


	//   ....[123]....
        /*2730*/ 	.word	0x000f77b0


	//   ....[124]....
        /*2734*/ 	.word	0x000f7830


	//   ....[125]....
        /*2738*/ 	.word	0x000f7850


	//   ....[126]....
        /*273c*/ 	.word	0x000f78d0


	//   ....[127]....
        /*2740*/ 	.word	0x000f78f0


	//   ....[128]....
        /*2744*/ 	.word	0x000f7970


	//   ....[129]....
        /*2748*/ 	.word	0x000f7990


	//   ....[130]....
        /*274c*/ 	.word	0x000f7a10


	//   ....[131]....
        /*2750*/ 	.word	0x000f7a30


	//   ....[132]....
        /*2754*/ 	.word	0x000f7ab0


	//   ....[133]....
        /*2758*/ 	.word	0x000f7ad0


	//   ....[134]....
        /*275c*/ 	.word	0x000f7b50


	//   ....[135]....
        /*2760*/ 	.word	0x000f7b70


	//   ....[136]....
        /*2764*/ 	.word	0x000f7bf0


	//   ....[137]....
        /*2768*/ 	.word	0x000f7c10


	//   ....[138]....
        /*276c*/ 	.word	0x000f7c90


	//   ....[139]....
        /*2770*/ 	.word	0x000f7cb0


	//   ....[140]....
        /*2774*/ 	.word	0x000f7d30


	//   ....[141]....
        /*2778*/ 	.word	0x000f7d50


	//   ....[142]....
        /*277c*/ 	.word	0x000f7dd0


	//   ....[143]....
        /*2780*/ 	.word	0x000f7df0


	//   ....[144]....
        /*2784*/ 	.word	0x000f7e70


	//   ....[145]....
        /*2788*/ 	.word	0x000f7e90


	//   ....[146]....
        /*278c*/ 	.word	0x000f7f10


	//   ....[147]....
        /*2790*/ 	.word	0x000f7f30


	//   ....[148]....
        /*2794*/ 	.word	0x000f7fb0


	//   ....[149]....
        /*2798*/ 	.word	0x000f7fd0


	//   ....[150]....
        /*279c*/ 	.word	0x000f8050


	//   ....[151]....
        /*27a0*/ 	.word	0x000f8070


	//   ....[152]....
        /*27a4*/ 	.word	0x000f80f0


	//   ....[153]....
        /*27a8*/ 	.word	0x000f8110


	//   ....[154]....
        /*27ac*/ 	.word	0x000f8190


	//   ....[155]....
        /*27b0*/ 	.word	0x000f81b0


	//   ....[156]....
        /*27b4*/ 	.word	0x000f8230


	//   ....[157]....
        /*27b8*/ 	.word	0x000f8250


	//   ....[158]....
        /*27bc*/ 	.word	0x000f82d0


	//   ....[159]....
        /*27c0*/ 	.word	0x000f82f0


	//   ....[160]....
        /*27c4*/ 	.word	0x000f8370


	//   ....[161]....
        /*27c8*/ 	.word	0x000f8390


	//   ....[162]....
        /*27cc*/ 	.word	0x000f83f0


	//   ....[163]....
        /*27d0*/ 	.word	0x000f8410


	//   ....[164]....
        /*27d4*/ 	.word	0x000f8470


	//   ....[165]....
        /*27d8*/ 	.word	0x000f8490


	//   ....[166]....
        /*27dc*/ 	.word	0x000f84f0


	//   ....[167]....
        /*27e0*/ 	.word	0x000f8510


	//   ....[168]....
        /*27e4*/ 	.word	0x000f8570


	//   ....[169]....
        /*27e8*/ 	.word	0x000f8590


	//   ....[170]....
        /*27ec*/ 	.word	0x000f85f0


	//   ....[171]....
        /*27f0*/ 	.word	0x000f8610


	//   ....[172]....
        /*27f4*/ 	.word	0x000f8670


	//   ....[173]....
        /*27f8*/ 	.word	0x000f8690


	//   ....[174]....
        /*27fc*/ 	.word	0x000f86f0


	//   ....[175]....
        /*2800*/ 	.word	0x000f8710


	//   ....[176]....
        /*2804*/ 	.word	0x000f8770


	//   ....[177]....
        /*2808*/ 	.word	0x000f8790


	//   ....[178]....
        /*280c*/ 	.word	0x000f87f0


	//   ....[179]....
        /*2810*/ 	.word	0x000f8810


	//   ....[180]....
        /*2814*/ 	.word	0x000f8870


	//   ....[181]....
        /*2818*/ 	.word	0x000f8890


	//   ....[182]....
        /*281c*/ 	.word	0x000f88f0


	//   ....[183]....
        /*2820*/ 	.word	0x000f8910


	//   ....[184]....
        /*2824*/ 	.word	0x000f8970


	//   ....[185]....
        /*2828*/ 	.word	0x000f8990


	//   ....[186]....
        /*282c*/ 	.word	0x000f89f0


	//   ....[187]....
        /*2830*/ 	.word	0x000f8a10


	//   ....[188]....
        /*2834*/ 	.word	0x000f8a70


	//   ....[189]....
        /*2838*/ 	.word	0x000f8a90


	//   ....[190]....
        /*283c*/ 	.word	0x000f8af0


	//   ....[191]....
        /*2840*/ 	.word	0x000f8b10


	//   ....[192]....
        /*2844*/ 	.word	0x000f8b70


	//   ....[193]....
        /*2848*/ 	.word	0x000f8b90


	//   ....[194]....
        /*284c*/ 	.word	0x000f8bf0


	//   ....[195]....
        /*2850*/ 	.word	0x000f8c10


	//   ....[196]....
        /*2854*/ 	.word	0x000f8c70


	//   ....[197]....
        /*2858*/ 	.word	0x000f8c90


	//   ....[198]....
        /*285c*/ 	.word	0x000f8cf0


	//   ....[199]....
        /*2860*/ 	.word	0x000f8d10


	//   ....[200]....
        /*2864*/ 	.word	0x000f8d70


	//   ....[201]....
        /*2868*/ 	.word	0x000f8d90


	//   ....[202]....
        /*286c*/ 	.word	0x000f8df0


	//   ....[203]....
        /*2870*/ 	.word	0x000f8e10


	//   ....[204]....
        /*2874*/ 	.word	0x000f8e70


	//   ....[205]....
        /*2878*/ 	.word	0x000f8e90


	//   ....[206]....
        /*287c*/ 	.word	0x000f8ef0


	//   ....[207]....
        /*2880*/ 	.word	0x000f8f10


	//   ....[208]....
        /*2884*/ 	.word	0x000f8f80


	//   ....[209]....
        /*2888*/ 	.word	0x000f8fa0


	//   ....[210]....
        /*288c*/ 	.word	0x000f9000


	//   ....[211]....
        /*2890*/ 	.word	0x000f9020


	//   ....[212]....
        /*2894*/ 	.word	0x000f90c0


	//   ....[213]....
        /*2898*/ 	.word	0x000f90e0


	//   ....[214]....
        /*289c*/ 	.word	0x000f9100


	//   ....[215]....
        /*28a0*/ 	.word	0x000f9120


	//   ....[216]....
        /*28a4*/ 	.word	0x000f9180


	//   ....[217]....
        /*28a8*/ 	.word	0x000f91a0


	//   ....[218]....
        /*28ac*/ 	.word	0x000f9200


	//   ....[219]....
        /*28b0*/ 	.word	0x000f9220


	//   ....[220]....
        /*28b4*/ 	.word	0x000f9280


	//   ....[221]....
        /*28b8*/ 	.word	0x000f92c0


	//   ....[222]....
        /*28bc*/ 	.word	0x000f9300


	//   ....[223]....
        /*28c0*/ 	.word	0x000f9320


	//   ....[224]....
        /*28c4*/ 	.word	0x000f9380


	//   ....[225]....
        /*28c8*/ 	.word	0x000f93a0


	//   ....[226]....
        /*28cc*/ 	.word	0x000f9400


	//   ....[227]....
        /*28d0*/ 	.word	0x000f9420


	//   ....[228]....
        /*28d4*/ 	.word	0x000f9480


	//   ....[229]....
        /*28d8*/ 	.word	0x000f94c0


	//   ....[230]....
        /*28dc*/ 	.word	0x000f9500


	//   ....[231]....
        /*28e0*/ 	.word	0x000f9520


	//   ....[232]....
        /*28e4*/ 	.word	0x000f9580


	//   ....[233]....
        /*28e8*/ 	.word	0x000f95a0


	//   ....[234]....
        /*28ec*/ 	.word	0x000f9600


	//   ....[235]....
        /*28f0*/ 	.word	0x000f9620


	//   ....[236]....
        /*28f4*/ 	.word	0x000f9680


	//   ....[237]....
        /*28f8*/ 	.word	0x000f96c0


	//   ....[238]....
        /*28fc*/ 	.word	0x000f9700


	//   ....[239]....
        /*2900*/ 	.word	0x000f9720


	//   ....[240]....
        /*2904*/ 	.word	0x000f9780


	//   ....[241]....
        /*2908*/ 	.word	0x000f97a0


	//   ....[242]....
        /*290c*/ 	.word	0x000f9800


	//   ....[243]....
        /*2910*/ 	.word	0x000f9820


	//   ....[244]....
        /*2914*/ 	.word	0x000f98e0


	//   ....[245]....
        /*2918*/ 	.word	0x000f9900


	//   ....[246]....
        /*291c*/ 	.word	0x000f9920


	//   ....[247]....
        /*2920*/ 	.word	0x000f9940


	//   ....[248]....
        /*2924*/ 	.word	0x000f9990


	//   ....[249]....
        /*2928*/ 	.word	0x000f99c0


	//   ....[250]....
        /*292c*/ 	.word	0x000f9aa0


	//   ....[251]....
        /*2930*/ 	.word	0x000f9ac0


	//   ....[252]....
        /*2934*/ 	.word	0x000f9ae0


	//   ....[253]....
        /*2938*/ 	.word	0x000f9b00


	//   ....[254]....
        /*293c*/ 	.word	0x000f9b20


	//----- nvinfo : EIATTR_VRC_CTA_INIT_COUNT
	.align		4
.L_41:
        /*2940*/ 	.byte	0x02, 0x4a
	.zero		1
	.zero		1


	//----- nvinfo : EIATTR_EXIT_INSTR_OFFSETS
	.align		4
        /*2944*/ 	.byte	0x04, 0x1c
        /*2946*/ 	.short	(.L_43 - .L_42)


	//   ....[0]....
.L_42:
        /*2948*/ 	.word	0x0010e6d0


	//   ....[1]....
        /*294c*/ 	.word	0x0010e6f0


	//----- nvinfo : EIATTR_REQNTID
	.align		4
.L_43:
        /*2950*/ 	.byte	0x04, 0x10
        /*2952*/ 	.short	(.L_45 - .L_44)
.L_44:
        /*2954*/ 	.word	0x00000020
        /*2958*/ 	.word	0x00000001
        /*295c*/ 	.word	0x00000001


	//----- nvinfo : EIATTR_CBANK_PARAM_SIZE
	.align		4
.L_45:
        /*2960*/ 	.byte	0x03, 0x19
        /*2962*/ 	.short	0x0050


	//----- nvinfo : EIATTR_PARAM_CBANK
	.align		4
        /*2964*/ 	.byte	0x04, 0x0a
        /*2966*/ 	.short	(.L_47 - .L_46)
	.align		4
.L_46:
        /*2968*/ 	.word	index@(.nv.constant0.matmul_kernel)
        /*296c*/ 	.short	0x0380
        /*296e*/ 	.short	0x0050


	//----- nvinfo : EIATTR_SW_WAR
	.align		4
.L_47:
        /*2970*/ 	.byte	0x04, 0x36
        /*2972*/ 	.short	(.L_49 - .L_48)
.L_48:
        /*2974*/ 	.word	0x00000008
.L_49:


//--------------------- .nv.compat                --------------------------
	.section	.nv.compat,"",@"SHT_CUDA_COMPAT_INFO"
	.align	4
        /*0000*/ 	.byte	0x02, 0x02, 0x01, 0x00, 0x02, 0x05, 0x05, 0x00, 0x02, 0x03, 0x00, 0x00, 0x02, 0x06, 0x01, 0x00


//--------------------- .nv.callgraph             --------------------------
	.section	.nv.callgraph,"",@"SHT_CUDA_CALLGRAPH"
	.align	4
	.sectionentsize	8
	.align		4
        /*0000*/ 	.word	0x00000000
	.align		4
        /*0004*/ 	.word	0xffffffff
	.align		4
        /*0008*/ 	.word	0x00000000
	.align		4
        /*000c*/ 	.word	0xfffffffe
	.align		4
        /*0010*/ 	.word	0x00000000
	.align		4
        /*0014*/ 	.word	0xfffffffd
	.align		4
        /*0018*/ 	.word	0x00000000
	.align		4
        /*001c*/ 	.word	0xfffffffc


//--------------------- .text.matmul_kernel       --------------------------
	.section	.text.matmul_kernel,"ax",@progbits
	.align	128
        .global         matmul_kernel
        .type           matmul_kernel,@function
        .size           matmul_kernel,(.L_x_3 - matmul_kernel)
        .other          matmul_kernel,@"STO_CUDA_ENTRY STV_DEFAULT"
matmul_kernel:
.text.matmul_kernel:
[----:B------:R-:W1:Y:S08]  /*0000*/  LDC R1, c[0x0][0x37c] ;  /* 0x0000df00ff017b82 */ /* 0x000e700000000800 */
[----:B------:R-:W2:Y:S01]  /*0010*/  LDC.64 R2, c[0x0][0x398] ;  /* 0x0000e600ff027b82 */ /* 0x000ea20000000a00 */
[----:B------:R-:W3:Y:S01]  /*0020*/  S2R R5, SR_CTAID.X ;  /* 0x0000000000057919 */ /* 0x000ee20000002500 */
[----:B-1----:R-:W-:Y:S01]  /*0030*/  VIADD R1, R1, 0xffff8cb0 ;  /* 0xffff8cb001017836 */ /* 0x002fe20000000000 */
[----:B------:R-:W1:Y:S01]  /*0040*/  LDCU.64 UR40, c[0x0][0x388] ;  /* 0x00007100ff2877ac */ /* 0x000e620008000a00 */
[----:B------:R-:W4:Y:S01]  /*0050*/  S2R R14, SR_TID.X ;  /* 0x00000000000e7919 */ /* 0x000f220000002100 */
[----:B------:R-:W1:Y:S01]  /*0060*/  LDCU UR72, c[0x0][0x39c] ;  /* 0x00007380ff4877ac */ /* 0x000e620008000800 */
[----:B------:R-:W1:Y:S01]  /*0070*/  LDCU UR76, c[0x0][0x3b0] ;  /* 0x00007600ff4c77ac */ /* 0x000e620008000800 */
[----:B------:R-:W1:Y:S01]  /*0080*/  LDCU UR71, c[0x0][0x3b0] ;  /* 0x00007600ff4777ac */ /* 0x000e620008000800 */
[----:B------:R-:W1:Y:S01]  /*0090*/  LDCU UR70, c[0x0][0x3b0] ;  /* 0x00007600ff4677ac */ /* 0x000e620008000800 */
[----:B------:R-:W1:Y:S01]  /*00a0*/  LDCU UR44, c[0x0][0x3b0] ;  /* 0x00007600ff2c77ac */ /* 0x000e620008000800 */
[----:B--2---:R-:W-:Y:S01]  /*00b0*/  IMAD.MOV.U32 R12, RZ, RZ, R3 ;  /* 0x000000ffff0c7224 */ /* 0x004fe200078e0003 */
[----:B------:R2:W-:Y:S01]  /*00c0*/  STL [R1+0x48c0], R2 ;  /* 0x0048c00201007387 */ /* 0x0005e20000100800 */
[----:B------:R-:W-:Y:S01]  /*00d0*/  IMAD.MOV.U32 R13, RZ, RZ, R2 ;  /* 0x000000ffff0d7224 */ /* 0x000fe200078e0002 */
[----:B------:R-:W1:Y:S02]  /*00e0*/  LDCU UR43, c[0x0][0x3b0] ;  /* 0x00007600ff2b77ac */ /* 0x000e640008000800 */
[----:B------:R-:W-:-:S02]  /*00f0*/  IADD3 R0, PT, PT, R12, 0x1ff, RZ ;  /* 0x000001ff0c007810 */ /* 0x000fc40007ffe0ff */
[----:B------:R-:W-:Y:S01]  /*0100*/  IABS R231, R12 ;  /* 0x0000000c00e77213 */ /* 0x000fe20000000000 */
[----:B------:R-:W1:Y:S01]  /*0110*/  LDCU UR42, c[0x0][0x3b0] ;  /* 0x00007600ff2a77ac */ /* 0x000e620008000800 */
[----:B------:R-:W-:Y:S02]  /*0120*/  SHF.R.S32.HI R3, RZ, 0x1f, R0 ;  /* 0x0000001fff037819 */ /* 0x000fe40000011400 */
[----:B---3--:R-:W-:Y:S01]  /*0130*/  IABS R8, R5 ;  /* 0x0000000500087213 */ /* 0x008fe20000000000 */
[----:B------:R-:W3:Y:S01]  /*0140*/  LDCU UR39, c[0x0][0x3b0] ;  /* 0x00007600ff2777ac */ /* 0x000ee20008000800 */
[----:B------:R-:W-:Y:S01]  /*0150*/  LEA.HI R3, R3, R0, RZ, 0x9 ;  /* 0x0000000003037211 */ /* 0x000fe200078f48ff */
[----:B------:R-:W1:Y:S03]  /*0160*/  LDCU UR38, c[0x0][0x3b0] ;  /* 0x00007600ff2677ac */ /* 0x000e660008000800 */
[----:B------:R-:W-:Y:S01]  /*0170*/  SHF.R.S32.HI R3, RZ, 0x9, R3 ;  /* 0x00000009ff037819 */ /* 0x000fe20000011403 */
[----:B------:R-:W1:Y:S04]  /*0180*/  LDCU UR37, c[0x0][0x3b0] ;  /* 0x00007600ff2577ac */ /* 0x000e680008000800 */
[----:B------:R-:W-:Y:S01]  /*0190*/  IMAD.SHL.U32 R4, R3, 0x8, RZ ;  /* 0x0000000803047824 */ /* 0x000fe200078e00ff */
[----:B------:R-:W1:Y:S04]  /*01a0*/  LDCU UR36, c[0x0][0x3b0] ;  /* 0x00007600ff2477ac */ /* 0x000e680008000800 */
[-C--:B------:R-:W-:Y:S01]  /*01b0*/  IABS R7, R4.reuse ;  /* 0x0000000400077213 */ /* 0x080fe20000000000 */
[----:B------:R-:W1:Y:S01]  /*01c0*/  LDCU UR35, c[0x0][0x3b0] ;  /* 0x00007600ff2377ac */ /* 0x000e620008000800 */
[----:B------:R-:W-:-:S02]  /*01d0*/  IABS R10, R4 ;  /* 0x00000004000a7213 */ /* 0x000fc40000000000 */
[----:B------:R-:W1:Y:S01]  /*01e0*/  I2F.RP R0, R7 ;  /* 0x0000000700007306 */ /* 0x000e620000209400 */
[----:B------:R-:W2:Y:S01]  /*01f0*/  LDCU UR34, c[0x0][0x3b0] ;  /* 0x00007600ff2277ac */ /* 0x000ea20008000800 */
[----:B------:R-:W2:Y:S01]  /*0200*/  LDCU UR33, c[0x0][0x3b0] ;  /* 0x00007600ff2177ac */ /* 0x000ea20008000800 */
[----:B------:R-:W2:Y:S01]  /*0210*/  LDCU UR32, c[0x0][0x3b0] ;  /* 0x00007600ff2077ac */ /* 0x000ea20008000800 */
[----:B------:R-:W2:Y:S04]  /*0220*/  LDCU UR31, c[0x0][0x3b0] ;  /* 0x00007600ff1f77ac */ /* 0x000ea80008000800 */
[----:B-1----:R-:W2:Y:S01]  /*0230*/  MUFU.RCP R0, R0 ;  /* 0x0000000000007308 */ /* 0x002ea20000001000 */
[----:B------:R-:W1:Y:S01]  /*0240*/  LDCU UR30, c[0x0][0x3b0] ;  /* 0x00007600ff1e77ac */ /* 0x000e620008000800 */
[----:B------:R-:W1:Y:S01]  /*0250*/  LDCU UR29, c[0x0][0x3b0] ;  /* 0x00007600ff1d77ac */ /* 0x000e620008000800 */
[----:B------:R-:W1:Y:S01]  /*0260*/  LDCU UR28, c[0x0][0x3b0] ;  /* 0x00007600ff1c77ac */ /* 0x000e620008000800 */
[----:B------:R-:W1:Y:S01]  /*0270*/  LDCU UR27, c[0x0][0x3b0] ;  /* 0x00007600ff1b77ac */ /* 0x000e620008000800 */
[----:B--2---:R-:W-:Y:S01]  /*0280*/  VIADD R2, R0, 0xffffffe ;  /* 0x0ffffffe00027836 */ /* 0x004fe20000000000 */
[----:B------:R-:W2:Y:S01]  /*0290*/  LDCU UR26, c[0x0][0x3b0] ;  /* 0x00007600ff1a77ac */ /* 0x000ea20008000800 */
[----:B------:R-:W-:-:S02]  /*02a0*/  IMAD.MOV R0, RZ, RZ, -R10 ;  /* 0x000000ffff007224 */ /* 0x000fc400078e0a0a */
[----:B------:R1:W2:Y:S01]  /*02b0*/  F2I.FTZ.U32.TRUNC.NTZ R3, R2 ;  /* 0x0000000200037305 */ /* 0x0002a2000021f000 */
[----:B------:R-:W3:Y:S01]  /*02c0*/  LDCU UR25, c[0x0][0x3b0] ;  /* 0x00007600ff1977ac */ /* 0x000ee20008000800 */
[----:B------:R-:W3:Y:S01]  /*02d0*/  LDCU UR24, c[0x0][0x3b0] ;  /* 0x00007600ff1877ac */ /* 0x000ee20008000800 */
[----:B-1----:R-:W-:Y:S01]  /*02e0*/  IMAD.MOV.U32 R2, RZ, RZ, RZ ;  /* 0x000000ffff027224 */ /* 0x002fe200078e00ff */
[----:B------:R-:W1:Y:S01]  /*02f0*/  LDCU UR23, c[0x0][0x3b0] ;  /* 0x00007600ff1777ac */ /* 0x000e620008000800 */
[----:B------:R-:W1:Y:S01]  /*0300*/  LDCU UR22, c[0x0][0x3b0] ;  /* 0x00007600ff1677ac */ /* 0x000e620008000800 */
[--C-:B--2---:R-:W-:Y:S01]  /*0310*/  IMAD.MOV R6, RZ, RZ, -R3.reuse ;  /* 0x000000ffff067224 */ /* 0x104fe200078e0a03 */
[----:B------:R-:W2:Y:S03]  /*0320*/  LDCU UR21, c[0x0][0x3b0] ;  /* 0x00007600ff1577ac */ /* 0x000ea60008000800 */
[----:B------:R-:W-:Y:S01]  /*0330*/  IMAD R9, R6, R7, RZ ;  /* 0x0000000706097224 */ /* 0x000fe200078e02ff */
[----:B------:R-:W-:Y:S01]  /*0340*/  MOV R6, R8 ;  /* 0x0000000800067202 */ /* 0x000fe20000000f00 */
[----:B------:R-:W1:Y:S02]  /*0350*/  LDCU UR20, c[0x0][0x3b0] ;  /* 0x00007600ff1477ac */ /* 0x000e640008000800 */
[----:B------:R-:W-:Y:S01]  /*0360*/  IMAD.HI.U32 R3, R3, R9, R2 ;  /* 0x0000000903037227 */ /* 0x000fe200078e0002 */
[----:B------:R-:W1:Y:S05]  /*0370*/  LDCU UR4, c[0x0][0x3b0] ;  /* 0x00007600ff0477ac */ /* 0x000e6a0008000800 */
[----:B------:R-:W-:Y:S01]  /*0380*/  IMAD.HI.U32 R3, R3, R6, RZ ;  /* 0x0000000603037227 */ /* 0x000fe200078e00ff */
[----:B------:R-:W1:Y:S03]  /*0390*/  LDCU UR18, c[0x0][0x3b0] ;  /* 0x00007600ff1277ac */ /* 0x000e660008000800 */
[----:B------:R-:W-:Y:S01]  /*03a0*/  IMAD R0, R3, R0, R6 ;  /* 0x0000000003007224 */ /* 0x000fe200078e0206 */
[----:B------:R-:W1:Y:S04]  /*03b0*/  LDCU UR17, c[0x0][0x3b0] ;  /* 0x00007600ff1177ac */ /* 0x000e680008000800 */
[----:B------:R-:W-:Y:S01]  /*03c0*/  ISETP.GT.U32.AND P1, PT, R7, R0, PT ;  /* 0x000000000700720c */ /* 0x000fe20003f24070 */
[----:B------:R-:W1:Y:S01]  /*03d0*/  LDCU UR16, c[0x0][0x3b0] ;  /* 0x00007600ff1077ac */ /* 0x000e620008000800 */
[----:B------:R-:W1:Y:S01]  /*03e0*/  LDCU UR15, c[0x0][0x3b0] ;  /* 0x00007600ff0f77ac */ /* 0x000e620008000800 */
[----:B------:R-:W1:Y:S10]  /*03f0*/  LDCU UR14, c[0x0][0x3b0] ;  /* 0x00007600ff0e77ac */ /* 0x000e740008000800 */
[----:B------:R-:W-:Y:S01]  /*0400*/  @!P1 IMAD.IADD R0, R0, 0x1, -R7 ;  /* 0x0000000100009824 */ /* 0x000fe200078e0a07 */
[----:B------:R-:W-:Y:S01]  /*0410*/  @!P1 IADD3 R3, PT, PT, R3, 0x1, RZ ;  /* 0x0000000103039810 */ /* 0x000fe20007ffe0ff */
[----:B------:R-:W1:Y:S01]  /*0420*/  LDCU UR13, c[0x0][0x3b0] ;  /* 0x00007600ff0d77ac */ /* 0x000e620008000800 */
[----:B------:R-:W-:-:S02]  /*0430*/  ISETP.NE.AND P1, PT, R4, RZ, PT ;  /* 0x000000ff0400720c */ /* 0x000fc40003f25270 */
[----:B------:R-:W-:Y:S01]  /*0440*/  ISETP.GE.U32.AND P0, PT, R0, R7, PT ;  /* 0x000000070000720c */ /* 0x000fe20003f06070 */
[----:B------:R-:W1:Y:S01]  /*0450*/  LDCU UR12, c[0x0][0x3b0] ;  /* 0x00007600ff0c77ac */ /* 0x000e620008000800 */
[-C--:B------:R-:W-:Y:S01]  /*0460*/  LOP3.LUT R0, R5, R4.reuse, RZ, 0x3c, !PT ;  /* 0x0000000405007212 */ /* 0x080fe200078e3cff */
[----:B------:R-:W1:Y:S03]  /*0470*/  LDCU UR10, c[0x0][0x3b0] ;  /* 0x00007600ff0a77ac */ /* 0x000e660008000800 */
[----:B------:R-:W-:Y:S01]  /*0480*/  ISETP.GE.AND P2, PT, R0, RZ, PT ;  /* 0x000000ff0000720c */ /* 0x000fe20003f46270 */
[----:B------:R-:W-:Y:S01]  /*0490*/  VIADD R0, R13, 0x3f ;  /* 0x0000003f0d007836 */ /* 0x000fe20000000000 */
[----:B------:R-:W1:Y:S05]  /*04a0*/  LDCU UR11, c[0x0][0x3b0] ;  /* 0x00007600ff0b77ac */ /* 0x000e6a0008000800 */
[----:B------:R-:W-:Y:S01]  /*04b0*/  @P0 VIADD R3, R3, 0x1 ;  /* 0x0000000103030836 */ /* 0x000fe20000000000 */
[----:B------:R-:W1:Y:S03]  /*04c0*/  LDCU UR7, c[0x0][0x3b0] ;  /* 0x00007600ff0777ac */ /* 0x000e660008000800 */
[----:B------:R-:W-:Y:S01]  /*04d0*/  IMAD.MOV.U32 R2, RZ, RZ, R3 ;  /* 0x000000ffff027224 */ /* 0x000fe200078e0003 */
[----:B------:R-:W-:Y:S01]  /*04e0*/  SHF.R.S32.HI R3, RZ, 0x1f, R0 ;  /* 0x0000001fff037819 */ /* 0x000fe20000011400 */
[----:B------:R-:W1:Y:S03]  /*04f0*/  LDCU UR9, c[0x0][0x3b0] ;  /* 0x00007600ff0977ac */ /* 0x000e660008000800 */
[----:B------:R-:W-:Y:S01]  /*0500*/  @!P2 IADD3 R2, PT, PT, -R2, RZ, RZ ;  /* 0x000000ff0202a210 */ /* 0x000fe20007ffe1ff */
[----:B------:R-:W1:Y:S01]  /*0510*/  LDCU UR69, c[0x0][0x3b0] ;  /* 0x00007600ff4577ac */ /* 0x000e620008000800 */
[----:B------:R-:W-:-:S02]  /*0520*/  @!P1 LOP3.LUT R2, RZ, R4, RZ, 0x33, !PT ;  /* 0x00000004ff029212 */ /* 0x000fc400078e33ff */
[----:B------:R-:W-:Y:S01]  /*0530*/  LEA.HI R3, R3, R0, RZ, 0x6 ;  /* 0x0000000003037211 */ /* 0x000fe200078f30ff */
[----:B------:R-:W1:Y:S02]  /*0540*/  LDCU UR5, c[0x0][0x3b0] ;  /* 0x00007600ff0577ac */ /* 0x000e640008000800 */
[----:B------:R-:W-:Y:S02]  /*0550*/  IMAD.SHL.U32 R8, R2, 0x8, RZ ;  /* 0x0000000802087824 */ /* 0x000fe400078e00ff */
[----:B------:R-:W-:Y:S01]  /*0560*/  IMAD.MOV R2, RZ, RZ, -R2 ;  /* 0x000000ffff027224 */ /* 0x000fe200078e0a02 */
[----:B------:R-:W1:Y:S02]  /*0570*/  LDCU UR6, c[0x0][0x3b0] ;  /* 0x00007600ff0677ac */ /* 0x000e640008000800 */
[----:B------:R-:W-:Y:S01]  /*0580*/  LEA.HI.SX32 R3, R3, -R8, 0x1a ;  /* 0x8000000803037211 */ /* 0x000fe200078fd2ff */
[----:B------:R-:W-:Y:S01]  /*0590*/  IMAD R10, R4, R2, R5 ;  /* 0x00000002040a7224 */ /* 0x000fe200078e0205 */
[----:B------:R-:W1:Y:S02]  /*05a0*/  LDCU UR68, c[0x0][0x3b0] ;  /* 0x00007600ff4477ac */ /* 0x000e640008000800 */
[----:B------:R-:W-:-:S02]  /*05b0*/  VIMNMX R11, PT, PT, R3, 0x8, PT ;  /* 0x00000008030b7848 */ /* 0x000fc40003fe0100 */
[----:B------:R-:W-:Y:S01]  /*05c0*/  IABS R9, R10 ;  /* 0x0000000a00097213 */ /* 0x000fe20000000000 */
[----:B------:R-:W1:Y:S01]  /*05d0*/  LDCU UR8, c[0x0][0x3b0] ;  /* 0x00007600ff0877ac */ /* 0x000e620008000800 */
[-C--:B------:R-:W-:Y:S02]  /*05e0*/  IABS R7, R11.reuse ;  /* 0x0000000b00077213 */ /* 0x080fe40000000000 */
[----:B------:R-:W-:Y:S01]  /*05f0*/  IABS R4, R11 ;  /* 0x0000000b00047213 */ /* 0x000fe20000000000 */
[----:B------:R-:W1:Y:S01]  /*0600*/  LDCU UR19, c[0x0][0x3b0] ;  /* 0x00007600ff1377ac */ /* 0x000e620008000800 */
[----:B------:R-:W2:Y:S01]  /*0610*/  I2F.RP R0, R7 ;  /* 0x0000000700007306 */ /* 0x000ea20000209400 */
[----:B------:R-:W1:Y:S01]  /*0620*/  LDCU UR67, c[0x0][0x3b0] ;  /* 0x00007600ff4377ac */ /* 0x000e620008000800 */
[----:B------:R-:W1:Y:S01]  /*0630*/  LDCU UR66, c[0x0][0x3b0] ;  /* 0x00007600ff4277ac */ /* 0x000e620008000800 */
[----:B------:R-:W1:Y:S05]  /*0640*/  LDCU UR65, c[0x0][0x3b0] ;  /* 0x00007600ff4177ac */ /* 0x000e6a0008000800 */
[----:B--2---:R-:W2:Y:S01]  /*0650*/  MUFU.RCP R0, R0 ;  /* 0x0000000000007308 */ /* 0x004ea20000001000 */
[----:B------:R-:W1:Y:S01]  /*0660*/  LDCU UR64, c[0x0][0x3b0] ;  /* 0x00007600ff4077ac */ /* 0x000e620008000800 */
[----:B------:R-:W1:Y:S01]  /*0670*/  LDCU UR63, c[0x0][0x3b0] ;  /* 0x00007600ff3f77ac */ /* 0x000e620008000800 */
[----:B------:R-:W1:Y:S01]  /*0680*/  LDCU UR62, c[0x0][0x3b0] ;  /* 0x00007600ff3e77ac */ /* 0x000e620008000800 */
[----:B------:R-:W1:Y:S01]  /*0690*/  LDCU UR61, c[0x0][0x3b0] ;  /* 0x00007600ff3d77ac */ /* 0x000e620008000800 */
[----:B--2---:R-:W-:Y:S01]  /*06a0*/  VIADD R3, R0, 0xffffffe ;  /* 0x0ffffffe00037836 */ /* 0x004fe20000000000 */
[----:B------:R-:W2:Y:S01]  /*06b0*/  LDCU UR60, c[0x0][0x3b0] ;  /* 0x00007600ff3c77ac */ /* 0x000ea20008000800 */
[----:B------:R-:W-:Y:S01]  /*06c0*/  IMAD.MOV R0, RZ, RZ, -R4 ;  /* 0x000000ffff007224 */ /* 0x000fe200078e0a04 */
[----:B------:R-:W1:Y:S03]  /*06d0*/  LDCU UR59, c[0x0][0x3b0] ;  /* 0x00007600ff3b77ac */ /* 0x000e660008000800 */
[----:B------:R-:W1:Y:S01]  /*06e0*/  F2I.FTZ.U32.TRUNC.NTZ R3, R3 ;  /* 0x0000000300037305 */ /* 0x000e62000021f000 */
[----:B------:R-:W2:Y:S01]  /*06f0*/  LDCU UR58, c[0x0][0x3b0] ;  /* 0x00007600ff3a77ac */ /* 0x000ea20008000800 */
[----:B------:R-:W2:Y:S01]  /*0700*/  LDCU UR57, c[0x0][0x3b0] ;  /* 0x00007600ff3977ac */ /* 0x000ea20008000800 */
[----:B------:R-:W2:Y:S01]  /*0710*/  LDCU UR56, c[0x0][0x3b0] ;  /* 0x00007600ff3877ac */ /* 0x000ea20008000800 */
[----:B-1----:R-:W-:Y:S01]  /*0720*/  IADD3 R6, PT, PT, RZ, -R3, RZ ;  /* 0x80000003ff067210 */ /* 0x002fe20007ffe0ff */
[----:B------:R-:W1:Y:S04]  /*0730*/  LDCU UR55, c[0x0][0x3b0] ;  /* 0x00007600ff3777ac */ /* 0x000e680008000800 */
[----:B------:R-:W-:Y:S01]  /*0740*/  IMAD.MOV.U32 R2, RZ, RZ, R6 ;  /* 0x000000ffff027224 */ /* 0x000fe200078e0006 */
[----:B------:R-:W1:Y:S01]  /*0750*/  LDCU UR54, c[0x0][0x3b0] ;  /* 0x00007600ff3677ac */ /* 0x000e620008000800 */
[----:B------:R-:W2:Y:S02]  /*0760*/  I2F.RP R6, R231 ;  /* 0x000000e700067306 */ /* 0x000ea40000209400 */
[----:B------:R-:W-:Y:S01]  /*0770*/  IMAD R5, R2, R7, RZ ;  /* 0x0000000702057224 */ /* 0x000fe200078e02ff */
[----:B------:R-:W1:Y:S01]  /*0780*/  LDCU UR52, c[0x0][0x3b0] ;  /* 0x00007600ff3477ac */ /* 0x000e620008000800 */
[----:B------:R-:W-:Y:S01]  /*0790*/  IMAD.MOV.U32 R2, RZ, RZ, RZ ;  /* 0x000000ffff027224 */ /* 0x000fe200078e00ff */
[----:B------:R-:W1:Y:S03]  /*07a0*/  LDCU UR53, c[0x0][0x3b0] ;  /* 0x00007600ff3577ac */ /* 0x000e660008000800 */
[----:B------:R-:W-:Y:S01]  /*07b0*/  IMAD.HI.U32 R2, R3, R5, R2 ;  /* 0x0000000503027227 */ /* 0x000fe200078e0002 */
[----:B------:R-:W-:-:S02]  /*07c0*/  IABS R3, R13 ;  /* 0x0000000d00037213 */ /* 0x000fc40000000000 */
[----:B----4-:R-:W-:Y:S01]  /*07d0*/  LOP3.LUT R13, R14, 0x1f, RZ, 0xc0, !PT ;  /* 0x0000001f0e0d7812 */ /* 0x010fe200078ec0ff */
[----:B------:R-:W4:Y:S02]  /*07e0*/  LDCU UR51, c[0x0][0x3b0] ;  /* 0x00007600ff3377ac */ /* 0x000f240008000800 */
[----:B------:R-:W-:Y:S01]  /*07f0*/  IMAD.HI.U32 R2, R2, R9, RZ ;  /* 0x0000000902027227 */ /* 0x000fe200078e00ff */
[----:B--2---:R-:W2:Y:S01]  /*0800*/  MUFU.RCP R6, R6 ;  /* 0x0000000600067308 */ /* 0x004ea20000001000 */
[----:B------:R-:W1:Y:S02]  /*0810*/  LDCU UR50, c[0x0][0x3b0] ;  /* 0x00007600ff3277ac */ /* 0x000e640008000800 */
[----:B------:R-:W-:Y:S01]  /*0820*/  IMAD R0, R2, R0, R9 ;  /* 0x0000000002007224 */ /* 0x000fe200078e0209 */
[----:B------:R-:W-:Y:S01]  /*0830*/  MOV R9, R3 ;  /* 0x0000000300097202 */ /* 0x000fe20000000f00 */
[----:B------:R-:W1:Y:S03]  /*0840*/  LDCU UR49, c[0x0][0x3b0] ;  /* 0x00007600ff3177ac */ /* 0x000e660008000800 */
[----:B------:R-:W-:Y:S01]  /*0850*/  ISETP.GT.U32.AND P1, PT, R7, R0, PT ;  /* 0x000000000700720c */ /* 0x000fe20003f24070 */
[----:B------:R-:W1:Y:S01]  /*0860*/  I2F.RP R3, R9 ;  /* 0x0000000900037306 */ /* 0x000e620000209400 */
[----:B------:R-:W1:Y:S01]  /*0870*/  LDCU UR48, c[0x0][0x3b0] ;  /* 0x00007600ff3077ac */ /* 0x000e620008000800 */
[----:B------:R-:W1:Y:S01]  /*0880*/  LDCU UR47, c[0x0][0x3b0] ;  /* 0x00007600ff2f77ac */ /* 0x000e620008000800 */
[----:B--2---:R-:W-:Y:S01]  /*0890*/  IADD3 R4, PT, PT, R6, 0xffffffe, RZ ;  /* 0x0ffffffe06047810 */ /* 0x004fe20007ffe0ff */
[----:B------:R-:W2:Y:S08]  /*08a0*/  LDCU UR46, c[0x0][0x3b0] ;  /* 0x00007600ff2e77ac */ /* 0x000eb00008000800 */
[----:B------:R-:W-:Y:S01]  /*08b0*/  @!P1 IMAD.IADD R0, R0, 0x1, -R7 ;  /* 0x0000000100009824 */ /* 0x000fe200078e0a07 */
[----:B------:R-:W2:Y:S01]  /*08c0*/  F2I.FTZ.U32.TRUNC.NTZ R5, R4 ;  /* 0x0000000400057305 */ /* 0x000ea2000021f000 */
[----:B------:R-:W-:Y:S01]  /*08d0*/  @!P1 VIADD R2, R2, 0x1 ;  /* 0x0000000102029836 */ /* 0x000fe20000000000 */
[----:B------:R-:W-:Y:S01]  /*08e0*/  ISETP.NE.AND P1, PT, R11, RZ, PT ;  /* 0x000000ff0b00720c */ /* 0x000fe20003f25270 */
[----:B------:R-:W3:Y:S01]  /*08f0*/  LDCU UR45, c[0x0][0x3b0] ;  /* 0x00007600ff2d77ac */ /* 0x000ee20008000800 */
[----:B------:R-:W-:-:S02]  /*0900*/  ISETP.GE.U32.AND P0, PT, R0, R7, PT ;  /* 0x000000070000720c */ /* 0x000fc40003f06070 */
[----:B------:R-:W-:Y:S01]  /*0910*/  LOP3.LUT R0, R10, R11, RZ, 0x3c, !PT ;  /* 0x0000000b0a007212 */ /* 0x000fe200078e3cff */
[----:B------:R-:W3:Y:S01]  /*0920*/  LDCU UR75, c[0x0][0x3b0] ;  /* 0x00007600ff4b77ac */ /* 0x000ee20008000800 */
[----:B-1----:R-:W1:Y:S02]  /*0930*/  MUFU.RCP R3, R3 ;  /* 0x0000000300037308 */ /* 0x002e640000001000 */
[----:B------:R-:W-:Y:S01]  /*0940*/  ISETP.GE.AND P2, PT, R0, RZ, PT ;  /* 0x000000ff0000720c */ /* 0x000fe20003f46270 */
[----:B------:R-:W3:Y:S01]  /*0950*/  LDCU UR74, c[0x0][0x3b0] ;  /* 0x00007600ff4a77ac */ /* 0x000ee20008000800 */
[----:B--2---:R-:W-:Y:S01]  /*0960*/  IMAD.MOV R4, RZ, RZ, -R5 ;  /* 0x000000ffff047224 */ /* 0x004fe200078e0a05 */
[----:B------:R-:W2:Y:S04]  /*0970*/  LDCU UR73, c[0x0][0x3b0] ;  /* 0x00007600ff4977ac */ /* 0x000ea80008000800 */
[----:B------:R-:W-:-:S02]  /*0980*/  @P0 VIADD R2, R2, 0x1 ;  /* 0x0000000102020836 */ /* 0x000fc40000000000 */
[----:B------:R-:W-:Y:S01]  /*0990*/  IMAD R103, R4, R231, RZ ;  /* 0x000000e704677224 */ /* 0x000fe200078e02ff */
[----:B------:R-:W2:Y:S01]  /*09a0*/  LDCU UR77, c[0x0][0x3a4] ;  /* 0x00007480ff4d77ac */ /* 0x000ea20008000800 */
[----:B------:R-:W-:Y:S01]  /*09b0*/  IMAD.MOV.U32 R4, RZ, RZ, RZ ;  /* 0x000000ffff047224 */ /* 0x000fe200078e00ff */
[----:B------:R-:W-:Y:S01]  /*09c0*/  MOV R12, R2 ;  /* 0x00000002000c7202 */ /* 0x000fe20000000f00 */
[----:B-1----:R-:W-:-:S04]  /*09d0*/  VIADD R2, R3, 0xffffffe ;  /* 0x0ffffffe03027836 */ /* 0x002fc80000000000 */
[----:B------:R-:W-:Y:S01]  /*09e0*/  @!P2 IMAD.MOV R12, RZ, RZ, -R12 ;  /* 0x000000ffff0ca224 */ /* 0x000fe200078e0a0c */
[----:B------:R-:W-:Y:S01]  /*09f0*/  @!P1 LOP3.LUT R12, RZ, R11, RZ, 0x33, !PT ;  /* 0x0000000bff0c9212 */ /* 0x000fe200078e33ff */
[----:B------:R1:W2:Y:S04]  /*0a00*/  F2I.FTZ.U32.TRUNC.NTZ R3, R2 ;  /* 0x0000000200037305 */ /* 0x0002a8000021f000 */
[----:B------:R-:W-:Y:S02]  /*0a10*/  IMAD.MOV R0, RZ, RZ, -R12 ;  /* 0x000000ffff007224 */ /* 0x000fe400078e0a0c */
[----:B------:R-:W-:Y:S02]  /*0a20*/  IMAD.SHL.U32 R25, R12, 0x200, RZ ;  /* 0x000002000c197824 */ /* 0x000fe400078e00ff */
[----:B------:R-:W-:Y:S01]  /*0a30*/  IMAD R0, R11, R0, R10 ;  /* 0x000000000b007224 */ /* 0x000fe200078e020a */
[----:B-1----:R-:W-:Y:S01]  /*0a40*/  MOV R2, RZ ;  /* 0x000000ff00027202 */ /* 0x002fe20000000f00 */
[C---:B------:R-:W-:Y:S01]  /*0a50*/  VIADD R11, R25.reuse, 0x2 ;  /* 0x00000002190b7836 */ /* 0x040fe20000000000 */
[C---:B------:R-:W-:Y:S01]  /*0a60*/  IADD3 R12, PT, PT, R25.reuse, 0x3, RZ ;  /* 0x00000003190c7810 */ /* 0x040fe20007ffe0ff */
[----:B------:R-:W-:Y:S01]  /*0a70*/  IMAD.IADD R0, R8, 0x1, R0 ;  /* 0x0000000108007824 */ /* 0x000fe200078e0200 */
[C---:B------:R-:W-:Y:S01]  /*0a80*/  IADD3 R15, PT, PT, R25.reuse, 0x9, RZ ;  /* 0x00000009190f7810 */ /* 0x040fe20007ffe0ff */
[C---:B------:R-:W-:Y:S01]  /*0a90*/  VIADD R21, R25.reuse, 0x23 ;  /* 0x0000002319157836 */ /* 0x040fe20000000000 */
[----:B------:R-:W-:Y:S01]  /*0aa0*/  IADD3 R19, PT, PT, R25, 0x21, RZ ;  /* 0x0000002119137810 */ /* 0x000fe20007ffe0ff */
[----:B--2---:R-:W-:-:S02]  /*0ab0*/  IMAD.MOV R6, RZ, RZ, -R3 ;  /* 0x000000ffff067224 */ /* 0x004fc400078e0a03 */
[----:B------:R-:W-:Y:S01]  /*0ac0*/  IMAD.SHL.U32 R0, R0, 0x40, RZ ;  /* 0x0000004000007824 */ /* 0x000fe200078e00ff */
[----:B------:R-:W-:Y:S01]  /*0ad0*/  IABS R20, R19 ;  /* 0x0000001300147213 */ /* 0x000fe20000000000 */
[----:B------:R-:W-:-:S03]  /*0ae0*/  IMAD R7, R6, R9, RZ ;  /* 0x0000000906077224 */ /* 0x000fc600078e02ff */
[C---:B------:R-:W-:Y:S01]  /*0af0*/  LOP3.LUT R10, R0.reuse, 0x1f, R14, 0xf8, !PT ;  /* 0x0000001f000a7812 */ /* 0x040fe200078ef80e */
[----:B------:R-:W-:Y:S01]  /*0b00*/  IMAD.HI.U32 R2, R3, R7, R2 ;  /* 0x0000000703027227 */ /* 0x000fe200078e0002 */
[----:B------:R-:W-:Y:S02]  /*0b10*/  LOP3.LUT R8, R0, 0x20, R13, 0xfe, !PT ;  /* 0x0000002000087812 */ /* 0x000fe400078efe0d */
[----:B------:R-:W-:Y:S01]  /*0b20*/  IABS R226, R10 ;  /* 0x0000000a00e27213 */ /* 0x000fe20000000000 */
[----:B------:R1:W-:Y:S01]  /*0b30*/  STL [R1+0xa8], R10 ;  /* 0x0000a80a01007387 */ /* 0x0003e20000100800 */
[----:B------:R-:W-:Y:S01]  /*0b40*/  IABS R153, R8 ;  /* 0x0000000800997213 */ /* 0x000fe20000000000 */
[----:B------:R-:W-:Y:S01]  /*0b50*/  VIADD R13, R25, 0x4 ;  /* 0x00000004190d7836 */ /* 0x000fe20000000000 */
[----:B------:R-:W-:Y:S01]  /*0b60*/  IABS R7, R11 ;  /* 0x0000000b00077213 */ /* 0x000fe20000000000 */
[C---:B------:R-:W-:Y:S01]  /*0b70*/  IMAD.HI.U32 R0, R2.reuse, R226, RZ ;  /* 0x000000e202007227 */ /* 0x040fe200078e00ff */
[----:B------:R2:W-:Y:S03]  /*0b80*/  STL [R1+0xac], R8 ;  /* 0x0000ac0801007387 */ /* 0x0005e60000100800 */
[----:B------:R-:W-:Y:S01]  /*0b90*/  IMAD.HI.U32 R2, R2, R153, RZ ;  /* 0x0000009902027227 */ /* 0x000fe200078e00ff */
[----:B------:R-:W-:Y:S01]  /*0ba0*/  IADD3 R3, PT, PT, -R0, RZ, RZ ;  /* 0x000000ff00037210 */ /* 0x000fe20007ffe1ff */
[----:B------:R-:W-:Y:S01]  /*0bb0*/  STL [R1+0xa0], R25 ;  /* 0x0000a01901007387 */ /* 0x000fe20000100800 */
[----:B-1----:R-:W-:Y:S01]  /*0bc0*/  IABS R10, R13 ;  /* 0x0000000d000a7213 */ /* 0x002fe20000000000 */
[----:B------:R-:W-:-:S02]  /*0bd0*/  IMAD.MOV R2, RZ, RZ, -R2 ;  /* 0x000000ffff027224 */ /* 0x000fc400078e0a02 */
[----:B------:R-:W-:-:S04]  /*0be0*/  IMAD.HI.U32 R0, R5, R103, R4 ;  /* 0x0000006705007227 */ /* 0x000fc800078e0004 */
[----:B------:R-:W-:Y:S02]  /*0bf0*/  IMAD R153, R9, R2, R153 ;  /* 0x0000000209997224 */ /* 0x000fe400078e0299 */
[----:B--2---:R-:W-:Y:S02]  /*0c00*/  VIADD R8, R25, 0x1 ;  /* 0x0000000119087836 */ /* 0x004fe40000000000 */
[C---:B------:R-:W-:Y:S01]  /*0c10*/  IMAD R226, R9.reuse, R3, R226 ;  /* 0x0000000309e27224 */ /* 0x040fe200078e02e2 */
[----:B------:R-:W-:Y:S01]  /*0c20*/  ISETP.GT.U32.AND P1, PT, R9, R153, PT ;  /* 0x000000990900720c */ /* 0x000fe20003f24070 */
[----:B------:R-:W-:Y:S01]  /*0c30*/  IMAD.HI.U32 R103, R5, R103, R4 ;  /* 0x0000006705677227 */ /* 0x000fe200078e0004 */
[----:B------:R-:W-:Y:S02]  /*0c40*/  IABS R6, R8 ;  /* 0x0000000800067213 */ /* 0x000fe40000000000 */
[----:B------:R-:W-:Y:S02]  /*0c50*/  IABS R3, R12 ;  /* 0x0000000c00037213 */ /* 0x000fe40000000000 */
[----:B------:R-:W-:Y:S01]  /*0c60*/  ISETP.GT.U32.AND P0, PT, R9, R226, PT ;  /* 0x000000e20900720c */ /* 0x000fe20003f04070 */
[----:B------:R-:W-:Y:S01]  /*0c70*/  IMAD.HI.U32 R2, R0, R6, RZ ;  /* 0x0000000600027227 */ /* 0x000fe200078e00ff */
[----:B------:R-:W-:-:S03]  /*0c80*/  ISETP.GE.AND P4, PT, R8, RZ, PT ;  /* 0x000000ff0800720c */ /* 0x000fc60003f86270 */
[----:B------:R-:W-:Y:S02]  /*0c90*/  IMAD.MOV.U32 R5, RZ, RZ, R3 ;  /* 0x000000ffff057224 */ /* 0x000fe400078e0003 */
[----:B------:R-:W-:Y:S02]  /*0ca0*/  IMAD.MOV R2, RZ, RZ, -R2 ;  /* 0x000000ffff027224 */ /* 0x000fe400078e0a02 */
[----:B------:R-:W-:-:S04]  /*0cb0*/  IMAD.HI.U32 R3, R0, R7, RZ ;  /* 0x0000000700037227 */ /* 0x000fc800078e00ff */
[----:B------:R-:W-:Y:S02]  /*0cc0*/  @!P1 IMAD.IADD R153, R153, 0x1, -R9 ;  /* 0x0000000199999824 */ /* 0x000fe400078e0a09 */
[----:B------:R-:W-:Y:S01]  /*0cd0*/  IMAD R2, R231, R2, R6 ;  /* 0x00000002e7027224 */ /* 0x000fe200078e0206 */
[----:B------:R-:W-:Y:S01]  /*0ce0*/  IADD3 R6, PT, PT, -R3, RZ, RZ ;  /* 0x000000ff03067210 */ /* 0x000fe20007ffe1ff */
[C---:B------:R-:W-:Y:S01]  /*0cf0*/  IMAD.HI.U32 R3, R0.reuse, R10, RZ ;  /* 0x0000000a00037227 */ /* 0x040fe200078e00ff */
[----:B------:R-:W-:Y:S02]  /*0d00*/  ISETP.GT.U32.AND P5, PT, R9, R153, PT ;  /* 0x000000990900720c */ /* 0x000fe40003fa4070 */
[----:B------:R-:W-:Y:S01]  /*0d10*/  ISETP.GT.U32.AND P2, PT, R231, R2, PT ;  /* 0x00000002e700720c */ /* 0x000fe20003f44070 */
[----:B------:R-:W-:Y:S01]  /*0d20*/  IMAD.HI.U32 R4, R0, R5, RZ ;  /* 0x0000000500047227 */ /* 0x000fe200078e00ff */
[----:B------:R-:W-:-:S03]  /*0d30*/  IADD3 R3, PT, PT, -R3, RZ, RZ ;  /* 0x000000ff03037210 */ /* 0x000fc60007ffe1ff */
[----:B------:R-:W-:Y:S01]  /*0d40*/  @!P0 IMAD.IADD R226, R226, 0x1, -R9 ;  /* 0x00000001e2e28824 */ /* 0x000fe200078e0a09 */
[----:B------:R-:W-:Y:S01]  /*0d50*/  ISETP.GE.AND P0, PT, R11, RZ, PT ;  /* 0x000000ff0b00720c */ /* 0x000fe20003f06270 */
[----:B------:R-:W-:Y:S02]  /*0d60*/  IMAD.MOV R8, RZ, RZ, -R4 ;  /* 0x000000ffff087224 */ /* 0x000fe400078e0a04 */
[----:B------:R-:W-:Y:S01]  /*0d70*/  IMAD R4, R231, R6, R7 ;  /* 0x00000006e7047224 */ /* 0x000fe200078e0207 */
[----:B------:R-:W-:Y:S01]  /*0d80*/  ISETP.GT.U32.AND P1, PT, R9, R226, PT ;  /* 0x000000e20900720c */ /* 0x000fe20003f24070 */
[----:B------:R-:W-:Y:S01]  /*0d90*/  IMAD R6, R231, R8, R5 ;  /* 0x00000008e7067224 */ /* 0x000fe200078e0205 */
[----:B------:R-:W-:Y:S01]  /*0da0*/  @!P5 IADD3 R153, PT, PT, R153, -R9, RZ ;  /* 0x800000099999d210 */ /* 0x000fe20007ffe0ff */
[C---:B------:R-:W-:Y:S01]  /*0db0*/  IMAD R8, R231.reuse, R3, R10 ;  /* 0x00000003e7087224 */ /* 0x040fe200078e020a */
[----:B------:R-:W-:Y:S01]  /*0dc0*/  ISETP.GT.U32.AND P3, PT, R231, R4, PT ;  /* 0x00000004e700720c */ /* 0x000fe20003f64070 */
[----:B------:R-:W-:-:S02]  /*0dd0*/  VIADD R7, R25, 0x5 ;  /* 0x0000000519077836 */ /* 0x000fc40000000000 */
[----:B------:R-:W-:Y:S01]  /*0de0*/  @!P2 IMAD.IADD R2, R2, 0x1, -R231 ;  /* 0x000000010202a824 */ /* 0x000fe200078e0ae7 */
[----:B------:R-:W-:Y:S01]  /*0df0*/  ISETP.GT.U32.AND P5, PT, R231, R8, PT ;  /* 0x00000008e700720c */ /* 0x000fe20003fa4070 */
[----:B------:R-:W-:Y:S01]  /*0e00*/  VIADD R11, R25, 0x7 ;  /* 0x00000007190b7836 */ /* 0x000fe20000000000 */
[----:B------:R-:W-:Y:S02]  /*0e10*/  IABS R10, R7 ;  /* 0x00000007000a7213 */ /* 0x000fe40000000000 */
[----:B------:R-:W-:Y:S01]  /*0e20*/  ISETP.GT.U32.AND P2, PT, R231, R6, PT ;  /* 0x00000006e700720c */ /* 0x000fe20003f44070 */
[----:B------:R-:W-:Y:S01]  /*0e30*/  @!P1 IMAD.IADD R226, R226, 0x1, -R9 ;  /* 0x00000001e2e29824 */ /* 0x000fe200078e0a09 */
[----:B------:R-:W-:Y:S01]  /*0e40*/  ISETP.GE.AND P1, PT, R12, RZ, PT ;  /* 0x000000ff0c00720c */ /* 0x000fe20003f26270 */
[----:B------:R-:W-:Y:S01]  /*0e50*/  VIADD R9, R25, 0x6 ;  /* 0x0000000619097836 */ /* 0x000fe20000000000 */
[----:B------:R-:W-:Y:S01]  /*0e60*/  ISETP.GT.U32.AND P6, PT, R231, R2, PT ;  /* 0x00000002e700720c */ /* 0x000fe20003fc4070 */
[----:B------:R-:W-:Y:S01]  /*0e70*/  IMAD.HI.U32 R3, R0, R10, RZ ;  /* 0x0000000a00037227 */ /* 0x000fe200078e00ff */
[----:B------:R-:W-:Y:S01]  /*0e80*/  IABS R14, R11 ;  /* 0x0000000b000e7213 */ /* 0x000fe20000000000 */
[----:B------:R-:W-:Y:S01]  /*0e90*/  STL [R1+0x49e8], R226 ;  /* 0x0049e8e201007387 */ /* 0x000fe20000100800 */
[----:B------:R-:W-:Y:S01]  /*0ea0*/  IABS R12, R9 ;  /* 0x00000009000c7213 */ /* 0x000fe20000000000 */
[----:B------:R-:W-:Y:S01]  /*0eb0*/  IMAD.MOV R5, RZ, RZ, -R3 ;  /* 0x000000ffff057224 */ /* 0x000fe200078e0a03 */
[-C--:B------:R-:W-:Y:S01]  /*0ec0*/  @!P5 IADD3 R8, PT, PT, R8, -R231.reuse, RZ ;  /* 0x800000e70808d210 */ /* 0x080fe20007ffe0ff */
[----:B------:R-:W-:Y:S01]  /*0ed0*/  @!P3 IMAD.IADD R4, R4, 0x1, -R231 ;  /* 0x000000010404b824 */ /* 0x000fe200078e0ae7 */
[----:B------:R-:W-:Y:S01]  /*0ee0*/  ISETP.GE.AND P3, PT, R13, RZ, PT ;  /* 0x000000ff0d00720c */ /* 0x000fe20003f66270 */
[----:B------:R-:W-:Y:S01]  /*0ef0*/  IMAD.HI.U32 R3, R0, R12, RZ ;  /* 0x0000000c00037227 */ /* 0x000fe200078e00ff */
[----:B------:R-:W-:Y:S01]  /*0f00*/  ISETP.GT.U32.AND P5, PT, R231, R8, PT ;  /* 0x00000008e700720c */ /* 0x000fe20003fa4070 */
[----:B------:R-:W-:Y:S01]  /*0f10*/  STL [R1+0x49ec], R153 ;  /* 0x0049ec9901007387 */ /* 0x000fe20000100800 */
[----:B------:R-:W-:Y:S01]  /*0f20*/  @!P2 IADD3 R6, PT, PT, R6, -R231, RZ ;  /* 0x800000e70606a210 */ /* 0x000fe20007ffe0ff */
[----:B------:R-:W-:-:S02]  /*0f30*/  IMAD.MOV R3, RZ, RZ, -R3 ;  /* 0x000000ffff037224 */ /* 0x000fc400078e0a03 */
[--C-:B------:R-:W-:Y:S01]  /*0f40*/  @!P6 IMAD.IADD R2, R2, 0x1, -R231.reuse ;  /* 0x000000010202e824 */ /* 0x100fe200078e0ae7 */
[C---:B------:R-:W-:Y:S01]  /*0f50*/  ISETP.GT.U32.AND P6, PT, R231.reuse, R4, PT ;  /* 0x00000004e700720c */ /* 0x040fe20003fc4070 */
[C---:B------:R-:W-:Y:S01]  /*0f60*/  IMAD R12, R231.reuse, R3, R12 ;  /* 0x00000003e70c7224 */ /* 0x040fe200078e020c */
[C---:B------:R-:W-:Y:S01]  /*0f70*/  ISETP.GT.U32.AND P2, PT, R231.reuse, R6, PT ;  /* 0x00000006e700720c */ /* 0x040fe20003f44070 */
[----:B------:R-:W-:Y:S02]  /*0f80*/  IMAD R10, R231, R5, R10 ;  /* 0x00000005e70a7224 */ /* 0x000fe400078e020a */
[----:B------:R-:W-:Y:S02]  /*0f90*/  VIADD R13, R25, 0x8 ;  /* 0x00000008190d7836 */ /* 0x000fe40000000000 */
[----:B------:R-:W-:Y:S01]  /*0fa0*/  @!P5 IMAD.IADD R8, R8, 0x1, -R231 ;  /* 0x000000010808d824 */ /* 0x000fe200078e0ae7 */
[----:B------:R-:W-:Y:S01]  /*0fb0*/  ISETP.GT.U32.AND P5, PT, R231, R12, PT ;  /* 0x0000000ce700720c */ /* 0x000fe20003fa4070 */
[----:B------:R-:W-:Y:S01]  /*0fc0*/  IMAD.HI.U32 R3, R0, R14, RZ ;  /* 0x0000000e00037227 */ /* 0x000fe200078e00ff */
[----:B------:R-:W-:-:S03]  /*0fd0*/  IABS R16, R13 ;  /* 0x0000000d00107213 */ /* 0x000fc60000000000 */
[--C-:B------:R-:W-:Y:S01]  /*0fe0*/  @!P6 IMAD.IADD R4, R4, 0x1, -R231.reuse ;  /* 0x000000010404e824 */ /* 0x100fe200078e0ae7 */
[----:B------:R-:W-:Y:S01]  /*0ff0*/  ISETP.GT.U32.AND P6, PT, R231, R10, PT ;  /* 0x0000000ae700720c */ /* 0x000fe20003fc4070 */
[----:B------:R-:W-:Y:S01]  /*1000*/  @!P2 IMAD.IADD R6, R6, 0x1, -R231 ;  /* 0x000000010606a824 */ /* 0x000fe200078e0ae7 */
[----:B------:R-:W-:Y:S01]  /*1010*/  ISETP.GE.AND P2, PT, R7, RZ, PT ;  /* 0x000000ff0700720c */ /* 0x000fe20003f46270 */
[----:B------:R-:W-:Y:S01]  /*1020*/  IMAD.MOV.U32 R17, RZ, RZ, R2 ;  /* 0x000000ffff117224 */ /* 0x000fe200078e0002 */
[----:B------:R-:W-:Y:S01]  /*1030*/  IABS R7, R15 ;  /* 0x0000000f00077213 */ /* 0x000fe20000000000 */
[----:B------:R-:W-:Y:S01]  /*1040*/  IMAD.HI.U32 R5, R0, R16, RZ ;  /* 0x0000001000057227 */ /* 0x000fe200078e00ff */
[----:B------:R-:W-:-:S03]  /*1050*/  MOV R131, R4 ;  /* 0x0000000400837202 */ /* 0x000fc60000000f00 */
[----:B------:R-:W-:Y:S01]  /*1060*/  @!P5 IMAD.IADD R12, R12, 0x1, -R231 ;  /* 0x000000010c0cd824 */ /* 0x000fe200078e0ae7 */
[----:B------:R-:W-:Y:S01]  /*1070*/  @!P0 IADD3 R131, PT, PT, -R131, RZ, RZ ;  /* 0x000000ff83838210 */ /* 0x000fe20007ffe1ff */
[----:B------:R-:W-:Y:S02]  /*1080*/  IMAD.HI.U32 R2, R0, R7, RZ ;  /* 0x0000000700027227 */ /* 0x000fe400078e00ff */
[----:B------:R-:W-:Y:S02]  /*1090*/  @!P6 IADD3 R10, PT, PT, R10, -R231, RZ ;  /* 0x800000e70a0ae210 */ /* 0x000fe40007ffe0ff */
[----:B------:R-:W-:Y:S01]  /*10a0*/  ISETP.GT.U32.AND P5, PT, R231, R12, PT ;  /* 0x0000000ce700720c */ /* 0x000fe20003fa4070 */
[----:B------:R-:W-:Y:S01]  /*10b0*/  IMAD.MOV R3, RZ, RZ, -R3 ;  /* 0x000000ffff037224 */ /* 0x000fe200078e0a03 */
[----:B------:R-:W-:Y:S01]  /*10c0*/  ISETP.GE.AND P6, PT, R9, RZ, PT ;  /* 0x000000ff0900720c */ /* 0x000fe20003fc6270 */
[----:B------:R-:W-:Y:S02]  /*10d0*/  IMAD.MOV R5, RZ, RZ, -R5 ;  /* 0x000000ffff057224 */ /* 0x000fe400078e0a05 */
[----:B------:R-:W-:-:S02]  /*10e0*/  IMAD.MOV R2, RZ, RZ, -R2 ;  /* 0x000000ffff027224 */ /* 0x000fc400078e0a02 */
[C---:B------:R-:W-:Y:S02]  /*10f0*/  IMAD R14, R231.reuse, R3, R14 ;  /* 0x00000003e70e7224 */ /* 0x040fe400078e020e */
[C---:B------:R-:W-:Y:S02]  /*1100*/  IMAD R16, R231.reuse, R5, R16 ;  /* 0x00000005e7107224 */ /* 0x040fe400078e0210 */
[C---:B------:R-:W-:Y:S01]  /*1110*/  IMAD R2, R231.reuse, R2, R7 ;  /* 0x00000002e7027224 */ /* 0x040fe200078e0207 */
[----:B------:R-:W-:Y:S01]  /*1120*/  ISETP.GT.U32.AND P0, PT, R231, R14, PT ;  /* 0x0000000ee700720c */ /* 0x000fe20003f04070 */
[----:B------:R-:W-:Y:S02]  /*1130*/  VIADD R9, R25, 0xa ;  /* 0x0000000a19097836 */ /* 0x000fe40000000000 */
[----:B------:R-:W-:Y:S02]  /*1140*/  IMAD.MOV.U32 R4, RZ, RZ, R6 ;  /* 0x000000ffff047224 */ /* 0x000fe400078e0006 */
[----:B------:R-:W-:Y:S01]  /*1150*/  IMAD.MOV.U32 R5, RZ, RZ, R8 ;  /* 0x000000ffff057224 */ /* 0x000fe200078e0008 */
[----:B------:R-:W-:Y:S01]  /*1160*/  IABS R3, R9 ;  /* 0x0000000900037213 */ /* 0x000fe20000000000 */
[----:B------:R-:W-:Y:S01]  /*1170*/  @!P4 IMAD.MOV R17, RZ, RZ, -R17 ;  /* 0x000000ffff11c224 */ /* 0x000fe200078e0a11 */
[C---:B------:R-:W-:Y:S01]  /*1180*/  ISETP.GT.U32.AND P4, PT, R231.reuse, R10, PT ;  /* 0x0000000ae700720c */ /* 0x040fe20003f84070 */
[----:B------:R-:W-:Y:S01]  /*1190*/  @!P5 IMAD.IADD R12, R12, 0x1, -R231 ;  /* 0x000000010c0cd824 */ /* 0x000fe200078e0ae7 */
[----:B------:R-:W-:Y:S01]  /*11a0*/  ISETP.GT.U32.AND P5, PT, R231, R2, PT ;  /* 0x00000002e700720c */ /* 0x000fe20003fa4070 */
[----:B------:R-:W-:Y:S01]  /*11b0*/  @!P1 IMAD.MOV R4, RZ, RZ, -R4 ;  /* 0x000000ffff049224 */ /* 0x000fe200078e0a04 */
[----:B------:R-:W-:Y:S01]  /*11c0*/  @!P3 IADD3 R5, PT, PT, -R5, RZ, RZ ;  /* 0x000000ff0505b210 */ /* 0x000fe20007ffe1ff */
[----:B------:R-:W-:Y:S01]  /*11d0*/  STL [R1+0x270], R17 ;  /* 0x0002701101007387 */ /* 0x000fe20000100800 */
[----:B------:R-:W-:-:S02]  /*11e0*/  ISETP.GT.U32.AND P3, PT, R231, R16, PT ;  /* 0x00000010e700720c */ /* 0x000fc40003f64070 */
[----:B------:R-:W-:Y:S01]  /*11f0*/  @!P0 IADD3 R14, PT, PT, R14, -R231, RZ ;  /* 0x800000e70e0e8210 */ /* 0x000fe20007ffe0ff */
[----:B------:R1:W-:Y:S01]  /*1200*/  STL [R1+0x26c], R4 ;  /* 0x00026c0401007387 */ /* 0x0003e20000100800 */
[----:B------:R-:W-:Y:S01]  /*1210*/  ISETP.GE.AND P1, PT, R11, RZ, PT ;  /* 0x000000ff0b00720c */ /* 0x000fe20003f26270 */
[----:B------:R-:W-:Y:S01]  /*1220*/  VIADD R11, R25, 0xc ;  /* 0x0000000c190b7836 */ /* 0x000fe20000000000 */
[----:B------:R-:W-:Y:S01]  /*1230*/  ISETP.GE.AND P0, PT, R15, RZ, PT ;  /* 0x000000ff0f00720c */ /* 0x000fe20003f06270 */
[----:B------:R2:W-:Y:S01]  /*1240*/  STL [R1+0xd8], R5 ;  /* 0x0000d80501007387 */ /* 0x0005e20000100800 */
[--C-:B------:R-:W-:Y:S01]  /*1250*/  @!P4 IMAD.IADD R10, R10, 0x1, -R231.reuse ;  /* 0x000000010a0ac824 */ /* 0x100fe200078e0ae7 */
[----:B------:R-:W-:Y:S01]  /*1260*/  ISETP.GE.AND P4, PT, R13, RZ, PT ;  /* 0x000000ff0d00720c */ /* 0x000fe20003f86270 */
[----:B------:R-:W-:Y:S01]  /*1270*/  @!P5 IMAD.IADD R2, R2, 0x1, -R231 ;  /* 0x000000010202d824 */ /* 0x000fe200078e0ae7 */
[----:B------:R-:W-:Y:S01]  /*1280*/  IABS R8, R11 ;  /* 0x0000000b00087213 */ /* 0x000fe20000000000 */
[----:B------:R-:W-:Y:S01]  /*1290*/  IMAD.MOV.U32 R7, RZ, RZ, R10 ;  /* 0x000000ffff077224 */ /* 0x000fe200078e000a */
[----:B------:R-:W-:Y:S01]  /*12a0*/  @!P3 IADD3 R16, PT, PT, R16, -R231, RZ ;  /* 0x800000e71010b210 */ /* 0x000fe20007ffe0ff */
[----:B-1----:R-:W-:Y:S01]  /*12b0*/  IMAD.MOV.U32 R4, RZ, RZ, R3 ;  /* 0x000000ffff047224 */ /* 0x002fe200078e0003 */
[C---:B------:R-:W-:Y:S01]  /*12c0*/  ISETP.GT.U32.AND P3, PT, R231.reuse, R14, PT ;  /* 0x0000000ee700720c */ /* 0x040fe20003f64070 */
[----:B------:R-:W-:Y:S01]  /*12d0*/  @!P2 IMAD.MOV R7, RZ, RZ, -R7 ;  /* 0x000000ffff07a224 */ /* 0x000fe200078e0a07 */
[----:B------:R-:W-:Y:S01]  /*12e0*/  ISETP.GT.U32.AND P5, PT, R231, R2, PT ;  /* 0x00000002e700720c */ /* 0x000fe20003fa4070 */
[----:B--2---:R-:W-:Y:S01]  /*12f0*/  VIADD R5, R25, 0xb ;  /* 0x0000000b19057836 */ /* 0x004fe20000000000 */
[----:B------:R-:W-:Y:S01]  /*1300*/  ISETP.GT.U32.AND P2, PT, R231, R16, PT ;  /* 0x00000010e700720c */ /* 0x000fe20003f44070 */
[----:B------:R-:W-:Y:S01]  /*1310*/  IMAD.HI.U32 R3, R0, R4, RZ ;  /* 0x0000000400037227 */ /* 0x000fe200078e00ff */
[----:B------:R1:W-:Y:S02]  /*1320*/  STL [R1+0x268], R7 ;  /* 0x0002680701007387 */ /* 0x0003e40000100800 */
[----:B------:R-:W-:Y:S01]  /*1330*/  IABS R6, R5 ;  /* 0x0000000500067213 */ /* 0x000fe20000000000 */
[----:B------:R-:W-:-:S04]  /*1340*/  IMAD.MOV R3, RZ, RZ, -R3 ;  /* 0x000000ffff037224 */ /* 0x000fc800078e0a03 */
[----:B------:R-:W-:Y:S02]  /*1350*/  IMAD R4, R231, R3, R4 ;  /* 0x00000003e7047224 */ /* 0x000fe400078e0204 */
[----:B------:R-:W-:-:S04]  /*1360*/  IMAD.HI.U32 R3, R0, R6, RZ ;  /* 0x0000000600037227 */ /* 0x000fc800078e00ff */
[----:B------:R-:W-:Y:S02]  /*1370*/  IMAD.MOV R3, RZ, RZ, -R3 ;  /* 0x000000ffff037224 */ /* 0x000fe400078e0a03 */
[--C-:B------:R-:W-:Y:S01]  /*1380*/  @!P3 IMAD.IADD R14, R14, 0x1, -R231.reuse ;  /* 0x000000010e0eb824 */ /* 0x100fe200078e0ae7 */
[C---:B------:R-:W-:Y:S01]  /*1390*/  ISETP.GT.U32.AND P3, PT, R231.reuse, R4, PT ;  /* 0x00000004e700720c */ /* 0x040fe20003f64070 */
[C---:B------:R-:W-:Y:S02]  /*13a0*/  IMAD R6, R231.reuse, R3, R6 ;  /* 0x00000003e7067224 */ /* 0x040fe400078e0206 */
[----:B-1----:R-:W-:Y:S02]  /*13b0*/  IMAD.MOV.U32 R7, RZ, RZ, R12 ;  /* 0x000000ffff077224 */ /* 0x002fe400078e000c */
[--C-:B------:R-:W-:Y:S01]  /*13c0*/  @!P5 IMAD.IADD R2, R2, 0x1, -R231.reuse ;  /* 0x000000010202d824 */ /* 0x100fe200078e0ae7 */
[----:B------:R-:W-:Y:S01]  /*13d0*/  ISETP.GT.U32.AND P5, PT, R231, R6, PT ;  /* 0x00000006e700720c */ /* 0x000fe20003fa4070 */
[----:B------:R-:W-:Y:S01]  /*13e0*/  IMAD.MOV.U32 R13, RZ, RZ, R14 ;  /* 0x000000ffff0d7224 */ /* 0x000fe200078e000e */
[----:B------:R-:W-:Y:S01]  /*13f0*/  @!P6 IADD3 R7, PT, PT, -R7, RZ, RZ ;  /* 0x000000ff0707e210 */ /* 0x000fe20007ffe1ff */
[----:B------:R-:W-:Y:S01]  /*1400*/  @!P2 IMAD.IADD R16, R16, 0x1, -R231 ;  /* 0x000000011010a824 */ /* 0x000fe200078e0ae7 */
[----:B------:R-:W-:Y:S01]  /*1410*/  ISETP.GE.AND P6, PT, R9, RZ, PT ;  /* 0x000000ff0900720c */ /* 0x000fe20003fc6270 */
[----:B------:R-:W-:Y:S01]  /*1420*/  @!P1 IMAD.MOV R13, RZ, RZ, -R13 ;  /* 0x000000ffff0d9224 */ /* 0x000fe200078e0a0d */
[----:B------:R-:W-:Y:S01]  /*1430*/  IADD3 R9, PT, PT, R25, 0xd, RZ ;  /* 0x0000000d19097810 */ /* 0x000fe20007ffe0ff */
[----:B------:R-:W-:Y:S01]  /*1440*/  IMAD.HI.U32 R3, R0, R8, RZ ;  /* 0x0000000800037227 */ /* 0x000fe200078e00ff */
[----:B------:R1:W-:Y:S01]  /*1450*/  STL [R1+0x284], R7 ;  /* 0x0002840701007387 */ /* 0x0003e20000100800 */
[----:B------:R-:W-:-:S02]  /*1460*/  ISETP.GE.AND P2, PT, R5, RZ, PT ;  /* 0x000000ff0500720c */ /* 0x000fc40003f46270 */
[--C-:B------:R-:W-:Y:S01]  /*1470*/  @!P3 IMAD.IADD R4, R4, 0x1, -R231.reuse ;  /* 0x000000010404b824 */ /* 0x100fe200078e0ae7 */
[----:B------:R2:W-:Y:S01]  /*1480*/  STL [R1+0x288], R13 ;  /* 0x0002880d01007387 */ /* 0x0005e20000100800 */
[----:B------:R-:W-:Y:S01]  /*1490*/  IADD3 R3, PT, PT, -R3, RZ, RZ ;  /* 0x000000ff03037210 */ /* 0x000fe20007ffe1ff */
[----:B------:R-:W-:Y:S01]  /*14a0*/  @!P5 IMAD.IADD R6, R6, 0x1, -R231 ;  /* 0x000000010606d824 */ /* 0x000fe200078e0ae7 */
[----:B------:R-:W-:Y:S01]  /*14b0*/  ISETP.GE.AND P3, PT, R11, RZ, PT ;  /* 0x000000ff0b00720c */ /* 0x000fe20003f66270 */
[----:B------:R-:W-:Y:S01]  /*14c0*/  @!P0 IMAD.MOV R2, RZ, RZ, -R2 ;  /* 0x000000ffff028224 */ /* 0x000fe200078e0a02 */
[C---:B------:R-:W-:Y:S01]  /*14d0*/  ISETP.GT.U32.AND P1, PT, R231.reuse, R4, PT ;  /* 0x00000004e700720c */ /* 0x040fe20003f24070 */
[----:B------:R-:W-:Y:S01]  /*14e0*/  IMAD R8, R231, R3, R8 ;  /* 0x00000003e7087224 */ /* 0x000fe200078e0208 */
[----:B-1----:R-:W-:Y:S01]  /*14f0*/  IABS R7, R9 ;  /* 0x0000000900077213 */ /* 0x002fe20000000000 */
[----:B------:R-:W-:Y:S01]  /*1500*/  VIADD R12, R25, 0xe ;  /* 0x0000000e190c7836 */ /* 0x000fe20000000000 */
[----:B------:R-:W-:Y:S01]  /*1510*/  ISETP.GT.U32.AND P5, PT, R231, R6, PT ;  /* 0x00000006e700720c */ /* 0x000fe20003fa4070 */
[----:B------:R-:W-:Y:S01]  /*1520*/  VIADD R11, R25, 0xf ;  /* 0x0000000f190b7836 */ /* 0x000fe20000000000 */
[----:B--2---:R-:W-:Y:S01]  /*1530*/  MOV R13, R16 ;  /* 0x00000010000d7202 */ /* 0x004fe20000000f00 */
[----:B------:R-:W-:Y:S01]  /*1540*/  IMAD.HI.U32 R3, R0, R7, RZ ;  /* 0x0000000700037227 */ /* 0x000fe200078e00ff */
[----:B------:R-:W-:-:S02]  /*1550*/  IABS R10, R12 ;  /* 0x0000000c000a7213 */ /* 0x000fc40000000000 */
[----:B------:R-:W-:Y:S01]  /*1560*/  ISETP.GE.AND P0, PT, R9, RZ, PT ;  /* 0x000000ff0900720c */ /* 0x000fe20003f06270 */
[----:B------:R-:W-:Y:S01]  /*1570*/  @!P4 IMAD.MOV R13, RZ, RZ, -R13 ;  /* 0x000000ffff0dc224 */ /* 0x000fe200078e0a0d */
[----:B------:R-:W-:Y:S01]  /*1580*/  ISETP.GT.U32.AND P4, PT, R231, R8, PT ;  /* 0x00000008e700720c */ /* 0x000fe20003f84070 */
[----:B------:R-:W-:-:S03]  /*1590*/  IMAD.HI.U32 R5, R0, R10, RZ ;  /* 0x0000000a00057227 */ /* 0x000fc600078e00ff */
[----:B------:R-:W-:Y:S01]  /*15a0*/  STL [R1+0x28c], R13 ;  /* 0x00028c0d01007387 */ /* 0x000fe20000100800 */
[----:B------:R-:W-:Y:S01]  /*15b0*/  @!P5 IADD3 R6, PT, PT, R6, -R231, RZ ;  /* 0x800000e70606d210 */ /* 0x000fe20007ffe0ff */
[--C-:B------:R-:W-:Y:S01]  /*15c0*/  @!P1 IMAD.IADD R4, R4, 0x1, -R231.reuse ;  /* 0x0000000104049824 */ /* 0x100fe200078e0ae7 */
[----:B------:R-:W-:Y:S01]  /*15d0*/  IADD3 R5, PT, PT, -R5, RZ, RZ ;  /* 0x000000ff05057210 */ /* 0x000fe20007ffe1ff */
[----:B------:R1:W-:Y:S01]  /*15e0*/  STL [R1+0x258], R2 ;  /* 0x0002580201007387 */ /* 0x0003e20000100800 */
[----:B------:R-:W-:Y:S01]  /*15f0*/  ISETP.GE.AND P1, PT, R12, RZ, PT ;  /* 0x000000ff0c00720c */ /* 0x000fe20003f26270 */
[----:B------:R-:W-:Y:S01]  /*1600*/  IMAD.MOV.U32 R15, RZ, RZ, R4 ;  /* 0x000000ffff0f7224 */ /* 0x000fe200078e0004 */
[----:B------:R-:W-:Y:S01]  /*1610*/  MOV R14, R6 ;  /* 0x00000006000e7202 */ /* 0x000fe20000000f00 */
[----:B------:R-:W-:Y:S02]  /*1620*/  IMAD R10, R231, R5, R10 ;  /* 0x00000005e70a7224 */ /* 0x000fe400078e020a */
[----:B------:R-:W-:-:S02]  /*1630*/  @!P4 IMAD.IADD R8, R8, 0x1, -R231 ;  /* 0x000000010808c824 */ /* 0x000fc400078e0ae7 */
[----:B------:R-:W-:Y:S01]  /*1640*/  @!P6 IMAD.MOV R15, RZ, RZ, -R15 ;  /* 0x000000ffff0fe224 */ /* 0x000fe200078e0a0f */
[C---:B------:R-:W-:Y:S01]  /*1650*/  ISETP.GT.U32.AND P6, PT, R231.reuse, R10, PT ;  /* 0x0000000ae700720c */ /* 0x040fe20003fc4070 */
[----:B-1----:R-:W-:Y:S01]  /*1660*/  IMAD.MOV R2, RZ, RZ, -R3 ;  /* 0x000000ffff027224 */ /* 0x002fe200078e0a03 */
[----:B------:R-:W-:Y:S01]  /*1670*/  ISETP.GT.U32.AND P4, PT, R231, R8, PT ;  /* 0x00000008e700720c */ /* 0x000fe20003f84070 */
[----:B------:R-:W-:Y:S01]  /*1680*/  VIADD R12, R25, 0x10 ;  /* 0x00000010190c7836 */ /* 0x000fe20000000000 */
[----:B------:R-:W-:Y:S01]  /*1690*/  STL [R1+0xd4], R15 ;  /* 0x0000d40f01007387 */ /* 0x000fe20000100800 */
[----:B------:R-:W-:Y:S01]  /*16a0*/  IMAD R2, R231, R2, R7 ;  /* 0x00000002e7027224 */ /* 0x000fe200078e0207 */
[----:B------:R-:W-:Y:S01]  /*16b0*/  IABS R7, R11 ;  /* 0x0000000b00077213 */ /* 0x000fe20000000000 */
[----:B------:R-:W-:Y:S01]  /*16c0*/  VIADD R13, R25, 0x11 ;  /* 0x00000011190d7836 */ /* 0x000fe20000000000 */
[----:B------:R-:W-:Y:S01]  /*16d0*/  IABS R5, R12 ;  /* 0x0000000c00057213 */ /* 0x000fe20000000000 */
[----:B------:R-:W-:Y:S01]  /*16e0*/  @!P2 IMAD.MOV R14, RZ, RZ, -R14 ;  /* 0x000000ffff0ea224 */ /* 0x000fe200078e0a0e */
[----:B------:R-:W-:Y:S01]  /*16f0*/  ISETP.GT.U32.AND P5, PT, R231, R2, PT ;  /* 0x00000002e700720c */ /* 0x000fe20003fa4070 */
[----:B------:R-:W-:Y:S01]  /*1700*/  IMAD.HI.U32 R3, R0, R7, RZ ;  /* 0x0000000700037227 */ /* 0x000fe200078e00ff */
[----:B------:R-:W-:-:S02]  /*1710*/  MOV R6, R5 ;  /* 0x0000000500067202 */ /* 0x000fc40000000f00 */
[----:B------:R-:W-:Y:S01]  /*1720*/  IABS R9, R13 ;  /* 0x0000000d00097213 */ /* 0x000fe20000000000 */
[----:B------:R-:W-:Y:S01]  /*1730*/  @!P6 IMAD.IADD R10, R10, 0x1, -R231 ;  /* 0x000000010a0ae824 */ /* 0x000fe200078e0ae7 */
[----:B------:R1:W-:Y:S01]  /*1740*/  STL [R1+0xd0], R14 ;  /* 0x0000d00e01007387 */ /* 0x0003e20000100800 */
[----:B------:R-:W-:Y:S01]  /*1750*/  IMAD.MOV R4, RZ, RZ, -R3 ;  /* 0x000000ffff047224 */ /* 0x000fe200078e0a03 */
[----:B------:R-:W-:Y:S01]  /*1760*/  ISETP.GE.AND P2, PT, R11, RZ, PT ;  /* 0x000000ff0b00720c */ /* 0x000fe20003f46270 */
[----:B------:R-:W-:Y:S01]  /*1770*/  IMAD.HI.U32 R3, R0, R6, RZ ;  /* 0x0000000600037227 */ /* 0x000fe200078e00ff */
[----:B------:R-:W-:-:S03]  /*1780*/  ISETP.GT.U32.AND P6, PT, R231, R10, PT ;  /* 0x0000000ae700720c */ /* 0x000fc60003fc4070 */
[--C-:B------:R-:W-:Y:S02]  /*1790*/  @!P5 IMAD.IADD R2, R2, 0x1, -R231.reuse ;  /* 0x000000010202d824 */ /* 0x100fe400078e0ae7 */
[----:B------:R-:W-:Y:S01]  /*17a0*/  @!P4 IMAD.IADD R8, R8, 0x1, -R231 ;  /* 0x000000010808c824 */ /* 0x000fe200078e0ae7 */
[----:B------:R-:W-:Y:S01]  /*17b0*/  ISETP.GE.AND P4, PT, R12, RZ, PT ;  /* 0x000000ff0c00720c */ /* 0x000fe20003f86270 */
[----:B------:R-:W-:Y:S01]  /*17c0*/  IMAD.HI.U32 R5, R0, R9, RZ ;  /* 0x0000000900057227 */ /* 0x000fe200078e00ff */
[C---:B------:R-:W-:Y:S02]  /*17d0*/  ISETP.GT.U32.AND P5, PT, R231.reuse, R2, PT ;  /* 0x00000002e700720c */ /* 0x040fe40003fa4070 */
[----:B-1----:R-:W-:Y:S01]  /*17e0*/  MOV R14, R8 ;  /* 0x00000008000e7202 */ /* 0x002fe20000000f00 */
[----:B------:R-:W-:Y:S02]  /*17f0*/  IMAD.MOV R3, RZ, RZ, -R3 ;  /* 0x000000ffff037224 */ /* 0x000fe400078e0a03 */
[----:B------:R-:W-:-:S02]  /*1800*/  IMAD R4, R231, R4, R7 ;  /* 0x00000004e7047224 */ /* 0x000fc400078e0207 */
[----:B------:R-:W-:Y:S02]  /*1810*/  IMAD.MOV R8, RZ, RZ, -R5 ;  /* 0x000000ffff087224 */ /* 0x000fe400078e0a05 */
[----:B------:R-:W-:Y:S02]  /*1820*/  IMAD R6, R231, R3, R6 ;  /* 0x00000003e7067224 */ /* 0x000fe400078e0206 */
[----:B------:R-:W-:Y:S01]  /*1830*/  @!P3 IMAD.MOV R14, RZ, RZ, -R14 ;  /* 0x000000ffff0eb224 */ /* 0x000fe200078e0a0e */
[----:B------:R-:W-:Y:S01]  /*1840*/  ISETP.GE.AND P3, PT, R13, RZ, PT ;  /* 0x000000ff0d00720c */ /* 0x000fe20003f66270 */
[----:B------:R-:W-:Y:S01]  /*1850*/  @!P6 IMAD.IADD R10, R10, 0x1, -R231 ;  /* 0x000000010a0ae824 */ /* 0x000fe200078e0ae7 */
[----:B------:R-:W-:Y:S01]  /*1860*/  @!P5 IADD3 R2, PT, PT, R2, -R231, RZ ;  /* 0x800000e70202d210 */ /* 0x000fe20007ffe0ff */
[C---:B------:R-:W-:Y:S01]  /*1870*/  IMAD R8, R231.reuse, R8, R9 ;  /* 0x00000008e7087224 */ /* 0x040fe200078e0209 */
[----:B------:R-:W-:Y:S01]  /*1880*/  ISETP.GT.U32.AND P5, PT, R231, R4, PT ;  /* 0x00000004e700720c */ /* 0x000fe20003fa4070 */
[----:B------:R1:W-:Y:S01]  /*1890*/  STL [R1+0xcc], R14 ;  /* 0x0000cc0e01007387 */ /* 0x0003e20000100800 */
[C---:B------:R-:W-:Y:S01]  /*18a0*/  VIADD R12, R25.reuse, 0x13 ;  /* 0x00000013190c7836 */ /* 0x040fe20000000000 */
[----:B------:R-:W-:Y:S01]  /*18b0*/  IADD3 R13, PT, PT, R25, 0x14, RZ ;  /* 0x00000014190d7810 */ /* 0x000fe20007ffe0ff */
[----:B------:R-:W-:-:S02]  /*18c0*/  IMAD.MOV.U32 R5, RZ, RZ, R2 ;  /* 0x000000ffff057224 */ /* 0x000fc400078e0002 */
[----:B------:R-:W-:Y:S01]  /*18d0*/  VIADD R2, R25, 0x12 ;  /* 0x0000001219027836 */ /* 0x000fe20000000000 */
[----:B------:R-:W-:Y:S01]  /*18e0*/  IABS R7, R12 ;  /* 0x0000000c00077213 */ /* 0x000fe20000000000 */
[----:B------:R-:W-:Y:S01]  /*18f0*/  @!P0 IMAD.MOV R5, RZ, RZ, -R5 ;  /* 0x000000ffff058224 */ /* 0x000fe200078e0a05 */
[----:B------:R-:W-:Y:S01]  /*1900*/  ISETP.GT.U32.AND P0, PT, R231, R6, PT ;  /* 0x00000006e700720c */ /* 0x000fe20003f04070 */
[----:B------:R-:W-:Y:S01]  /*1910*/  VIADD R15, R25, 0x15 ;  /* 0x00000015190f7836 */ /* 0x000fe20000000000 */
[----:B------:R-:W-:Y:S01]  /*1920*/  ISETP.GE.AND P6, PT, R2, RZ, PT ;  /* 0x000000ff0200720c */ /* 0x000fe20003fc6270 */
[----:B-1----:R-:W-:Y:S01]  /*1930*/  IMAD.MOV.U32 R14, RZ, RZ, R10 ;  /* 0x000000ffff0e7224 */ /* 0x002fe200078e000a */
[----:B------:R-:W-:Y:S01]  /*1940*/  @!P5 IADD3 R4, PT, PT, R4, -R231, RZ ;  /* 0x800000e70404d210 */ /* 0x000fe20007ffe0ff */
[----:B------:R1:W-:Y:S01]  /*1950*/  STL [R1+0x290], R5 ;  /* 0x0002900501007387 */ /* 0x0003e20000100800 */
[----:B------:R-:W-:Y:S01]  /*1960*/  IMAD.HI.U32 R3, R0, R7, RZ ;  /* 0x0000000700037227 */ /* 0x000fe200078e00ff */
[----:B------:R-:W-:-:S02]  /*1970*/  IABS R11, R15 ;  /* 0x0000000f000b7213 */ /* 0x000fc40000000000 */
[C---:B------:R-:W-:Y:S01]  /*1980*/  ISETP.GT.U32.AND P5, PT, R231.reuse, R4, PT ;  /* 0x00000004e700720c */ /* 0x040fe20003fa4070 */
[----:B------:R-:W-:Y:S01]  /*1990*/  @!P1 IMAD.MOV R14, RZ, RZ, -R14 ;  /* 0x000000ffff0e9224 */ /* 0x000fe200078e0a0e */
[C---:B------:R-:W-:Y:S01]  /*19a0*/  ISETP.GT.U32.AND P1, PT, R231.reuse, R8, PT ;  /* 0x00000008e700720c */ /* 0x040fe20003f24070 */
[----:B------:R-:W-:Y:S01]  /*19b0*/  IMAD.MOV R10, RZ, RZ, -R3 ;  /* 0x000000ffff0a7224 */ /* 0x000fe200078e0a03 */
[----:B------:R-:W-:Y:S01]  /*19c0*/  IABS R9, R13 ;  /* 0x0000000d00097213 */ /* 0x000fe20000000000 */
[----:B------:R-:W-:Y:S01]  /*19d0*/  @!P0 IMAD.IADD R6, R6, 0x1, -R231 ;  /* 0x0000000106068824 */ /* 0x000fe200078e0ae7 */
[----:B-1----:R-:W-:Y:S01]  /*19e0*/  IABS R5, R2 ;  /* 0x0000000200057213 */ /* 0x002fe20000000000 */
[C---:B------:R-:W-:Y:S01]  /*19f0*/  IMAD R10, R231.reuse, R10, R7 ;  /* 0x0000000ae70a7224 */ /* 0x040fe200078e0207 */
[----:B------:R1:W-:Y:S01]  /*1a00*/  STL [R1+0x254], R14 ;  /* 0x0002540e01007387 */ /* 0x0003e20000100800 */
[----:B------:R-:W-:Y:S01]  /*1a10*/  IMAD.HI.U32 R3, R0, R9, RZ ;  /* 0x0000000900037227 */ /* 0x000fe200078e00ff */
[----:B------:R-:W-:-:S03]  /*1a20*/  ISETP.GT.U32.AND P0, PT, R231, R6, PT ;  /* 0x00000006e700720c */ /* 0x000fc60003f04070 */
[----:B------:R-:W-:-:S04]  /*1a30*/  IMAD.HI.U32 R2, R0, R5, RZ ;  /* 0x0000000500027227 */ /* 0x000fc800078e00ff */
[--C-:B------:R-:W-:Y:S01]  /*1a40*/  @!P1 IMAD.IADD R8, R8, 0x1, -R231.reuse ;  /* 0x0000000108089824 */ /* 0x100fe200078e0ae7 */
[----:B------:R-:W-:Y:S01]  /*1a50*/  IADD3 R2, PT, PT, -R2, RZ, RZ ;  /* 0x000000ff02027210 */ /* 0x000fe20007ffe1ff */
[----:B------:R-:W-:Y:S01]  /*1a60*/  @!P5 IMAD.IADD R4, R4, 0x1, -R231 ;  /* 0x000000010404d824 */ /* 0x000fe200078e0ae7 */
[----:B------:R-:W-:Y:S01]  /*1a70*/  ISETP.GE.AND P5, PT, R12, RZ, PT ;  /* 0x000000ff0c00720c */ /* 0x000fe20003fa6270 */
[----:B------:R-:W-:Y:S01]  /*1a80*/  IMAD.MOV R12, RZ, RZ, -R3 ;  /* 0x000000ffff0c7224 */ /* 0x000fe200078e0a03 */
[C---:B------:R-:W-:Y:S01]  /*1a90*/  ISETP.GT.U32.AND P1, PT, R231.reuse, R8, PT ;  /* 0x00000008e700720c */ /* 0x040fe20003f24070 */
[C---:B------:R-:W-:Y:S01]  /*1aa0*/  IMAD R2, R231.reuse, R2, R5 ;  /* 0x00000002e7027224 */ /* 0x040fe200078e0205 */
[----:B------:R-:W-:Y:S01]  /*1ab0*/  @!P0 IADD3 R6, PT, PT, R6, -R231, RZ ;  /* 0x800000e706068210 */ /* 0x000fe20007ffe0ff */
[----:B------:R-:W-:Y:S02]  /*1ac0*/  IMAD.MOV.U32 R17, RZ, RZ, R4 ;  /* 0x000000ffff117224 */ /* 0x000fe400078e0004 */
[----:B------:R-:W-:Y:S01]  /*1ad0*/  IMAD.HI.U32 R5, R0, R11, RZ ;  /* 0x0000000b00057227 */ /* 0x000fe200078e00ff */
[----:B------:R-:W-:-:S02]  /*1ae0*/  ISETP.GT.U32.AND P0, PT, R231, R2, PT ;  /* 0x00000002e700720c */ /* 0x000fc40003f04070 */
[----:B------:R-:W-:Y:S01]  /*1af0*/  MOV R16, R6 ;  /* 0x0000000600107202 */ /* 0x000fe20000000f00 */
[----:B------:R-:W-:Y:S01]  /*1b00*/  @!P2 IMAD.MOV R17, RZ, RZ, -R17 ;  /* 0x000000ffff11a224 */ /* 0x000fe200078e0a11 */
[----:B------:R-:W-:Y:S01]  /*1b10*/  ISETP.GT.U32.AND P2, PT, R231, R10, PT ;  /* 0x0000000ae700720c */ /* 0x000fe20003f44070 */
[----:B-1----:R-:W-:Y:S02]  /*1b20*/  IMAD.MOV R14, RZ, RZ, -R5 ;  /* 0x000000ffff0e7224 */ /* 0x002fe400078e0a05 */
[----:B------:R-:W-:Y:S01]  /*1b30*/  @!P4 IMAD.MOV R16, RZ, RZ, -R16 ;  /* 0x000000ffff10c224 */ /* 0x000fe200078e0a10 */
[----:B------:R-:W-:Y:S01]  /*1b40*/  STL [R1+0x250], R17 ;  /* 0x0002501101007387 */ /* 0x000fe20000100800 */
[----:B------:R-:W-:Y:S01]  /*1b50*/  @!P1 IMAD.IADD R8, R8, 0x1, -R231 ;  /* 0x0000000108089824 */ /* 0x000fe200078e0ae7 */
[----:B------:R-:W-:Y:S01]  /*1b60*/  ISETP.GE.AND P4, PT, R13, RZ, PT ;  /* 0x000000ff0d00720c */ /* 0x000fe20003f86270 */
[C---:B------:R-:W-:Y:S01]  /*1b70*/  IMAD R6, R231.reuse, R14, R11 ;  /* 0x0000000ee7067224 */ /* 0x040fe200078e020b */
[----:B------:R1:W-:Y:S01]  /*1b80*/  STL [R1+0x29c], R16 ;  /* 0x00029c1001007387 */ /* 0x0003e20000100800 */
[----:B------:R-:W-:Y:S01]  /*1b90*/  IMAD R4, R231, R12, R9 ;  /* 0x0000000ce7047224 */ /* 0x000fe200078e0209 */
[----:B------:R-:W-:Y:S01]  /*1ba0*/  @!P0 IADD3 R2, PT, PT, R2, -R231, RZ ;  /* 0x800000e702028210 */ /* 0x000fe20007ffe0ff */
[----:B------:R-:W-:-:S02]  /*1bb0*/  VIADD R12, R25, 0x16 ;  /* 0x00000016190c7836 */ /* 0x000fc40000000000 */
[----:B------:R-:W-:Y:S01]  /*1bc0*/  @!P2 IADD3 R10, PT, PT, R10, -R231, RZ ;  /* 0x800000e70a0aa210 */ /* 0x000fe20007ffe0ff */
[----:B------:R-:W-:Y:S01]  /*1bd0*/  VIADD R13, R25, 0x18 ;  /* 0x00000018190d7836 */ /* 0x000fe20000000000 */
[----:B------:R-:W-:Y:S01]  /*1be0*/  ISETP.GT.U32.AND P0, PT, R231, R2, PT ;  /* 0x00000002e700720c */ /* 0x000fe20003f04070 */
[----:B------:R-:W-:Y:S01]  /*1bf0*/  VIADD R11, R25, 0x17 ;  /* 0x00000017190b7836 */ /* 0x000fe20000000000 */
[----:B------:R-:W-:Y:S01]  /*1c00*/  IABS R5, R12 ;  /* 0x0000000c00057213 */ /* 0x000fe20000000000 */
[----:B-1----:R-:W-:Y:S01]  /*1c10*/  IMAD.MOV.U32 R16, RZ, RZ, R8 ;  /* 0x000000ffff107224 */ /* 0x002fe200078e0008 */
[----:B------:R-:W-:Y:S01]  /*1c20*/  ISETP.GT.U32.AND P2, PT, R231, R10, PT ;  /* 0x0000000ae700720c */ /* 0x000fe20003f44070 */
[----:B------:R-:W-:Y:S01]  /*1c30*/  VIADD R17, R25, 0x20 ;  /* 0x0000002019117836 */ /* 0x000fe20000000000 */
[C---:B------:R-:W-:Y:S01]  /*1c40*/  ISETP.GT.U32.AND P1, PT, R231.reuse, R4, PT ;  /* 0x00000004e700720c */ /* 0x040fe20003f24070 */
[----:B------:R-:W-:Y:S01]  /*1c50*/  @!P3 IMAD.MOV R16, RZ, RZ, -R16 ;  /* 0x000000ffff10b224 */ /* 0x000fe200078e0a10 */
[----:B------:R-:W-:Y:S01]  /*1c60*/  ISETP.GT.U32.AND P3, PT, R231, R6, PT ;  /* 0x00000006e700720c */ /* 0x000fe20003f64070 */
[----:B------:R-:W-:Y:S01]  /*1c70*/  IMAD.HI.U32 R3, R0, R5, RZ ;  /* 0x0000000500037227 */ /* 0x000fe200078e00ff */
[----:B------:R-:W-:-:S02]  /*1c80*/  IABS R9, R13 ;  /* 0x0000000d00097213 */ /* 0x000fc40000000000 */
[----:B------:R-:W-:Y:S01]  /*1c90*/  IABS R7, R11 ;  /* 0x0000000b00077213 */ /* 0x000fe20000000000 */
[----:B------:R-:W-:Y:S01]  /*1ca0*/  IMAD.MOV R8, RZ, RZ, -R3 ;  /* 0x000000ffff087224 */ /* 0x000fe200078e0a03 */
[----:B------:R-:W-:Y:S01]  /*1cb0*/  @!P0 IADD3 R2, PT, PT, R2, -R231, RZ ;  /* 0x800000e702028210 */ /* 0x000fe20007ffe0ff */
[----:B------:R1:W-:Y:S01]  /*1cc0*/  STL [R1+0x24c], R16 ;  /* 0x00024c1001007387 */ /* 0x0003e20000100800 */
[----:B------:R-:W-:Y:S01]  /*1cd0*/  ISETP.GE.AND P0, PT, R15, RZ, PT ;  /* 0x000000ff0f00720c */ /* 0x000fe20003f06270 */
[C---:B------:R-:W-:Y:S01]  /*1ce0*/  IMAD R8, R231.reuse, R8, R5 ;  /* 0x00000008e7087224 */ /* 0x040fe200078e0205 */
[----:B------:R-:W-:Y:S01]  /*1cf0*/  IABS R18, R17 ;  /* 0x0000001100127213 */ /* 0x000fe20000000000 */
[----:B------:R-:W-:Y:S02]  /*1d00*/  IMAD.MOV.U32 R5, RZ, RZ, R9 ;  /* 0x000000ffff057224 */ /* 0x000fe400078e0009 */
[----:B------:R-:W-:Y:S01]  /*1d10*/  @!P3 IADD3 R6, PT, PT, R6, -R231, RZ ;  /* 0x800000e70606b210 */ /* 0x000fe20007ffe0ff */
[----:B------:R-:W-:Y:S01]  /*1d20*/  @!P2 IMAD.IADD R10, R10, 0x1, -R231 ;  /* 0x000000010a0aa824 */ /* 0x000fe200078e0ae7 */
[C---:B------:R-:W-:Y:S01]  /*1d30*/  ISETP.GT.U32.AND P2, PT, R231.reuse, R8, PT ;  /* 0x00000008e700720c */ /* 0x040fe20003f44070 */
[----:B------:R-:W-:Y:S01]  /*1d40*/  IMAD.HI.U32 R3, R0, R7, RZ ;  /* 0x0000000700037227 */ /* 0x000fe200078e00ff */
[----:B------:R-:W-:-:S03]  /*1d50*/  ISETP.GT.U32.AND P3, PT, R231, R6, PT ;  /* 0x00000006e700720c */ /* 0x000fc60003f64070 */
[----:B-1----:R-:W-:Y:S02]  /*1d60*/  IMAD.MOV.U32 R16, RZ, RZ, R2 ;  /* 0x000000ffff107224 */ /* 0x002fe400078e0002 */
[----:B------:R-:W-:Y:S02]  /*1d70*/  @!P1 IMAD.IADD R4, R4, 0x1, -R231 ;  /* 0x0000000104049824 */ /* 0x000fe400078e0ae7 */
[----:B------:R-:W-:-:S03]  /*1d80*/  IMAD.HI.U32 R2, R0, R5, RZ ;  /* 0x0000000500027227 */ /* 0x000fc600078e00ff */
[C---:B------:R-:W-:Y:S01]  /*1d90*/  ISETP.GT.U32.AND P1, PT, R231.reuse, R4, PT ;  /* 0x00000004e700720c */ /* 0x040fe20003f24070 */
[----:B------:R-:W-:Y:S01]  /*1da0*/  IMAD.MOV.U32 R14, RZ, RZ, R10 ;  /* 0x000000ffff0e7224 */ /* 0x000fe200078e000a */
[----:B------:R-:W-:Y:S01]  /*1db0*/  @!P2 IADD3 R8, PT, PT, R8, -R231, RZ ;  /* 0x800000e70808a210 */ /* 0x000fe20007ffe0ff */
[----:B------:R-:W-:Y:S02]  /*1dc0*/  IMAD.MOV R10, RZ, RZ, -R3 ;  /* 0x000000ffff0a7224 */ /* 0x000fe400078e0a03 */
[----:B------:R-:W-:Y:S01]  /*1dd0*/  @!P6 IMAD.MOV R16, RZ, RZ, -R16 ;  /* 0x000000ffff10e224 */ /* 0x000fe200078e0a10 */
[----:B------:R-:W-:Y:S01]  /*1de0*/  ISETP.GE.AND P6, PT, R12, RZ, PT ;  /* 0x000000ff0c00720c */ /* 0x000fe20003fc6270 */
[----:B------:R-:W-:Y:S01]  /*1df0*/  IMAD.MOV R12, RZ, RZ, -R2 ;  /* 0x000000ffff0c7224 */ /* 0x000fe200078e0a02 */
[----:B------:R-:W-:Y:S01]  /*1e00*/  @!P5 IADD3 R14, PT, PT, -R14, RZ, RZ ;  /* 0x000000ff0e0ed210 */ /* 0x000fe20007ffe1ff */
[C---:B------:R-:W-:Y:S01]  /*1e10*/  IMAD R2, R231.reuse, R10, R7 ;  /* 0x0000000ae7027224 */ /* 0x040fe200078e0207 */
[----:B------:R-:W-:Y:S01]  /*1e20*/  STL [R1+0x23c], R16 ;  /* 0x00023c1001007387 */ /* 0x000fe20000100800 */
[--C-:B------:R-:W-:Y:S01]  /*1e30*/  @!P3 IMAD.IADD R6, R6, 0x1, -R231.reuse ;  /* 0x000000010606b824 */ /* 0x100fe200078e0ae7 */
[C---:B------:R-:W-:Y:S01]  /*1e40*/  ISETP.GT.U32.AND P2, PT, R231.reuse, R8, PT ;  /* 0x00000008e700720c */ /* 0x040fe20003f44070 */
[----:B------:R-:W-:Y:S01]  /*1e50*/  @!P1 IMAD.IADD R4, R4, 0x1, -R231 ;  /* 0x0000000104049824 */ /* 0x000fe200078e0ae7 */
[----:B------:R-:W-:Y:S01]  /*1e60*/  ISETP.GT.U32.AND P3, PT, R231, R2, PT ;  /* 0x00000002e700720c */ /* 0x000fe20003f64070 */
[----:B------:R-:W-:Y:S01]  /*1e70*/  VIADD R3, R25, 0x19 ;  /* 0x0000001919037836 */ /* 0x000fe20000000000 */
[----:B------:R1:W-:Y:S01]  /*1e80*/  STL [R1+0xc8], R14 ;  /* 0x0000c80e01007387 */ /* 0x0003e20000100800 */
[----:B------:R-:W-:Y:S01]  /*1e90*/  IMAD R10, R231, R12, R5 ;  /* 0x0000000ce70a7224 */ /* 0x000fe200078e0205 */
[----:B------:R-:W-:Y:S01]  /*1ea0*/  ISETP.GE.AND P1, PT, R13, RZ, PT ;  /* 0x000000ff0d00720c */ /* 0x000fe20003f26270 */
[----:B------:R-:W-:Y:S01]  /*1eb0*/  IMAD.MOV.U32 R9, RZ, RZ, R6 ;  /* 0x000000ffff097224 */ /* 0x000fe200078e0006 */
[----:B------:R-:W-:Y:S01]  /*1ec0*/  IABS R5, R3 ;  /* 0x0000000300057213 */ /* 0x000fe20000000000 */
[----:B------:R-:W-:Y:S01]  /*1ed0*/  VIADD R13, R25, 0x1b ;  /* 0x0000001b190d7836 */ /* 0x000fe20000000000 */
[----:B------:R-:W-:Y:S01]  /*1ee0*/  ISETP.GE.AND P5, PT, R11, RZ, PT ;  /* 0x000000ff0b00720c */ /* 0x000fe20003fa6270 */
[----:B------:R-:W-:-:S02]  /*1ef0*/  @!P0 IMAD.MOV R9, RZ, RZ, -R9 ;  /* 0x000000ffff098224 */ /* 0x000fc400078e0a09 */
[----:B------:R-:W-:Y:S01]  /*1f00*/  @!P2 IADD3 R8, PT, PT, R8, -R231, RZ ;  /* 0x800000e70808a210 */ /* 0x000fe20007ffe0ff */
[----:B-1----:R-:W-:Y:S01]  /*1f10*/  IMAD.MOV.U32 R14, RZ, RZ, R4 ;  /* 0x000000ffff0e7224 */ /* 0x002fe200078e0004 */
[----:B------:R-:W-:Y:S01]  /*1f20*/  IADD3 R4, PT, PT, R25, 0x1a, RZ ;  /* 0x0000001a19047810 */ /* 0x000fe20007ffe0ff */
[----:B------:R-:W-:Y:S01]  /*1f30*/  @!P3 IMAD.IADD R2, R2, 0x1, -R231 ;  /* 0x000000010202b824 */ /* 0x000fe200078e0ae7 */
[----:B------:R-:W-:Y:S01]  /*1f40*/  ISETP.GT.U32.AND P2, PT, R231, R10, PT ;  /* 0x0000000ae700720c */ /* 0x000fe20003f44070 */
[----:B------:R-:W-:Y:S01]  /*1f50*/  @!P4 IMAD.MOV R14, RZ, RZ, -R14 ;  /* 0x000000ffff0ec224 */ /* 0x000fe200078e0a0e */
[----:B------:R-:W-:Y:S01]  /*1f60*/  ISETP.GE.AND P4, PT, R3, RZ, PT ;  /* 0x000000ff0300720c */ /* 0x000fe20003f86270 */
[----:B------:R-:W-:Y:S01]  /*1f70*/  IMAD.HI.U32 R3, R0, R5, RZ ;  /* 0x0000000500037227 */ /* 0x000fe200078e00ff */
[----:B------:R-:W-:Y:S02]  /*1f80*/  IABS R7, R4 ;  /* 0x0000000400077213 */ /* 0x000fe40000000000 */
[----:B------:R-:W-:Y:S01]  /*1f90*/  ISETP.GT.U32.AND P3, PT, R231, R2, PT ;  /* 0x00000002e700720c */ /* 0x000fe20003f64070 */
[----:B------:R1:W-:Y:S01]  /*1fa0*/  STL [R1+0xc4], R14 ;  /* 0x0000c40e01007387 */ /* 0x0003e20000100800 */
[----:B------:R-:W-:Y:S01]  /*1fb0*/  ISETP.GE.AND P0, PT, R4, RZ, PT ;  /* 0x000000ff0400720c */ /* 0x000fe20003f06270 */
[----:B------:R-:W-:Y:S01]  /*1fc0*/  IMAD.HI.U32 R4, R0, R7, RZ ;  /* 0x0000000700047227 */ /* 0x000fe200078e00ff */
[----:B------:R-:W-:Y:S01]  /*1fd0*/  IADD3 R6, PT, PT, -R3, RZ, RZ ;  /* 0x000000ff03067210 */ /* 0x000fe20007ffe1ff */
[----:B------:R2:W-:Y:S01]  /*1fe0*/  STL [R1+0x2a4], R9 ;  /* 0x0002a40901007387 */ /* 0x0005e20000100800 */
[----:B------:R-:W-:Y:S01]  /*1ff0*/  MOV R16, R8 ;  /* 0x0000000800107202 */ /* 0x000fe20000000f00 */
[----:B------:R-:W-:-:S02]  /*2000*/  IMAD.MOV R12, RZ, RZ, -R4 ;  /* 0x000000ffff0c7224 */ /* 0x000fc400078e0a04 */
[C---:B------:R-:W-:Y:S01]  /*2010*/  IMAD R4, R231.reuse, R6, R5 ;  /* 0x00000006e7047224 */ /* 0x040fe200078e0205 */
[----:B------:R-:W-:Y:S01]  /*2020*/  @!P6 IADD3 R16, PT, PT, -R16, RZ, RZ ;  /* 0x000000ff1010e210 */ /* 0x000fe20007ffe1ff */
[C---:B------:R-:W-:Y:S02]  /*2030*/  IMAD R6, R231.reuse, R12, R7 ;  /* 0x0000000ce7067224 */ /* 0x040fe400078e0207 */
[--C-:B------:R-:W-:Y:S01]  /*2040*/  @!P3 IMAD.IADD R2, R2, 0x1, -R231.reuse ;  /* 0x000000010202b824 */ /* 0x100fe200078e0ae7 */
[----:B------:R-:W-:Y:S01]  /*2050*/  ISETP.GT.U32.AND P3, PT, R231, R4, PT ;  /* 0x00000004e700720c */ /* 0x000fe20003f64070 */
[----:B-1----:R-:W-:Y:S01]  /*2060*/  VIADD R14, R25, 0x1c ;  /* 0x0000001c190e7836 */ /* 0x002fe20000000000 */
[C---:B------:R-:W-:Y:S01]  /*2070*/  ISETP.GT.U32.AND P6, PT, R231.reuse, R6, PT ;  /* 0x00000006e700720c */ /* 0x040fe20003fc4070 */
[----:B------:R-:W-:Y:S01]  /*2080*/  @!P2 IMAD.IADD R10, R10, 0x1, -R231 ;  /* 0x000000010a0aa824 */ /* 0x000fe200078e0ae7 */
[----:B--2---:R-:W-:Y:S01]  /*2090*/  IABS R9, R13 ;  /* 0x0000000d00097213 */ /* 0x004fe20000000000 */
[----:B------:R-:W-:Y:S01]  /*20a0*/  IMAD.MOV.U32 R15, RZ, RZ, R2 ;  /* 0x000000ffff0f7224 */ /* 0x000fe200078e0002 */
[----:B------:R-:W-:Y:S01]  /*20b0*/  IABS R11, R14 ;  /* 0x0000000e000b7213 */ /* 0x000fe20000000000 */
[----:B------:R-:W-:Y:S01]  /*20c0*/  STL [R1+0x2a8], R16 ;  /* 0x0002a81001007387 */ /* 0x000fe20000100800 */
[----:B------:R-:W-:Y:S01]  /*20d0*/  ISETP.GT.U32.AND P2, PT, R231, R10, PT ;  /* 0x0000000ae700720c */ /* 0x000fe20003f44070 */
[----:B------:R-:W-:-:S04]  /*20e0*/  IMAD.HI.U32 R3, R0, R9, RZ ;  /* 0x0000000900037227 */ /* 0x000fc800078e00ff */
[----:B------:R-:W-:Y:S01]  /*20f0*/  IMAD.HI.U32 R5, R0, R11, RZ ;  /* 0x0000000b00057227 */ /* 0x000fe200078e00ff */
[----:B------:R-:W-:-:S03]  /*2100*/  @!P3 IADD3 R4, PT, PT, R4, -R231, RZ ;  /* 0x800000e70404b210 */ /* 0x000fc60007ffe0ff */
[----:B------:R-:W-:Y:S01]  /*2110*/  IMAD.MOV R8, RZ, RZ, -R3 ;  /* 0x000000ffff087224 */ /* 0x000fe200078e0a03 */
[C---:B------:R-:W-:Y:S01]  /*2120*/  ISETP.GT.U32.AND P3, PT, R231.reuse, R4, PT ;  /* 0x00000004e700720c */ /* 0x040fe20003f64070 */
[----:B------:R-:W-:Y:S02]  /*2130*/  IMAD.MOV R12, RZ, RZ, -R5 ;  /* 0x000000ffff0c7224 */ /* 0x000fe400078e0a05 */
[----:B------:R-:W-:Y:S02]  /*2140*/  @!P6 IMAD.IADD R6, R6, 0x1, -R231 ;  /* 0x000000010606e824 */ /* 0x000fe400078e0ae7 */
[C---:B------:R-:W-:Y:S02]  /*2150*/  IMAD R2, R231.reuse, R8, R9 ;  /* 0x00000008e7027224 */ /* 0x040fe400078e0209 */
[C---:B------:R-:W-:Y:S01]  /*2160*/  IMAD R8, R231.reuse, R12, R11 ;  /* 0x0000000ce7087224 */ /* 0x040fe200078e020b */
[----:B------:R-:W-:Y:S01]  /*2170*/  ISETP.GT.U32.AND P6, PT, R231, R6, PT ;  /* 0x00000006e700720c */ /* 0x000fe20003fc4070 */
[----:B------:R-:W-:-:S02]  /*2180*/  VIADD R11, R25, 0x1d ;  /* 0x0000001d190b7836 */ /* 0x000fc40000000000 */
[----:B------:R-:W-:Y:S01]  /*2190*/  @!P5 IMAD.MOV R15, RZ, RZ, -R15 ;  /* 0x000000ffff0fd224 */ /* 0x000fe200078e0a0f */
[----:B------:R-:W-:Y:S01]  /*21a0*/  ISETP.GE.AND P5, PT, R13, RZ, PT ;  /* 0x000000ff0d00720c */ /* 0x000fe20003fa6270 */
[----:B------:R-:W-:Y:S01]  /*21b0*/  VIADD R13, R25, 0x1e ;  /* 0x0000001e190d7836 */ /* 0x000fe20000000000 */
[----:B------:R-:W-:Y:S01]  /*21c0*/  IABS R12, R11 ;  /* 0x0000000b000c7213 */ /* 0x000fe20000000000 */
[--C-:B------:R-:W-:Y:S01]  /*21d0*/  @!P2 IMAD.IADD R10, R10, 0x1, -R231.reuse ;  /* 0x000000010a0aa824 */ /* 0x100fe200078e0ae7 */
[----:B------:R-:W-:Y:S01]  /*21e0*/  ISETP.GE.AND P2, PT, R14, RZ, PT ;  /* 0x000000ff0e00720c */ /* 0x000fe20003f46270 */
[----:B------:R-:W-:Y:S01]  /*21f0*/  @!P3 IMAD.IADD R4, R4, 0x1, -R231 ;  /* 0x000000010404b824 */ /* 0x000fe200078e0ae7 */
[----:B------:R-:W-:Y:S01]  /*2200*/  IABS R14, R13 ;  /* 0x0000000d000e7213 */ /* 0x000fe20000000000 */
[----:B------:R-:W-:Y:S01]  /*2210*/  IMAD.HI.U32 R3, R0, R12, RZ ;  /* 0x0000000c00037227 */ /* 0x000fe200078e00ff */
[C---:B------:R-:W-:Y:S01]  /*2220*/  ISETP.GT.U32.AND P3, PT, R231.reuse, R2, PT ;  /* 0x00000002e700720c */ /* 0x040fe20003f64070 */
[----:B------:R1:W-:Y:S01]  /*2230*/  STL [R1+0x2ac], R15 ;  /* 0x0002ac0f01007387 */ /* 0x0003e20000100800 */
[----:B------:R-:W-:Y:S01]  /*2240*/  @!P6 IADD3 R6, PT, PT, R6, -R231, RZ ;  /* 0x800000e70606e210 */ /* 0x000fe20007ffe0ff */
[----:B------:R-:W-:Y:S01]  /*2250*/  IMAD.MOV R7, RZ, RZ, -R3 ;  /* 0x000000ffff077224 */ /* 0x000fe200078e0a03 */
[----:B------:R-:W-:Y:S01]  /*2260*/  ISETP.GT.U32.AND P6, PT, R231, R8, PT ;  /* 0x00000008e700720c */ /* 0x000fe20003fc4070 */
[----:B------:R-:W-:Y:S01]  /*2270*/  IMAD.HI.U32 R3, R0, R14, RZ ;  /* 0x0000000e00037227 */ /* 0x000fe200078e00ff */
[----:B------:R-:W-:-:S03]  /*2280*/  MOV R22, R10 ;  /* 0x0000000a00167202 */ /* 0x000fc60000000f00 */
[----:B------:R-:W-:Y:S02]  /*2290*/  IMAD R12, R231, R7, R12 ;  /* 0x00000007e70c7224 */ /* 0x000fe400078e020c */
[----:B------:R-:W-:Y:S02]  /*22a0*/  IMAD.MOV R9, RZ, RZ, -R3 ;  /* 0x000000ffff097224 */ /* 0x000fe400078e0a03 */
[----:B------:R-:W-:-:S04]  /*22b0*/  IMAD.HI.U32 R3, R0, R20, RZ ;  /* 0x0000001400037227 */ /* 0x000fc800078e00ff */
[----:B-1----:R-:W-:Y:S02]  /*22c0*/  VIADD R15, R25, 0x1f ;  /* 0x0000001f190f7836 */ /* 0x002fe40000000000 */
[----:B------:R-:W-:Y:S01]  /*22d0*/  @!P3 IMAD.IADD R2, R2, 0x1, -R231 ;  /* 0x000000010202b824 */ /* 0x000fe200078e0ae7 */
[C---:B------:R-:W-:Y:S01]  /*22e0*/  ISETP.GT.U32.AND P3, PT, R231.reuse, R12, PT ;  /* 0x0000000ce700720c */ /* 0x040fe20003f64070 */
[C---:B------:R-:W-:Y:S01]  /*22f0*/  IMAD R14, R231.reuse, R9, R14 ;  /* 0x00000009e70e7224 */ /* 0x040fe200078e020e */
[----:B------:R-:W-:Y:S01]  /*2300*/  IABS R16, R15 ;  /* 0x0000000f00107213 */ /* 0x000fe20000000000 */
[----:B------:R-:W-:Y:S02]  /*2310*/  IMAD.MOV R3, RZ, RZ, -R3 ;  /* 0x000000ffff037224 */ /* 0x000fe400078e0a03 */
[----:B------:R-:W-:Y:S01]  /*2320*/  @!P6 IMAD.IADD R8, R8, 0x1, -R231 ;  /* 0x000000010808e824 */ /* 0x000fe200078e0ae7 */
[C---:B------:R-:W-:Y:S01]  /*2330*/  ISETP.GT.U32.AND P6, PT, R231.reuse, R14, PT ;  /* 0x0000000ee700720c */ /* 0x040fe20003fc4070 */
[----:B------:R-:W-:Y:S01]  /*2340*/  IMAD R20, R231, R3, R20 ;  /* 0x00000003e7147224 */ /* 0x000fe200078e0214 */
[----:B------:R-:W-:Y:S01]  /*2350*/  MOV R3, R4 ;  /* 0x0000000400037202 */ /* 0x000fe20000000f00 */
[----:B------:R-:W-:-:S04]  /*2360*/  IMAD.HI.U32 R5, R0, R16, RZ ;  /* 0x0000001000057227 */ /* 0x000fc800078e00ff */
[----:B------:R-:W-:Y:S01]  /*2370*/  @!P1 IMAD.MOV R22, RZ, RZ, -R22 ;  /* 0x000000ffff169224 */ /* 0x000fe200078e0a16 */
[C---:B------:R-:W-:Y:S01]  /*2380*/  ISETP.GT.U32.AND P1, PT, R231.reuse, R8, PT ;  /* 0x00000008e700720c */ /* 0x040fe20003f24070 */
[----:B------:R-:W-:Y:S02]  /*2390*/  @!P4 IMAD.MOV R3, RZ, RZ, -R3 ;  /* 0x000000ffff03c224 */ /* 0x000fe400078e0a03 */
[----:B------:R-:W-:Y:S01]  /*23a0*/  IMAD.MOV R5, RZ, RZ, -R5 ;  /* 0x000000ffff057224 */ /* 0x000fe200078e0a05 */
[----:B------:R-:W-:Y:S01]  /*23b0*/  STL [R1+0x2b0], R22 ;  /* 0x0002b01601007387 */ /* 0x000fe20000100800 */
[--C-:B------:R-:W-:Y:S01]  /*23c0*/  @!P3 IMAD.IADD R12, R12, 0x1, -R231.reuse ;  /* 0x000000010c0cb824 */ /* 0x100fe200078e0ae7 */
[C---:B------:R-:W-:Y:S01]  /*23d0*/  ISETP.GT.U32.AND P3, PT, R231.reuse, R2, PT ;  /* 0x00000002e700720c */ /* 0x040fe20003f64070 */
[C---:B------:R-:W-:Y:S01]  /*23e0*/  IMAD R16, R231.reuse, R5, R16 ;  /* 0x00000005e7107224 */ /* 0x040fe200078e0210 */
[----:B------:R1:W-:Y:S01]  /*23f0*/  STL [R1+0x238], R3 ;  /* 0x0002380301007387 */ /* 0x0003e20000100800 */
[----:B------:R-:W-:Y:S01]  /*2400*/  @!P6 IMAD.IADD R14, R14, 0x1, -R231 ;  /* 0x000000010e0ee824 */ /* 0x000fe200078e0ae7 */
[----:B------:R-:W-:Y:S01]  /*2410*/  ISETP.GT.U32.AND P6, PT, R231, R12, PT ;  /* 0x0000000ce700720c */ /* 0x000fe20003fc4070 */
[----:B------:R-:W-:-:S03]  /*2420*/  IMAD.HI.U32 R7, R0, R18, RZ ;  /* 0x0000001200077227 */ /* 0x000fc600078e00ff */
[----:B------:R-:W-:Y:S01]  /*2430*/  ISETP.GT.U32.AND P4, PT, R231, R14, PT ;  /* 0x0000000ee700720c */ /* 0x000fe20003f84070 */
[----:B------:R-:W-:Y:S01]  /*2440*/  VIADD R9, R25, 0x22 ;  /* 0x0000002219097836 */ /* 0x000fe20000000000 */
[----:B------:R-:W-:Y:S01]  /*2450*/  IADD3 R7, PT, PT, -R7, RZ, RZ ;  /* 0x000000ff07077210 */ /* 0x000fe20007ffe1ff */
[--C-:B------:R-:W-:Y:S01]  /*2460*/  @!P1 IMAD.IADD R8, R8, 0x1, -R231.reuse ;  /* 0x0000000108089824 */ /* 0x100fe200078e0ae7 */
[----:B------:R-:W-:Y:S01]  /*2470*/  ISETP.GE.AND P1, PT, R11, RZ, PT ;  /* 0x000000ff0b00720c */ /* 0x000fe20003f26270 */
[----:B-1----:R-:W-:Y:S01]  /*2480*/  IMAD.MOV.U32 R3, RZ, RZ, R6 ;  /* 0x000000ffff037224 */ /* 0x002fe200078e0006 */
[----:B------:R-:W-:Y:S01]  /*2490*/  IABS R5, R9 ;  /* 0x0000000900057213 */ /* 0x000fe20000000000 */
[----:B------:R-:W-:Y:S01]  /*24a0*/  IMAD R18, R231, R7, R18 ;  /* 0x00000007e7127224 */ /* 0x000fe200078e0212 */
[----:B------:R-:W-:Y:S01]  /*24b0*/  IABS R7, R21 ;  /* 0x0000001500077213 */ /* 0x000fe20000000000 */
[--C-:B------:R-:W-:Y:S01]  /*24c0*/  @!P3 IMAD.IADD R2, R2, 0x1, -R231.reuse ;  /* 0x000000010202b824 */ /* 0x100fe200078e0ae7 */
[----:B------:R-:W-:Y:S01]  /*24d0*/  @!P0 IADD3 R3, PT, PT, -R3, RZ, RZ ;  /* 0x000000ff03038210 */ /* 0x000fe20007ffe1ff */
[----:B------:R-:W-:Y:S01]  /*24e0*/  @!P6 IMAD.IADD R12, R12, 0x1, -R231 ;  /* 0x000000010c0ce824 */ /* 0x000fe200078e0ae7 */
[C---:B------:R-:W-:Y:S01]  /*24f0*/  ISETP.GT.U32.AND P0, PT, R231.reuse, R16, PT ;  /* 0x00000010e700720c */ /* 0x040fe20003f04070 */
[----:B------:R-:W-:Y:S01]  /*2500*/  IMAD.MOV.U32 R23, RZ, RZ, R2 ;  /* 0x000000ffff177224 */ /* 0x000fe200078e0002 */
[C---:B------:R-:W-:Y:S01]  /*2510*/  ISETP.GT.U32.AND P6, PT, R231.reuse, R20, PT ;  /* 0x00000014e700720c */ /* 0x040fe20003fc4070 */
[----:B------:R1:W-:Y:S01]  /*2520*/  STL [R1+0xc0], R3 ;  /* 0x0000c00301007387 */ /* 0x0003e20000100800 */
[----:B------:R-:W-:Y:S01]  /*2530*/  ISETP.GT.U32.AND P3, PT, R231, R18, PT ;  /* 0x00000012e700720c */ /* 0x000fe20003f64070 */
[----:B------:R-:W-:Y:S01]  /*2540*/  IMAD.HI.U32 R4, R0, R7, RZ ;  /* 0x0000000700047227 */ /* 0x000fe200078e00ff */
[----:B------:R-:W-:-:S02]  /*2550*/  @!P4 IADD3 R14, PT, PT, R14, -R231, RZ ;  /* 0x800000e70e0ec210 */ /* 0x000fc40007ffe0ff */
[----:B------:R-:W-:Y:S01]  /*2560*/  ISETP.GE.AND P4, PT, R13, RZ, PT ;  /* 0x000000ff0d00720c */ /* 0x000fe20003f86270 */
[----:B------:R-:W-:Y:S02]  /*2570*/  @!P5 IMAD.MOV R23, RZ, RZ, -R23 ;  /* 0x000000ffff17d224 */ /* 0x000fe400078e0a17 */
[----:B------:R-:W-:Y:S02]  /*2580*/  IMAD.MOV R10, RZ, RZ, -R4 ;  /* 0x000000ffff0a7224 */ /* 0x000fe400078e0a04 */
[----:B-1----:R-:W-:Y:S01]  /*2590*/  IMAD.HI.U32 R3, R0, R5, RZ ;  /* 0x0000000500037227 */ /* 0x002fe200078e00ff */
[----:B------:R-:W-:Y:S01]  /*25a0*/  STL [R1+0xbc], R23 ;  /* 0x0000bc1701007387 */ /* 0x000fe20000100800 */
[-C--:B------:R-:W-:Y:S02]  /*25b0*/  @!P6 IADD3 R20, PT, PT, R20, -R231.reuse, RZ ;  /* 0x800000e71414e210 */ /* 0x080fe40007ffe0ff */
[----:B------:R-:W-:Y:S01]  /*25c0*/  @!P0 IMAD.IADD R16, R16, 0x1, -R231 ;  /* 0x0000000110108824 */ /* 0x000fe200078e0ae7 */
[----:B------:R-:W-:Y:S01]  /*25d0*/  @!P3 IADD3 R18, PT, PT, R18, -R231, RZ ;  /* 0x800000e71212b210 */ /* 0x000fe20007ffe0ff */
[----:B------:R-:W-:Y:S01]  /*25e0*/  IMAD.MOV R6, RZ, RZ, -R3 ;  /* 0x000000ffff067224 */ /* 0x000fe200078e0a03 */
[C---:B------:R-:W-:Y:S01]  /*25f0*/  ISETP.GT.U32.AND P6, PT, R231.reuse, R20, PT ;  /* 0x00000014e700720c */ /* 0x040fe20003fc4070 */
[----:B------:R-:W-:Y:S01]  /*2600*/  IMAD.MOV.U32 R22, RZ, RZ, R8 ;  /* 0x000000ffff167224 */ /* 0x000fe200078e0008 */
[C---:B------:R-:W-:Y:S01]  /*2610*/  ISETP.GT.U32.AND P5, PT, R231.reuse, R16, PT ;  /* 0x00000010e700720c */ /* 0x040fe20003fa4070 */
[----:B------:R-:W-:Y:S01]  /*2620*/  IMAD R4, R231, R6, R5 ;  /* 0x00000006e7047224 */ /* 0x000fe200078e0205 */
[----:B------:R-:W-:Y:S01]  /*2630*/  ISETP.GE.AND P0, PT, R15, RZ, PT ;  /* 0x000000ff0f00720c */ /* 0x000fe20003f06270 */
[----:B------:R-:W-:Y:S01]  /*2640*/  IMAD.MOV.U32 R5, RZ, RZ, R12 ;  /* 0x000000ffff057224 */ /* 0x000fe200078e000c */
[----:B------:R-:W-:Y:S01]  /*2650*/  ISETP.GE.AND P3, PT, R17, RZ, PT ;  /* 0x000000ff1100720c */ /* 0x000fe20003f66270 */
[----:B------:R-:W-:Y:S01]  /*2660*/  @!P2 IMAD.MOV R22, RZ, RZ, -R22 ;  /* 0x000000ffff16a224 */ /* 0x000fe200078e0a16 */
[C---:B------:R-:W-:Y:S01]  /*2670*/  ISETP.GT.U32.AND P2, PT, R231.reuse, R18, PT ;  /* 0x00000012e700720c */ /* 0x040fe20003f44070 */
[----:B------:R-:W-:Y:S01]  /*2680*/  @!P1 IMAD.MOV R5, RZ, RZ, -R5 ;  /* 0x000000ffff059224 */ /* 0x000fe200078e0a05 */
[----:B------:R-:W-:Y:S01]  /*2690*/  ISETP.GT.U32.AND P1, PT, R231, R4, PT ;  /* 0x00000004e700720c */ /* 0x000fe20003f24070 */
[----:B------:R-:W-:Y:S01]  /*26a0*/  VIADD R3, R25, 0x24 ;  /* 0x0000002419037836 */ /* 0x000fe20000000000 */
[----:B------:R-:W-:Y:S01]  /*26b0*/  STL [R1+0xb8], R22 ;  /* 0x0000b81601007387 */ /* 0x000fe20000100800 */
[----:B------:R-:W-:-:S02]  /*26c0*/  IMAD.MOV.U32 R2, RZ, RZ, R14 ;  /* 0x000000ffff027224 */ /* 0x000fc400078e000e */
[C---:B------:R-:W-:Y:S01]  /*26d0*/  IMAD R6, R231.reuse, R10, R7 ;  /* 0x0000000ae7067224 */ /* 0x040fe200078e0207 */
[----:B------:R1:W-:Y:S01]  /*26e0*/  STL [R1+0x2b4], R5 ;  /* 0x0002b40501007387 */ /* 0x0003e20000100800 */
[----:B------:R-:W-:Y:S01]  /*26f0*/  @!P4 IMAD.MOV R2, RZ, RZ, -R2 ;  /* 0x000000ffff02c224 */ /* 0x000fe200078e0a02 */
[----:B------:R-:W-:Y:S01]  /*2700*/  @!P5 IADD3 R16, PT, PT, R16, -R231, RZ ;  /* 0x800000e71010d210 */ /* 0x000fe20007ffe0ff */
[--C-:B------:R-:W-:Y:S01]  /*2710*/  @!P6 IMAD.IADD R20, R20, 0x1, -R231.reuse ;  /* 0x000000011414e824 */ /* 0x100fe200078e0ae7 */
[----:B------:R-:W-:Y:S01]  /*2720*/  ISETP.GT.U32.AND P5, PT, R231, R6, PT ;  /* 0x00000006e700720c */ /* 0x000fe20003fa4070 */
[--C-:B------:R-:W-:Y:S01]  /*2730*/  @!P2 IMAD.IADD R18, R18, 0x1, -R231.reuse ;  /* 0x000000011212a824 */ /* 0x100fe200078e0ae7 */
[----:B------:R-:W-:Y:S01]  /*2740*/  ISETP.GE.AND P4, PT, R19, RZ, PT ;  /* 0x000000ff1300720c */ /* 0x000fe20003f86270 */
[----:B------:R2:W-:Y:S01]  /*2750*/  STL [R1+0x2b8], R2 ;  /* 0x0002b80201007387 */ /* 0x0005e20000100800 */
[----:B------:R-:W-:Y:S01]  /*2760*/  IADD3 R7, PT, PT, R25, 0x25, RZ ;  /* 0x0000002519077810 */ /* 0x000fe20007ffe0ff */
[----:B------:R-:W-:Y:S01]  /*2770*/  @!P1 IMAD.IADD R4, R4, 0x1, -R231 ;  /* 0x0000000104049824 */ /* 0x000fe200078e0ae7 */
[----:B-1----:R-:W-:Y:S01]  /*2780*/  IABS R5, R3 ;  /* 0x0000000300057213 */ /* 0x002fe20000000000 */
[----:B------:R-:W-:Y:S01]  /*2790*/  IMAD.MOV.U32 R10, RZ, RZ, R18 ;  /* 0x000000ffff0a7224 */ /* 0x000fe200078e0012 */
[----:B------:R-:W-:Y:S01]  /*27a0*/  ISETP.GE.AND P2, PT, R9, RZ, PT ;  /* 0x000000ff0900720c */ /* 0x000fe20003f46270 */
[----:B------:R-:W-:Y:S01]  /*27b0*/  IMAD.MOV.U32 R9, RZ, RZ, R20 ;  /* 0x000000ffff097224 */ /* 0x000fe200078e0014 */
[----:B------:R-:W-:Y:S01]  /*27c0*/  MOV R11, R16 ;  /* 0x00000010000b7202 */ /* 0x000fe20000000f00 */
[----:B------:R-:W-:Y:S01]  /*27d0*/  @!P3 IMAD.MOV R10, RZ, RZ, -R10 ;  /* 0x000000ffff0ab224 */ /* 0x000fe200078e0a0a */
[----:B------:R-:W-:Y:S01]  /*27e0*/  IABS R8, R7 ;  /* 0x0000000700087213 */ /* 0x000fe20000000000 */
[----:B--2---:R-:W-:Y:S01]  /*27f0*/  IMAD.HI.U32 R2, R0, R5, RZ ;  /* 0x0000000500027227 */ /* 0x004fe200078e00ff */
[----:B------:R-:W-:-:S02]  /*2800*/  @!P0 IADD3 R11, PT, PT, -R11, RZ, RZ ;  /* 0x000000ff0b0b8210 */ /* 0x000fc40007ffe1ff */
[----:B------:R-:W-:Y:S01]  /*2810*/  ISETP.GT.U32.AND P0, PT, R231, R4, PT ;  /* 0x00000004e700720c */ /* 0x000fe20003f04070 */
[----:B------:R-:W-:Y:S01]  /*2820*/  IMAD.MOV R2, RZ, RZ, -R2 ;  /* 0x000000ffff027224 */ /* 0x000fe200078e0a02 */
[----:B------:R-:W-:Y:S01]  /*2830*/  ISETP.GE.AND P1, PT, R3, RZ, PT ;  /* 0x000000ff0300720c */ /* 0x000fe20003f26270 */
[----:B------:R-:W-:Y:S01]  /*2840*/  @!P5 IMAD.IADD R6, R6, 0x1, -R231 ;  /* 0x000000010606d824 */ /* 0x000fe200078e0ae7 */
[----:B------:R-:W-:Y:S01]  /*2850*/  STL [R1+0x2bc], R11 ;  /* 0x0002bc0b01007387 */ /* 0x000fe20000100800 */
[----:B------:R-:W-:Y:S01]  /*2860*/  IMAD R2, R231, R2, R5 ;  /* 0x00000002e7027224 */ /* 0x000fe200078e0205 */
[----:B------:R-:W-:Y:S01]  /*2870*/  ISETP.GE.AND P3, PT, R7, RZ, PT ;  /* 0x000000ff0700720c */ /* 0x000fe20003f66270 */
[----:B------:R-:W-:Y:S01]  /*2880*/  @!P4 IMAD.MOV R9, RZ, RZ, -R9 ;  /* 0x000000ffff09c224 */ /* 0x000fe200078e0a09 */
[C---:B------:R-:W-:Y:S01]  /*2890*/  ISETP.GT.U32.AND P5, PT, R231.reuse, R6, PT ;  /* 0x00000006e700720c */ /* 0x040fe20003fa4070 */
[----:B------:R-:W-:Y:S01]  /*28a0*/  IMAD.HI.U32 R3, R0, R8, RZ ;  /* 0x0000000800037227 */ /* 0x000fe200078e00ff */
[----:B------:R-:W-:Y:S01]  /*28b0*/  ISETP.GT.U32.AND P4, PT, R231, R2, PT ;  /* 0x00000002e700720c */ /* 0x000fe20003f84070 */
[----:B------:R1:W-:Y:S01]  /*28c0*/  STL [R1+0x2c0], R10 ;  /* 0x0002c00a01007387 */ /* 0x0003e20000100800 */
[----:B------:R-:W-:Y:S01]  /*28d0*/  ISETP.GE.AND P6, PT, R21, RZ, PT ;  /* 0x000000ff1500720c */ /* 0x000fe20003fc6270 */
[----:B------:R-:W-:Y:S01]  /*28e0*/  IMAD.MOV R3, RZ, RZ, -R3 ;  /* 0x000000ffff037224 */ /* 0x000fe200078e0a03 */
[----:B------:R-:W-:Y:S01]  /*28f0*/  @!P0 IADD3 R4, PT, PT, R4, -R231, RZ ;  /* 0x800000e704048210 */ /* 0x000fe20007ffe0ff */
[----:B------:R-:W-:Y:S01]  /*2900*/  VIADD R5, R25, 0x27 ;  /* 0x0000002719057836 */ /* 0x000fe20000000000 */
[----:B------:R2:W-:Y:S01]  /*2910*/  STL [R1+0x2c4], R9 ;  /* 0x0002c40901007387 */ /* 0x0005e20000100800 */
[----:B------:R-:W-:Y:S01]  /*2920*/  IMAD R8, R231, R3, R8 ;  /* 0x00000003e7087224 */ /* 0x000fe200078e0208 */
[C---:B------:R-:W-:Y:S01]  /*2930*/  IADD3 R3, PT, PT, R25.reuse, 0x26, RZ ;  /* 0x0000002619037810 */ /* 0x040fe20007ffe0ff */
[C---:B------:R-:W-:Y:S01]  /*2940*/  VIADD R12, R25.reuse, 0x28 ;  /* 0x00000028190c7836 */ /* 0x040fe20000000000 */
[----:B------:R-:W-:Y:S01]  /*2950*/  IADD3 R16, PT, PT, R25, 0x2c, RZ ;  /* 0x0000002c19107810 */ /* 0x000fe20007ffe0ff */
[--C-:B------:R-:W-:Y:S01]  /*2960*/  @!P5 IMAD.IADD R6, R6, 0x1, -R231.reuse ;  /* 0x000000010606d824 */ /* 0x100fe200078e0ae7 */
[C---:B------:R-:W-:Y:S01]  /*2970*/  ISETP.GT.U32.AND P5, PT, R231.reuse, R8, PT ;  /* 0x00000008e700720c */ /* 0x040fe20003fa4070 */
[----:B------:R-:W-:Y:S01]  /*2980*/  @!P4 IMAD.IADD R2, R2, 0x1, -R231 ;  /* 0x000000010202c824 */ /* 0x000fe200078e0ae7 */
[----:B------:R-:W-:Y:S01]  /*2990*/  IABS R7, R3 ;  /* 0x0000000300077213 */ /* 0x000fe20000000000 */
[----:B-1----:R-:W-:Y:S01]  /*29a0*/  IMAD.MOV.U32 R10, RZ, RZ, R4 ;  /* 0x000000ffff0a7224 */ /* 0x002fe200078e0004 */
[----:B--2---:R-:W-:Y:S01]  /*29b0*/  IABS R9, R5 ;  /* 0x0000000500097213 */ /* 0x004fe20000000000 */
[----:B------:R-:W-:Y:S01]  /*29c0*/  IMAD.MOV.U32 R13, RZ, RZ, R6 ;  /* 0x000000ffff0d7224 */ /* 0x000fe200078e0006 */
[----:B------:R-:W-:Y:S01]  /*29d0*/  ISETP.GT.U32.AND P4, PT, R231, R2, PT ;  /* 0x00000002e700720c */ /* 0x000fe20003f84070 */
[----:B------:R-:W-:Y:S01]  /*29e0*/  VIADD R15, R25, 0x2b ;  /* 0x0000002b190f7836 */ /* 0x000fe20000000000 */
[----:B------:R-:W-:Y:S01]  /*29f0*/  ISETP.GE.AND P0, PT, R3, RZ, PT ;  /* 0x000000ff0300720c */ /* 0x000fe20003f06270 */
[----:B------:R-:W-:Y:S01]  /*2a00*/  IMAD.HI.U32 R3, R0, R7, RZ ;  /* 0x0000000700037227 */ /* 0x000fe200078e00ff */
[----:B------:R-:W-:-:S02]  /*2a10*/  @!P2 IADD3 R10, PT, PT, -R10, RZ, RZ ;  /* 0x000000ff0a0aa210 */ /* 0x000fc40007ffe1ff */
[----:B------:R-:W-:Y:S01]  /*2a20*/  IABS R11, R12 ;  /* 0x0000000c000b7213 */ /* 0x000fe20000000000 */
[C---:B------:R-:W-:Y:S01]  /*2a30*/  IMAD.HI.U32 R4, R0.reuse, R9, RZ ;  /* 0x0000000900047227 */ /* 0x040fe200078e00ff */
[----:B------:R-:W-:Y:S01]  /*2a40*/  ISETP.GE.AND P2, PT, R5, RZ, PT ;  /* 0x000000ff0500720c */ /* 0x000fe20003f46270 */
[----:B------:R1:W-:Y:S02]  /*2a50*/  STL [R1+0xb4], R10 ;  /* 0x0000b40a01007387 */ /* 0x0003e40000100800 */
[----:B------:R-:W-:Y:S02]  /*2a60*/  IMAD.MOV R6, RZ, RZ, -R3 ;  /* 0x000000ffff067224 */ /* 0x000fe400078e0a03 */
[----:B------:R-:W-:Y:S01]  /*2a70*/  IMAD.HI.U32 R5, R0, R11, RZ ;  /* 0x0000000b00057227 */ /* 0x000fe200078e00ff */
[----:B------:R-:W-:-:S03]  /*2a80*/  @!P4 IADD3 R2, PT, PT, R2, -R231, RZ ;  /* 0x800000e70202c210 */ /* 0x000fc60007ffe0ff */
[----:B------:R-:W-:Y:S01]  /*2a90*/  @!P5 IMAD.IADD R8, R8, 0x1, -R231 ;  /* 0x000000010808d824 */ /* 0x000fe200078e0ae7 */
[----:B-1----:R-:W-:Y:S01]  /*2aa0*/  IADD3 R10, PT, PT, -R4, RZ, RZ ;  /* 0x000000ff040a7210 */ /* 0x002fe20007ffe1ff */
[C---:B------:R-:W-:Y:S02]  /*2ab0*/  IMAD R4, R231.reuse, R6, R7 ;  /* 0x00000006e7047224 */ /* 0x040fe400078e0207 */
[----:B------:R-:W-:Y:S01]  /*2ac0*/  @!P6 IMAD.MOV R13, RZ, RZ, -R13 ;  /* 0x000000ffff0de224 */ /* 0x000fe200078e0a0d */
[----:B------:R-:W-:Y:S01]  /*2ad0*/  ISETP.GE.AND P6, PT, R12, RZ, PT ;  /* 0x000000ff0c00720c */ /* 0x000fe20003fc6270 */
[----:B------:R-:W-:Y:S01]  /*2ae0*/  IMAD.MOV R12, RZ, RZ, -R5 ;  /* 0x000000ffff0c7224 */ /* 0x000fe200078e0a05 */
[C---:B------:R-:W-:Y:S01]  /*2af0*/  ISETP.GT.U32.AND P5, PT, R231.reuse, R8, PT ;  /* 0x00000008e700720c */ /* 0x040fe20003fa4070 */
[C---:B------:R-:W-:Y:S01]  /*2b00*/  IMAD R6, R231.reuse, R10, R9 ;  /* 0x0000000ae7067224 */ /* 0x040fe200078e0209 */
[C---:B------:R-:W-:Y:S01]  /*2b10*/  ISETP.GT.U32.AND P4, PT, R231.reuse, R4, PT ;  /* 0x00000004e700720c */ /* 0x040fe20003f84070 */
[----:B------:R-:W-:Y:S01]  /*2b20*/  IMAD R10, R231, R12, R11 ;  /* 0x0000000ce70a7224 */ /* 0x000fe200078e020b */
[----:B------:R-:W-:Y:S01]  /*2b30*/  IABS R12, R15 ;  /* 0x0000000f000c7213 */ /* 0x000fe20000000000 */
[----:B------:R-:W-:Y:S01]  /*2b40*/  IMAD.MOV.U32 R14, RZ, RZ, R2 ;  /* 0x000000ffff0e7224 */ /* 0x000fe200078e0002 */
[----:B------:R1:W-:Y:S01]  /*2b50*/  STL [R1+0xb0], R13 ;  /* 0x0000b00d01007387 */ /* 0x0003e20000100800 */
[----:B------:R-:W-:Y:S01]  /*2b60*/  VIADD R5, R25, 0x29 ;  /* 0x0000002919057836 */ /* 0x000fe20000000000 */
[----:B------:R-:W-:Y:S01]  /*2b70*/  IABS R11, R16 ;  /* 0x00000010000b7213 */ /* 0x000fe20000000000 */
[----:B------:R-:W-:Y:S01]  /*2b80*/  @!P1 IMAD.MOV R14, RZ, RZ, -R14 ;  /* 0x000000ffff0e9224 */ /* 0x000fe200078e0a0e */
[----:B------:R-:W-:Y:S01]  /*2b90*/  ISETP.GT.U32.AND P1, PT, R231, R10, PT ;  /* 0x0000000ae700720c */ /* 0x000fe20003f24070 */
[----:B------:R-:W-:Y:S01]  /*2ba0*/  VIADD R21, R25, 0x96 ;  /* 0x0000009619157836 */ /* 0x000fe20000000000 */
[----:B------:R-:W-:Y:S01]  /*2bb0*/  IABS R3, R5 ;  /* 0x0000000500037213 */ /* 0x000fe20000000000 */
[--C-:B------:R-:W-:Y:S01]  /*2bc0*/  @!P5 IMAD.IADD R8, R8, 0x1, -R231.reuse ;  /* 0x000000010808d824 */ /* 0x100fe200078e0ae7 */
[----:B------:R-:W-:Y:S01]  /*2bd0*/  ISETP.GT.U32.AND P5, PT, R231, R6, PT ;  /* 0x00000006e700720c */ /* 0x000fe20003fa4070 */
[----:B------:R-:W-:Y:S01]  /*2be0*/  @!P4 IMAD.IADD R4, R4, 0x1, -R231 ;  /* 0x000000010404c824 */ /* 0x000fe200078e0ae7 */
[----:B------:R-:W-:Y:S01]  /*2bf0*/  STL [R1+0xa4], R14 ;  /* 0x0000a40e01007387 */ /* 0x000fe20000100800 */
[----:B------:R-:W-:-:S03]  /*2c00*/  IMAD.HI.U32 R2, R0, R3, RZ ;  /* 0x0000000300027227 */ /* 0x000fc600078e00ff */
[C---:B------:R-:W-:Y:S01]  /*2c10*/  ISETP.GT.U32.AND P4, PT, R231.reuse, R4, PT ;  /* 0x00000004e700720c */ /* 0x040fe20003f84070 */
[----:B------:R-:W-:Y:S02]  /*2c20*/  IMAD.MOV R2, RZ, RZ, -R2 ;  /* 0x000000ffff027224 */ /* 0x000fe400078e0a02 */
[----:B------:R-:W-:Y:S02]  /*2c30*/  @!P1 IMAD.IADD R10, R10, 0x1, -R231 ;  /* 0x000000010a0a9824 */ /* 0x000fe400078e0ae7 */
[----:B------:R-:W-:Y:S02]  /*2c40*/  IMAD.MOV.U32 R7, RZ, RZ, R8 ;  /* 0x000000ffff077224 */ /* 0x000fe400078e0008 */
[-C--:B------:R-:W-:Y:S01]  /*2c50*/  @!P5 IADD3 R6, PT, PT, R6, -R231.reuse, RZ ;  /* 0x800000e70606d210 */ /* 0x080fe20007ffe0ff */
[C---:B------:R-:W-:Y:S01]  /*2c60*/  IMAD R2, R231.reuse, R2, R3 ;  /* 0x00000002e7027224 */ /* 0x040fe200078e0203 */
[----:B------:R-:W-:Y:S01]  /*2c70*/  ISETP.GT.U32.AND P1, PT, R231, R10, PT ;  /* 0x0000000ae700720c */ /* 0x000fe20003f24070 */
[----:B-1----:R-:W-:Y:S01]  /*2c80*/  VIADD R13, R25, 0x2a ;  /* 0x0000002a190d7836 */ /* 0x002fe20000000000 */
[----:B------:R-:W-:Y:S01]  /*2c90*/  ISETP.GT.U32.AND P5, PT, R231, R6, PT ;  /* 0x00000006e700720c */ /* 0x000fe20003fa4070 */
[----:B------:R-:W-:Y:S01]  /*2ca0*/  @!P3 IMAD.MOV R7, RZ, RZ, -R7 ;  /* 0x000000ffff07b224 */ /* 0x000fe200078e0a07 */
[----:B------:R-:W-:Y:S01]  /*2cb0*/  ISETP.GE.AND P3, PT, R5, RZ, PT ;  /* 0x000000ff0500720c */ /* 0x000fe20003f66270 */
[----:B------:R-:W-:Y:S01]  /*2cc0*/  IMAD.HI.U32 R5, R0, R12, RZ ;  /* 0x0000000c00057227 */ /* 0x000fe200078e00ff */
[----:B------:R-:W-:-:S02]  /*2cd0*/  @!P4 IADD3 R4, PT, PT, R4, -R231, RZ ;  /* 0x800000e70404c210 */ /* 0x000fc40007ffe0ff */
[----:B------:R-:W-:Y:S01]  /*2ce0*/  ISETP.GT.U32.AND P4, PT, R231, R2, PT ;  /* 0x00000002e700720c */ /* 0x000fe20003f84070 */
[----:B------:R1:W-:Y:S01]  /*2cf0*/  STL [R1+0x2c8], R7 ;  /* 0x0002c80701007387 */ /* 0x0003e20000100800 */
[----:B------:R-:W-:Y:S01]  /*2d00*/  IABS R9, R13 ;  /* 0x0000000d00097213 */ /* 0x000fe20000000000 */
[----:B------:R-:W-:Y:S02]  /*2d10*/  IMAD.MOV R5, RZ, RZ, -R5 ;  /* 0x000000ffff057224 */ /* 0x000fe400078e0a05 */
[----:B------:R-:W-:Y:S02]  /*2d20*/  @!P1 IMAD.IADD R10, R10, 0x1, -R231 ;  /* 0x000000010a0a9824 */ /* 0x000fe400078e0ae7 */
[----:B------:R-:W-:Y:S01]  /*2d30*/  IMAD.HI.U32 R3, R0, R9, RZ ;  /* 0x0000000900037227 */ /* 0x000fe200078e00ff */
[----:B------:R-:W-:Y:S02]  /*2d40*/  @!P5 IADD3 R6, PT, PT, R6, -R231, RZ ;  /* 0x800000e70606d210 */ /* 0x000fe40007ffe0ff */
[----:B------:R-:W-:Y:S01]  /*2d50*/  ISETP.GE.AND P5, PT, R13, RZ, PT ;  /* 0x000000ff0d00720c */ /* 0x000fe20003fa6270 */
[----:B-1----:R-:W-:-:S02]  /*2d60*/  IMAD.HI.U32 R7, R0, R11, RZ ;  /* 0x0000000b00077227 */ /* 0x002fc400078e00ff */
[----:B------:R-:W-:Y:S02]  /*2d70*/  @!P4 IADD3 R2, PT, PT, R2, -R231, RZ ;  /* 0x800000e70202c210 */ /* 0x000fe40007ffe0ff */
[----:B------:R-:W-:Y:S01]  /*2d80*/  IMAD.MOV R14, RZ, RZ, -R7 ;  /* 0x000000ffff0e7224 */ /* 0x000fe200078e0a07 */
[----:B------:R-:W-:Y:S01]  /*2d90*/  MOV R7, R10 ;  /* 0x0000000a00077202 */ /* 0x000fe20000000f00 */
[C---:B------:R-:W-:Y:S01]  /*2da0*/  IMAD R12, R231.reuse, R5, R12 ;  /* 0x00000005e70c7224 */ /* 0x040fe200078e020c */
[C---:B------:R-:W-:Y:S01]  /*2db0*/  ISETP.GT.U32.AND P4, PT, R231.reuse, R2, PT ;  /* 0x00000002e700720c */ /* 0x040fe20003f84070 */
[----:B------:R-:W-:Y:S02]  /*2dc0*/  IMAD.MOV R8, RZ, RZ, -R3 ;  /* 0x000000ffff087224 */ /* 0x000fe400078e0a03 */
[----:B------:R-:W-:Y:S01]  /*2dd0*/  IMAD.MOV.U32 R17, RZ, RZ, R4 ;  /* 0x000000ffff117224 */ /* 0x000fe200078e0004 */
[C---:B------:R-:W-:Y:S01]  /*2de0*/  ISETP.GT.U32.AND P1, PT, R231.reuse, R12, PT ;  /* 0x0000000ce700720c */ /* 0x040fe20003f24070 */
[----:B------:R-:W-:-:S02]  /*2df0*/  IMAD R4, R231, R14, R11 ;  /* 0x0000000ee7047224 */ /* 0x000fc400078e020b */
[C---:B------:R-:W-:Y:S02]  /*2e00*/  IMAD R8, R231.reuse, R8, R9 ;  /* 0x00000008e7087224 */ /* 0x040fe400078e0209 */
[----:B------:R-:W-:Y:S02]  /*2e10*/  IMAD.MOV.U32 R3, RZ, RZ, R6 ;  /* 0x000000ffff037224 */ /* 0x000fe400078e0006 */
[----:B------:R-:W-:Y:S01]  /*2e20*/  @!P6 IMAD.MOV R7, RZ, RZ, -R7 ;  /* 0x000000ffff07e224 */ /* 0x000fe200078e0a07 */
[----:B------:R-:W-:Y:S01]  /*2e30*/  ISETP.GT.U32.AND P6, PT, R231, R4, PT ;  /* 0x00000004e700720c */ /* 0x000fe20003fc4070 */
[----:B------:R-:W-:Y:S01]  /*2e40*/  VIADD R9, R25, 0x2d ;  /* 0x0000002d19097836 */ /* 0x000fe20000000000 */
[----:B------:R-:W-:Y:S01]  /*2e50*/  @!P4 IADD3 R2, PT, PT, R2, -R231, RZ ;  /* 0x800000e70202c210 */ /* 0x000fe20007ffe0ff */
[----:B------:R-:W-:Y:S01]  /*2e60*/  @!P0 IMAD.MOV R17, RZ, RZ, -R17 ;  /* 0x000000ffff118224 */ /* 0x000fe200078e0a11 */
[----:B------:R-:W-:Y:S01]  /*2e70*/  ISETP.GT.U32.AND P0, PT, R231, R8, PT ;  /* 0x00000008e700720c */ /* 0x000fe20003f04070 */
[----:B------:R-:W-:Y:S01]  /*2e80*/  @!P2 IMAD.MOV R3, RZ, RZ, -R3 ;  /* 0x000000ffff03a224 */ /* 0x000fe200078e0a03 */
[----:B------:R-:W-:Y:S01]  /*2e90*/  IABS R5, R9 ;  /* 0x0000000900057213 */ /* 0x000fe20000000000 */
[C---:B------:R-:W-:Y:S01]  /*2ea0*/  VIADD R13, R25.reuse, 0x2e ;  /* 0x0000002e190d7836 */ /* 0x040fe20000000000 */
[----:B------:R-:W-:Y:S01]  /*2eb0*/  STL [R1+0x2cc], R17 ;  /* 0x0002cc1101007387 */ /* 0x000fe20000100800 */
[--C-:B------:R-:W-:Y:S01]  /*2ec0*/  @!P1 IMAD.IADD R12, R12, 0x1, -R231.reuse ;  /* 0x000000010c0c9824 */ /* 0x100fe200078e0ae7 */
[----:B------:R-:W-:Y:S01]  /*2ed0*/  MOV R10, R2 ;  /* 0x00000002000a7202 */ /* 0x000fe20000000f00 */
[----:B------:R-:W-:Y:S01]  /*2ee0*/  VIADD R14, R25, 0x2f ;  /* 0x0000002f190e7836 */ /* 0x000fe20000000000 */
[----:B------:R1:W-:Y:S01]  /*2ef0*/  STL [R1+0x2d0], R3 ;  /* 0x0002d00301007387 */ /* 0x0003e20000100800 */
[--C-:B------:R-:W-:Y:S01]  /*2f00*/  @!P6 IMAD.IADD R4, R4, 0x1, -R231.reuse ;  /* 0x000000010404e824 */ /* 0x100fe200078e0ae7 */
[----:B------:R-:W-:Y:S01]  /*2f10*/  ISETP.GT.U32.AND P6, PT, R231, R12, PT ;  /* 0x0000000ce700720c */ /* 0x000fe20003fc4070 */
[----:B------:R-:W-:Y:S01]  /*2f20*/  @!P3 IMAD.MOV R10, RZ, RZ, -R10 ;  /* 0x000000ffff0ab224 */ /* 0x000fe200078e0a0a */
[----:B------:R2:W-:Y:S01]  /*2f30*/  STL [R1+0x234], R7 ;  /* 0x0002340701007387 */ /* 0x0005e20000100800 */
[----:B------:R-:W-:Y:S01]  /*2f40*/  @!P0 IMAD.IADD R8, R8, 0x1, -R231 ;  /* 0x0000000108088824 */ /* 0x000fe200078e0ae7 */
[----:B------:R-:W-:-:S02]  /*2f50*/  ISETP.GE.AND P0, PT, R9, RZ, PT ;  /* 0x000000ff0900720c */ /* 0x000fc40003f06270 */
[----:B------:R-:W-:Y:S01]  /*2f60*/  IABS R9, R14 ;  /* 0x0000000e00097213 */ /* 0x000fe20000000000 */
[----:B------:R3:W-:Y:S01]  /*2f70*/  STL [R1+0x2d8], R10 ;  /* 0x0002d80a01007387 */ /* 0x0007e20000100800 */
[----:B-1----:R-:W-:Y:S01]  /*2f80*/  IMAD.HI.U32 R3, R0, R5, RZ ;  /* 0x0000000500037227 */ /* 0x002fe200078e00ff */
[----:B------:R-:W-:Y:S02]  /*2f90*/  ISETP.GT.U32.AND P1, PT, R231, R8, PT ;  /* 0x00000008e700720c */ /* 0x000fe40003f24070 */
[----:B------:R-:W-:Y:S01]  /*2fa0*/  ISETP.GE.AND P2, PT, R15, RZ, PT ;  /* 0x000000ff0f00720c */ /* 0x000fe20003f46270 */
[----:B------:R-:W-:Y:S01]  /*2fb0*/  IMAD.MOV R6, RZ, RZ, -R3 ;  /* 0x000000ffff067224 */ /* 0x000fe200078e0a03 */
[----:B--2---:R-:W-:Y:S02]  /*2fc0*/  IABS R7, R13 ;  /* 0x0000000d00077213 */ /* 0x004fe40000000000 */
[----:B------:R-:W-:Y:S01]  /*2fd0*/  @!P6 IADD3 R12, PT, PT, R12, -R231, RZ ;  /* 0x800000e70c0ce210 */ /* 0x000fe20007ffe0ff */
[----:B------:R-:W-:Y:S01]  /*2fe0*/  IMAD R2, R231, R6, R5 ;  /* 0x00000006e7027224 */ /* 0x000fe200078e0205 */
[----:B------:R-:W-:Y:S01]  /*2ff0*/  ISETP.GE.AND P4, PT, R16, RZ, PT ;  /* 0x000000ff1000720c */ /* 0x000fe20003f86270 */
[----:B------:R-:W-:Y:S01]  /*3000*/  IMAD.HI.U32 R3, R0, R7, RZ ;  /* 0x0000000700037227 */ /* 0x000fe200078e00ff */
[----:B------:R-:W-:-:S02]  /*3010*/  IADD3 R15, PT, PT, R25, 0x30, RZ ;  /* 0x00000030190f7810 */ /* 0x000fc40007ffe0ff */
[C---:B------:R-:W-:Y:S01]  /*3020*/  ISETP.GT.U32.AND P3, PT, R231.reuse, R4, PT ;  /* 0x00000004e700720c */ /* 0x040fe20003f64070 */
[----:B------:R-:W-:Y:S01]  /*3030*/  IMAD.MOV R6, RZ, RZ, -R3 ;  /* 0x000000ffff067224 */ /* 0x000fe200078e0a03 */
[----:B---3--:R-:W-:Y:S01]  /*3040*/  IABS R10, R15 ;  /* 0x0000000f000a7213 */ /* 0x008fe20000000000 */
[----:B------:R-:W-:Y:S01]  /*3050*/  @!P1 IMAD.IADD R8, R8, 0x1, -R231 ;  /* 0x0000000108089824 */ /* 0x000fe200078e0ae7 */
[C---:B------:R-:W-:Y:S01]  /*3060*/  ISETP.GT.U32.AND P1, PT, R231.reuse, R2, PT ;  /* 0x00000002e700720c */ /* 0x040fe20003f24070 */
[----:B------:R-:W-:Y:S02]  /*3070*/  IMAD R6, R231, R6, R7 ;  /* 0x00000006e7067224 */ /* 0x000fe400078e0207 */
[----:B------:R-:W-:Y:S02]  /*3080*/  VIADD R16, R25, 0x31 ;  /* 0x0000003119107836 */ /* 0x000fe40000000000 */
[----:B------:R-:W-:Y:S01]  /*3090*/  IMAD.HI.U32 R3, R0, R9, RZ ;  /* 0x0000000900037227 */ /* 0x000fe200078e00ff */
[----:B------:R-:W-:-:S02]  /*30a0*/  ISETP.GT.U32.AND P6, PT, R231, R6, PT ;  /* 0x00000006e700720c */ /* 0x000fc40003fc4070 */
[----:B------:R-:W-:Y:S01]  /*30b0*/  IABS R11, R16 ;  /* 0x00000010000b7213 */ /* 0x000fe20000000000 */
[----:B------:R-:W-:Y:S01]  /*30c0*/  IMAD.MOV.U32 R130, RZ, RZ, R8 ;  /* 0x000000ffff827224 */ /* 0x000fe200078e0008 */
[----:B------:R-:W-:Y:S01]  /*30d0*/  IADD3 R8, PT, PT, -R3, RZ, RZ ;  /* 0x000000ff03087210 */ /* 0x000fe20007ffe1ff */
[----:B------:R-:W-:-:S04]  /*30e0*/  IMAD.HI.U32 R5, R0, R10, RZ ;  /* 0x0000000a00057227 */ /* 0x000fc800078e00ff */
[----:B------:R-:W-:-:S04]  /*30f0*/  IMAD.HI.U32 R7, R0, R11, RZ ;  /* 0x0000000b00077227 */ /* 0x000fc800078e00ff */
[--C-:B------:R-:W-:Y:S02]  /*3100*/  @!P6 IMAD.IADD R6, R6, 0x1, -R231.reuse ;  /* 0x000000010606e824 */ /* 0x100fe400078e0ae7 */
[----:B------:R-:W-:Y:S01]  /*3110*/  @!P3 IMAD.IADD R4, R4, 0x1, -R231 ;  /* 0x000000010404b824 */ /* 0x000fe200078e0ae7 */
[----:B------:R-:W-:Y:S01]  /*3120*/  ISETP.GE.AND P3, PT, R13, RZ, PT ;  /* 0x000000ff0d00720c */ /* 0x000fe20003f66270 */
[----:B------:R-:W-:Y:S01]  /*3130*/  IMAD.MOV R5, RZ, RZ, -R5 ;  /* 0x000000ffff057224 */ /* 0x000fe200078e0a05 */
[C---:B------:R-:W-:Y:S01]  /*3140*/  ISETP.GT.U32.AND P6, PT, R231.reuse, R6, PT ;  /* 0x00000006e700720c */ /* 0x040fe20003fc4070 */
[----:B------:R-:W-:Y:S01]  /*3150*/  IMAD R8, R231, R8, R9 ;  /* 0x00000008e7087224 */ /* 0x000fe200078e0209 */
[----:B------:R-:W-:Y:S01]  /*3160*/  IADD3 R9, PT, PT, R25, 0x32, RZ ;  /* 0x0000003219097810 */ /* 0x000fe20007ffe0ff */
[----:B------:R-:W-:Y:S02]  /*3170*/  IMAD.MOV.U32 R122, RZ, RZ, R12 ;  /* 0x000000ffff7a7224 */ /* 0x000fe400078e000c */
[----:B------:R-:W-:Y:S01]  /*3180*/  @!P1 IMAD.IADD R2, R2, 0x1, -R231 ;  /* 0x0000000102029824 */ /* 0x000fe200078e0ae7 */
[----:B------:R-:W-:Y:S01]  /*3190*/  ISETP.GE.AND P1, PT, R14, RZ, PT ;  /* 0x000000ff0e00720c */ /* 0x000fe20003f26270 */
[----:B------:R-:W-:Y:S01]  /*31a0*/  IMAD R10, R231, R5, R10 ;  /* 0x00000005e70a7224 */ /* 0x000fe200078e020a */
[----:B------:R-:W-:Y:S01]  /*31b0*/  IADD3 R14, PT, PT, -R7, RZ, RZ ;  /* 0x000000ff070e7210 */ /* 0x000fe20007ffe1ff */
[----:B------:R-:W-:Y:S01]  /*31c0*/  IMAD.MOV.U32 R151, RZ, RZ, R4 ;  /* 0x000000ffff977224 */ /* 0x000fe200078e0004 */
[----:B------:R-:W-:Y:S01]  /*31d0*/  IABS R5, R9 ;  /* 0x0000000900057213 */ /* 0x000fe20000000000 */
[----:B------:R-:W-:Y:S01]  /*31e0*/  @!P2 IMAD.MOV R122, RZ, RZ, -R122 ;  /* 0x000000ffff7aa224 */ /* 0x000fe200078e0a7a */
[C---:B------:R-:W-:Y:S01]  /*31f0*/  ISETP.GT.U32.AND P2, PT, R231.reuse, R8, PT ;  /* 0x00000008e700720c */ /* 0x040fe20003f44070 */
[----:B------:R-:W-:Y:S01]  /*3200*/  @!P5 IMAD.MOV R130, RZ, RZ, -R130 ;  /* 0x000000ffff82d224 */ /* 0x000fe200078e0a82 */
[C---:B------:R-:W-:Y:S01]  /*3210*/  ISETP.GT.U32.AND P5, PT, R231.reuse, R2, PT ;  /* 0x00000002e700720c */ /* 0x040fe20003fa4070 */
[C---:B------:R-:W-:Y:S01]  /*3220*/  IMAD R4, R231.reuse, R14, R11 ;  /* 0x0000000ee7047224 */ /* 0x040fe200078e020b */
[----:B------:R-:W-:Y:S01]  /*3230*/  @!P6 IADD3 R6, PT, PT, R6, -R231, RZ ;  /* 0x800000e70606e210 */ /* 0x000fe20007ffe0ff */
[----:B------:R-:W-:Y:S01]  /*3240*/  @!P4 IMAD.MOV R151, RZ, RZ, -R151 ;  /* 0x000000ffff97c224 */ /* 0x000fe200078e0a97 */
[----:B------:R-:W-:Y:S01]  /*3250*/  ISETP.GT.U32.AND P4, PT, R231, R10, PT ;  /* 0x0000000ae700720c */ /* 0x000fe20003f84070 */
[----:B------:R-:W-:Y:S01]  /*3260*/  VIADD R11, R25, 0x33 ;  /* 0x00000033190b7836 */ /* 0x000fe20000000000 */
[----:B------:R-:W-:Y:S01]  /*3270*/  ISETP.GT.U32.AND P6, PT, R231, R4, PT ;  /* 0x00000004e700720c */ /* 0x000fe20003fc4070 */
[----:B------:R-:W-:-:S03]  /*3280*/  IMAD.HI.U32 R3, R0, R5, RZ ;  /* 0x0000000500037227 */ /* 0x000fc600078e00ff */
[----:B------:R-:W-:Y:S01]  /*3290*/  IABS R12, R11 ;  /* 0x0000000b000c7213 */ /* 0x000fe20000000000 */
[--C-:B------:R-:W-:Y:S01]  /*32a0*/  @!P2 IMAD.IADD R8, R8, 0x1, -R231.reuse ;  /* 0x000000010808a824 */ /* 0x100fe200078e0ae7 */
[----:B------:R-:W-:Y:S01]  /*32b0*/  ISETP.GE.AND P2, PT, R16, RZ, PT ;  /* 0x000000ff1000720c */ /* 0x000fe20003f46270 */
[--C-:B------:R-:W-:Y:S01]  /*32c0*/  @!P5 IMAD.IADD R2, R2, 0x1, -R231.reuse ;  /* 0x000000010202d824 */ /* 0x100fe200078e0ae7 */
[----:B------:R-:W-:Y:S01]  /*32d0*/  ISETP.GE.AND P5, PT, R15, RZ, PT ;  /* 0x000000ff0f00720c */ /* 0x000fe20003fa6270 */
[----:B------:R-:W-:Y:S02]  /*32e0*/  VIADD R13, R25, 0x34 ;  /* 0x00000034190d7836 */ /* 0x000fe40000000000 */
[--C-:B------:R-:W-:Y:S01]  /*32f0*/  @!P4 IMAD.IADD R10, R10, 0x1, -R231.reuse ;  /* 0x000000010a0ac824 */ /* 0x100fe200078e0ae7 */
[C---:B------:R-:W-:Y:S01]  /*3300*/  ISETP.GT.U32.AND P4, PT, R231.reuse, R8, PT ;  /* 0x00000008e700720c */ /* 0x040fe20003f84070 */
[----:B------:R-:W-:Y:S01]  /*3310*/  @!P6 IMAD.IADD R4, R4, 0x1, -R231 ;  /* 0x000000010404e824 */ /* 0x000fe200078e0ae7 */
[----:B------:R-:W-:Y:S01]  /*3320*/  MOV R17, R2 ;  /* 0x0000000200117202 */ /* 0x000fe20000000f00 */
[----:B------:R-:W-:Y:S01]  /*3330*/  IMAD.MOV R2, RZ, RZ, -R3 ;  /* 0x000000ffff027224 */ /* 0x000fe200078e0a03 */
[----:B------:R-:W-:Y:S01]  /*3340*/  ISETP.GT.U32.AND P6, PT, R231, R10, PT ;  /* 0x0000000ae700720c */ /* 0x000fe20003fc4070 */
[----:B------:R-:W-:Y:S01]  /*3350*/  IMAD.HI.U32 R3, R0, R12, RZ ;  /* 0x0000000c00037227 */ /* 0x000fe200078e00ff */
[----:B------:R-:W-:-:S03]  /*3360*/  IABS R14, R13 ;  /* 0x0000000d000e7213 */ /* 0x000fc60000000000 */
[----:B------:R-:W-:Y:S01]  /*3370*/  IMAD R2, R231, R2, R5 ;  /* 0x00000002e7027224 */ /* 0x000fe200078e0205 */
[----:B------:R-:W-:Y:S01]  /*3380*/  IADD3 R3, PT, PT, -R3, RZ, RZ ;  /* 0x000000ff03037210 */ /* 0x000fe20007ffe1ff */
[----:B------:R-:W-:Y:S01]  /*3390*/  @!P0 IMAD.MOV R17, RZ, RZ, -R17 ;  /* 0x000000ffff118224 */ /* 0x000fe200078e0a11 */
[C---:B------:R-:W-:Y:S01]  /*33a0*/  ISETP.GT.U32.AND P0, PT, R231.reuse, R4, PT ;  /* 0x00000004e700720c */ /* 0x040fe20003f04070 */
[----:B------:R-:W-:Y:S01]  /*33b0*/  @!P4 IMAD.IADD R8, R8, 0x1, -R231 ;  /* 0x000000010808c824 */ /* 0x000fe200078e0ae7 */
[C---:B------:R-:W-:Y:S01]  /*33c0*/  ISETP.GT.U32.AND P4, PT, R231.reuse, R2, PT ;  /* 0x00000002e700720c */ /* 0x040fe20003f84070 */
[----:B------:R-:W-:Y:S01]  /*33d0*/  IMAD R12, R231, R3, R12 ;  /* 0x00000003e70c7224 */ /* 0x000fe200078e020c */
[----:B------:R1:W-:Y:S01]  /*33e0*/  STL [R1+0x230], R17 ;  /* 0x0002301101007387 */ /* 0x0003e20000100800 */
[----:B------:R-:W-:Y:S01]  /*33f0*/  @!P6 IADD3 R10, PT, PT, R10, -R231, RZ ;  /* 0x800000e70a0ae210 */ /* 0x000fe20007ffe0ff */
[----:B------:R-:W-:Y:S02]  /*3400*/  VIADD R15, R25, 0x35 ;  /* 0x00000035190f7836 */ /* 0x000fe40000000000 */
[----:B------:R-:W-:Y:S01]  /*3410*/  ISETP.GT.U32.AND P6, PT, R231, R12, PT ;  /* 0x0000000ce700720c */ /* 0x000fe20003fc4070 */
[----:B------:R-:W-:-:S02]  /*3420*/  IMAD.HI.U32 R3, R0, R14, RZ ;  /* 0x0000000e00037227 */ /* 0x000fc400078e00ff */
[----:B------:R-:W-:Y:S02]  /*3430*/  IABS R7, R15 ;  /* 0x0000000f00077213 */ /* 0x000fe40000000000 */
[----:B------:R-:W-:Y:S01]  /*3440*/  IMAD.MOV R5, RZ, RZ, -R3 ;  /* 0x000000ffff057224 */ /* 0x000fe200078e0a03 */
[----:B-1----:R-:W-:Y:S01]  /*3450*/  MOV R17, R8 ;  /* 0x0000000800117202 */ /* 0x002fe20000000f00 */
[----:B------:R-:W-:Y:S01]  /*3460*/  @!P4 IMAD.IADD R2, R2, 0x1, -R231 ;  /* 0x000000010202c824 */ /* 0x000fe200078e0ae7 */
[----:B------:R-:W-:Y:S01]  /*3470*/  ISETP.GE.AND P4, PT, R11, RZ, PT ;  /* 0x000000ff0b00720c */ /* 0x000fe20003f86270 */
[----:B------:R-:W-:-:S04]  /*3480*/  IMAD.HI.U32 R3, R0, R7, RZ ;  /* 0x0000000700037227 */ /* 0x000fc800078e00ff */
[--C-:B------:R-:W-:Y:S01]  /*3490*/  @!P6 IMAD.IADD R12, R12, 0x1, -R231.reuse ;  /* 0x000000010c0ce824 */ /* 0x100fe200078e0ae7 */
[----:B------:R-:W-:Y:S01]  /*34a0*/  ISETP.GT.U32.AND P6, PT, R231, R2, PT ;  /* 0x00000002e700720c */ /* 0x000fe20003fc4070 */
[----:B------:R-:W-:Y:S02]  /*34b0*/  VIADD R16, R25, 0x36 ;  /* 0x0000003619107836 */ /* 0x000fe40000000000 */
[----:B------:R-:W-:Y:S01]  /*34c0*/  @!P0 IMAD.IADD R4, R4, 0x1, -R231 ;  /* 0x0000000104048824 */ /* 0x000fe200078e0ae7 */
[----:B------:R-:W-:Y:S01]  /*34d0*/  ISETP.GE.AND P0, PT, R9, RZ, PT ;  /* 0x000000ff0900720c */ /* 0x000fe20003f06270 */
[----:B------:R-:W-:Y:S01]  /*34e0*/  IMAD.MOV.U32 R18, RZ, RZ, R6 ;  /* 0x000000ffff127224 */ /* 0x000fe200078e0006 */
[----:B------:R-:W-:Y:S01]  /*34f0*/  IABS R9, R16 ;  /* 0x0000001000097213 */ /* 0x000fe20000000000 */
[----:B------:R-:W-:Y:S01]  /*3500*/  IMAD R14, R231, R5, R14 ;  /* 0x00000005e70e7224 */ /* 0x000fe200078e020e */
[----:B------:R-:W-:Y:S01]  /*3510*/  MOV R8, R4 ;  /* 0x0000000400087202 */ /* 0x000fe20000000f00 */
[----:B------:R-:W-:Y:S01]  /*3520*/  IMAD.MOV R6, RZ, RZ, -R3 ;  /* 0x000000ffff067224 */ /* 0x000fe200078e0a03 */
[----:B------:R-:W-:Y:S01]  /*3530*/  MOV R5, R9 ;  /* 0x0000000900057202 */ /* 0x000fe20000000f00 */
[----:B------:R-:W-:-:S02]  /*3540*/  IMAD.MOV.U32 R3, RZ, RZ, R10 ;  /* 0x000000ffff037224 */ /* 0x000fc400078e000a */
[----:B------:R-:W-:Y:S01]  /*3550*/  @!P1 IMAD.MOV R17, RZ, RZ, -R17 ;  /* 0x000000ffff119224 */ /* 0x000fe200078e0a11 */
[C---:B------:R-:W-:Y:S01]  /*3560*/  ISETP.GT.U32.AND P1, PT, R231.reuse, R12, PT ;  /* 0x0000000ce700720c */ /* 0x040fe20003f24070 */
[----:B------:R-:W-:Y:S01]  /*3570*/  @!P3 IMAD.MOV R18, RZ, RZ, -R18 ;  /* 0x000000ffff12b224 */ /* 0x000fe200078e0a12 */
[C---:B------:R-:W-:Y:S01]  /*3580*/  ISETP.GT.U32.AND P3, PT, R231.reuse, R14, PT ;  /* 0x0000000ee700720c */ /* 0x040fe20003f64070 */
[C---:B------:R-:W-:Y:S02]  /*3590*/  IMAD R4, R231.reuse, R6, R7 ;  /* 0x00000006e7047224 */ /* 0x040fe400078e0207 */
[----:B------:R-:W-:Y:S01]  /*35a0*/  @!P5 IMAD.MOV R3, RZ, RZ, -R3 ;  /* 0x000000ffff03d224 */ /* 0x000fe200078e0a03 */
[----:B------:R-:W-:Y:S01]  /*35b0*/  STL [R1+0x22c], R18 ;  /* 0x00022c1201007387 */ /* 0x000fe20000100800 */
[--C-:B------:R-:W-:Y:S01]  /*35c0*/  @!P6 IMAD.IADD R2, R2, 0x1, -R231.reuse ;  /* 0x000000010202e824 */ /* 0x100fe200078e0ae7 */
[----:B------:R-:W-:Y:S01]  /*35d0*/  ISETP.GT.U32.AND P6, PT, R231, R4, PT ;  /* 0x00000004e700720c */ /* 0x000fe20003fc4070 */
[----:B------:R-:W-:Y:S01]  /*35e0*/  VIADD R7, R25, 0x37 ;  /* 0x0000003719077836 */ /* 0x000fe20000000000 */
[----:B------:R-:W-:Y:S01]  /*35f0*/  STL [R1+0x228], R17 ;  /* 0x0002281101007387 */ /* 0x000fe20000100800 */
[----:B------:R-:W-:Y:S01]  /*3600*/  IMAD.MOV.U32 R225, RZ, RZ, R2 ;  /* 0x000000ffffe17224 */ /* 0x000fe200078e0002 */
[----:B------:R-:W-:Y:S01]  /*3610*/  ISETP.GE.AND P5, PT, R13, RZ, PT ;  /* 0x000000ff0d00720c */ /* 0x000fe20003fa6270 */
[--C-:B------:R-:W-:Y:S01]  /*3620*/  @!P1 IMAD.IADD R12, R12, 0x1, -R231.reuse ;  /* 0x000000010c0c9824 */ /* 0x100fe200078e0ae7 */
[----:B------:R1:W-:Y:S01]  /*3630*/  STL [R1+0x2e8], R3 ;  /* 0x0002e80301007387 */ /* 0x0003e20000100800 */
[----:B------:R-:W-:Y:S01]  /*3640*/  @!P3 IMAD.IADD R14, R14, 0x1, -R231 ;  /* 0x000000010e0eb824 */ /* 0x000fe200078e0ae7 */
[----:B------:R-:W-:Y:S01]  /*3650*/  ISETP.GE.AND P3, PT, R7, RZ, PT ;  /* 0x000000ff0700720c */ /* 0x000fe20003f66270 */
[----:B------:R-:W-:Y:S01]  /*3660*/  IMAD.MOV.U32 R123, RZ, RZ, R12 ;  /* 0x000000ffff7b7224 */ /* 0x000fe200078e000c */
[----:B------:R-:W-:Y:S01]  /*3670*/  ISETP.GE.AND P1, PT, R16, RZ, PT ;  /* 0x000000ff1000720c */ /* 0x000fe20003f26270 */
[----:B------:R-:W-:Y:S01]  /*3680*/  @!P0 IMAD.MOV R225, RZ, RZ, -R225 ;  /* 0x000000ffffe18224 */ /* 0x000fe200078e0ae1 */
[C---:B------:R-:W-:Y:S01]  /*3690*/  IADD3 R16, PT, PT, R25.reuse, 0x3c, RZ ;  /* 0x0000003c19107810 */ /* 0x040fe20007ffe0ff */
[----:B------:R-:W-:Y:S01]  /*36a0*/  @!P2 IMAD.MOV R8, RZ, RZ, -R8 ;  /* 0x000000ffff08a224 */ /* 0x000fe200078e0a08 */
[----:B------:R-:W-:Y:S01]  /*36b0*/  @!P6 IADD3 R4, PT, PT, R4, -R231, RZ ;  /* 0x800000e70404e210 */ /* 0x000fe20007ffe0ff */
[----:B------:R-:W-:Y:S01]  /*36c0*/  VIADD R9, R25, 0x39 ;  /* 0x0000003919097836 */ /* 0x000fe20000000000 */
[----:B------:R-:W-:Y:S01]  /*36d0*/  ISETP.GT.U32.AND P6, PT, R231, R14, PT ;  /* 0x0000000ee700720c */ /* 0x000fe20003fc4070 */
[C---:B-1----:R-:W-:Y:S01]  /*36e0*/  IMAD.HI.U32 R3, R0.reuse, R5, RZ ;  /* 0x0000000500037227 */ /* 0x042fe200078e00ff */
[----:B------:R-:W-:Y:S01]  /*36f0*/  @!P4 IADD3 R123, PT, PT, -R123, RZ, RZ ;  /* 0x000000ff7b7bc210 */ /* 0x000fe20007ffe1ff */
[----:B------:R1:W-:Y:S01]  /*3700*/  STL [R1+0x21c], R8 ;  /* 0x00021c0801007387 */ /* 0x0003e20000100800 */
[----:B------:R-:W-:Y:S01]  /*3710*/  ISETP.GT.U32.AND P0, PT, R231, R4, PT ;  /* 0x00000004e700720c */ /* 0x000fe20003f04070 */
[----:B------:R-:W-:Y:S01]  /*3720*/  VIADD R13, R25, 0x3a ;  /* 0x0000003a190d7836 */ /* 0x000fe20000000000 */
[----:B------:R-:W-:Y:S01]  /*3730*/  IADD3 R6, PT, PT, -R3, RZ, RZ ;  /* 0x000000ff03067210 */ /* 0x000fe20007ffe1ff */
[C---:B------:R-:W-:Y:S01]  /*3740*/  VIADD R18, R25.reuse, 0x3e ;  /* 0x0000003e19127836 */ /* 0x040fe20000000000 */
[----:B------:R-:W-:Y:S01]  /*3750*/  IABS R3, R7 ;  /* 0x0000000700037213 */ /* 0x000fe20000000000 */
[C---:B------:R-:W-:Y:S01]  /*3760*/  VIADD R17, R25.reuse, 0x3d ;  /* 0x0000003d19117836 */ /* 0x040fe20000000000 */
[----:B------:R-:W-:Y:S01]  /*3770*/  IADD3 R7, PT, PT, R25, 0x38, RZ ;  /* 0x0000003819077810 */ /* 0x000fe20007ffe0ff */
[----:B------:R-:W-:Y:S01]  /*3780*/  IMAD R6, R231, R6, R5 ;  /* 0x00000006e7067224 */ /* 0x000fe200078e0205 */
[----:B------:R-:W-:Y:S01]  /*3790*/  IABS R10, R9 ;  /* 0x00000009000a7213 */ /* 0x000fe20000000000 */
[----:B------:R-:W-:Y:S01]  /*37a0*/  IMAD.HI.U32 R2, R0, R3, RZ ;  /* 0x0000000300027227 */ /* 0x000fe200078e00ff */
[----:B-1----:R-:W-:-:S02]  /*37b0*/  IABS R8, R7 ;  /* 0x0000000700087213 */ /* 0x002fc40000000000 */
[----:B------:R-:W-:Y:S01]  /*37c0*/  ISETP.GT.U32.AND P4, PT, R231, R6, PT ;  /* 0x00000006e700720c */ /* 0x000fe20003f84070 */
[----:B------:R-:W-:Y:S01]  /*37d0*/  IMAD.MOV R2, RZ, RZ, -R2 ;  /* 0x000000ffff027224 */ /* 0x000fe200078e0a02 */
[----:B------:R-:W-:Y:S01]  /*37e0*/  ISETP.GE.AND P2, PT, R15, RZ, PT ;  /* 0x000000ff0f00720c */ /* 0x000fe20003f46270 */
[----:B------:R-:W-:Y:S01]  /*37f0*/  @!P6 IMAD.IADD R14, R14, 0x1, -R231 ;  /* 0x000000010e0ee824 */ /* 0x000fe200078e0ae7 */
[----:B------:R-:W-:Y:S01]  /*3800*/  IABS R12, R13 ;  /* 0x0000000d000c7213 */ /* 0x000fe20000000000 */
[C---:B------:R-:W-:Y:S02]  /*3810*/  IMAD R2, R231.reuse, R2, R3 ;  /* 0x00000002e7027224 */ /* 0x040fe400078e0203 */
[----:B------:R-:W-:Y:S02]  /*3820*/  IMAD.MOV.U32 R150, RZ, RZ, R14 ;  /* 0x000000ffff967224 */ /* 0x000fe400078e000e */
[----:B------:R-:W-:Y:S01]  /*3830*/  IMAD.HI.U32 R3, R0, R8, RZ ;  /* 0x0000000800037227 */ /* 0x000fe200078e00ff */
[----:B------:R-:W-:-:S03]  /*3840*/  ISETP.GT.U32.AND P6, PT, R231, R2, PT ;  /* 0x00000002e700720c */ /* 0x000fc60003fc4070 */
[----:B------:R-:W-:Y:S01]  /*3850*/  @!P4 IMAD.IADD R6, R6, 0x1, -R231 ;  /* 0x000000010606c824 */ /* 0x000fe200078e0ae7 */
[----:B------:R-:W-:Y:S01]  /*3860*/  ISETP.GE.AND P4, PT, R9, RZ, PT ;  /* 0x000000ff0900720c */ /* 0x000fe20003f86270 */
[----:B------:R-:W-:Y:S01]  /*3870*/  IMAD.HI.U32 R5, R0, R10, RZ ;  /* 0x0000000a00057227 */ /* 0x000fe200078e00ff */
[----:B------:R-:W-:-:S03]  /*3880*/  IABS R9, R17 ;  /* 0x0000001100097213 */ /* 0x000fc60000000000 */
[----:B------:R-:W-:Y:S01]  /*3890*/  @!P0 IMAD.IADD R4, R4, 0x1, -R231 ;  /* 0x0000000104048824 */ /* 0x000fe200078e0ae7 */
[----:B------:R-:W-:Y:S01]  /*38a0*/  ISETP.GE.AND P0, PT, R7, RZ, PT ;  /* 0x000000ff0700720c */ /* 0x000fe20003f06270 */
[----:B------:R-:W-:Y:S01]  /*38b0*/  @!P5 IMAD.MOV R150, RZ, RZ, -R150 ;  /* 0x000000ffff96d224 */ /* 0x000fe200078e0a96 */
[----:B------:R-:W-:Y:S01]  /*38c0*/  ISETP.GT.U32.AND P5, PT, R231, R6, PT ;  /* 0x00000006e700720c */ /* 0x000fe20003fa4070 */
[----:B------:R-:W-:Y:S01]  /*38d0*/  IMAD.MOV R7, RZ, RZ, -R3 ;  /* 0x000000ffff077224 */ /* 0x000fe200078e0a03 */
[----:B------:R-:W-:Y:S01]  /*38e0*/  IADD3 R5, PT, PT, -R5, RZ, RZ ;  /* 0x000000ff05057210 */ /* 0x000fe20007ffe1ff */
[----:B------:R-:W-:Y:S01]  /*38f0*/  IMAD.MOV.U32 R11, RZ, RZ, R4 ;  /* 0x000000ffff0b7224 */ /* 0x000fe200078e0004 */
[----:B------:R-:W-:Y:S01]  /*3900*/  @!P6 IADD3 R2, PT, PT, R2, -R231, RZ ;  /* 0x800000e70202e210 */ /* 0x000fe20007ffe0ff */
[C---:B------:R-:W-:Y:S01]  /*3910*/  IMAD R8, R231.reuse, R7, R8 ;  /* 0x00000007e7087224 */ /* 0x040fe200078e0208 */
[----:B------:R-:W-:Y:S01]  /*3920*/  IABS R7, R16 ;  /* 0x0000001000077213 */ /* 0x000fe20000000000 */
[C---:B------:R-:W-:Y:S01]  /*3930*/  IMAD R10, R231.reuse, R5, R10 ;  /* 0x00000005e70a7224 */ /* 0x040fe200078e020a */
[C---:B------:R-:W-:Y:S01]  /*3940*/  ISETP.GT.U32.AND P6, PT, R231.reuse, R2, PT ;  /* 0x00000002e700720c */ /* 0x040fe20003fc4070 */
[----:B------:R-:W-:Y:S01]  /*3950*/  @!P2 IMAD.MOV R11, RZ, RZ, -R11 ;  /* 0x000000ffff0ba224 */ /* 0x000fe200078e0a0b */
[----:B------:R-:W-:Y:S01]  /*3960*/  ISETP.GT.U32.AND P2, PT, R231, R8, PT ;  /* 0x00000008e700720c */ /* 0x000fe20003f44070 */
[----:B------:R-:W-:-:S02]  /*3970*/  IMAD.HI.U32 R3, R0, R12, RZ ;  /* 0x0000000c00037227 */ /* 0x000fc400078e00ff */
[----:B------:R-:W-:Y:S01]  /*3980*/  @!P5 IADD3 R6, PT, PT, R6, -R231, RZ ;  /* 0x800000e70606d210 */ /* 0x000fe20007ffe0ff */
[----:B------:R1:W-:Y:S01]  /*3990*/  STL [R1+0x2ec], R11 ;  /* 0x0002ec0b01007387 */ /* 0x0003e20000100800 */
[----:B------:R-:W-:Y:S01]  /*39a0*/  ISETP.GT.U32.AND P5, PT, R231, R10, PT ;  /* 0x0000000ae700720c */ /* 0x000fe20003fa4070 */
[----:B------:R-:W-:Y:S02]  /*39b0*/  IMAD.MOV R3, RZ, RZ, -R3 ;  /* 0x000000ffff037224 */ /* 0x000fe400078e0a03 */
[----:B------:R-:W-:Y:S02]  /*39c0*/  VIADD R15, R25, 0x3b ;  /* 0x0000003b190f7836 */ /* 0x000fe40000000000 */
[C---:B------:R-:W-:Y:S02]  /*39d0*/  IMAD R12, R231.reuse, R3, R12 ;  /* 0x00000003e70c7224 */ /* 0x040fe400078e020c */
[--C-:B------:R-:W-:Y:S01]  /*39e0*/  @!P6 IMAD.IADD R2, R2, 0x1, -R231.reuse ;  /* 0x000000010202e824 */ /* 0x100fe200078e0ae7 */
[----:B------:R-:W-:Y:S01]  /*39f0*/  IABS R5, R15 ;  /* 0x0000000f00057213 */ /* 0x000fe20000000000 */
[----:B------:R-:W-:Y:S01]  /*3a00*/  @!P2 IMAD.IADD R8, R8, 0x1, -R231 ;  /* 0x000000010808a824 */ /* 0x000fe200078e0ae7 */
[----:B------:R-:W-:Y:S01]  /*3a10*/  ISETP.GT.U32.AND P6, PT, R231, R12, PT ;  /* 0x0000000ce700720c */ /* 0x000fe20003fc4070 */
[----:B------:R-:W-:Y:S01]  /*3a20*/  IMAD.HI.U32 R4, R0, R7, RZ ;  /* 0x0000000700047227 */ /* 0x000fe200078e00ff */
[----:B------:R-:W-:-:S02]  /*3a30*/  MOV R19, R2 ;  /* 0x0000000200137202 */ /* 0x000fc40000000f00 */
[----:B------:R-:W-:Y:S01]  /*3a40*/  @!P5 IADD3 R10, PT, PT, R10, -R231, RZ ;  /* 0x800000e70a0ad210 */ /* 0x000fe20007ffe0ff */
[----:B------:R-:W-:Y:S01]  /*3a50*/  IMAD.HI.U32 R3, R0, R5, RZ ;  /* 0x0000000500037227 */ /* 0x000fe200078e00ff */
[----:B------:R-:W-:Y:S02]  /*3a60*/  ISETP.GT.U32.AND P5, PT, R231, R8, PT ;  /* 0x00000008e700720c */ /* 0x000fe40003fa4070 */
[----:B-1----:R-:W-:Y:S01]  /*3a70*/  IABS R11, R18 ;  /* 0x00000012000b7213 */ /* 0x002fe20000000000 */
[----:B------:R-:W-:Y:S01]  /*3a80*/  IMAD.MOV R14, RZ, RZ, -R3 ;  /* 0x000000ffff0e7224 */ /* 0x000fe200078e0a03 */
[----:B------:R-:W-:Y:S01]  /*3a90*/  ISETP.GE.AND P2, PT, R13, RZ, PT ;  /* 0x000000ff0d00720c */ /* 0x000fe20003f46270 */
[----:B------:R-:W-:Y:S01]  /*3aa0*/  IMAD.MOV.U32 R20, RZ, RZ, R6 ;  /* 0x000000ffff147224 */ /* 0x000fe200078e0006 */
[----:B------:R-:W-:Y:S01]  /*3ab0*/  IADD3 R13, PT, PT, R25, 0x3f, RZ ;  /* 0x0000003f190d7810 */ /* 0x000fe20007ffe0ff */
[C---:B------:R-:W-:Y:S02]  /*3ac0*/  IMAD R2, R231.reuse, R14, R5 ;  /* 0x0000000ee7027224 */ /* 0x040fe400078e0205 */
[----:B------:R-:W-:Y:S01]  /*3ad0*/  @!P6 IMAD.IADD R12, R12, 0x1, -R231 ;  /* 0x000000010c0ce824 */ /* 0x000fe200078e0ae7 */
[----:B------:R-:W-:Y:S01]  /*3ae0*/  ISETP.GT.U32.AND P6, PT, R231, R10, PT ;  /* 0x0000000ae700720c */ /* 0x000fe20003fc4070 */
[----:B------:R-:W-:-:S02]  /*3af0*/  IMAD.MOV R4, RZ, RZ, -R4 ;  /* 0x000000ffff047224 */ /* 0x000fc400078e0a04 */
[----:B------:R-:W-:Y:S01]  /*3b00*/  @!P5 IMAD.IADD R8, R8, 0x1, -R231 ;  /* 0x000000010808d824 */ /* 0x000fe200078e0ae7 */
[C---:B------:R-:W-:Y:S01]  /*3b10*/  ISETP.GT.U32.AND P5, PT, R231.reuse, R2, PT ;  /* 0x00000002e700720c */ /* 0x040fe20003fa4070 */
[----:B------:R-:W-:Y:S01]  /*3b20*/  @!P1 IMAD.MOV R20, RZ, RZ, -R20 ;  /* 0x000000ffff149224 */ /* 0x000fe200078e0a14 */
[C---:B------:R-:W-:Y:S01]  /*3b30*/  ISETP.GT.U32.AND P1, PT, R231.reuse, R12, PT ;  /* 0x0000000ce700720c */ /* 0x040fe20003f24070 */
[----:B------:R-:W-:Y:S02]  /*3b40*/  IMAD R4, R231, R4, R7 ;  /* 0x00000004e7047224 */ /* 0x000fe400078e0207 */
[----:B------:R-:W-:Y:S01]  /*3b50*/  @!P3 IMAD.MOV R19, RZ, RZ, -R19 ;  /* 0x000000ffff13b224 */ /* 0x000fe200078e0a13 */
[----:B------:R-:W-:Y:S01]  /*3b60*/  STL [R1+0x2f0], R20 ;  /* 0x0002f01401007387 */ /* 0x000fe20000100800 */
[----:B------:R-:W-:Y:S01]  /*3b70*/  IMAD.HI.U32 R5, R0, R11, RZ ;  /* 0x0000000b00057227 */ /* 0x000fe200078e00ff */
[----:B------:R-:W-:Y:S02]  /*3b80*/  ISETP.GE.AND P3, PT, R15, RZ, PT ;  /* 0x000000ff0f00720c */ /* 0x000fe40003f66270 */
[----:B------:R1:W-:Y:S01]  /*3b90*/  STL [R1+0x2f4], R19 ;  /* 0x0002f41301007387 */ /* 0x0003e20000100800 */
[--C-:B------:R-:W-:Y:S01]  /*3ba0*/  @!P6 IMAD.IADD R10, R10, 0x1, -R231.reuse ;  /* 0x000000010a0ae824 */ /* 0x100fe200078e0ae7 */
[----:B------:R-:W-:Y:S01]  /*3bb0*/  ISETP.GT.U32.AND P6, PT, R231, R4, PT ;  /* 0x00000004e700720c */ /* 0x000fe20003fc4070 */
[----:B------:R-:W-:-:S02]  /*3bc0*/  @!P5 IMAD.IADD R2, R2, 0x1, -R231 ;  /* 0x000000010202d824 */ /* 0x000fc400078e0ae7 */
[----:B------:R-:W-:Y:S01]  /*3bd0*/  IMAD.HI.U32 R3, R0, R9, RZ ;  /* 0x0000000900037227 */ /* 0x000fe200078e00ff */
[----:B------:R-:W-:Y:S02]  /*3be0*/  @!P4 IADD3 R10, PT, PT, -R10, RZ, RZ ;  /* 0x000000ff0a0ac210 */ /* 0x000fe40007ffe1ff */
[----:B------:R-:W-:Y:S01]  /*3bf0*/  @!P1 IADD3 R12, PT, PT, R12, -R231, RZ ;  /* 0x800000e70c0c9210 */ /* 0x000fe20007ffe0ff */
[----:B------:R-:W-:Y:S01]  /*3c00*/  IMAD.MOV R14, RZ, RZ, -R5 ;  /* 0x000000ffff0e7224 */ /* 0x000fe200078e0a05 */
[----:B------:R-:W-:Y:S01]  /*3c10*/  IABS R5, R13 ;  /* 0x0000000d00057213 */ /* 0x000fe20000000000 */
[----:B-1----:R-:W-:Y:S01]  /*3c20*/  IMAD.MOV.U32 R19, RZ, RZ, R8 ;  /* 0x000000ffff137224 */ /* 0x002fe200078e0008 */
[----:B------:R-:W-:Y:S01]  /*3c30*/  ISETP.GE.AND P1, PT, R16, RZ, PT ;  /* 0x000000ff1000720c */ /* 0x000fe20003f26270 */
[----:B------:R-:W-:Y:S02]  /*3c40*/  IMAD.MOV R6, RZ, RZ, -R3 ;  /* 0x000000ffff067224 */ /* 0x000fe400078e0a03 */
[----:B------:R-:W-:Y:S01]  /*3c50*/  @!P0 IMAD.MOV R19, RZ, RZ, -R19 ;  /* 0x000000ffff138224 */ /* 0x000fe200078e0a13 */
[C---:B------:R-:W-:Y:S01]  /*3c60*/  ISETP.GT.U32.AND P0, PT, R231.reuse, R2, PT ;  /* 0x00000002e700720c */ /* 0x040fe20003f04070 */
[C---:B------:R-:W-:Y:S01]  /*3c70*/  IMAD R14, R231.reuse, R14, R11 ;  /* 0x0000000ee70e7224 */ /* 0x040fe200078e020b */
[----:B------:R-:W-:Y:S01]  /*3c80*/  @!P6 IADD3 R4, PT, PT, R4, -R231, RZ ;  /* 0x800000e70404e210 */ /* 0x000fe20007ffe0ff */
[C---:B------:R-:W-:Y:S01]  /*3c90*/  IMAD R6, R231.reuse, R6, R9 ;  /* 0x00000006e7067224 */ /* 0x040fe200078e0209 */
[----:B------:R-:W-:Y:S01]  /*3ca0*/  STL [R1+0x2f8], R19 ;  /* 0x0002f81301007387 */ /* 0x000fe20000100800 */
[----:B------:R-:W-:Y:S01]  /*3cb0*/  IMAD.HI.U32 R3, R0, R5, RZ ;  /* 0x0000000500037227 */ /* 0x000fe200078e00ff */
[----:B------:R-:W-:-:S02]  /*3cc0*/  ISETP.GT.U32.AND P4, PT, R231, R14, PT ;  /* 0x0000000ee700720c */ /* 0x000fc40003f84070 */
[----:B------:R-:W-:Y:S01]  /*3cd0*/  ISETP.GT.U32.AND P5, PT, R231, R6, PT ;  /* 0x00000006e700720c */ /* 0x000fe20003fa4070 */
[----:B------:R-:W-:Y:S01]  /*3ce0*/  VIADD R9, R25, 0x40 ;  /* 0x0000004019097836 */ /* 0x000fe20000000000 */
[C---:B------:R-:W-:Y:S01]  /*3cf0*/  ISETP.GT.U32.AND P6, PT, R231.reuse, R4, PT ;  /* 0x00000004e700720c */ /* 0x040fe20003fc4070 */
[----:B------:R-:W-:Y:S01]  /*3d00*/  IMAD.MOV R8, RZ, RZ, -R3 ;  /* 0x000000ffff087224 */ /* 0x000fe200078e0a03 */
[----:B------:R1:W-:Y:S01]  /*3d10*/  STL [R1+0x214], R10 ;  /* 0x0002140a01007387 */ /* 0x0003e20000100800 */
[----:B------:R-:W-:Y:S01]  /*3d20*/  @!P0 IMAD.IADD R2, R2, 0x1, -R231 ;  /* 0x0000000102028824 */ /* 0x000fe200078e0ae7 */
[----:B------:R-:W-:Y:S01]  /*3d30*/  IABS R7, R9 ;  /* 0x0000000900077213 */ /* 0x000fe20000000000 */
[----:B------:R-:W-:Y:S01]  /*3d40*/  IMAD R8, R231, R8, R5 ;  /* 0x00000008e7087224 */ /* 0x000fe200078e0205 */
[----:B------:R-:W-:Y:S01]  /*3d50*/  ISETP.GE.AND P0, PT, R18, RZ, PT ;  /* 0x000000ff1200720c */ /* 0x000fe20003f06270 */
[----:B------:R-:W-:Y:S02]  /*3d60*/  IMAD.MOV.U32 R11, RZ, RZ, R12 ;  /* 0x000000ffff0b7224 */ /* 0x000fe400078e000c */
[--C-:B------:R-:W-:Y:S01]  /*3d70*/  @!P4 IMAD.IADD R14, R14, 0x1, -R231.reuse ;  /* 0x000000010e0ec824 */ /* 0x100fe200078e0ae7 */
[----:B------:R-:W-:Y:S01]  /*3d80*/  ISETP.GE.AND P4, PT, R13, RZ, PT ;  /* 0x000000ff0d00720c */ /* 0x000fe20003f86270 */
[----:B------:R-:W-:-:S02]  /*3d90*/  @!P5 IMAD.IADD R6, R6, 0x1, -R231 ;  /* 0x000000010606d824 */ /* 0x000fc400078e0ae7 */
[----:B-1----:R-:W-:Y:S01]  /*3da0*/  IMAD.MOV.U32 R10, RZ, RZ, R2 ;  /* 0x000000ffff0a7224 */ /* 0x002fe200078e0002 */
[----:B------:R-:W-:Y:S01]  /*3db0*/  @!P6 IADD3 R4, PT, PT, R4, -R231, RZ ;  /* 0x800000e70404e210 */ /* 0x000fe20007ffe0ff */
[----:B------:R-:W-:Y:S01]  /*3dc0*/  IMAD.HI.U32 R3, R0, R7, RZ ;  /* 0x0000000700037227 */ /* 0x000fe200078e00ff */
[C---:B------:R-:W-:Y:S02]  /*3dd0*/  ISETP.GT.U32.AND P6, PT, R231.reuse, R8, PT ;  /* 0x00000008e700720c */ /* 0x040fe40003fc4070 */
[----:B------:R-:W-:Y:S01]  /*3de0*/  @!P3 IADD3 R10, PT, PT, -R10, RZ, RZ ;  /* 0x000000ff0a0ab210 */ /* 0x000fe20007ffe1ff */
[----:B------:R-:W-:Y:S01]  /*3df0*/  IMAD.MOV R2, RZ, RZ, -R3 ;  /* 0x000000ffff027224 */ /* 0x000fe200078e0a03 */
[C---:B------:R-:W-:Y:S01]  /*3e00*/  ISETP.GT.U32.AND P3, PT, R231.reuse, R14, PT ;  /* 0x0000000ee700720c */ /* 0x040fe20003f64070 */
[----:B------:R-:W-:Y:S01]  /*3e10*/  @!P2 IMAD.MOV R11, RZ, RZ, -R11 ;  /* 0x000000ffff0ba224 */ /* 0x000fe200078e0a0b */
[C---:B------:R-:W-:Y:S01]  /*3e20*/  ISETP.GT.U32.AND P5, PT, R231.reuse, R6, PT ;  /* 0x00000006e700720c */ /* 0x040fe20003fa4070 */
[----:B------:R-:W-:Y:S01]  /*3e30*/  IMAD R2, R231, R2, R7 ;  /* 0x00000002e7027224 */ /* 0x000fe200078e0207 */
[----:B------:R-:W-:Y:S01]  /*3e40*/  ISETP.GE.AND P2, PT, R17, RZ, PT ;  /* 0x000000ff1100720c */ /* 0x000fe20003f46270 */
[C---:B------:R-:W-:Y:S01]  /*3e50*/  VIADD R3, R25.reuse, 0x41 ;  /* 0x0000004119037836 */ /* 0x040fe20000000000 */
[----:B------:R1:W-:Y:S01]  /*3e60*/  STL [R1+0x2fc], R11 ;  /* 0x0002fc0b01007387 */ /* 0x0003e20000100800 */
[C---:B------:R-:W-:Y:S01]  /*3e70*/  VIADD R7, R25.reuse, 0x43 ;  /* 0x0000004319077836 */ /* 0x040fe20000000000 */
[----:B------:R-:W-:Y:S01]  /*3e80*/  MOV R227, R4 ;  /* 0x0000000400e37202 */ /* 0x000fe20000000f00 */
[--C-:B------:R-:W-:Y:S01]  /*3e90*/  @!P6 IMAD.IADD R8, R8, 0x1, -R231.reuse ;  /* 0x000000010808e824 */ /* 0x100fe200078e0ae7 */
[----:B------:R2:W-:Y:S01]  /*3ea0*/  STL [R1+0x300], R10 ;  /* 0x0003000a01007387 */ /* 0x0005e20000100800 */
[----:B------:R-:W-:Y:S01]  /*3eb0*/  IABS R4, R3 ;  /* 0x0000000300047213 */ /* 0x000fe20000000000 */
[----:B------:R-:W-:Y:S01]  /*3ec0*/  VIADD R5, R25, 0x42 ;  /* 0x0000004219057836 */ /* 0x000fe20000000000 */
[----:B------:R-:W-:Y:S01]  /*3ed0*/  @!P1 IADD3 R227, PT, PT, -R227, RZ, RZ ;  /* 0x000000ffe3e39210 */ /* 0x000fe20007ffe1ff */
[--C-:B------:R-:W-:Y:S01]  /*3ee0*/  @!P3 IMAD.IADD R14, R14, 0x1, -R231.reuse ;  /* 0x000000010e0eb824 */ /* 0x100fe200078e0ae7 */
[C---:B------:R-:W-:Y:S01]  /*3ef0*/  ISETP.GT.U32.AND P3, PT, R231.reuse, R2, PT ;  /* 0x00000002e700720c */ /* 0x040fe20003f64070 */
[--C-:B------:R-:W-:Y:S01]  /*3f00*/  @!P5 IMAD.IADD R6, R6, 0x1, -R231.reuse ;  /* 0x000000010606d824 */ /* 0x100fe200078e0ae7 */
[----:B------:R-:W-:Y:S01]  /*3f10*/  ISETP.GT.U32.AND P6, PT, R231, R8, PT ;  /* 0x00000008e700720c */ /* 0x000fe20003fc4070 */
[----:B------:R-:W-:Y:S01]  /*3f20*/  VIADD R13, R25, 0x46 ;  /* 0x00000046190d7836 */ /* 0x000fe20000000000 */
[----:B------:R-:W-:Y:S01]  /*3f30*/  ISETP.GE.AND P5, PT, R9, RZ, PT ;  /* 0x000000ff0900720c */ /* 0x000fe20003fa6270 */
[----:B-1----:R-:W-:Y:S01]  /*3f40*/  IMAD.MOV.U32 R11, RZ, RZ, R6 ;  /* 0x000000ffff0b7224 */ /* 0x002fe200078e0006 */
[----:B------:R-:W-:Y:S01]  /*3f50*/  IABS R6, R7 ;  /* 0x0000000700067213 */ /* 0x000fe20000000000 */
[----:B--2---:R-:W-:Y:S01]  /*3f60*/  IMAD.MOV.U32 R10, RZ, RZ, R14 ;  /* 0x000000ffff0a7224 */ /* 0x004fe200078e000e */
[----:B------:R-:W-:Y:S01]  /*3f70*/  ISETP.GE.AND P1, PT, R3, RZ, PT ;  /* 0x000000ff0300720c */ /* 0x000fe20003f26270 */
[----:B------:R-:W-:Y:S01]  /*3f80*/  VIADD R9, R25, 0x44 ;  /* 0x0000004419097836 */ /* 0x000fe20000000000 */
[----:B------:R-:W-:Y:S01]  /*3f90*/  @!P2 IADD3 R11, PT, PT, -R11, RZ, RZ ;  /* 0x000000ff0b0ba210 */ /* 0x000fe20007ffe1ff */
[----:B------:R-:W-:Y:S01]  /*3fa0*/  @!P0 IMAD.MOV R10, RZ, RZ, -R10 ;  /* 0x000000ffff0a8224 */ /* 0x000fe200078e0a0a */
[----:B------:R-:W-:Y:S01]  /*3fb0*/  ISETP.GE.AND P2, PT, R5, RZ, PT ;  /* 0x000000ff0500720c */ /* 0x000fe20003f46270 */
[----:B------:R-:W-:Y:S01]  /*3fc0*/  IMAD.HI.U32 R3, R0, R4, RZ ;  /* 0x0000000400037227 */ /* 0x000fe200078e00ff */
[----:B------:R-:W-:Y:S01]  /*3fd0*/  @!P3 IADD3 R2, PT, PT, R2, -R231, RZ ;  /* 0x800000e70202b210 */ /* 0x000fe20007ffe0ff */
[----:B------:R1:W-:Y:S01]  /*3fe0*/  STL [R1+0x304], R11 ;  /* 0x0003040b01007387 */ /* 0x0003e20000100800 */
[----:B------:R-:W-:Y:S01]  /*3ff0*/  IABS R5, R5 ;  /* 0x0000000500057213 */ /* 0x000fe20000000000 */
[----:B------:R-:W-:Y:S01]  /*4000*/  @!P6 IMAD.IADD R8, R8, 0x1, -R231 ;  /* 0x000000010808e824 */ /* 0x000fe200078e0ae7 */
[----:B------:R-:W-:Y:S01]  /*4010*/  ISETP.GT.U32.AND P3, PT, R231, R2, PT ;  /* 0x00000002e700720c */ /* 0x000fe20003f64070 */
[----:B------:R2:W-:Y:S01]  /*4020*/  STL [R1+0x308], R10 ;  /* 0x0003080a01007387 */ /* 0x0005e20000100800 */
[----:B------:R-:W-:Y:S01]  /*4030*/  ISETP.GE.AND P6, PT, R9, RZ, PT ;  /* 0x000000ff0900720c */ /* 0x000fe20003fc6270 */
[----:B------:R-:W-:Y:S01]  /*4040*/  VIADD R16, R25, 0x48 ;  /* 0x0000004819107836 */ /* 0x000fe20000000000 */
[----:B------:R-:W-:Y:S01]  /*4050*/  ISETP.GE.AND P0, PT, R7, RZ, PT ;  /* 0x000000ff0700720c */ /* 0x000fe20003f06270 */
[----:B------:R-:W-:Y:S01]  /*4060*/  IMAD.MOV.U32 R7, RZ, RZ, R5 ;  /* 0x000000ffff077224 */ /* 0x000fe200078e0005 */
[----:B------:R-:W-:Y:S01]  /*4070*/  IABS R12, R13 ;  /* 0x0000000d000c7213 */ /* 0x000fe20000000000 */
[----:B-1----:R-:W-:-:S02]  /*4080*/  IMAD.MOV.U32 R11, RZ, RZ, R8 ;  /* 0x000000ffff0b7224 */ /* 0x002fc400078e0008 */
[----:B------:R-:W-:Y:S01]  /*4090*/  VIADD R15, R25, 0x47 ;  /* 0x00000047190f7836 */ /* 0x000fe20000000000 */
[----:B--2---:R-:W-:Y:S01]  /*40a0*/  IABS R10, R9 ;  /* 0x00000009000a7213 */ /* 0x004fe20000000000 */
[----:B------:R-:W-:Y:S02]  /*40b0*/  IMAD.MOV.U32 R9, RZ, RZ, R6 ;  /* 0x000000ffff097224 */ /* 0x000fe400078e0006 */
[----:B------:R-:W-:Y:S01]  /*40c0*/  @!P3 IADD3 R2, PT, PT, R2, -R231, RZ ;  /* 0x800000e70202b210 */ /* 0x000fe20007ffe0ff */
[----:B------:R-:W-:Y:S02]  /*40d0*/  IMAD.MOV R6, RZ, RZ, -R3 ;  /* 0x000000ffff067224 */ /* 0x000fe400078e0a03 */
[----:B------:R-:W-:-:S04]  /*40e0*/  IMAD.HI.U32 R5, R0, R9, RZ ;  /* 0x0000000900057227 */ /* 0x000fc800078e00ff */
[C---:B------:R-:W-:Y:S02]  /*40f0*/  IMAD R4, R231.reuse, R6, R4 ;  /* 0x00000006e7047224 */ /* 0x040fe400078e0204 */
[----:B------:R-:W-:Y:S02]  /*4100*/  @!P4 IMAD.MOV R11, RZ, RZ, -R11 ;  /* 0x000000ffff0bc224 */ /* 0x000fe400078e0a0b */
[----:B------:R-:W-:Y:S01]  /*4110*/  IMAD.MOV R8, RZ, RZ, -R5 ;  /* 0x000000ffff087224 */ /* 0x000fe200078e0a05 */
[----:B------:R-:W-:Y:S01]  /*4120*/  ISETP.GT.U32.AND P4, PT, R231, R4, PT ;  /* 0x00000004e700720c */ /* 0x000fe20003f84070 */
[----:B------:R-:W-:Y:S01]  /*4130*/  IMAD.MOV.U32 R5, RZ, RZ, R2 ;  /* 0x000000ffff057224 */ /* 0x000fe200078e0002 */
[----:B------:R1:W-:Y:S01]  /*4140*/  STL [R1+0x30c], R11 ;  /* 0x00030c0b01007387 */ /* 0x0003e20000100800 */
[----:B------:R-:W-:-:S03]  /*4150*/  IMAD.HI.U32 R3, R0, R7, RZ ;  /* 0x0000000700037227 */ /* 0x000fc600078e00ff */
[----:B------:R-:W-:Y:S01]  /*4160*/  @!P5 IADD3 R5, PT, PT, -R5, RZ, RZ ;  /* 0x000000ff0505d210 */ /* 0x000fe20007ffe1ff */
[----:B------:R-:W-:Y:S01]  /*4170*/  IMAD R8, R231, R8, R9 ;  /* 0x00000008e7087224 */ /* 0x000fe200078e0209 */
[----:B------:R-:W-:Y:S01]  /*4180*/  IADD3 R6, PT, PT, -R3, RZ, RZ ;  /* 0x000000ff03067210 */ /* 0x000fe20007ffe1ff */
[----:B------:R-:W-:Y:S01]  /*4190*/  IMAD.HI.U32 R3, R0, R10, RZ ;  /* 0x0000000a00037227 */ /* 0x000fe200078e00ff */
[----:B------:R-:W-:Y:S01]  /*41a0*/  IABS R9, R16 ;  /* 0x0000001000097213 */ /* 0x000fe20000000000 */
[----:B------:R2:W-:Y:S01]  /*41b0*/  STL [R1+0x310], R5 ;  /* 0x0003100501007387 */ /* 0x0005e20000100800 */
[C---:B------:R-:W-:Y:S01]  /*41c0*/  ISETP.GT.U32.AND P5, PT, R231.reuse, R8, PT ;  /* 0x00000008e700720c */ /* 0x040fe20003fa4070 */
[----:B------:R-:W-:Y:S02]  /*41d0*/  @!P4 IMAD.IADD R4, R4, 0x1, -R231 ;  /* 0x000000010404c824 */ /* 0x000fe400078e0ae7 */
[C---:B------:R-:W-:Y:S01]  /*41e0*/  IMAD R6, R231.reuse, R6, R7 ;  /* 0x00000006e7067224 */ /* 0x040fe200078e0207 */
[----:B------:R-:W-:Y:S01]  /*41f0*/  IABS R7, R15 ;  /* 0x0000000f00077213 */ /* 0x000fe20000000000 */
[----:B------:R-:W-:Y:S01]  /*4200*/  IMAD.MOV R3, RZ, RZ, -R3 ;  /* 0x000000ffff037224 */ /* 0x000fe200078e0a03 */
[----:B------:R-:W-:Y:S01]  /*4210*/  ISETP.GT.U32.AND P4, PT, R231, R4, PT ;  /* 0x00000004e700720c */ /* 0x000fe20003f84070 */
[----:B-1----:R-:W-:Y:S01]  /*4220*/  VIADD R11, R25, 0x45 ;  /* 0x00000045190b7836 */ /* 0x002fe20000000000 */
[C---:B------:R-:W-:Y:S01]  /*4230*/  ISETP.GT.U32.AND P3, PT, R231.reuse, R6, PT ;  /* 0x00000006e700720c */ /* 0x040fe20003f64070 */
[----:B------:R-:W-:-:S02]  /*4240*/  IMAD R2, R231, R3, R10 ;  /* 0x00000003e7027224 */ /* 0x000fc400078e020a */
[----:B--2---:R-:W-:Y:S01]  /*4250*/  IMAD.HI.U32 R5, R0, R12, RZ ;  /* 0x0000000c00057227 */ /* 0x004fe200078e00ff */
[----:B------:R-:W-:-:S03]  /*4260*/  IABS R10, R11 ;  /* 0x0000000b000a7213 */ /* 0x000fc60000000000 */
[----:B------:R-:W-:Y:S02]  /*4270*/  @!P5 IMAD.IADD R8, R8, 0x1, -R231 ;  /* 0x000000010808d824 */ /* 0x000fe400078e0ae7 */
[----:B------:R-:W-:Y:S02]  /*4280*/  IMAD.MOV R5, RZ, RZ, -R5 ;  /* 0x000000ffff057224 */ /* 0x000fe400078e0a05 */
[----:B------:R-:W-:Y:S01]  /*4290*/  @!P4 IADD3 R4, PT, PT, R4, -R231, RZ ;  /* 0x800000e70404c210 */ /* 0x000fe20007ffe0ff */
[----:B------:R-:W-:Y:S01]  /*42a0*/  IMAD.HI.U32 R3, R0, R10, RZ ;  /* 0x0000000a00037227 */ /* 0x000fe200078e00ff */
[C---:B------:R-:W-:Y:S02]  /*42b0*/  ISETP.GT.U32.AND P5, PT, R231.reuse, R8, PT ;  /* 0x00000008e700720c */ /* 0x040fe40003fa4070 */
[C---:B------:R-:W-:Y:S01]  /*42c0*/  ISETP.GT.U32.AND P4, PT, R231.reuse, R2, PT ;  /* 0x00000002e700720c */ /* 0x040fe20003f84070 */
[----:B------:R-:W-:Y:S01]  /*42d0*/  IMAD R12, R231, R5, R12 ;  /* 0x00000005e70c7224 */ /* 0x000fe200078e020c */
[----:B------:R-:W-:Y:S01]  /*42e0*/  @!P3 IADD3 R6, PT, PT, R6, -R231, RZ ;  /* 0x800000e70606b210 */ /* 0x000fe20007ffe0ff */
[----:B------:R-:W-:-:S02]  /*42f0*/  IMAD.MOV R3, RZ, RZ, -R3 ;  /* 0x000000ffff037224 */ /* 0x000fc400078e0a03 */
[----:B------:R-:W-:Y:S01]  /*4300*/  IMAD.MOV.U32 R14, RZ, RZ, R4 ;  /* 0x000000ffff0e7224 */ /* 0x000fe200078e0004 */
[----:B------:R-:W-:Y:S01]  /*4310*/  ISETP.GT.U32.AND P3, PT, R231, R6, PT ;  /* 0x00000006e700720c */ /* 0x000fe20003f64070 */
[----:B------:R-:W-:Y:S02]  /*4320*/  VIADD R17, R25, 0x49 ;  /* 0x0000004919117836 */ /* 0x000fe40000000000 */
[C---:B------:R-:W-:Y:S02]  /*4330*/  IMAD R10, R231.reuse, R3, R10 ;  /* 0x00000003e70a7224 */ /* 0x040fe400078e020a */
[----:B------:R-:W-:Y:S01]  /*4340*/  @!P5 IADD3 R8, PT, PT, R8, -R231, RZ ;  /* 0x800000e70808d210 */ /* 0x000fe20007ffe0ff */
[----:B------:R-:W-:Y:S01]  /*4350*/  @!P1 IMAD.MOV R14, RZ, RZ, -R14 ;  /* 0x000000ffff0e9224 */ /* 0x000fe200078e0a0e */
[----:B------:R-:W-:Y:S01]  /*4360*/  ISETP.GT.U32.AND P5, PT, R231, R12, PT ;  /* 0x0000000ce700720c */ /* 0x000fe20003fa4070 */
[--C-:B------:R-:W-:Y:S01]  /*4370*/  @!P4 IMAD.IADD R2, R2, 0x1, -R231.reuse ;  /* 0x000000010202c824 */ /* 0x100fe200078e0ae7 */
[----:B------:R-:W-:Y:S01]  /*4380*/  ISETP.GE.AND P4, PT, R11, RZ, PT ;  /* 0x000000ff0b00720c */ /* 0x000fe20003f86270 */
[----:B------:R-:W-:Y:S01]  /*4390*/  IMAD.HI.U32 R5, R0, R9, RZ ;  /* 0x0000000900057227 */ /* 0x000fe200078e00ff */
[----:B------:R-:W-:Y:S01]  /*43a0*/  IABS R11, R17 ;  /* 0x00000011000b7213 */ /* 0x000fe20000000000 */
[----:B------:R1:W-:Y:S01]  /*43b0*/  STL [R1+0x210], R14 ;  /* 0x0002100e01007387 */ /* 0x0003e20000100800 */
[C---:B------:R-:W-:Y:S01]  /*43c0*/  ISETP.GT.U32.AND P1, PT, R231.reuse, R2, PT ;  /* 0x00000002e700720c */ /* 0x040fe20003f24070 */
[----:B------:R-:W-:Y:S01]  /*43d0*/  @!P3 IMAD.IADD R6, R6, 0x1, -R231 ;  /* 0x000000010606b824 */ /* 0x000fe200078e0ae7 */
[----:B------:R-:W-:Y:S01]  /*43e0*/  ISETP.GT.U32.AND P3, PT, R231, R10, PT ;  /* 0x0000000ae700720c */ /* 0x000fe20003f64070 */
[----:B------:R-:W-:-:S04]  /*43f0*/  IMAD.HI.U32 R3, R0, R7, RZ ;  /* 0x0000000700037227 */ /* 0x000fc800078e00ff */
[----:B------:R-:W-:Y:S01]  /*4400*/  @!P5 IADD3 R12, PT, PT, R12, -R231, RZ ;  /* 0x800000e70c0cd210 */ /* 0x000fe20007ffe0ff */
[----:B------:R-:W-:Y:S01]  /*4410*/  IMAD.MOV R4, RZ, RZ, -R3 ;  /* 0x000000ffff047224 */ /* 0x000fe200078e0a03 */
[----:B-1----:R-:W-:Y:S01]  /*4420*/  IADD3 R14, PT, PT, -R5, RZ, RZ ;  /* 0x000000ff050e7210 */ /* 0x002fe20007ffe1ff */
[----:B------:R-:W-:Y:S01]  /*4430*/  IMAD.MOV.U32 R5, RZ, RZ, R11 ;  /* 0x000000ffff057224 */ /* 0x000fe200078e000b */
[----:B------:R-:W-:Y:S01]  /*4440*/  ISETP.GT.U32.AND P5, PT, R231, R12, PT ;  /* 0x0000000ce700720c */ /* 0x000fe20003fa4070 */
[----:B------:R-:W-:Y:S02]  /*4450*/  IMAD.MOV.U32 R223, RZ, RZ, R8 ;  /* 0x000000ffffdf7224 */ /* 0x000fe400078e0008 */
[----:B------:R-:W-:-:S04]  /*4460*/  IMAD.HI.U32 R3, R0, R5, RZ ;  /* 0x0000000500037227 */ /* 0x000fc800078e00ff */
[--C-:B------:R-:W-:Y:S01]  /*4470*/  @!P1 IMAD.IADD R2, R2, 0x1, -R231.reuse ;  /* 0x0000000102029824 */ /* 0x100fe200078e0ae7 */
[----:B------:R-:W-:Y:S01]  /*4480*/  IADD3 R8, PT, PT, -R3, RZ, RZ ;  /* 0x000000ff03087210 */ /* 0x000fe20007ffe1ff */
[----:B------:R-:W-:Y:S01]  /*4490*/  @!P3 IMAD.IADD R10, R10, 0x1, -R231 ;  /* 0x000000010a0ab824 */ /* 0x000fe200078e0ae7 */
[----:B------:R-:W-:Y:S01]  /*44a0*/  ISETP.GE.AND P3, PT, R13, RZ, PT ;  /* 0x000000ff0d00720c */ /* 0x000fe20003f66270 */
[----:B------:R-:W-:Y:S01]  /*44b0*/  IMAD R4, R231, R4, R7 ;  /* 0x00000004e7047224 */ /* 0x000fe200078e0207 */
[----:B------:R-:W-:Y:S01]  /*44c0*/  IADD3 R13, PT, PT, R25, 0x4d, RZ ;  /* 0x0000004d190d7810 */ /* 0x000fe20007ffe0ff */
[----:B------:R-:W-:Y:S02]  /*44d0*/  IMAD.MOV.U32 R222, RZ, RZ, R6 ;  /* 0x000000ffffde7224 */ /* 0x000fe400078e0006 */
[----:B------:R-:W-:Y:S01]  /*44e0*/  IMAD.MOV.U32 R59, RZ, RZ, R2 ;  /* 0x000000ffff3b7224 */ /* 0x000fe200078e0002 */
[C---:B------:R-:W-:Y:S01]  /*44f0*/  ISETP.GT.U32.AND P1, PT, R231.reuse, R4, PT ;  /* 0x00000004e700720c */ /* 0x040fe20003f24070 */
[----:B------:R-:W-:-:S02]  /*4500*/  IMAD R6, R231, R14, R9 ;  /* 0x0000000ee7067224 */ /* 0x000fc400078e0209 */
[----:B------:R-:W-:Y:S01]  /*4510*/  @!P2 IMAD.MOV R222, RZ, RZ, -R222 ;  /* 0x000000ffffdea224 */ /* 0x000fe200078e0ade */
[C---:B------:R-:W-:Y:S01]  /*4520*/  ISETP.GT.U32.AND P2, PT, R231.reuse, R10, PT ;  /* 0x0000000ae700720c */ /* 0x040fe20003f44070 */
[----:B------:R-:W-:Y:S01]  /*4530*/  IMAD R2, R231, R8, R5 ;  /* 0x00000008e7027224 */ /* 0x000fe200078e0205 */
[----:B------:R-:W-:Y:S01]  /*4540*/  @!P6 IADD3 R59, PT, PT, -R59, RZ, RZ ;  /* 0x000000ff3b3be210 */ /* 0x000fe20007ffe1ff */
[----:B------:R-:W-:Y:S01]  /*4550*/  @!P5 IMAD.IADD R12, R12, 0x1, -R231 ;  /* 0x000000010c0cd824 */ /* 0x000fe200078e0ae7 */
[----:B------:R-:W-:Y:S01]  /*4560*/  ISETP.GT.U32.AND P6, PT, R231, R6, PT ;  /* 0x00000006e700720c */ /* 0x000fe20003fc4070 */
[----:B------:R-:W-:Y:S01]  /*4570*/  VIADD R7, R25, 0x4a ;  /* 0x0000004a19077836 */ /* 0x000fe20000000000 */
[----:B------:R-:W-:Y:S01]  /*4580*/  ISETP.GT.U32.AND P5, PT, R231, R2, PT ;  /* 0x00000002e700720c */ /* 0x000fe20003fa4070 */
[C---:B------:R-:W-:Y:S02]  /*4590*/  VIADD R9, R25.reuse, 0x4b ;  /* 0x0000004b19097836 */ /* 0x040fe40000000000 */
[----:B------:R-:W-:Y:S01]  /*45a0*/  @!P1 IADD3 R4, PT, PT, R4, -R231, RZ ;  /* 0x800000e704049210 */ /* 0x000fe20007ffe0ff */
[----:B------:R-:W-:Y:S01]  /*45b0*/  VIADD R11, R25, 0x4c ;  /* 0x0000004c190b7836 */ /* 0x000fe20000000000 */
[----:B------:R-:W-:Y:S01]  /*45c0*/  IABS R8, R7 ;  /* 0x0000000700087213 */ /* 0x000fe20000000000 */
[----:B------:R-:W-:Y:S01]  /*45d0*/  @!P0 IMAD.MOV R223, RZ, RZ, -R223 ;  /* 0x000000ffffdf8224 */ /* 0x000fe200078e0adf */
[----:B------:R-:W-:Y:S01]  /*45e0*/  IABS R5, R9 ;  /* 0x0000000900057213 */ /* 0x000fe20000000000 */
[----:B------:R-:W-:Y:S01]  /*45f0*/  @!P2 IMAD.IADD R10, R10, 0x1, -R231 ;  /* 0x000000010a0aa824 */ /* 0x000fe200078e0ae7 */
[----:B------:R-:W-:Y:S01]  /*4600*/  IABS R14, R11 ;  /* 0x0000000b000e7213 */ /* 0x000fe20000000000 */
[----:B------:R-:W-:Y:S01]  /*4610*/  IMAD.HI.U32 R3, R0, R8, RZ ;  /* 0x0000000800037227 */ /* 0x000fe200078e00ff */
[----:B------:R-:W-:-:S02]  /*4620*/  ISETP.GE.AND P2, PT, R16, RZ, PT ;  /* 0x000000ff1000720c */ /* 0x000fc40003f46270 */
[----:B------:R-:W-:Y:S01]  /*4630*/  IABS R16, R13 ;  /* 0x0000000d00107213 */ /* 0x000fe20000000000 */
[--C-:B------:R-:W-:Y:S01]  /*4640*/  @!P6 IMAD.IADD R6, R6, 0x1, -R231.reuse ;  /* 0x000000010606e824 */ /* 0x100fe200078e0ae7 */
[C---:B------:R-:W-:Y:S01]  /*4650*/  ISETP.GT.U32.AND P6, PT, R231.reuse, R4, PT ;  /* 0x00000004e700720c */ /* 0x040fe20003fc4070 */
[----:B------:R-:W-:Y:S01]  /*4660*/  IMAD.MOV.U32 R18, RZ, RZ, R10 ;  /* 0x000000ffff127224 */ /* 0x000fe200078e000a */
[----:B------:R-:W-:Y:S01]  /*4670*/  MOV R10, R5 ;  /* 0x00000005000a7202 */ /* 0x000fe20000000f00 */
[----:B------:R-:W-:Y:S01]  /*4680*/  @!P5 IMAD.IADD R2, R2, 0x1, -R231 ;  /* 0x000000010202d824 */ /* 0x000fe200078e0ae7 */
[----:B------:R-:W-:Y:S01]  /*4690*/  ISETP.GT.U32.AND P5, PT, R231, R6, PT ;  /* 0x00000006e700720c */ /* 0x000fe20003fa4070 */
[----:B------:R-:W-:Y:S01]  /*46a0*/  @!P4 IMAD.MOV R18, RZ, RZ, -R18 ;  /* 0x000000ffff12c224 */ /* 0x000fe200078e0a12 */
[----:B------:R-:W-:Y:S01]  /*46b0*/  ISETP.GE.AND P0, PT, R15, RZ, PT ;  /* 0x000000ff0f00720c */ /* 0x000fe20003f06270 */
[----:B------:R-:W-:Y:S01]  /*46c0*/  IMAD.MOV R5, RZ, RZ, -R3 ;  /* 0x000000ffff057224 */ /* 0x000fe200078e0a03 */
[----:B------:R-:W-:Y:S01]  /*46d0*/  ISETP.GT.U32.AND P4, PT, R231, R2, PT ;  /* 0x00000002e700720c */ /* 0x000fe20003f84070 */
[----:B------:R-:W-:Y:S01]  /*46e0*/  IMAD.HI.U32 R3, R0, R10, RZ ;  /* 0x0000000a00037227 */ /* 0x000fe200078e00ff */
[----:B------:R-:W-:Y:S01]  /*46f0*/  ISETP.GE.AND P1, PT, R17, RZ, PT ;  /* 0x000000ff1100720c */ /* 0x000fe20003f26270 */
[----:B------:R-:W-:Y:S02]  /*4700*/  STL [R1+0x20c], R18 ;  /* 0x00020c1201007387 */ /* 0x000fe40000100800 */
[----:B------:R-:W-:-:S02]  /*4710*/  IMAD R8, R231, R5, R8 ;  /* 0x00000005e7087224 */ /* 0x000fc400078e0208 */
[----:B------:R-:W-:Y:S02]  /*4720*/  IMAD.MOV R3, RZ, RZ, -R3 ;  /* 0x000000ffff037224 */ /* 0x000fe400078e0a03 */
[----:B------:R-:W-:Y:S01]  /*4730*/  @!P6 IMAD.IADD R4, R4, 0x1, -R231 ;  /* 0x000000010404e824 */ /* 0x000fe200078e0ae7 */
[C---:B------:R-:W-:Y:S01]  /*4740*/  ISETP.GT.U32.AND P6, PT, R231.reuse, R8, PT ;  /* 0x00000008e700720c */ /* 0x040fe20003fc4070 */
[C---:B------:R-:W-:Y:S02]  /*4750*/  IMAD R10, R231.reuse, R3, R10 ;  /* 0x00000003e70a7224 */ /* 0x040fe400078e020a */
[----:B------:R-:W-:Y:S01]  /*4760*/  @!P4 IADD3 R2, PT, PT, R2, -R231, RZ ;  /* 0x800000e70202c210 */ /* 0x000fe20007ffe0ff */
[----:B------:R-:W-:Y:S01]  /*4770*/  IMAD.HI.U32 R3, R0, R14, RZ ;  /* 0x0000000e00037227 */ /* 0x000fe200078e00ff */
[----:B------:R-:W-:Y:S02]  /*4780*/  MOV R17, R4 ;  /* 0x0000000400117202 */ /* 0x000fe40000000f00 */
[----:B------:R-:W-:Y:S01]  /*4790*/  ISETP.GT.U32.AND P4, PT, R231, R10, PT ;  /* 0x0000000ae700720c */ /* 0x000fe20003f84070 */
[----:B------:R-:W-:-:S02]  /*47a0*/  VIADD R15, R25, 0x4e ;  /* 0x0000004e190f7836 */ /* 0x000fc40000000000 */
[----:B------:R-:W-:Y:S02]  /*47b0*/  IMAD.MOV R3, RZ, RZ, -R3 ;  /* 0x000000ffff037224 */ /* 0x000fe400078e0a03 */
[----:B------:R-:W-:Y:S01]  /*47c0*/  IMAD.HI.U32 R5, R0, R16, RZ ;  /* 0x0000001000057227 */ /* 0x000fe200078e00ff */
[----:B------:R-:W-:Y:S02]  /*47d0*/  @!P6 IADD3 R8, PT, PT, R8, -R231, RZ ;  /* 0x800000e70808e210 */ /* 0x000fe40007ffe0ff */
[----:B------:R-:W-:Y:S01]  /*47e0*/  ISETP.GE.AND P6, PT, R9, RZ, PT ;  /* 0x000000ff0900720c */ /* 0x000fe20003fc6270 */
[----:B------:R-:W-:Y:S01]  /*47f0*/  @!P3 IMAD.MOV R12, RZ, RZ, -R12 ;  /* 0x000000ffff0cb224 */ /* 0x000fe200078e0a0c */
[C---:B------:R-:W-:Y:S01]  /*4800*/  ISETP.GT.U32.AND P3, PT, R231.reuse, R8, PT ;  /* 0x00000008e700720c */ /* 0x040fe20003f64070 */
[----:B------:R-:W-:Y:S01]  /*4810*/  IMAD R14, R231, R3, R14 ;  /* 0x00000003e70e7224 */ /* 0x000fe200078e020e */
[----:B------:R-:W-:Y:S01]  /*4820*/  IABS R3, R15 ;  /* 0x0000000f00037213 */ /* 0x000fe20000000000 */
[----:B------:R-:W-:Y:S01]  /*4830*/  IMAD.MOV R5, RZ, RZ, -R5 ;  /* 0x000000ffff057224 */ /* 0x000fe200078e0a05 */
[----:B------:R-:W-:Y:S01]  /*4840*/  STL [R1+0x208], R12 ;  /* 0x0002080c01007387 */ /* 0x000fe20000100800 */
[----:B------:R-:W-:-:S02]  /*4850*/  @!P4 IMAD.IADD R10, R10, 0x1, -R231 ;  /* 0x000000010a0ac824 */ /* 0x000fc400078e0ae7 */
[----:B------:R-:W-:Y:S01]  /*4860*/  @!P5 IMAD.IADD R6, R6, 0x1, -R231 ;  /* 0x000000010606d824 */ /* 0x000fe200078e0ae7 */
[----:B------:R-:W-:Y:S01]  /*4870*/  ISETP.GE.AND P5, PT, R7, RZ, PT ;  /* 0x000000ff0700720c */ /* 0x000fe20003fa6270 */
[----:B------:R-:W-:Y:S01]  /*4880*/  VIADD R9, R25, 0x4f ;  /* 0x0000004f19097836 */ /* 0x000fe20000000000 */
[C---:B------:R-:W-:Y:S01]  /*4890*/  ISETP.GT.U32.AND P4, PT, R231.reuse, R10, PT ;  /* 0x0000000ae700720c */ /* 0x040fe20003f84070 */
[----:B------:R-:W-:Y:S01]  /*48a0*/  IMAD.MOV.U32 R4, RZ, RZ, R2 ;  /* 0x000000ffff047224 */ /* 0x000fe200078e0002 */
[----:B------:R-:W-:Y:S01]  /*48b0*/  @!P2 IADD3 R6, PT, PT, -R6, RZ, RZ ;  /* 0x000000ff0606a210 */ /* 0x000fe20007ffe1ff */
[C---:B------:R-:W-:Y:S01]  /*48c0*/  IMAD R16, R231.reuse, R5, R16 ;  /* 0x00000005e7107224 */ /* 0x040fe200078e0210 */
[----:B------:R-:W-:Y:S01]  /*48d0*/  IABS R7, R9 ;  /* 0x0000000900077213 */ /* 0x000fe20000000000 */
[----:B------:R-:W-:Y:S02]  /*48e0*/  IMAD.MOV.U32 R5, RZ, RZ, R3 ;  /* 0x000000ffff057224 */ /* 0x000fe400078e0003 */
[----:B------:R-:W-:Y:S01]  /*48f0*/  @!P0 IMAD.MOV R17, RZ, RZ, -R17 ;  /* 0x000000ffff118224 */ /* 0x000fe200078e0a11 */
[C---:B------:R-:W-:Y:S01]  /*4900*/  ISETP.GT.U32.AND P2, PT, R231.reuse, R16, PT ;  /* 0x00000010e700720c */ /* 0x040fe20003f44070 */
[----:B------:R-:W-:Y:S01]  /*4910*/  @!P1 IMAD.MOV R4, RZ, RZ, -R4 ;  /* 0x000000ffff049224 */ /* 0x000fe200078e0a04 */
[----:B------:R-:W-:Y:S01]  /*4920*/  ISETP.GT.U32.AND P0, PT, R231, R14, PT ;  /* 0x0000000ee700720c */ /* 0x000fe20003f04070 */
[----:B------:R-:W-:Y:S01]  /*4930*/  IMAD.HI.U32 R3, R0, R5, RZ ;  /* 0x0000000500037227 */ /* 0x000fe200078e00ff */
[----:B------:R-:W-:Y:S01]  /*4940*/  STL [R1+0x204], R17 ;  /* 0x0002041101007387 */ /* 0x000fe20000100800 */
[----:B------:R-:W-:-:S02]  /*4950*/  ISETP.GE.AND P1, PT, R11, RZ, PT ;  /* 0x000000ff0b00720c */ /* 0x000fc40003f26270 */
[----:B------:R-:W-:Y:S01]  /*4960*/  IMAD.HI.U32 R2, R0, R7, RZ ;  /* 0x0000000700027227 */ /* 0x000fe200078e00ff */
[----:B------:R1:W-:Y:S03]  /*4970*/  STL [R1+0x320], R6 ;  /* 0x0003200601007387 */ /* 0x0003e60000100800 */
[--C-:B------:R-:W-:Y:S01]  /*4980*/  @!P3 IMAD.IADD R8, R8, 0x1, -R231.reuse ;  /* 0x000000010808b824 */ /* 0x100fe200078e0ae7 */
[----:B------:R2:W-:Y:S01]  /*4990*/  STL [R1+0x200], R4 ;  /* 0x0002000401007387 */ /* 0x0005e20000100800 */
[--C-:B------:R-:W-:Y:S01]  /*49a0*/  @!P4 IMAD.IADD R10, R10, 0x1, -R231.reuse ;  /* 0x000000010a0ac824 */ /* 0x100fe200078e0ae7 */
[----:B------:R-:W-:Y:S01]  /*49b0*/  @!P2 IADD3 R16, PT, PT, R16, -R231, RZ ;  /* 0x800000e71010a210 */ /* 0x000fe20007ffe0ff */
[----:B------:R-:W-:Y:S01]  /*49c0*/  IMAD.MOV.U32 R221, RZ, RZ, R8 ;  /* 0x000000ffffdd7224 */ /* 0x000fe200078e0008 */
[----:B------:R-:W-:Y:S01]  /*49d0*/  ISETP.GE.AND P4, PT, R15, RZ, PT ;  /* 0x000000ff0f00720c */ /* 0x000fe20003f86270 */
[----:B------:R-:W-:Y:S01]  /*49e0*/  IMAD.MOV.U32 R118, RZ, RZ, R10 ;  /* 0x000000ffff767224 */ /* 0x000fe200078e000a */
[----:B-1----:R-:W-:Y:S01]  /*49f0*/  IADD3 R6, PT, PT, -R2, RZ, RZ ;  /* 0x000000ff02067210 */ /* 0x002fe20007ffe1ff */
[----:B------:R-:W-:Y:S01]  /*4a00*/  @!P0 IMAD.IADD R14, R14, 0x1, -R231 ;  /* 0x000000010e0e8824 */ /* 0x000fe200078e0ae7 */
[----:B------:R-:W-:Y:S01]  /*4a10*/  @!P5 IADD3 R221, PT, PT, -R221, RZ, RZ ;  /* 0x000000ffddddd210 */ /* 0x000fe20007ffe1ff */
[----:B------:R-:W-:Y:S01]  /*4a20*/  @!P6 IMAD.MOV R118, RZ, RZ, -R118 ;  /* 0x000000ffff76e224 */ /* 0x000fe200078e0a76 */
[C---:B------:R-:W-:Y:S01]  /*4a30*/  ISETP.GT.U32.AND P2, PT, R231.reuse, R16, PT ;  /* 0x00000010e700720c */ /* 0x040fe20003f44070 */
[----:B--2---:R-:W-:Y:S01]  /*4a40*/  IMAD.MOV R4, RZ, RZ, -R3 ;  /* 0x000000ffff047224 */ /* 0x004fe200078e0a03 */
[----:B------:R-:W-:Y:S01]  /*4a50*/  ISETP.GT.U32.AND P0, PT, R231, R14, PT ;  /* 0x0000000ee700720c */ /* 0x000fe20003f04070 */
[----:B------:R-:W-:Y:S01]  /*4a60*/  VIADD R11, R25, 0x53 ;  /* 0x00000053190b7836 */ /* 0x000fe20000000000 */
[----:B------:R-:W-:Y:S01]  /*4a70*/  ISETP.GE.AND P3, PT, R13, RZ, PT ;  /* 0x000000ff0d00720c */ /* 0x000fe20003f66270 */
[----:B------:R-:W-:Y:S01]  /*4a80*/  IMAD R2, R231, R4, R5 ;  /* 0x00000004e7027224 */ /* 0x000fe200078e0205 */
[----:B------:R-:W-:Y:S01]  /*4a90*/  IADD3 R13, PT, PT, R25, 0x54, RZ ;  /* 0x00000054190d7810 */ /* 0x000fe20007ffe0ff */
[----:B------:R-:W-:Y:S01]  /*4aa0*/  IMAD R4, R231, R6, R7 ;  /* 0x00000006e7047224 */ /* 0x000fe200078e0207 */
[----:B------:R-:W-:Y:S01]  /*4ab0*/  IABS R12, R11 ;  /* 0x0000000b000c7213 */ /* 0x000fe20000000000 */
[----:B------:R-:W-:Y:S01]  /*4ac0*/  VIADD R5, R25, 0x50 ;  /* 0x0000005019057836 */ /* 0x000fe20000000000 */
[----:B------:R-:W-:Y:S01]  /*4ad0*/  ISETP.GT.U32.AND P5, PT, R231, R2, PT ;  /* 0x00000002e700720c */ /* 0x000fe20003fa4070 */
[----:B------:R-:W-:Y:S01]  /*4ae0*/  VIADD R7, R25, 0x51 ;  /* 0x0000005119077836 */ /* 0x000fe20000000000 */
[----:B------:R-:W-:Y:S01]  /*4af0*/  ISETP.GT.U32.AND P6, PT, R231, R4, PT ;  /* 0x00000004e700720c */ /* 0x000fe20003fc4070 */
[C---:B------:R-:W-:Y:S01]  /*4b00*/  VIADD R15, R25.reuse, 0x55 ;  /* 0x00000055190f7836 */ /* 0x040fe20000000000 */
[----:B------:R-:W-:Y:S01]  /*4b10*/  IABS R6, R5 ;  /* 0x0000000500067213 */ /* 0x000fe20000000000 */
[----:B------:R-:W-:Y:S01]  /*4b20*/  @!P0 IMAD.IADD R14, R14, 0x1, -R231 ;  /* 0x000000010e0e8824 */ /* 0x000fe200078e0ae7 */
[----:B------:R-:W-:Y:S01]  /*4b30*/  IABS R8, R7 ;  /* 0x0000000700087213 */ /* 0x000fe20000000000 */
[----:B------:R-:W-:Y:S01]  /*4b40*/  VIADD R17, R25, 0x56 ;  /* 0x0000005619117836 */ /* 0x000fe20000000000 */
[----:B------:R-:W-:Y:S01]  /*4b50*/  @!P2 IADD3 R16, PT, PT, R16, -R231, RZ ;  /* 0x800000e71010a210 */ /* 0x000fe20007ffe0ff */
[----:B------:R-:W-:Y:S01]  /*4b60*/  IMAD.HI.U32 R3, R0, R6, RZ ;  /* 0x0000000600037227 */ /* 0x000fe200078e00ff */
[----:B------:R-:W-:-:S02]  /*4b70*/  ISETP.GE.AND P2, PT, R5, RZ, PT ;  /* 0x000000ff0500720c */ /* 0x000fc40003f46270 */
[----:B------:R-:W-:Y:S01]  /*4b80*/  ISETP.GE.AND P0, PT, R9, RZ, PT ;  /* 0x000000ff0900720c */ /* 0x000fe20003f06270 */
[----:B------:R-:W-:Y:S02]  /*4b90*/  @!P5 IMAD.IADD R2, R2, 0x1, -R231 ;  /* 0x000000010202d824 */ /* 0x000fe400078e0ae7 */
[----:B------:R-:W-:Y:S01]  /*4ba0*/  @!P6 IADD3 R4, PT, PT, R4, -R231, RZ ;  /* 0x800000e70404e210 */ /* 0x000fe20007ffe0ff */
[----:B------:R-:W-:Y:S02]  /*4bb0*/  IMAD.HI.U32 R5, R0, R8, RZ ;  /* 0x0000000800057227 */ /* 0x000fe400078e00ff */
[C---:B------:R-:W-:Y:S02]  /*4bc0*/  ISETP.GT.U32.AND P5, PT, R231.reuse, R2, PT ;  /* 0x00000002e700720c */ /* 0x040fe40003fa4070 */
[----:B------:R-:W-:Y:S01]  /*4bd0*/  ISETP.GT.U32.AND P6, PT, R231, R4, PT ;  /* 0x00000004e700720c */ /* 0x000fe20003fc4070 */
[----:B------:R-:W-:Y:S02]  /*4be0*/  IMAD.MOV R3, RZ, RZ, -R3 ;  /* 0x000000ffff037224 */ /* 0x000fe400078e0a03 */
[----:B------:R-:W-:-:S02]  /*4bf0*/  IMAD.MOV R5, RZ, RZ, -R5 ;  /* 0x000000ffff057224 */ /* 0x000fc400078e0a05 */
[----:B------:R-:W-:Y:S02]  /*4c00*/  IMAD R6, R231, R3, R6 ;  /* 0x00000003e7067224 */ /* 0x000fe400078e0206 */
[----:B------:R-:W-:Y:S02]  /*4c10*/  VIADD R9, R25, 0x52 ;  /* 0x0000005219097836 */ /* 0x000fe40000000000 */
[C---:B------:R-:W-:Y:S02]  /*4c20*/  IMAD R8, R231.reuse, R5, R8 ;  /* 0x00000005e7087224 */ /* 0x040fe400078e0208 */
[----:B------:R-:W-:Y:S01]  /*4c30*/  @!P5 IMAD.IADD R2, R2, 0x1, -R231 ;  /* 0x000000010202d824 */ /* 0x000fe200078e0ae7 */
[C---:B------:R-:W-:Y:S01]  /*4c40*/  ISETP.GT.U32.AND P5, PT, R231.reuse, R6, PT ;  /* 0x00000006e700720c */ /* 0x040fe20003fa4070 */
[----:B------:R-:W-:Y:S01]  /*4c50*/  IMAD.MOV.U32 R104, RZ, RZ, R14 ;  /* 0x000000ffff687224 */ /* 0x000fe200078e000e */
[----:B------:R-:W-:Y:S01]  /*4c60*/  IABS R10, R9 ;  /* 0x00000009000a7213 */ /* 0x000fe20000000000 */
[----:B------:R-:W-:Y:S01]  /*4c70*/  IMAD.MOV.U32 R18, RZ, RZ, R16 ;  /* 0x000000ffff127224 */ /* 0x000fe200078e0010 */
[----:B------:R-:W-:Y:S01]  /*4c80*/  @!P6 IADD3 R4, PT, PT, R4, -R231, RZ ;  /* 0x800000e70404e210 */ /* 0x000fe20007ffe0ff */
[----:B------:R-:W-:Y:S01]  /*4c90*/  @!P1 IMAD.MOV R104, RZ, RZ, -R104 ;  /* 0x000000ffff689224 */ /* 0x000fe200078e0a68 */
[----:B------:R-:W-:Y:S01]  /*4ca0*/  ISETP.GT.U32.AND P6, PT, R231, R8, PT ;  /* 0x00000008e700720c */ /* 0x000fe20003fc4070 */
[----:B------:R-:W-:Y:S01]  /*4cb0*/  IMAD.HI.U32 R3, R0, R10, RZ ;  /* 0x0000000a00037227 */ /* 0x000fe200078e00ff */
[----:B------:R-:W-:-:S02]  /*4cc0*/  ISETP.GE.AND P1, PT, R7, RZ, PT ;  /* 0x000000ff0700720c */ /* 0x000fc40003f26270 */
[----:B------:R-:W-:Y:S01]  /*4cd0*/  IABS R7, R15 ;  /* 0x0000000f00077213 */ /* 0x000fe20000000000 */
[----:B------:R-:W-:Y:S01]  /*4ce0*/  IMAD.MOV R3, RZ, RZ, -R3 ;  /* 0x000000ffff037224 */ /* 0x000fe200078e0a03 */
[----:B------:R-:W-:Y:S01]  /*4cf0*/  IABS R14, R13 ;  /* 0x0000000d000e7213 */ /* 0x000fe20000000000 */
[----:B------:R-:W-:Y:S01]  /*4d00*/  @!P5 IMAD.IADD R6, R6, 0x1, -R231 ;  /* 0x000000010606d824 */ /* 0x000fe200078e0ae7 */
[----:B------:R-:W-:Y:S01]  /*4d10*/  MOV R16, R2 ;  /* 0x0000000200107202 */ /* 0x000fe20000000f00 */
[----:B------:R-:W-:Y:S02]  /*4d20*/  IMAD R10, R231, R3, R10 ;  /* 0x00000003e70a7224 */ /* 0x000fe400078e020a */
[----:B------:R-:W-:-:S03]  /*4d30*/  IMAD.HI.U32 R3, R0, R12, RZ ;  /* 0x0000000c00037227 */ /* 0x000fc600078e00ff */
[C---:B------:R-:W-:Y:S01]  /*4d40*/  ISETP.GT.U32.AND P5, PT, R231.reuse, R10, PT ;  /* 0x0000000ae700720c */ /* 0x040fe20003fa4070 */
[----:B------:R-:W-:Y:S01]  /*4d50*/  @!P6 IMAD.IADD R8, R8, 0x1, -R231 ;  /* 0x000000010808e824 */ /* 0x000fe200078e0ae7 */
[----:B------:R-:W-:Y:S01]  /*4d60*/  ISETP.GT.U32.AND P6, PT, R231, R6, PT ;  /* 0x00000006e700720c */ /* 0x000fe20003fc4070 */
[----:B------:R-:W-:Y:S01]  /*4d70*/  IMAD.HI.U32 R2, R0, R7, RZ ;  /* 0x0000000700027227 */ /* 0x000fe200078e00ff */
[----:B------:R-:W-:-:S03]  /*4d80*/  IADD3 R3, PT, PT, -R3, RZ, RZ ;  /* 0x000000ff03037210 */ /* 0x000fc60007ffe1ff */
[----:B------:R-:W-:-:S04]  /*4d90*/  IMAD.HI.U32 R5, R0, R14, RZ ;  /* 0x0000000e00057227 */ /* 0x000fc800078e00ff */
[C---:B------:R-:W-:Y:S01]  /*4da0*/  IMAD R12, R231.reuse, R3, R12 ;  /* 0x00000003e70c7224 */ /* 0x040fe200078e020c */
[----:B------:R-:W-:Y:S01]  /*4db0*/  IABS R3, R17 ;  /* 0x0000001100037213 */ /* 0x000fe20000000000 */
[----:B------:R-:W-:Y:S01]  /*4dc0*/  @!P4 IMAD.MOV R16, RZ, RZ, -R16 ;  /* 0x000000ffff10c224 */ /* 0x000fe200078e0a10 */
[C---:B------:R-:W-:Y:S01]  /*4dd0*/  ISETP.GT.U32.AND P4, PT, R231.reuse, R8, PT ;  /* 0x00000008e700720c */ /* 0x040fe20003f84070 */
[----:B------:R-:W-:Y:S01]  /*4de0*/  IMAD.MOV R2, RZ, RZ, -R2 ;  /* 0x000000ffff027224 */ /* 0x000fe200078e0a02 */
[----:B------:R-:W-:Y:S01]  /*4df0*/  @!P6 IADD3 R6, PT, PT, R6, -R231, RZ ;  /* 0x800000e70606e210 */ /* 0x000fe20007ffe0ff */
[----:B------:R-:W-:Y:S01]  /*4e00*/  IMAD.MOV R5, RZ, RZ, -R5 ;  /* 0x000000ffff057224 */ /* 0x000fe200078e0a05 */
[C---:B------:R-:W-:Y:S01]  /*4e10*/  ISETP.GT.U32.AND P6, PT, R231.reuse, R12, PT ;  /* 0x0000000ce700720c */ /* 0x040fe20003fc4070 */
[----:B------:R-:W-:Y:S02]  /*4e20*/  IMAD R2, R231, R2, R7 ;  /* 0x00000002e7027224 */ /* 0x000fe400078e0207 */
[----:B------:R-:W-:Y:S01]  /*4e30*/  @!P3 IMAD.MOV R18, RZ, RZ, -R18 ;  /* 0x000000ffff12b224 */ /* 0x000fe200078e0a12 */
[----:B------:R-:W-:Y:S01]  /*4e40*/  ISETP.GE.AND P3, PT, R9, RZ, PT ;  /* 0x000000ff0900720c */ /* 0x000fe20003f66270 */
[----:B------:R-:W-:-:S02]  /*4e50*/  IMAD R14, R231, R5, R14 ;  /* 0x00000005e70e7224 */ /* 0x000fc400078e020e */
[----:B------:R-:W-:Y:S01]  /*4e60*/  IMAD.MOV.U32 R5, RZ, RZ, R3 ;  /* 0x000000ffff057224 */ /* 0x000fe200078e0003 */
[----:B------:R-:W-:Y:S01]  /*4e70*/  STL [R1+0x324], R18 ;  /* 0x0003241201007387 */ /* 0x000fe20000100800 */
[----:B------:R-:W-:Y:S02]  /*4e80*/  IMAD.MOV.U32 R9, RZ, RZ, R6 ;  /* 0x000000ffff097224 */ /* 0x000fe400078e0006 */
[----:B------:R-:W-:Y:S01]  /*4e90*/  @!P0 IMAD.MOV R4, RZ, RZ, -R4 ;  /* 0x000000ffff048224 */ /* 0x000fe200078e0a04 */
[----:B------:R-:W-:Y:S01]  /*4ea0*/  STL [R1+0x328], R16 ;  /* 0x0003281001007387 */ /* 0x000fe20000100800 */
[----:B------:R-:W-:Y:S01]  /*4eb0*/  @!P6 IADD3 R12, PT, PT, R12, -R231, RZ ;  /* 0x800000e70c0ce210 */ /* 0x000fe20007ffe0ff */
[----:B------:R-:W-:Y:S01]  /*4ec0*/  IMAD.HI.U32 R3, R0, R5, RZ ;  /* 0x0000000500037227 */ /* 0x000fe200078e00ff */
[----:B------:R-:W-:Y:S01]  /*4ed0*/  ISETP.GT.U32.AND P6, PT, R231, R2, PT ;  /* 0x00000002e700720c */ /* 0x000fe20003fc4070 */
[----:B------:R1:W-:Y:S01]  /*4ee0*/  STL [R1+0x32c], R4 ;  /* 0x00032c0401007387 */ /* 0x0003e20000100800 */
[----:B------:R-:W-:Y:S01]  /*4ef0*/  ISETP.GE.AND P0, PT, R11, RZ, PT ;  /* 0x000000ff0b00720c */ /* 0x000fe20003f06270 */
[----:B------:R-:W-:Y:S01]  /*4f00*/  @!P2 IMAD.MOV R9, RZ, RZ, -R9 ;  /* 0x000000ffff09a224 */ /* 0x000fe200078e0a09 */
[----:B------:R-:W-:Y:S01]  /*4f10*/  ISETP.GT.U32.AND P2, PT, R231, R14, PT ;  /* 0x0000000ee700720c */ /* 0x000fe20003f44070 */
[--C-:B------:R-:W-:Y:S01]  /*4f20*/  @!P4 IMAD.IADD R8, R8, 0x1, -R231.reuse ;  /* 0x000000010808c824 */ /* 0x100fe200078e0ae7 */
[----:B------:R-:W-:Y:S01]  /*4f30*/  ISETP.GE.AND P4, PT, R13, RZ, PT ;  /* 0x000000ff0d00720c */ /* 0x000fe20003f86270 */
[----:B------:R-:W-:Y:S01]  /*4f40*/  @!P5 IMAD.IADD R10, R10, 0x1, -R231 ;  /* 0x000000010a0ad824 */ /* 0x000fe200078e0ae7 */
[----:B------:R2:W-:Y:S01]  /*4f50*/  STL [R1+0x330], R9 ;  /* 0x0003300901007387 */ /* 0x0005e20000100800 */
[C---:B------:R-:W-:Y:S01]  /*4f60*/  VIADD R11, R25.reuse, 0x58 ;  /* 0x00000058190b7836 */ /* 0x040fe20000000000 */
[----:B------:R-:W-:-:S02]  /*4f70*/  IADD3 R13, PT, PT, R25, 0x59, RZ ;  /* 0x00000059190d7810 */ /* 0x000fc40007ffe0ff */
[----:B-1----:R-:W-:Y:S01]  /*4f80*/  IADD3 R4, PT, PT, -R3, RZ, RZ ;  /* 0x000000ff03047210 */ /* 0x002fe20007ffe1ff */
[----:B------:R-:W-:Y:S01]  /*4f90*/  IMAD.MOV.U32 R3, RZ, RZ, R8 ;  /* 0x000000ffff037224 */ /* 0x000fe200078e0008 */
[----:B------:R-:W-:Y:S02]  /*4fa0*/  @!P6 IADD3 R2, PT, PT, R2, -R231, RZ ;  /* 0x800000e70202e210 */ /* 0x000fe40007ffe0ff */
[C---:B------:R-:W-:Y:S01]  /*4fb0*/  ISETP.GT.U32.AND P5, PT, R231.reuse, R10, PT ;  /* 0x0000000ae700720c */ /* 0x040fe20003fa4070 */
[----:B------:R-:W-:Y:S01]  /*4fc0*/  @!P1 IMAD.MOV R3, RZ, RZ, -R3 ;  /* 0x000000ffff039224 */ /* 0x000fe200078e0a03 */
[----:B------:R-:W-:Y:S01]  /*4fd0*/  ISETP.GT.U32.AND P1, PT, R231, R12, PT ;  /* 0x0000000ce700720c */ /* 0x000fe20003f24070 */
[----:B--2---:R-:W-:Y:S01]  /*4fe0*/  VIADD R9, R25, 0x57 ;  /* 0x0000005719097836 */ /* 0x004fe20000000000 */
[C---:B------:R-:W-:Y:S01]  /*4ff0*/  ISETP.GT.U32.AND P6, PT, R231.reuse, R2, PT ;  /* 0x00000002e700720c */ /* 0x040fe20003fc4070 */
[----:B------:R-:W-:Y:S01]  /*5000*/  IMAD R4, R231, R4, R5 ;  /* 0x00000004e7047224 */ /* 0x000fe200078e0205 */
[----:B------:R1:W-:Y:S01]  /*5010*/  STL [R1+0x334], R3 ;  /* 0x0003340301007387 */ /* 0x0003e20000100800 */
[----:B------:R-:W-:Y:S01]  /*5020*/  @!P2 IMAD.IADD R14, R14, 0x1, -R231 ;  /* 0x000000010e0ea824 */ /* 0x000fe200078e0ae7 */
[----:B------:R-:W-:-:S02]  /*5030*/  IABS R6, R9 ;  /* 0x0000000900067213 */ /* 0x000fc40000000000 */
[----:B------:R-:W-:Y:S02]  /*5040*/  IABS R8, R11 ;  /* 0x0000000b00087213 */ /* 0x000fe40000000000 */
[----:B------:R-:W-:Y:S01]  /*5050*/  ISETP.GT.U32.AND P2, PT, R231, R14, PT ;  /* 0x0000000ee700720c */ /* 0x000fe20003f44070 */
[--C-:B------:R-:W-:Y:S01]  /*5060*/  @!P5 IMAD.IADD R10, R10, 0x1, -R231.reuse ;  /* 0x000000010a0ad824 */ /* 0x100fe200078e0ae7 */
[----:B------:R-:W-:Y:S01]  /*5070*/  ISETP.GE.AND P5, PT, R15, RZ, PT ;  /* 0x000000ff0f00720c */ /* 0x000fe20003fa6270 */
[----:B------:R-:W-:Y:S01]  /*5080*/  @!P1 IMAD.IADD R12, R12, 0x1, -R231 ;  /* 0x000000010c0c9824 */ /* 0x000fe200078e0ae7 */
[----:B------:R-:W-:Y:S01]  /*5090*/  ISETP.GT.U32.AND P1, PT, R231, R4, PT ;  /* 0x00000004e700720c */ /* 0x000fe20003f24070 */
[----:B-1----:R-:W-:Y:S01]  /*50a0*/  IMAD.HI.U32 R3, R0, R6, RZ ;  /* 0x0000000600037227 */ /* 0x002fe200078e00ff */
[----:B------:R-:W-:Y:S02]  /*50b0*/  @!P6 IADD3 R2, PT, PT, R2, -R231, RZ ;  /* 0x800000e70202e210 */ /* 0x000fe40007ffe0ff */
[----:B------:R-:W-:Y:S01]  /*50c0*/  IABS R16, R13 ;  /* 0x0000000d00107213 */ /* 0x000fe20000000000 */
[----:B------:R-:W-:-:S02]  /*50d0*/  IMAD.MOV R3, RZ, RZ, -R3 ;  /* 0x000000ffff037224 */ /* 0x000fc400078e0a03 */
[----:B------:R-:W-:Y:S02]  /*50e0*/  VIADD R15, R25, 0x5a ;  /* 0x0000005a190f7836 */ /* 0x000fe40000000000 */
[C---:B------:R-:W-:Y:S02]  /*50f0*/  IMAD R6, R231.reuse, R3, R6 ;  /* 0x00000003e7067224 */ /* 0x040fe400078e0206 */
[C---:B------:R-:W-:Y:S01]  /*5100*/  IMAD.HI.U32 R3, R0.reuse, R8, RZ ;  /* 0x0000000800037227 */ /* 0x040fe200078e00ff */
[----:B------:R-:W-:Y:S02]  /*5110*/  IABS R18, R15 ;  /* 0x0000000f00127213 */ /* 0x000fe40000000000 */
[----:B------:R-:W-:Y:S01]  /*5120*/  ISETP.GT.U32.AND P6, PT, R231, R6, PT ;  /* 0x00000006e700720c */ /* 0x000fe20003fc4070 */
[----:B------:R-:W-:Y:S01]  /*5130*/  IMAD.HI.U32 R5, R0, R16, RZ ;  /* 0x0000001000057227 */ /* 0x000fe200078e00ff */
[----:B------:R-:W-:Y:S02]  /*5140*/  @!P1 IADD3 R4, PT, PT, R4, -R231, RZ ;  /* 0x800000e704049210 */ /* 0x000fe40007ffe0ff */
[----:B------:R-:W-:Y:S01]  /*5150*/  ISETP.GE.AND P1, PT, R9, RZ, PT ;  /* 0x000000ff0900720c */ /* 0x000fe20003f26270 */
[----:B------:R-:W-:-:S02]  /*5160*/  IMAD.MOV R3, RZ, RZ, -R3 ;  /* 0x000000ffff037224 */ /* 0x000fc400078e0a03 */
[----:B------:R-:W-:Y:S01]  /*5170*/  @!P2 IMAD.IADD R14, R14, 0x1, -R231 ;  /* 0x000000010e0ea824 */ /* 0x000fe200078e0ae7 */
[----:B------:R-:W-:Y:S01]  /*5180*/  ISETP.GE.AND P2, PT, R17, RZ, PT ;  /* 0x000000ff1100720c */ /* 0x000fe20003f46270 */
[----:B------:R-:W-:Y:S02]  /*5190*/  IMAD.MOV.U32 R224, RZ, RZ, R12 ;  /* 0x000000ffffe07224 */ /* 0x000fe400078e000c */
[----:B------:R-:W-:Y:S01]  /*51a0*/  IMAD.MOV R5, RZ, RZ, -R5 ;  /* 0x000000ffff057224 */ /* 0x000fe200078e0a05 */
[----:B------:R-:W-:Y:S01]  /*51b0*/  MOV R102, R14 ;  /* 0x0000000e00667202 */ /* 0x000fe20000000f00 */
[C---:B------:R-:W-:Y:S01]  /*51c0*/  IMAD R8, R231.reuse, R3, R8 ;  /* 0x00000003e7087224 */ /* 0x040fe200078e0208 */
[----:B------:R-:W-:Y:S01]  /*51d0*/  @!P6 IADD3 R6, PT, PT, R6, -R231, RZ ;  /* 0x800000e70606e210 */ /* 0x000fe20007ffe0ff */
[----:B------:R-:W-:Y:S01]  /*51e0*/  IMAD.MOV.U32 R76, RZ, RZ, R10 ;  /* 0x000000ffff4c7224 */ /* 0x000fe200078e000a */
[----:B------:R-:W-:Y:S01]  /*51f0*/  ISETP.GT.U32.AND P6, PT, R231, R4, PT ;  /* 0x00000004e700720c */ /* 0x000fe20003fc4070 */
[----:B------:R-:W-:-:S04]  /*5200*/  IMAD.HI.U32 R7, R0, R18, RZ ;  /* 0x0000001200077227 */ /* 0x000fc800078e00ff */
[----:B------:R-:W-:Y:S01]  /*5210*/  @!P0 IMAD.MOV R224, RZ, RZ, -R224 ;  /* 0x000000ffffe08224 */ /* 0x000fe200078e0ae0 */
[C---:B------:R-:W-:Y:S01]  /*5220*/  ISETP.GT.U32.AND P0, PT, R231.reuse, R6, PT ;  /* 0x00000006e700720c */ /* 0x040fe20003f04070 */
[----:B------:R-:W-:Y:S02]  /*5230*/  IMAD R16, R231, R5, R16 ;  /* 0x00000005e7107224 */ /* 0x000fe400078e0210 */
[----:B------:R-:W-:Y:S02]  /*5240*/  VIADD R9, R25, 0x5b ;  /* 0x0000005b19097836 */ /* 0x000fe40000000000 */
[----:B------:R-:W-:Y:S01]  /*5250*/  @!P3 IMAD.MOV R76, RZ, RZ, -R76 ;  /* 0x000000ffff4cb224 */ /* 0x000fe200078e0a4c */
[----:B------:R-:W-:Y:S01]  /*5260*/  ISETP.GT.U32.AND P3, PT, R231, R8, PT ;  /* 0x00000008e700720c */ /* 0x000fe20003f64070 */
[----:B------:R-:W-:Y:S01]  /*5270*/  IMAD.MOV R7, RZ, RZ, -R7 ;  /* 0x000000ffff077224 */ /* 0x000fe200078e0a07 */
[----:B------:R-:W-:Y:S01]  /*5280*/  IABS R5, R9 ;  /* 0x0000000900057213 */ /* 0x000fe20000000000 */
[----:B------:R-:W-:Y:S01]  /*5290*/  VIADD R17, R25, 0x5c ;  /* 0x0000005c19117836 */ /* 0x000fe20000000000 */
[----:B------:R-:W-:Y:S01]  /*52a0*/  @!P6 IADD3 R4, PT, PT, R4, -R231, RZ ;  /* 0x800000e70404e210 */ /* 0x000fe20007ffe0ff */
[----:B------:R-:W-:Y:S01]  /*52b0*/  @!P4 IMAD.MOV R102, RZ, RZ, -R102 ;  /* 0x000000ffff66c224 */ /* 0x000fe200078e0a66 */
[C---:B------:R-:W-:Y:S01]  /*52c0*/  ISETP.GT.U32.AND P4, PT, R231.reuse, R16, PT ;  /* 0x00000010e700720c */ /* 0x040fe20003f84070 */
[----:B------:R-:W-:Y:S01]  /*52d0*/  IMAD R18, R231, R7, R18 ;  /* 0x00000007e7127224 */ /* 0x000fe200078e0212 */
[----:B------:R-:W-:Y:S01]  /*52e0*/  IABS R7, R17 ;  /* 0x0000001100077213 */ /* 0x000fe20000000000 */
[----:B------:R-:W-:-:S02]  /*52f0*/  IMAD.MOV.U32 R19, RZ, RZ, R2 ;  /* 0x000000ffff137224 */ /* 0x000fc400078e0002 */
[----:B------:R-:W-:Y:S01]  /*5300*/  IMAD.HI.U32 R2, R0, R5, RZ ;  /* 0x0000000500027227 */ /* 0x000fe200078e00ff */
[----:B------:R-:W-:-:S03]  /*5310*/  ISETP.GT.U32.AND P6, PT, R231, R18, PT ;  /* 0x00000012e700720c */ /* 0x000fc60003fc4070 */
[----:B------:R-:W-:-:S04]  /*5320*/  IMAD.HI.U32 R3, R0, R7, RZ ;  /* 0x0000000700037227 */ /* 0x000fc800078e00ff */
[--C-:B------:R-:W-:Y:S01]  /*5330*/  @!P0 IMAD.IADD R6, R6, 0x1, -R231.reuse ;  /* 0x0000000106068824 */ /* 0x100fe200078e0ae7 */
[----:B------:R-:W-:Y:S01]  /*5340*/  @!P4 IADD3 R16, PT, PT, R16, -R231, RZ ;  /* 0x800000e71010c210 */ /* 0x000fe20007ffe0ff */
[----:B------:R-:W-:Y:S01]  /*5350*/  IMAD.MOV R2, RZ, RZ, -R2 ;  /* 0x000000ffff027224 */ /* 0x000fe200078e0a02 */
[----:B------:R-:W-:Y:S01]  /*5360*/  ISETP.GE.AND P0, PT, R13, RZ, PT ;  /* 0x000000ff0d00720c */ /* 0x000fe20003f06270 */
[----:B------:R-:W-:Y:S01]  /*5370*/  @!P3 IMAD.IADD R8, R8, 0x1, -R231 ;  /* 0x000000010808b824 */ /* 0x000fe200078e0ae7 */
[----:B------:R-:W-:Y:S01]  /*5380*/  ISETP.GE.AND P3, PT, R15, RZ, PT ;  /* 0x000000ff0f00720c */ /* 0x000fe20003f66270 */
[----:B------:R-:W-:Y:S01]  /*5390*/  IMAD.MOV.U32 R10, RZ, RZ, R4 ;  /* 0x000000ffff0a7224 */ /* 0x000fe200078e0004 */
[----:B------:R-:W-:Y:S01]  /*53a0*/  IADD3 R13, PT, PT, R25, 0x62, RZ ;  /* 0x00000062190d7810 */ /* 0x000fe20007ffe0ff */
[----:B------:R-:W-:Y:S01]  /*53b0*/  IMAD.MOV R4, RZ, RZ, -R3 ;  /* 0x000000ffff047224 */ /* 0x000fe200078e0a03 */
[C---:B------:R-:W-:Y:S01]  /*53c0*/  ISETP.GT.U32.AND P4, PT, R231.reuse, R8, PT ;  /* 0x00000008e700720c */ /* 0x040fe20003f84070 */
[----:B------:R-:W-:Y:S01]  /*53d0*/  IMAD.MOV.U32 R3, RZ, RZ, R6 ;  /* 0x000000ffff037224 */ /* 0x000fe200078e0006 */
[----:B------:R-:W-:Y:S01]  /*53e0*/  @!P2 IADD3 R10, PT, PT, -R10, RZ, RZ ;  /* 0x000000ff0a0aa210 */ /* 0x000fe20007ffe1ff */
[----:B------:R-:W-:-:S02]  /*53f0*/  IMAD R2, R231, R2, R5 ;  /* 0x00000002e7027224 */ /* 0x000fc400078e0205 */
[----:B------:R-:W-:Y:S01]  /*5400*/  @!P5 IMAD.MOV R19, RZ, RZ, -R19 ;  /* 0x000000ffff13d224 */ /* 0x000fe200078e0a13 */
[----:B------:R-:W-:Y:S01]  /*5410*/  @!P1 IADD3 R3, PT, PT, -R3, RZ, RZ ;  /* 0x000000ff03039210 */ /* 0x000fe20007ffe1ff */
[----:B------:R-:W-:Y:S01]  /*5420*/  @!P6 IMAD.IADD R18, R18, 0x1, -R231 ;  /* 0x000000011212e824 */ /* 0x000fe200078e0ae7 */
[C---:B------:R-:W-:Y:S01]  /*5430*/  ISETP.GT.U32.AND P1, PT, R231.reuse, R2, PT ;  /* 0x00000002e700720c */ /* 0x040fe20003f24070 */
[----:B------:R-:W-:Y:S01]  /*5440*/  IMAD R4, R231, R4, R7 ;  /* 0x00000004e7047224 */ /* 0x000fe200078e0207 */
[----:B------:R-:W-:Y:S01]  /*5450*/  ISETP.GE.AND P5, PT, R11, RZ, PT ;  /* 0x000000ff0b00720c */ /* 0x000fe20003fa6270 */
[----:B------:R-:W-:Y:S01]  /*5460*/  STL [R1+0x1fc], R19 ;  /* 0x0001fc1301007387 */ /* 0x000fe20000100800 */
[----:B------:R-:W-:Y:S01]  /*5470*/  ISETP.GT.U32.AND P6, PT, R231, R16, PT ;  /* 0x00000010e700720c */ /* 0x000fe20003fc4070 */
[----:B------:R-:W-:Y:S01]  /*5480*/  VIADD R11, R25, 0x5e ;  /* 0x0000005e190b7836 */ /* 0x000fe20000000000 */
[----:B------:R-:W-:Y:S01]  /*5490*/  ISETP.GT.U32.AND P2, PT, R231, R18, PT ;  /* 0x00000012e700720c */ /* 0x000fe20003f44070 */
[----:B------:R1:W-:Y:S01]  /*54a0*/  STL [R1+0x1f8], R10 ;  /* 0x0001f80a01007387 */ /* 0x0003e20000100800 */
[--C-:B------:R-:W-:Y:S01]  /*54b0*/  @!P4 IMAD.IADD R8, R8, 0x1, -R231.reuse ;  /* 0x000000010808c824 */ /* 0x100fe200078e0ae7 */
[----:B------:R-:W-:Y:S01]  /*54c0*/  ISETP.GE.AND P4, PT, R9, RZ, PT ;  /* 0x000000ff0900720c */ /* 0x000fe20003f86270 */
[C---:B------:R-:W-:Y:S01]  /*54d0*/  VIADD R15, R25.reuse, 0x64 ;  /* 0x00000064190f7836 */ /* 0x040fe20000000000 */
[----:B------:R-:W-:Y:S01]  /*54e0*/  IABS R7, R11 ;  /* 0x0000000b00077213 */ /* 0x000fe20000000000 */
[----:B------:R-:W-:Y:S01]  /*54f0*/  IMAD.MOV.U32 R12, RZ, RZ, R8 ;  /* 0x000000ffff0c7224 */ /* 0x000fe200078e0008 */
[----:B------:R2:W-:Y:S01]  /*5500*/  STL [R1+0x1f4], R3 ;  /* 0x0001f40301007387 */ /* 0x0005e20000100800 */
[----:B------:R-:W-:Y:S01]  /*5510*/  @!P1 IMAD.IADD R2, R2, 0x1, -R231 ;  /* 0x0000000102029824 */ /* 0x000fe200078e0ae7 */
[----:B------:R-:W-:Y:S01]  /*5520*/  IADD3 R9, PT, PT, R25, 0x5f, RZ ;  /* 0x0000005f19097810 */ /* 0x000fe20007ffe0ff */
[----:B------:R-:W-:-:S02]  /*5530*/  @!P5 IMAD.MOV R12, RZ, RZ, -R12 ;  /* 0x000000ffff0cd224 */ /* 0x000fc400078e0a0c */
[----:B-1----:R-:W-:Y:S01]  /*5540*/  VIADD R10, R25, 0x5d ;  /* 0x0000005d190a7836 */ /* 0x002fe20000000000 */
[C---:B------:R-:W-:Y:S01]  /*5550*/  ISETP.GT.U32.AND P5, PT, R231.reuse, R2, PT ;  /* 0x00000002e700720c */ /* 0x040fe20003fa4070 */
[----:B------:R-:W-:Y:S01]  /*5560*/  IMAD.HI.U32 R5, R0, R7, RZ ;  /* 0x0000000700057227 */ /* 0x000fe200078e00ff */
[----:B------:R1:W-:Y:S02]  /*5570*/  STL [R1+0x344], R12 ;  /* 0x0003440c01007387 */ /* 0x0003e40000100800 */
[----:B------:R-:W-:Y:S01]  /*5580*/  IABS R6, R10 ;  /* 0x0000000a00067213 */ /* 0x000fe20000000000 */
[--C-:B------:R-:W-:Y:S01]  /*5590*/  @!P6 IMAD.IADD R16, R16, 0x1, -R231.reuse ;  /* 0x000000011010e824 */ /* 0x100fe200078e0ae7 */
[----:B------:R-:W-:Y:S01]  /*55a0*/  ISETP.GE.AND P1, PT, R10, RZ, PT ;  /* 0x000000ff0a00720c */ /* 0x000fe20003f26270 */
[----:B------:R-:W-:Y:S01]  /*55b0*/  @!P2 IMAD.IADD R18, R18, 0x1, -R231 ;  /* 0x000000011212a824 */ /* 0x000fe200078e0ae7 */
[----:B------:R-:W-:Y:S01]  /*55c0*/  IABS R10, R9 ;  /* 0x00000009000a7213 */ /* 0x000fe20000000000 */
[----:B--2---:R-:W-:Y:S01]  /*55d0*/  IMAD.HI.U32 R3, R0, R6, RZ ;  /* 0x0000000600037227 */ /* 0x004fe200078e00ff */
[----:B------:R-:W-:-:S02]  /*55e0*/  ISETP.GT.U32.AND P6, PT, R231, R4, PT ;  /* 0x00000004e700720c */ /* 0x000fc40003fc4070 */
[----:B------:R-:W-:Y:S01]  /*55f0*/  IADD3 R8, PT, PT, -R5, RZ, RZ ;  /* 0x000000ff05087210 */ /* 0x000fe20007ffe1ff */
[----:B------:R-:W-:Y:S01]  /*5600*/  IMAD.MOV R3, RZ, RZ, -R3 ;  /* 0x000000ffff037224 */ /* 0x000fe200078e0a03 */
[----:B------:R-:W-:Y:S01]  /*5610*/  @!P5 IADD3 R2, PT, PT, R2, -R231, RZ ;  /* 0x800000e70202d210 */ /* 0x000fe20007ffe0ff */
[----:B------:R-:W-:Y:S01]  /*5620*/  IMAD.MOV.U32 R5, RZ, RZ, R16 ;  /* 0x000000ffff057224 */ /* 0x000fe200078e0010 */
[----:B------:R-:W-:Y:S01]  /*5630*/  MOV R105, R18 ;  /* 0x0000001200697202 */ /* 0x000fe20000000f00 */
[----:B------:R-:W-:Y:S01]  /*5640*/  IMAD R6, R231, R3, R6 ;  /* 0x00000003e7067224 */ /* 0x000fe200078e0206 */
[----:B------:R-:W-:Y:S01]  /*5650*/  ISETP.GE.AND P2, PT, R17, RZ, PT ;  /* 0x000000ff1100720c */ /* 0x000fe20003f46270 */
[----:B------:R-:W-:-:S04]  /*5660*/  IMAD.HI.U32 R3, R0, R10, RZ ;  /* 0x0000000a00037227 */ /* 0x000fc800078e00ff */
[----:B------:R-:W-:Y:S01]  /*5670*/  @!P0 IMAD.MOV R5, RZ, RZ, -R5 ;  /* 0x000000ffff058224 */ /* 0x000fe200078e0a05 */
[C---:B------:R-:W-:Y:S01]  /*5680*/  ISETP.GT.U32.AND P0, PT, R231.reuse, R6, PT ;  /* 0x00000006e700720c */ /* 0x040fe20003f04070 */
[----:B------:R-:W-:Y:S02]  /*5690*/  IMAD.MOV R3, RZ, RZ, -R3 ;  /* 0x000000ffff037224 */ /* 0x000fe400078e0a03 */
[----:B------:R-:W-:Y:S01]  /*56a0*/  IMAD.MOV.U32 R78, RZ, RZ, R2 ;  /* 0x000000ffff4e7224 */ /* 0x000fe200078e0002 */
[----:B------:R2:W-:Y:S01]  /*56b0*/  STL [R1+0x1ec], R5 ;  /* 0x0001ec0501007387 */ /* 0x0005e20000100800 */
[C---:B------:R-:W-:Y:S02]  /*56c0*/  IMAD R10, R231.reuse, R3, R10 ;  /* 0x00000003e70a7224 */ /* 0x040fe400078e020a */
[----:B------:R-:W-:Y:S02]  /*56d0*/  @!P6 IMAD.IADD R4, R4, 0x1, -R231 ;  /* 0x000000010404e824 */ /* 0x000fe400078e0ae7 */
[----:B------:R-:W-:Y:S01]  /*56e0*/  @!P4 IMAD.MOV R78, RZ, RZ, -R78 ;  /* 0x000000ffff4ec224 */ /* 0x000fe200078e0a4e */
[C---:B------:R-:W-:Y:S01]  /*56f0*/  ISETP.GT.U32.AND P4, PT, R231.reuse, R10, PT ;  /* 0x0000000ae700720c */ /* 0x040fe20003f84070 */
[C---:B------:R-:W-:Y:S01]  /*5700*/  IMAD R8, R231.reuse, R8, R7 ;  /* 0x00000008e7087224 */ /* 0x040fe200078e0207 */
[----:B------:R-:W-:Y:S01]  /*5710*/  ISETP.GT.U32.AND P6, PT, R231, R4, PT ;  /* 0x00000004e700720c */ /* 0x000fe20003fc4070 */
[----:B------:R-:W-:-:S02]  /*5720*/  @!P0 IMAD.IADD R6, R6, 0x1, -R231 ;  /* 0x0000000106068824 */ /* 0x000fc400078e0ae7 */
[----:B-1----:R-:W-:Y:S01]  /*5730*/  VIADD R12, R25, 0x61 ;  /* 0x00000061190c7836 */ /* 0x002fe20000000000 */
[C---:B------:R-:W-:Y:S01]  /*5740*/  ISETP.GT.U32.AND P5, PT, R231.reuse, R8, PT ;  /* 0x00000008e700720c */ /* 0x040fe20003fa4070 */
[----:B------:R-:W-:Y:S01]  /*5750*/  @!P3 IMAD.MOV R105, RZ, RZ, -R105 ;  /* 0x000000ffff69b224 */ /* 0x000fe200078e0a69 */
[----:B------:R-:W-:Y:S01]  /*5760*/  ISETP.GT.U32.AND P0, PT, R231, R6, PT ;  /* 0x00000006e700720c */ /* 0x000fe20003f04070 */
[----:B------:R-:W-:Y:S01]  /*5770*/  VIADD R19, R25, 0x66 ;  /* 0x0000006619137836 */ /* 0x000fe20000000000 */
[----:B------:R-:W-:Y:S01]  /*5780*/  ISETP.GE.AND P3, PT, R11, RZ, PT ;  /* 0x000000ff0b00720c */ /* 0x000fe20003f66270 */
[----:B------:R-:W-:Y:S01]  /*5790*/  VIADD R11, R25, 0x60 ;  /* 0x00000060190b7836 */ /* 0x000fe20000000000 */
[----:B------:R-:W-:Y:S02]  /*57a0*/  IABS R7, R12 ;  /* 0x0000000c00077213 */ /* 0x000fe40000000000 */
[----:B------:R-:W-:Y:S01]  /*57b0*/  @!P4 IADD3 R10, PT, PT, R10, -R231, RZ ;  /* 0x800000e70a0ac210 */ /* 0x000fe20007ffe0ff */
[----:B------:R-:W-:Y:S01]  /*57c0*/  @!P6 IMAD.IADD R4, R4, 0x1, -R231 ;  /* 0x000000010404e824 */ /* 0x000fe200078e0ae7 */
[----:B------:R-:W-:Y:S01]  /*57d0*/  ISETP.GE.AND P6, PT, R9, RZ, PT ;  /* 0x000000ff0900720c */ /* 0x000fe20003fc6270 */
[----:B------:R-:W-:Y:S01]  /*57e0*/  IMAD.HI.U32 R3, R0, R7, RZ ;  /* 0x0000000700037227 */ /* 0x000fe200078e00ff */
[----:B------:R-:W-:-:S02]  /*57f0*/  IABS R9, R13 ;  /* 0x0000000d00097213 */ /* 0x000fc40000000000 */
[C---:B------:R-:W-:Y:S01]  /*5800*/  ISETP.GT.U32.AND P4, PT, R231.reuse, R10, PT ;  /* 0x0000000ae700720c */ /* 0x040fe20003f84070 */
[--C-:B------:R-:W-:Y:S01]  /*5810*/  @!P5 IMAD.IADD R8, R8, 0x1, -R231.reuse ;  /* 0x000000010808d824 */ /* 0x100fe200078e0ae7 */
[----:B--2---:R-:W-:Y:S01]  /*5820*/  IABS R5, R11 ;  /* 0x0000000b00057213 */ /* 0x004fe20000000000 */
[----:B------:R-:W-:Y:S01]  /*5830*/  @!P0 IMAD.IADD R6, R6, 0x1, -R231 ;  /* 0x0000000106068824 */ /* 0x000fe200078e0ae7 */
[----:B------:R-:W-:Y:S01]  /*5840*/  MOV R62, R4 ;  /* 0x00000004003e7202 */ /* 0x000fe20000000f00 */
[----:B------:R-:W-:Y:S01]  /*5850*/  IMAD.HI.U32 R4, R0, R9, RZ ;  /* 0x0000000900047227 */ /* 0x000fe200078e00ff */
[----:B------:R-:W-:Y:S02]  /*5860*/  ISETP.GE.AND P0, PT, R12, RZ, PT ;  /* 0x000000ff0c00720c */ /* 0x000fe40003f06270 */
[----:B------:R-:W-:Y:S01]  /*5870*/  ISETP.GT.U32.AND P5, PT, R231, R8, PT ;  /* 0x00000008e700720c */ /* 0x000fe20003fa4070 */
[----:B------:R-:W-:Y:S02]  /*5880*/  IMAD.MOV R12, RZ, RZ, -R3 ;  /* 0x000000ffff0c7224 */ /* 0x000fe400078e0a03 */
[----:B------:R-:W-:-:S04]  /*5890*/  IMAD.HI.U32 R2, R0, R5, RZ ;  /* 0x0000000500027227 */ /* 0x000fc800078e00ff */
[----:B------:R-:W-:Y:S01]  /*58a0*/  IMAD.MOV R14, RZ, RZ, -R4 ;  /* 0x000000ffff0e7224 */ /* 0x000fe200078e0a04 */
[----:B------:R-:W-:Y:S01]  /*58b0*/  IADD3 R2, PT, PT, -R2, RZ, RZ ;  /* 0x000000ff02027210 */ /* 0x000fe20007ffe1ff */
[C---:B------:R-:W-:Y:S02]  /*58c0*/  IMAD R4, R231.reuse, R12, R7 ;  /* 0x0000000ce7047224 */ /* 0x040fe400078e0207 */
[----:B------:R-:W-:Y:S02]  /*58d0*/  @!P4 IMAD.IADD R10, R10, 0x1, -R231 ;  /* 0x000000010a0ac824 */ /* 0x000fe400078e0ae7 */
[----:B------:R-:W-:Y:S01]  /*58e0*/  IMAD.MOV.U32 R17, RZ, RZ, R6 ;  /* 0x000000ffff117224 */ /* 0x000fe200078e0006 */
[C---:B------:R-:W-:Y:S01]  /*58f0*/  ISETP.GT.U32.AND P4, PT, R231.reuse, R4, PT ;  /* 0x00000004e700720c */ /* 0x040fe20003f84070 */
[----:B------:R-:W-:Y:S02]  /*5900*/  IMAD R2, R231, R2, R5 ;  /* 0x00000002e7027224 */ /* 0x000fe400078e0205 */
[----:B------:R-:W-:Y:S01]  /*5910*/  @!P5 IMAD.IADD R8, R8, 0x1, -R231 ;  /* 0x000000010808d824 */ /* 0x000fe200078e0ae7 */
[----:B------:R-:W-:Y:S01]  /*5920*/  ISETP.GE.AND P5, PT, R13, RZ, PT ;  /* 0x000000ff0d00720c */ /* 0x000fe20003fa6270 */
[----:B------:R-:W-:Y:S01]  /*5930*/  @!P1 IMAD.MOV R17, RZ, RZ, -R17 ;  /* 0x000000ffff119224 */ /* 0x000fe200078e0a11 */
[----:B------:R-:W-:Y:S01]  /*5940*/  ISETP.GT.U32.AND P1, PT, R231, R2, PT ;  /* 0x00000002e700720c */ /* 0x000fe20003f24070 */
[----:B------:R-:W-:Y:S01]  /*5950*/  VIADD R3, R25, 0x63 ;  /* 0x0000006319037836 */ /* 0x000fe20000000000 */
[----:B------:R-:W-:Y:S01]  /*5960*/  MOV R16, R8 ;  /* 0x0000000800107202 */ /* 0x000fe20000000f00 */
[----:B------:R-:W-:Y:S01]  /*5970*/  IMAD R12, R231, R14, R9 ;  /* 0x0000000ee70c7224 */ /* 0x000fe200078e0209 */
[----:B------:R1:W-:Y:S01]  /*5980*/  STL [R1+0x348], R17 ;  /* 0x0003481101007387 */ /* 0x0003e20000100800 */
[----:B------:R-:W-:Y:S01]  /*5990*/  IMAD.MOV.U32 R18, RZ, RZ, R10 ;  /* 0x000000ffff127224 */ /* 0x000fe200078e000a */
[----:B------:R-:W-:Y:S01]  /*59a0*/  IABS R8, R3 ;  /* 0x0000000300087213 */ /* 0x000fe20000000000 */
[--C-:B------:R-:W-:Y:S01]  /*59b0*/  @!P4 IMAD.IADD R4, R4, 0x1, -R231.reuse ;  /* 0x000000010404c824 */ /* 0x100fe200078e0ae7 */
[----:B------:R-:W-:Y:S01]  /*59c0*/  @!P3 IADD3 R16, PT, PT, -R16, RZ, RZ ;  /* 0x000000ff1010b210 */ /* 0x000fe20007ffe1ff */
[----:B------:R-:W-:Y:S01]  /*59d0*/  @!P2 IMAD.MOV R62, RZ, RZ, -R62 ;  /* 0x000000ffff3ea224 */ /* 0x000fe200078e0a3e */
[----:B------:R-:W-:Y:S01]  /*59e0*/  IABS R9, R15 ;  /* 0x0000000f00097213 */ /* 0x000fe20000000000 */
[----:B------:R-:W-:Y:S01]  /*59f0*/  @!P6 IMAD.MOV R18, RZ, RZ, -R18 ;  /* 0x000000ffff12e224 */ /* 0x000fe200078e0a12 */
[----:B------:R-:W-:Y:S01]  /*5a00*/  ISETP.GE.AND P2, PT, R11, RZ, PT ;  /* 0x000000ff0b00720c */ /* 0x000fe20003f46270 */
[----:B------:R-:W-:Y:S01]  /*5a10*/  @!P1 IMAD.IADD R2, R2, 0x1, -R231 ;  /* 0x0000000102029824 */ /* 0x000fe200078e0ae7 */
[----:B------:R-:W-:Y:S01]  /*5a20*/  ISETP.GE.AND P3, PT, R3, RZ, PT ;  /* 0x000000ff0300720c */ /* 0x000fe20003f66270 */
[----:B-1----:R-:W-:Y:S01]  /*5a30*/  VIADD R17, R25, 0x65 ;  /* 0x0000006519117836 */ /* 0x002fe20000000000 */
[C---:B------:R-:W-:Y:S01]  /*5a40*/  ISETP.GT.U32.AND P4, PT, R231.reuse, R4, PT ;  /* 0x00000004e700720c */ /* 0x040fe20003f84070 */
[C---:B------:R-:W-:Y:S01]  /*5a50*/  IMAD.HI.U32 R3, R0.reuse, R8, RZ ;  /* 0x0000000800037227 */ /* 0x040fe200078e00ff */
[----:B------:R-:W-:Y:S01]  /*5a60*/  ISETP.GT.U32.AND P6, PT, R231, R12, PT ;  /* 0x0000000ce700720c */ /* 0x000fe20003fc4070 */
[----:B------:R1:W-:Y:S01]  /*5a70*/  STL [R1+0x34c], R16 ;  /* 0x00034c1001007387 */ /* 0x0003e20000100800 */
[----:B------:R-:W-:Y:S01]  /*5a80*/  IABS R11, R17 ;  /* 0x00000011000b7213 */ /* 0x000fe20000000000 */
[C---:B------:R-:W-:Y:S01]  /*5a90*/  IMAD.HI.U32 R5, R0.reuse, R9, RZ ;  /* 0x0000000900057227 */ /* 0x040fe200078e00ff */
[----:B------:R-:W-:Y:S01]  /*5aa0*/  IADD3 R3, PT, PT, -R3, RZ, RZ ;  /* 0x000000ff03037210 */ /* 0x000fe20007ffe1ff */
[----:B------:R-:W-:Y:S01]  /*5ab0*/  STL [R1+0x350], R18 ;  /* 0x0003501201007387 */ /* 0x000fe20000100800 */
[----:B------:R-:W-:Y:S01]  /*5ac0*/  ISETP.GT.U32.AND P1, PT, R231, R2, PT ;  /* 0x00000002e700720c */ /* 0x000fe20003f24070 */
[----:B------:R-:W-:Y:S01]  /*5ad0*/  IMAD.HI.U32 R6, R0, R11, RZ ;  /* 0x0000000b00067227 */ /* 0x000fe200078e00ff */
[----:B------:R-:W-:-:S03]  /*5ae0*/  IABS R13, R19 ;  /* 0x00000013000d7213 */ /* 0x000fc60000000000 */
[----:B------:R-:W-:Y:S02]  /*5af0*/  IMAD.MOV R14, RZ, RZ, -R5 ;  /* 0x000000ffff0e7224 */ /* 0x000fe400078e0a05 */
[----:B------:R-:W-:Y:S01]  /*5b00*/  IMAD.MOV R10, RZ, RZ, -R6 ;  /* 0x000000ffff0a7224 */ /* 0x000fe200078e0a06 */
[----:B------:R-:W-:Y:S01]  /*5b10*/  @!P6 IADD3 R12, PT, PT, R12, -R231, RZ ;  /* 0x800000e70c0ce210 */ /* 0x000fe20007ffe0ff */
[C---:B------:R-:W-:Y:S02]  /*5b20*/  IMAD R6, R231.reuse, R3, R8 ;  /* 0x00000003e7067224 */ /* 0x040fe400078e0208 */
[C---:B------:R-:W-:Y:S02]  /*5b30*/  IMAD R8, R231.reuse, R14, R9 ;  /* 0x0000000ee7087224 */ /* 0x040fe400078e0209 */
[--C-:B------:R-:W-:Y:S01]  /*5b40*/  @!P4 IMAD.IADD R4, R4, 0x1, -R231.reuse ;  /* 0x000000010404c824 */ /* 0x100fe200078e0ae7 */
[C---:B------:R-:W-:Y:S01]  /*5b50*/  ISETP.GT.U32.AND P4, PT, R231.reuse, R6, PT ;  /* 0x00000006e700720c */ /* 0x040fe20003f84070 */
[----:B------:R-:W-:Y:S01]  /*5b60*/  @!P1 IMAD.IADD R2, R2, 0x1, -R231 ;  /* 0x0000000102029824 */ /* 0x000fe200078e0ae7 */
[----:B------:R-:W-:Y:S01]  /*5b70*/  ISETP.GT.U32.AND P6, PT, R231, R8, PT ;  /* 0x00000008e700720c */ /* 0x000fe20003fc4070 */
[----:B------:R-:W-:Y:S01]  /*5b80*/  IMAD.HI.U32 R7, R0, R13, RZ ;  /* 0x0000000d00077227 */ /* 0x000fe200078e00ff */
[----:B------:R-:W-:-:S03]  /*5b90*/  ISETP.GE.AND P1, PT, R15, RZ, PT ;  /* 0x000000ff0f00720c */ /* 0x000fc60003f26270 */
[----:B------:R-:W-:Y:S01]  /*5ba0*/  IMAD R10, R231, R10, R11 ;  /* 0x0000000ae70a7224 */ /* 0x000fe200078e020b */
[C---:B------:R-:W-:Y:S01]  /*5bb0*/  IADD3 R11, PT, PT, R25.reuse, 0x68, RZ ;  /* 0x00000068190b7810 */ /* 0x040fe20007ffe0ff */
[----:B------:R-:W-:Y:S01]  /*5bc0*/  VIADD R9, R25, 0x67 ;  /* 0x0000006719097836 */ /* 0x000fe20000000000 */
[----:B-1----:R-:W-:Y:S01]  /*5bd0*/  IADD3 R16, PT, PT, -R7, RZ, RZ ;  /* 0x000000ff07107210 */ /* 0x002fe20007ffe1ff */
[----:B------:R-:W-:Y:S01]  /*5be0*/  IMAD.MOV.U32 R20, RZ, RZ, R2 ;  /* 0x000000ffff147224 */ /* 0x000fe200078e0002 */
[----:B------:R-:W-:Y:S01]  /*5bf0*/  IABS R7, R11 ;  /* 0x0000000b00077213 */ /* 0x000fe20000000000 */
[--C-:B------:R-:W-:Y:S01]  /*5c00*/  @!P4 IMAD.IADD R6, R6, 0x1, -R231.reuse ;  /* 0x000000010606c824 */ /* 0x100fe200078e0ae7 */
[----:B------:R-:W-:Y:S01]  /*5c10*/  ISETP.GT.U32.AND P4, PT, R231, R12, PT ;  /* 0x0000000ce700720c */ /* 0x000fe20003f84070 */
[----:B------:R-:W-:Y:S01]  /*5c20*/  @!P6 IMAD.IADD R8, R8, 0x1, -R231 ;  /* 0x000000010808e824 */ /* 0x000fe200078e0ae7 */
[----:B------:R-:W-:Y:S01]  /*5c30*/  IABS R5, R9 ;  /* 0x0000000900057213 */ /* 0x000fe20000000000 */
[----:B------:R-:W-:Y:S01]  /*5c40*/  IMAD.HI.U32 R3, R0, R7, RZ ;  /* 0x0000000700037227 */ /* 0x000fe200078e00ff */
[----:B------:R-:W-:-:S02]  /*5c50*/  @!P2 IADD3 R20, PT, PT, -R20, RZ, RZ ;  /* 0x000000ff1414a210 */ /* 0x000fc40007ffe1ff */
[C---:B------:R-:W-:Y:S01]  /*5c60*/  ISETP.GT.U32.AND P6, PT, R231.reuse, R8, PT ;  /* 0x00000008e700720c */ /* 0x040fe20003fc4070 */
[----:B------:R-:W-:Y:S01]  /*5c70*/  IMAD.HI.U32 R2, R0, R5, RZ ;  /* 0x0000000500027227 */ /* 0x000fe200078e00ff */
[C---:B------:R-:W-:Y:S01]  /*5c80*/  ISETP.GT.U32.AND P2, PT, R231.reuse, R6, PT ;  /* 0x00000006e700720c */ /* 0x040fe20003f44070 */
[----:B------:R1:W-:Y:S02]  /*5c90*/  STL [R1+0x354], R20 ;  /* 0x0003541401007387 */ /* 0x0003e40000100800 */
[C---:B------:R-:W-:Y:S02]  /*5ca0*/  IMAD R14, R231.reuse, R16, R13 ;  /* 0x00000010e70e7224 */ /* 0x040fe400078e020d */
[----:B------:R-:W-:Y:S02]  /*5cb0*/  IMAD.MOV R2, RZ, RZ, -R2 ;  /* 0x000000ffff027224 */ /* 0x000fe400078e0a02 */
[----:B------:R-:W-:Y:S01]  /*5cc0*/  @!P4 IMAD.IADD R12, R12, 0x1, -R231 ;  /* 0x000000010c0cc824 */ /* 0x000fe200078e0ae7 */
[C---:B------:R-:W-:Y:S01]  /*5cd0*/  ISETP.GT.U32.AND P4, PT, R231.reuse, R14, PT ;  /* 0x0000000ee700720c */ /* 0x040fe20003f84070 */
[----:B------:R-:W-:-:S02]  /*5ce0*/  IMAD R2, R231, R2, R5 ;  /* 0x00000002e7027224 */ /* 0x000fc400078e0205 */
[----:B-1----:R-:W-:Y:S02]  /*5cf0*/  IMAD.MOV.U32 R20, RZ, RZ, R4 ;  /* 0x000000ffff147224 */ /* 0x002fe400078e0004 */
[----:B------:R-:W-:Y:S02]  /*5d00*/  IMAD.MOV R4, RZ, RZ, -R3 ;  /* 0x000000ffff047224 */ /* 0x000fe400078e0a03 */
[----:B------:R-:W-:Y:S01]  /*5d10*/  VIADD R13, R25, 0x69 ;  /* 0x00000069190d7836 */ /* 0x000fe20000000000 */
[----:B------:R-:W-:Y:S01]  /*5d20*/  @!P0 IADD3 R20, PT, PT, -R20, RZ, RZ ;  /* 0x000000ff14148210 */ /* 0x000fe20007ffe1ff */
[C---:B------:R-:W-:Y:S01]  /*5d30*/  IMAD R4, R231.reuse, R4, R7 ;  /* 0x00000004e7047224 */ /* 0x040fe200078e0207 */
[C---:B------:R-:W-:Y:S01]  /*5d40*/  ISETP.GT.U32.AND P0, PT, R231.reuse, R10, PT ;  /* 0x0000000ae700720c */ /* 0x040fe20003f04070 */
[--C-:B------:R-:W-:Y:S01]  /*5d50*/  @!P6 IMAD.IADD R8, R8, 0x1, -R231.reuse ;  /* 0x000000010808e824 */ /* 0x100fe200078e0ae7 */
[----:B------:R-:W-:Y:S01]  /*5d60*/  IABS R16, R13 ;  /* 0x0000000d00107213 */ /* 0x000fe20000000000 */
[----:B------:R-:W-:Y:S01]  /*5d70*/  @!P2 IMAD.IADD R6, R6, 0x1, -R231 ;  /* 0x000000010606a824 */ /* 0x000fe200078e0ae7 */
[----:B------:R-:W-:Y:S01]  /*5d80*/  ISETP.GT.U32.AND P6, PT, R231, R4, PT ;  /* 0x00000004e700720c */ /* 0x000fe20003fc4070 */
[----:B------:R-:W-:Y:S01]  /*5d90*/  VIADD R15, R25, 0x6a ;  /* 0x0000006a190f7836 */ /* 0x000fe20000000000 */
[----:B------:R-:W-:Y:S01]  /*5da0*/  ISETP.GT.U32.AND P2, PT, R231, R2, PT ;  /* 0x00000002e700720c */ /* 0x000fe20003f44070 */
[----:B------:R-:W-:Y:S01]  /*5db0*/  IMAD.HI.U32 R3, R0, R16, RZ ;  /* 0x0000001000037227 */ /* 0x000fe200078e00ff */
[----:B------:R1:W-:Y:S01]  /*5dc0*/  STL [R1+0x1e8], R20 ;  /* 0x0001e81401007387 */ /* 0x0003e20000100800 */
[----:B------:R-:W-:-:S02]  /*5dd0*/  MOV R152, R8 ;  /* 0x0000000800987202 */ /* 0x000fc40000000f00 */
[----:B------:R-:W-:Y:S01]  /*5de0*/  IABS R18, R15 ;  /* 0x0000000f00127213 */ /* 0x000fe20000000000 */
[--C-:B------:R-:W-:Y:S01]  /*5df0*/  @!P4 IMAD.IADD R14, R14, 0x1, -R231.reuse ;  /* 0x000000010e0ec824 */ /* 0x100fe200078e0ae7 */
[----:B------:R-:W-:Y:S01]  /*5e00*/  MOV R61, R6 ;  /* 0x00000006003d7202 */ /* 0x000fe20000000f00 */
[----:B------:R-:W-:Y:S01]  /*5e10*/  @!P0 IMAD.IADD R10, R10, 0x1, -R231 ;  /* 0x000000010a0a8824 */ /* 0x000fe200078e0ae7 */
[----:B------:R-:W-:Y:S01]  /*5e20*/  ISETP.GE.AND P0, PT, R17, RZ, PT ;  /* 0x000000ff1100720c */ /* 0x000fe20003f06270 */
[----:B------:R-:W-:Y:S01]  /*5e30*/  IMAD.MOV R3, RZ, RZ, -R3 ;  /* 0x000000ffff037224 */ /* 0x000fe200078e0a03 */
[----:B------:R-:W-:Y:S01]  /*5e40*/  IADD3 R17, PT, PT, R25, 0x6b, RZ ;  /* 0x0000006b19117810 */ /* 0x000fe20007ffe0ff */
[----:B------:R-:W-:Y:S01]  /*5e50*/  IMAD.HI.U32 R5, R0, R18, RZ ;  /* 0x0000001200057227 */ /* 0x000fe200078e00ff */
[----:B------:R-:W-:Y:S02]  /*5e60*/  ISETP.GE.AND P4, PT, R19, RZ, PT ;  /* 0x000000ff1300720c */ /* 0x000fe40003f86270 */
[----:B------:R-:W-:Y:S01]  /*5e70*/  IABS R6, R17 ;  /* 0x0000001100067213 */ /* 0x000fe20000000000 */
[--C-:B------:R-:W-:Y:S01]  /*5e80*/  @!P6 IMAD.IADD R4, R4, 0x1, -R231.reuse ;  /* 0x000000010404e824 */ /* 0x100fe200078e0ae7 */
[C---:B------:R-:W-:Y:S01]  /*5e90*/  ISETP.GT.U32.AND P6, PT, R231.reuse, R14, PT ;  /* 0x0000000ee700720c */ /* 0x040fe20003fc4070 */
[----:B------:R-:W-:Y:S01]  /*5ea0*/  @!P2 IMAD.IADD R2, R2, 0x1, -R231 ;  /* 0x000000010202a824 */ /* 0x000fe200078e0ae7 */
[C---:B------:R-:W-:Y:S01]  /*5eb0*/  ISETP.GT.U32.AND P2, PT, R231.reuse, R10, PT ;  /* 0x0000000ae700720c */ /* 0x040fe20003f44070 */
[----:B------:R-:W-:Y:S01]  /*5ec0*/  IMAD R16, R231, R3, R16 ;  /* 0x00000003e7107224 */ /* 0x000fe200078e0210 */
[----:B------:R-:W-:Y:S01]  /*5ed0*/  IADD3 R5, PT, PT, -R5, RZ, RZ ;  /* 0x000000ff05057210 */ /* 0x000fe20007ffe1ff */
[----:B-1----:R-:W-:-:S02]  /*5ee0*/  IMAD.MOV.U32 R20, RZ, RZ, R12 ;  /* 0x000000ffff147224 */ /* 0x002fc400078e000c */
[----:B------:R-:W-:Y:S01]  /*5ef0*/  @!P1 IMAD.MOV R152, RZ, RZ, -R152 ;  /* 0x000000ffff989224 */ /* 0x000fe200078e0a98 */
[C---:B------:R-:W-:Y:S01]  /*5f00*/  ISETP.GT.U32.AND P1, PT, R231.reuse, R16, PT ;  /* 0x00000010e700720c */ /* 0x040fe20003f24070 */
[----:B------:R-:W-:Y:S01]  /*5f10*/  @!P5 IMAD.MOV R20, RZ, RZ, -R20 ;  /* 0x000000ffff14d224 */ /* 0x000fe200078e0a14 */
[C---:B------:R-:W-:Y:S01]  /*5f20*/  ISETP.GT.U32.AND P5, PT, R231.reuse, R2, PT ;  /* 0x00000002e700720c */ /* 0x040fe20003fa4070 */
[----:B------:R-:W-:Y:S02]  /*5f30*/  IMAD R18, R231, R5, R18 ;  /* 0x00000005e7127224 */ /* 0x000fe400078e0212 */
[----:B------:R-:W-:Y:S01]  /*5f40*/  VIADD R19, R25, 0x6c ;  /* 0x0000006c19137836 */ /* 0x000fe20000000000 */
[----:B------:R1:W-:Y:S01]  /*5f50*/  STL [R1+0x358], R20 ;  /* 0x0003581401007387 */ /* 0x0003e20000100800 */
[----:B------:R-:W-:Y:S01]  /*5f60*/  @!P3 IMAD.MOV R61, RZ, RZ, -R61 ;  /* 0x000000ffff3db224 */ /* 0x000fe200078e0a3d */
[C---:B------:R-:W-:Y:S01]  /*5f70*/  ISETP.GT.U32.AND P3, PT, R231.reuse, R4, PT ;  /* 0x00000004e700720c */ /* 0x040fe20003f64070 */
[--C-:B------:R-:W-:Y:S01]  /*5f80*/  @!P6 IMAD.IADD R14, R14, 0x1, -R231.reuse ;  /* 0x000000010e0ee824 */ /* 0x100fe200078e0ae7 */
[----:B------:R-:W-:Y:S01]  /*5f90*/  ISETP.GT.U32.AND P6, PT, R231, R18, PT ;  /* 0x00000012e700720c */ /* 0x000fe20003fc4070 */
[----:B------:R-:W-:Y:S01]  /*5fa0*/  @!P2 IMAD.IADD R10, R10, 0x1, -R231 ;  /* 0x000000010a0aa824 */ /* 0x000fe200078e0ae7 */
[----:B------:R-:W-:Y:S01]  /*5fb0*/  IABS R7, R19 ;  /* 0x0000001300077213 */ /* 0x000fe20000000000 */
[----:B------:R-:W-:Y:S01]  /*5fc0*/  IMAD.HI.U32 R3, R0, R6, RZ ;  /* 0x0000000600037227 */ /* 0x000fe200078e00ff */
[----:B------:R-:W-:-:S02]  /*5fd0*/  ISETP.GE.AND P2, PT, R9, RZ, PT ;  /* 0x000000ff0900720c */ /* 0x000fc40003f46270 */
[----:B------:R-:W-:Y:S01]  /*5fe0*/  @!P5 IADD3 R2, PT, PT, R2, -R231, RZ ;  /* 0x800000e70202d210 */ /* 0x000fe20007ffe0ff */
[----:B------:R-:W-:Y:S01]  /*5ff0*/  @!P1 IMAD.IADD R16, R16, 0x1, -R231 ;  /* 0x0000000110109824 */ /* 0x000fe200078e0ae7 */
[----:B-1----:R-:W-:Y:S01]  /*6000*/  MOV R20, R10 ;  /* 0x0000000a00147202 */ /* 0x002fe20000000f00 */
[----:B------:R-:W-:Y:S01]  /*6010*/  IMAD.HI.U32 R5, R0, R7, RZ ;  /* 0x0000000700057227 */ /* 0x000fe200078e00ff */
[----:B------:R-:W-:Y:S02]  /*6020*/  ISETP.GE.AND P5, PT, R11, RZ, PT ;  /* 0x000000ff0b00720c */ /* 0x000fe40003fa6270 */
[----:B------:R-:W-:Y:S01]  /*6030*/  @!P0 IADD3 R20, PT, PT, -R20, RZ, RZ ;  /* 0x000000ff14148210 */ /* 0x000fe20007ffe1ff */
[----:B------:R-:W-:Y:S01]  /*6040*/  IMAD.MOV R3, RZ, RZ, -R3 ;  /* 0x000000ffff037224 */ /* 0x000fe200078e0a03 */
[----:B------:R-:W-:Y:S01]  /*6050*/  ISETP.GT.U32.AND P0, PT, R231, R16, PT ;  /* 0x00000010e700720c */ /* 0x000fe20003f04070 */
[----:B------:R-:W-:Y:S01]  /*6060*/  IMAD.MOV.U32 R9, RZ, RZ, R2 ;  /* 0x000000ffff097224 */ /* 0x000fe200078e0002 */
[----:B------:R-:W-:Y:S01]  /*6070*/  ISETP.GE.AND P1, PT, R15, RZ, PT ;  /* 0x000000ff0f00720c */ /* 0x000fe20003f26270 */
[----:B------:R-:W-:Y:S01]  /*6080*/  @!P3 IMAD.IADD R4, R4, 0x1, -R231 ;  /* 0x000000010404b824 */ /* 0x000fe200078e0ae7 */
[----:B------:R-:W-:Y:S01]  /*6090*/  ISETP.GE.AND P3, PT, R13, RZ, PT ;  /* 0x000000ff0d00720c */ /* 0x000fe20003f66270 */
[----:B------:R-:W-:Y:S01]  /*60a0*/  IMAD.MOV R8, RZ, RZ, -R5 ;  /* 0x000000ffff087224 */ /* 0x000fe200078e0a05 */
[----:B------:R-:W-:Y:S01]  /*60b0*/  @!P2 IADD3 R9, PT, PT, -R9, RZ, RZ ;  /* 0x000000ff0909a210 */ /* 0x000fe20007ffe1ff */
[----:B------:R-:W-:Y:S01]  /*60c0*/  IMAD R6, R231, R3, R6 ;  /* 0x00000003e7067224 */ /* 0x000fe200078e0206 */
[----:B------:R-:W-:Y:S01]  /*60d0*/  STL [R1+0x35c], R20 ;  /* 0x00035c1401007387 */ /* 0x000fe20000100800 */
[----:B------:R-:W-:Y:S01]  /*60e0*/  IMAD.MOV.U32 R12, RZ, RZ, R14 ;  /* 0x000000ffff0c7224 */ /* 0x000fe200078e000e */
[----:B------:R-:W-:Y:S01]  /*60f0*/  IADD3 R13, PT, PT, R25, 0x72, RZ ;  /* 0x00000072190d7810 */ /* 0x000fe20007ffe0ff */
[----:B------:R-:W-:Y:S01]  /*6100*/  @!P6 IMAD.IADD R18, R18, 0x1, -R231 ;  /* 0x000000011212e824 */ /* 0x000fe200078e0ae7 */
[C---:B------:R-:W-:Y:S01]  /*6110*/  ISETP.GT.U32.AND P2, PT, R231.reuse, R6, PT ;  /* 0x00000006e700720c */ /* 0x040fe20003f44070 */
[----:B------:R-:W-:Y:S01]  /*6120*/  IMAD R2, R231, R8, R7 ;  /* 0x00000008e7027224 */ /* 0x000fe200078e0207 */
[----:B------:R-:W-:Y:S01]  /*6130*/  @!P0 IADD3 R16, PT, PT, R16, -R231, RZ ;  /* 0x800000e710108210 */ /* 0x000fe20007ffe0ff */
[----:B------:R-:W-:Y:S01]  /*6140*/  IMAD.MOV.U32 R5, RZ, RZ, R4 ;  /* 0x000000ffff057224 */ /* 0x000fe200078e0004 */
[----:B------:R-:W-:Y:S01]  /*6150*/  ISETP.GE.AND P6, PT, R17, RZ, PT ;  /* 0x000000ff1100720c */ /* 0x000fe20003fc6270 */
[----:B------:R-:W-:Y:S01]  /*6160*/  @!P4 IMAD.MOV R12, RZ, RZ, -R12 ;  /* 0x000000ffff0cc224 */ /* 0x000fe200078e0a0c */
[C---:B------:R-:W-:Y:S01]  /*6170*/  ISETP.GT.U32.AND P4, PT, R231.reuse, R18, PT ;  /* 0x00000012e700720c */ /* 0x040fe20003f84070 */
[----:B------:R-:W-:Y:S01]  /*6180*/  @!P5 IMAD.MOV R5, RZ, RZ, -R5 ;  /* 0x000000ffff05d224 */ /* 0x000fe200078e0a05 */
[----:B------:R-:W-:Y:S01]  /*6190*/  ISETP.GT.U32.AND P5, PT, R231, R2, PT ;  /* 0x00000002e700720c */ /* 0x000fe20003fa4070 */
[C---:B------:R-:W-:Y:S01]  /*61a0*/  VIADD R3, R25.reuse, 0x6d ;  /* 0x0000006d19037836 */ /* 0x040fe20000000000 */
[----:B------:R-:W-:Y:S01]  /*61b0*/  STL [R1+0x360], R12 ;  /* 0x0003600c01007387 */ /* 0x000fe20000100800 */
[----:B------:R-:W-:Y:S01]  /*61c0*/  VIADD R4, R25, 0x6e ;  /* 0x0000006e19047836 */ /* 0x000fe20000000000 */
[----:B------:R-:W-:Y:S01]  /*61d0*/  ISETP.GE.AND P0, PT, R19, RZ, PT ;  /* 0x000000ff1300720c */ /* 0x000fe20003f06270 */
[----:B------:R-:W-:Y:S01]  /*61e0*/  IMAD.MOV.U32 R8, RZ, RZ, R16 ;  /* 0x000000ffff087224 */ /* 0x000fe200078e0010 */
[----:B------:R-:W-:Y:S01]  /*61f0*/  STL [R1+0x368], R9 ;  /* 0x0003680901007387 */ /* 0x000fe20000100800 */
[--C-:B------:R-:W-:Y:S01]  /*6200*/  @!P2 IMAD.IADD R6, R6, 0x1, -R231.reuse ;  /* 0x000000010606a824 */ /* 0x100fe200078e0ae7 */
[----:B------:R-:W-:Y:S01]  /*6210*/  IABS R7, R4 ;  /* 0x0000000400077213 */ /* 0x000fe20000000000 */
[----:B------:R-:W-:Y:S01]  /*6220*/  @!P3 IMAD.MOV R8, RZ, RZ, -R8 ;  /* 0x000000ffff08b224 */ /* 0x000fe200078e0a08 */
[----:B------:R1:W-:Y:S01]  /*6230*/  STL [R1+0x36c], R5 ;  /* 0x00036c0501007387 */ /* 0x0003e20000100800 */
[----:B------:R-:W-:Y:S01]  /*6240*/  @!P4 IMAD.IADD R18, R18, 0x1, -R231 ;  /* 0x000000011212c824 */ /* 0x000fe200078e0ae7 */
[----:B------:R-:W-:-:S02]  /*6250*/  ISETP.GE.AND P4, PT, R3, RZ, PT ;  /* 0x000000ff0300720c */ /* 0x000fc40003f86270 */
[----:B------:R-:W-:Y:S01]  /*6260*/  @!P5 IADD3 R2, PT, PT, R2, -R231, RZ ;  /* 0x800000e70202d210 */ /* 0x000fe20007ffe0ff */
[----:B------:R2:W-:Y:S01]  /*6270*/  STL [R1+0x1e4], R8 ;  /* 0x0001e40801007387 */ /* 0x0005e20000100800 */
[C---:B------:R-:W-:Y:S01]  /*6280*/  ISETP.GT.U32.AND P5, PT, R231.reuse, R6, PT ;  /* 0x00000006e700720c */ /* 0x040fe20003fa4070 */
[----:B------:R-:W-:Y:S01]  /*6290*/  IMAD.MOV.U32 R154, RZ, RZ, R18 ;  /* 0x000000ffff9a7224 */ /* 0x000fe200078e0012 */
[----:B------:R-:W-:Y:S01]  /*62a0*/  ISETP.GE.AND P2, PT, R4, RZ, PT ;  /* 0x000000ff0400720c */ /* 0x000fe20003f46270 */
[C---:B------:R-:W-:Y:S01]  /*62b0*/  IMAD.HI.U32 R4, R0.reuse, R7, RZ ;  /* 0x0000000700047227 */ /* 0x040fe200078e00ff */
[----:B-1----:R-:W-:Y:S02]  /*62c0*/  IABS R5, R3 ;  /* 0x0000000300057213 */ /* 0x002fe40000000000 */
[----:B------:R-:W-:Y:S01]  /*62d0*/  ISETP.GT.U32.AND P3, PT, R231, R2, PT ;  /* 0x00000002e700720c */ /* 0x000fe20003f64070 */
[----:B------:R-:W-:Y:S01]  /*62e0*/  IMAD.MOV R10, RZ, RZ, -R4 ;  /* 0x000000ffff0a7224 */ /* 0x000fe200078e0a04 */
[----:B------:R-:W-:Y:S01]  /*62f0*/  IABS R11, R13 ;  /* 0x0000000d000b7213 */ /* 0x000fe20000000000 */
[----:B------:R-:W-:Y:S01]  /*6300*/  IMAD.HI.U32 R3, R0, R5, RZ ;  /* 0x0000000500037227 */ /* 0x000fe200078e00ff */
[----:B------:R-:W-:-:S02]  /*6310*/  IADD3 R15, PT, PT, R25, 0x73, RZ ;  /* 0x00000073190f7810 */ /* 0x000fc40007ffe0ff */
[----:B------:R-:W-:Y:S01]  /*6320*/  IADD3 R17, PT, PT, R25, 0x76, RZ ;  /* 0x0000007619117810 */ /* 0x000fe20007ffe0ff */
[----:B------:R-:W-:Y:S01]  /*6330*/  @!P5 IMAD.IADD R6, R6, 0x1, -R231 ;  /* 0x000000010606d824 */ /* 0x000fe200078e0ae7 */
[----:B--2---:R-:W-:Y:S01]  /*6340*/  IADD3 R8, PT, PT, -R3, RZ, RZ ;  /* 0x000000ff03087210 */ /* 0x004fe20007ffe1ff */
[----:B------:R-:W-:Y:S01]  /*6350*/  VIADD R9, R25, 0x6f ;  /* 0x0000006f19097836 */ /* 0x000fe20000000000 */
[----:B------:R-:W-:Y:S01]  /*6360*/  IABS R16, R17 ;  /* 0x0000001100107213 */ /* 0x000fe20000000000 */
[----:B------:R-:W-:Y:S02]  /*6370*/  IMAD.MOV.U32 R228, RZ, RZ, R6 ;  /* 0x000000ffffe47224 */ /* 0x000fe400078e0006 */
[C---:B------:R-:W-:Y:S02]  /*6380*/  IMAD R4, R231.reuse, R8, R5 ;  /* 0x00000008e7047224 */ /* 0x040fe400078e0205 */
[C---:B------:R-:W-:Y:S01]  /*6390*/  IMAD R8, R231.reuse, R10, R7 ;  /* 0x0000000ae7087224 */ /* 0x040fe200078e0207 */
[----:B------:R-:W-:Y:S01]  /*63a0*/  @!P6 IADD3 R228, PT, PT, -R228, RZ, RZ ;  /* 0x000000ffe4e4e210 */ /* 0x000fe20007ffe1ff */
[----:B------:R-:W-:Y:S01]  /*63b0*/  @!P1 IMAD.MOV R154, RZ, RZ, -R154 ;  /* 0x000000ffff9a9224 */ /* 0x000fe200078e0a9a */
[----:B------:R-:W-:Y:S01]  /*63c0*/  ISETP.GT.U32.AND P5, PT, R231, R4, PT ;  /* 0x00000004e700720c */ /* 0x000fe20003fa4070 */
[----:B------:R-:W-:Y:S01]  /*63d0*/  VIADD R3, R25, 0x70 ;  /* 0x0000007019037836 */ /* 0x000fe20000000000 */
[----:B------:R-:W-:Y:S01]  /*63e0*/  ISETP.GE.AND P1, PT, R9, RZ, PT ;  /* 0x000000ff0900720c */ /* 0x000fe20003f26270 */
[----:B------:R-:W-:Y:S01]  /*63f0*/  @!P3 IMAD.IADD R2, R2, 0x1, -R231 ;  /* 0x000000010202b824 */ /* 0x000fe200078e0ae7 */
[----:B------:R-:W-:-:S02]  /*6400*/  IABS R9, R9 ;  /* 0x0000000900097213 */ /* 0x000fc40000000000 */
[----:B------:R-:W-:Y:S01]  /*6410*/  ISETP.GT.U32.AND P6, PT, R231, R8, PT ;  /* 0x00000008e700720c */ /* 0x000fe20003fc4070 */
[----:B------:R-:W-:Y:S01]  /*6420*/  IMAD.MOV.U32 R232, RZ, RZ, R2 ;  /* 0x000000ffffe87224 */ /* 0x000fe200078e0002 */
[----:B------:R-:W-:Y:S01]  /*6430*/  MOV R5, R9 ;  /* 0x0000000900057202 */ /* 0x000fe20000000f00 */
[----:B------:R-:W-:Y:S01]  /*6440*/  VIADD R9, R25, 0x71 ;  /* 0x0000007119097836 */ /* 0x000fe20000000000 */
[----:B------:R-:W-:Y:S01]  /*6450*/  ISETP.GE.AND P3, PT, R3, RZ, PT ;  /* 0x000000ff0300720c */ /* 0x000fe20003f66270 */
[----:B------:R-:W-:Y:S01]  /*6460*/  @!P0 IMAD.MOV R232, RZ, RZ, -R232 ;  /* 0x000000ffffe88224 */ /* 0x000fe200078e0ae8 */
[----:B------:R-:W-:Y:S01]  /*6470*/  IABS R7, R3 ;  /* 0x0000000300077213 */ /* 0x000fe20000000000 */
[----:B------:R-:W-:Y:S01]  /*6480*/  @!P5 IMAD.IADD R4, R4, 0x1, -R231 ;  /* 0x000000010404d824 */ /* 0x000fe200078e0ae7 */
[----:B------:R-:W-:Y:S01]  /*6490*/  ISETP.GE.AND P0, PT, R9, RZ, PT ;  /* 0x000000ff0900720c */ /* 0x000fe20003f06270 */
[----:B------:R-:W-:Y:S01]  /*64a0*/  IMAD.HI.U32 R3, R0, R5, RZ ;  /* 0x0000000500037227 */ /* 0x000fe200078e00ff */
[----:B------:R-:W-:-:S02]  /*64b0*/  IABS R9, R9 ;  /* 0x0000000900097213 */ /* 0x000fc40000000000 */
[----:B------:R-:W-:Y:S01]  /*64c0*/  ISETP.GT.U32.AND P5, PT, R231, R4, PT ;  /* 0x00000004e700720c */ /* 0x000fe20003fa4070 */
[----:B------:R-:W-:Y:S02]  /*64d0*/  IMAD.MOV R6, RZ, RZ, -R3 ;  /* 0x000000ffff067224 */ /* 0x000fe400078e0a03 */
[----:B------:R-:W-:Y:S02]  /*64e0*/  @!P6 IMAD.IADD R8, R8, 0x1, -R231 ;  /* 0x000000010808e824 */ /* 0x000fe400078e0ae7 */
[----:B------:R-:W-:-:S03]  /*64f0*/  IMAD.HI.U32 R3, R0, R7, RZ ;  /* 0x0000000700037227 */ /* 0x000fc600078e00ff */
[C---:B------:R-:W-:Y:S01]  /*6500*/  ISETP.GT.U32.AND P6, PT, R231.reuse, R8, PT ;  /* 0x00000008e700720c */ /* 0x040fe20003fc4070 */
[----:B------:R-:W-:Y:S02]  /*6510*/  IMAD R2, R231, R6, R5 ;  /* 0x00000006e7027224 */ /* 0x000fe400078e0205 */
[----:B------:R-:W-:Y:S02]  /*6520*/  IMAD.MOV R6, RZ, RZ, -R3 ;  /* 0x000000ffff067224 */ /* 0x000fe400078e0a03 */
[----:B------:R-:W-:-:S04]  /*6530*/  IMAD.HI.U32 R3, R0, R9, RZ ;  /* 0x0000000900037227 */ /* 0x000fc800078e00ff */
[----:B------:R-:W-:Y:S01]  /*6540*/  @!P5 IMAD.IADD R4, R4, 0x1, -R231 ;  /* 0x000000010404d824 */ /* 0x000fe200078e0ae7 */
[----:B------:R-:W-:Y:S01]  /*6550*/  ISETP.GT.U32.AND P5, PT, R231, R2, PT ;  /* 0x00000002e700720c */ /* 0x000fe20003fa4070 */
[----:B------:R-:W-:-:S03]  /*6560*/  IMAD.HI.U32 R5, R0, R11, RZ ;  /* 0x0000000b00057227 */ /* 0x000fc600078e00ff */
[----:B------:R-:W-:Y:S01]  /*6570*/  MOV R14, R4 ;  /* 0x00000004000e7202 */ /* 0x000fe20000000f00 */
[----:B------:R-:W-:Y:S02]  /*6580*/  IMAD.MOV R10, RZ, RZ, -R3 ;  /* 0x000000ffff0a7224 */ /* 0x000fe400078e0a03 */
[----:B------:R-:W-:Y:S02]  /*6590*/  IMAD.MOV R12, RZ, RZ, -R5 ;  /* 0x000000ffff0c7224 */ /* 0x000fe400078e0a05 */
[C---:B------:R-:W-:Y:S02]  /*65a0*/  IMAD R4, R231.reuse, R10, R9 ;  /* 0x0000000ae7047224 */ /* 0x040fe400078e0209 */
[C---:B------:R-:W-:Y:S02]  /*65b0*/  IMAD R10, R231.reuse, R12, R11 ;  /* 0x0000000ce70a7224 */ /* 0x040fe400078e020b */
[----:B------:R-:W-:Y:S01]  /*65c0*/  @!P6 IMAD.IADD R8, R8, 0x1, -R231 ;  /* 0x000000010808e824 */ /* 0x000fe200078e0ae7 */
[C---:B------:R-:W-:Y:S01]  /*65d0*/  ISETP.GT.U32.AND P6, PT, R231.reuse, R4, PT ;  /* 0x00000004e700720c */ /* 0x040fe20003fc4070 */
[C---:B------:R-:W-:Y:S01]  /*65e0*/  IMAD R6, R231.reuse, R6, R7 ;  /* 0x00000006e7067224 */ /* 0x040fe200078e0207 */
[----:B------:R-:W-:Y:S01]  /*65f0*/  IABS R7, R15 ;  /* 0x0000000f00077213 */ /* 0x000fe20000000000 */
[----:B------:R-:W-:Y:S01]  /*6600*/  @!P5 IMAD.IADD R2, R2, 0x1, -R231 ;  /* 0x000000010202d824 */ /* 0x000fe200078e0ae7 */
[C---:B------:R-:W-:Y:S01]  /*6610*/  ISETP.GT.U32.AND P5, PT, R231.reuse, R10, PT ;  /* 0x0000000ae700720c */ /* 0x040fe20003fa4070 */
[----:B------:R-:W-:Y:S01]  /*6620*/  @!P4 IMAD.MOV R14, RZ, RZ, -R14 ;  /* 0x000000ffff0ec224 */ /* 0x000fe200078e0a0e */
[----:B------:R-:W-:Y:S01]  /*6630*/  ISETP.GT.U32.AND P4, PT, R231, R6, PT ;  /* 0x00000006e700720c */ /* 0x000fe20003f84070 */
[----:B------:R-:W-:-:S02]  /*6640*/  VIADD R9, R25, 0x74 ;  /* 0x0000007419097836 */ /* 0x000fc40000000000 */
[----:B------:R-:W-:Y:S01]  /*6650*/  IMAD.HI.U32 R3, R0, R7, RZ ;  /* 0x0000000700037227 */ /* 0x000fe200078e00ff */
[----:B------:R1:W-:Y:S02]  /*6660*/  STL [R1+0x1d8], R14 ;  /* 0x0001d80e01007387 */ /* 0x0003e40000100800 */
[----:B------:R-:W-:Y:S01]  /*6670*/  IABS R5, R9 ;  /* 0x0000000900057213 */ /* 0x000fe20000000000 */
[----:B------:R-:W-:Y:S01]  /*6680*/  @!P6 IMAD.IADD R4, R4, 0x1, -R231 ;  /* 0x000000010404e824 */ /* 0x000fe200078e0ae7 */
[----:B------:R-:W-:Y:S01]  /*6690*/  IADD3 R12, PT, PT, -R3, RZ, RZ ;  /* 0x000000ff030c7210 */ /* 0x000fe20007ffe1ff */
[----:B------:R-:W-:Y:S02]  /*66a0*/  IMAD.MOV.U32 R18, RZ, RZ, R8 ;  /* 0x000000ffff127224 */ /* 0x000fe400078e0008 */
[----:B------:R-:W-:Y:S01]  /*66b0*/  @!P5 IADD3 R10, PT, PT, R10, -R231, RZ ;  /* 0x800000e70a0ad210 */ /* 0x000fe20007ffe0ff */
[----:B------:R-:W-:Y:S01]  /*66c0*/  IMAD.HI.U32 R3, R0, R5, RZ ;  /* 0x0000000500037227 */ /* 0x000fe200078e00ff */
[----:B------:R-:W-:-:S03]  /*66d0*/  ISETP.GT.U32.AND P5, PT, R231, R4, PT ;  /* 0x00000004e700720c */ /* 0x000fc60003fa4070 */
[----:B------:R-:W-:Y:S01]  /*66e0*/  @!P4 IMAD.IADD R6, R6, 0x1, -R231 ;  /* 0x000000010606c824 */ /* 0x000fe200078e0ae7 */
[C---:B------:R-:W-:Y:S01]  /*66f0*/  ISETP.GT.U32.AND P4, PT, R231.reuse, R2, PT ;  /* 0x00000002e700720c */ /* 0x040fe20003f84070 */
[----:B------:R-:W-:Y:S02]  /*6700*/  IMAD.MOV R8, RZ, RZ, -R3 ;  /* 0x000000ffff087224 */ /* 0x000fe400078e0a03 */
[C---:B------:R-:W-:Y:S01]  /*6710*/  IMAD R12, R231.reuse, R12, R7 ;  /* 0x0000000ce70c7224 */ /* 0x040fe200078e0207 */
[C---:B------:R-:W-:Y:S01]  /*6720*/  ISETP.GT.U32.AND P6, PT, R231.reuse, R6, PT ;  /* 0x00000006e700720c */ /* 0x040fe20003fc4070 */
[----:B------:R-:W-:Y:S02]  /*6730*/  IMAD R8, R231, R8, R5 ;  /* 0x00000008e7087224 */ /* 0x000fe400078e0205 */
[----:B------:R-:W-:Y:S02]  /*6740*/  VIADD R11, R25, 0x75 ;  /* 0x00000075190b7836 */ /* 0x000fe40000000000 */
[--C-:B------:R-:W-:Y:S01]  /*6750*/  @!P5 IMAD.IADD R4, R4, 0x1, -R231.reuse ;  /* 0x000000010404d824 */ /* 0x100fe200078e0ae7 */
[C---:B------:R-:W-:Y:S01]  /*6760*/  ISETP.GT.U32.AND P5, PT, R231.reuse, R8, PT ;  /* 0x00000008e700720c */ /* 0x040fe20003fa4070 */
[----:B------:R-:W-:Y:S01]  /*6770*/  @!P2 IMAD.MOV R18, RZ, RZ, -R18 ;  /* 0x000000ffff12a224 */ /* 0x000fe200078e0a12 */
[----:B-1----:R-:W-:Y:S01]  /*6780*/  IABS R14, R11 ;  /* 0x0000000b000e7213 */ /* 0x002fe20000000000 */
[----:B------:R-:W-:Y:S01]  /*6790*/  @!P4 IMAD.IADD R2, R2, 0x1, -R231 ;  /* 0x000000010202c824 */ /* 0x000fe200078e0ae7 */
[C---:B------:R-:W-:Y:S01]  /*67a0*/  ISETP.GT.U32.AND P4, PT, R231.reuse, R12, PT ;  /* 0x0000000ce700720c */ /* 0x040fe20003f84070 */
[----:B------:R-:W-:Y:S01]  /*67b0*/  IMAD.HI.U32 R5, R0, R16, RZ ;  /* 0x0000001000057227 */ /* 0x000fe200078e00ff */
[----:B------:R-:W-:Y:S01]  /*67c0*/  ISETP.GT.U32.AND P2, PT, R231, R10, PT ;  /* 0x0000000ae700720c */ /* 0x000fe20003f44070 */
[----:B------:R1:W-:Y:S01]  /*67d0*/  STL [R1+0x1d4], R18 ;  /* 0x0001d41201007387 */ /* 0x0003e20000100800 */
[----:B------:R-:W-:Y:S01]  /*67e0*/  @!P6 IADD3 R6, PT, PT, R6, -R231, RZ ;  /* 0x800000e70606e210 */ /* 0x000fe20007ffe0ff */
[----:B------:R-:W-:Y:S01]  /*67f0*/  IMAD.HI.U32 R3, R0, R14, RZ ;  /* 0x0000000e00037227 */ /* 0x000fe200078e00ff */
[----:B------:R-:W-:-:S02]  /*6800*/  ISETP.GE.AND P6, PT, R13, RZ, PT ;  /* 0x000000ff0d00720c */ /* 0x000fc40003fc6270 */
[----:B------:R-:W-:Y:S01]  /*6810*/  MOV R19, R2 ;  /* 0x0000000200137202 */ /* 0x000fe20000000f00 */
[----:B------:R-:W-:Y:S01]  /*6820*/  VIADD R13, R25, 0x77 ;  /* 0x00000077190d7836 */ /* 0x000fe20000000000 */
[----:B------:R-:W-:Y:S01]  /*6830*/  IADD3 R3, PT, PT, -R3, RZ, RZ ;  /* 0x000000ff03037210 */ /* 0x000fe20007ffe1ff */
[--C-:B------:R-:W-:Y:S02]  /*6840*/  @!P5 IMAD.IADD R8, R8, 0x1, -R231.reuse ;  /* 0x000000010808d824 */ /* 0x100fe400078e0ae7 */
[--C-:B------:R-:W-:Y:S01]  /*6850*/  @!P4 IMAD.IADD R12, R12, 0x1, -R231.reuse ;  /* 0x000000010c0cc824 */ /* 0x100fe200078e0ae7 */
[----:B------:R-:W-:Y:S01]  /*6860*/  IABS R7, R13 ;  /* 0x0000000d00077213 */ /* 0x000fe20000000000 */
[----:B------:R-:W-:Y:S01]  /*6870*/  @!P2 IMAD.IADD R10, R10, 0x1, -R231 ;  /* 0x000000010a0aa824 */ /* 0x000fe200078e0ae7 */
[----:B------:R-:W-:Y:S01]  /*6880*/  ISETP.GT.U32.AND P5, PT, R231, R8, PT ;  /* 0x00000008e700720c */ /* 0x000fe20003fa4070 */
[----:B------:R-:W-:Y:S01]  /*6890*/  IMAD.MOV R5, RZ, RZ, -R5 ;  /* 0x000000ffff057224 */ /* 0x000fe200078e0a05 */
[----:B------:R-:W-:Y:S01]  /*68a0*/  ISETP.GE.AND P4, PT, R9, RZ, PT ;  /* 0x000000ff0900720c */ /* 0x000fe20003f86270 */
[----:B------:R-:W-:Y:S01]  /*68b0*/  IMAD.HI.U32 R2, R0, R7, RZ ;  /* 0x0000000700027227 */ /* 0x000fe200078e00ff */
[----:B------:R-:W-:-:S03]  /*68c0*/  ISETP.GE.AND P2, PT, R15, RZ, PT ;  /* 0x000000ff0f00720c */ /* 0x000fc60003f46270 */
[C---:B------:R-:W-:Y:S01]  /*68d0*/  IMAD R14, R231.reuse, R3, R14 ;  /* 0x00000003e70e7224 */ /* 0x040fe200078e020e */
[----:B------:R-:W-:Y:S01]  /*68e0*/  IADD3 R2, PT, PT, -R2, RZ, RZ ;  /* 0x000000ff02027210 */ /* 0x000fe20007ffe1ff */
[----:B------:R-:W-:Y:S02]  /*68f0*/  IMAD.MOV.U32 R3, RZ, RZ, R4 ;  /* 0x000000ffff037224 */ /* 0x000fe400078e0004 */
[----:B-1----:R-:W-:Y:S02]  /*6900*/  IMAD.MOV.U32 R18, RZ, RZ, R6 ;  /* 0x000000ffff127224 */ /* 0x002fe400078e0006 */
[----:B------:R-:W-:Y:S01]  /*6910*/  IMAD R2, R231, R2, R7 ;  /* 0x00000002e7027224 */ /* 0x000fe200078e0207 */
[----:B------:R-:W-:Y:S01]  /*6920*/  @!P5 IADD3 R8, PT, PT, R8, -R231, RZ ;  /* 0x800000e70808d210 */ /* 0x000fe20007ffe0ff */
[----:B------:R-:W-:Y:S01]  /*6930*/  VIADD R9, R25, 0x78 ;  /* 0x0000007819097836 */ /* 0x000fe20000000000 */
[----:B------:R-:W-:Y:S01]  /*6940*/  @!P0 IADD3 R3, PT, PT, -R3, RZ, RZ ;  /* 0x000000ff03038210 */ /* 0x000fe20007ffe1ff */
[----:B------:R-:W-:Y:S01]  /*6950*/  @!P1 IMAD.MOV R19, RZ, RZ, -R19 ;  /* 0x000000ffff139224 */ /* 0x000fe200078e0a13 */
[C---:B------:R-:W-:Y:S01]  /*6960*/  ISETP.GT.U32.AND P5, PT, R231.reuse, R2, PT ;  /* 0x00000002e700720c */ /* 0x040fe20003fa4070 */
[C---:B------:R-:W-:Y:S01]  /*6970*/  IMAD R16, R231.reuse, R5, R16 ;  /* 0x00000005e7107224 */ /* 0x040fe200078e0210 */
[----:B------:R-:W-:Y:S01]  /*6980*/  ISETP.GT.U32.AND P1, PT, R231, R12, PT ;  /* 0x0000000ce700720c */ /* 0x000fe20003f24070 */
[----:B------:R-:W-:Y:S01]  /*6990*/  IMAD.MOV.U32 R233, RZ, RZ, R10 ;  /* 0x000000ffffe97224 */ /* 0x000fe200078e000a */
[----:B------:R-:W-:Y:S01]  /*69a0*/  ISETP.GE.AND P0, PT, R11, RZ, PT ;  /* 0x000000ff0b00720c */ /* 0x000fe20003f06270 */
[----:B------:R-:W-:Y:S01]  /*69b0*/  @!P3 IMAD.MOV R18, RZ, RZ, -R18 ;  /* 0x000000ffff12b224 */ /* 0x000fe200078e0a12 */
[----:B------:R-:W-:Y:S01]  /*69c0*/  ISETP.GT.U32.AND P3, PT, R231, R14, PT ;  /* 0x0000000ee700720c */ /* 0x000fe20003f64070 */
[----:B------:R-:W-:Y:S01]  /*69d0*/  @!P6 IMAD.MOV R233, RZ, RZ, -R233 ;  /* 0x000000ffffe9e224 */ /* 0x000fe200078e0ae9 */
[----:B------:R-:W-:Y:S01]  /*69e0*/  IABS R4, R9 ;  /* 0x0000000900047213 */ /* 0x000fe20000000000 */
[----:B------:R-:W-:Y:S01]  /*69f0*/  VIADD R11, R25, 0x79 ;  /* 0x00000079190b7836 */ /* 0x000fe20000000000 */
[----:B------:R-:W-:Y:S01]  /*6a00*/  ISETP.GT.U32.AND P6, PT, R231, R16, PT ;  /* 0x00000010e700720c */ /* 0x000fe20003fc4070 */
[----:B------:R-:W-:Y:S01]  /*6a10*/  STL [R1+0x378], R19 ;  /* 0x0003781301007387 */ /* 0x000fe20000100800 */
[----:B------:R-:W-:Y:S01]  /*6a20*/  IMAD.MOV.U32 R60, RZ, RZ, R8 ;  /* 0x000000ffff3c7224 */ /* 0x000fe200078e0008 */
[----:B------:R-:W-:Y:S01]  /*6a30*/  @!P5 IADD3 R2, PT, PT, R2, -R231, RZ ;  /* 0x800000e70202d210 */ /* 0x000fe20007ffe0ff */
[----:B------:R-:W-:Y:S01]  /*6a40*/  VIADD R15, R25, 0x7b ;  /* 0x0000007b190f7836 */ /* 0x000fe20000000000 */
[----:B------:R-:W-:Y:S01]  /*6a50*/  STL [R1+0x37c], R18 ;  /* 0x00037c1201007387 */ /* 0x000fe20000100800 */
[----:B------:R-:W-:Y:S01]  /*6a60*/  IABS R6, R11 ;  /* 0x0000000b00067213 */ /* 0x000fe20000000000 */
[--C-:B------:R-:W-:Y:S01]  /*6a70*/  @!P1 IMAD.IADD R12, R12, 0x1, -R231.reuse ;  /* 0x000000010c0c9824 */ /* 0x100fe200078e0ae7 */
[----:B------:R-:W-:Y:S01]  /*6a80*/  ISETP.GT.U32.AND P5, PT, R231, R2, PT ;  /* 0x00000002e700720c */ /* 0x000fe20003fa4070 */
[----:B------:R1:W-:Y:S01]  /*6a90*/  STL [R1+0x1d0], R3 ;  /* 0x0001d00301007387 */ /* 0x0003e20000100800 */
[----:B------:R-:W-:Y:S01]  /*6aa0*/  @!P3 IMAD.IADD R14, R14, 0x1, -R231 ;  /* 0x000000010e0eb824 */ /* 0x000fe200078e0ae7 */
[----:B------:R-:W-:Y:S01]  /*6ab0*/  ISETP.GE.AND P3, PT, R13, RZ, PT ;  /* 0x000000ff0d00720c */ /* 0x000fe20003f66270 */
[----:B------:R-:W-:Y:S01]  /*6ac0*/  IMAD.MOV.U32 R249, RZ, RZ, R12 ;  /* 0x000000fffff97224 */ /* 0x000fe200078e000c */
[----:B------:R-:W-:Y:S01]  /*6ad0*/  @!P6 IADD3 R16, PT, PT, R16, -R231, RZ ;  /* 0x800000e71010e210 */ /* 0x000fe20007ffe0ff */
[----:B------:R-:W-:Y:S01]  /*6ae0*/  VIADD R13, R25, 0x7a ;  /* 0x0000007a190d7836 */ /* 0x000fe20000000000 */
[C---:B------:R-:W-:Y:S01]  /*6af0*/  ISETP.GT.U32.AND P6, PT, R231.reuse, R14, PT ;  /* 0x0000000ee700720c */ /* 0x040fe20003fc4070 */
[----:B------:R-:W-:Y:S01]  /*6b00*/  @!P2 IMAD.MOV R249, RZ, RZ, -R249 ;  /* 0x000000fffff9a224 */ /* 0x000fe200078e0af9 */
[----:B------:R-:W-:Y:S01]  /*6b10*/  ISETP.GT.U32.AND P2, PT, R231, R16, PT ;  /* 0x00000010e700720c */ /* 0x000fe20003f44070 */
[----:B------:R-:W-:Y:S01]  /*6b20*/  @!P4 IMAD.MOV R60, RZ, RZ, -R60 ;  /* 0x000000ffff3cc224 */ /* 0x000fe200078e0a3c */
[----:B------:R-:W-:Y:S01]  /*6b30*/  IABS R10, R13 ;  /* 0x0000000d000a7213 */ /* 0x000fe20000000000 */
[----:B-1----:R-:W-:Y:S01]  /*6b40*/  IMAD.HI.U32 R3, R0, R4, RZ ;  /* 0x0000000400037227 */ /* 0x002fe200078e00ff */
[----:B------:R-:W-:-:S02]  /*6b50*/  ISETP.GE.AND P1, PT, R17, RZ, PT ;  /* 0x000000ff1100720c */ /* 0x000fc40003f26270 */
[----:B------:R-:W-:Y:S01]  /*6b60*/  IABS R12, R15 ;  /* 0x0000000f000c7213 */ /* 0x000fe20000000000 */
[----:B------:R-:W-:Y:S02]  /*6b70*/  IMAD.MOV R5, RZ, RZ, -R3 ;  /* 0x000000ffff057224 */ /* 0x000fe400078e0a03 */
[----:B------:R-:W-:-:S04]  /*6b80*/  IMAD.HI.U32 R3, R0, R6, RZ ;  /* 0x0000000600037227 */ /* 0x000fc800078e00ff */
[----:B------:R-:W-:Y:S02]  /*6b90*/  IMAD.MOV R3, RZ, RZ, -R3 ;  /* 0x000000ffff037224 */ /* 0x000fe400078e0a03 */
[--C-:B------:R-:W-:Y:S02]  /*6ba0*/  @!P5 IMAD.IADD R2, R2, 0x1, -R231.reuse ;  /* 0x000000010202d824 */ /* 0x100fe400078e0ae7 */
[C---:B------:R-:W-:Y:S02]  /*6bb0*/  IMAD R6, R231.reuse, R3, R6 ;  /* 0x00000003e7067224 */ /* 0x040fe400078e0206 */
[C---:B------:R-:W-:Y:S02]  /*6bc0*/  IMAD R4, R231.reuse, R5, R4 ;  /* 0x00000005e7047224 */ /* 0x040fe400078e0204 */
[--C-:B------:R-:W-:Y:S01]  /*6bd0*/  @!P6 IMAD.IADD R14, R14, 0x1, -R231.reuse ;  /* 0x000000010e0ee824 */ /* 0x100fe200078e0ae7 */
[C---:B------:R-:W-:Y:S01]  /*6be0*/  ISETP.GT.U32.AND P5, PT, R231.reuse, R6, PT ;  /* 0x00000006e700720c */ /* 0x040fe20003fa4070 */
[----:B------:R-:W-:Y:S01]  /*6bf0*/  @!P2 IMAD.IADD R16, R16, 0x1, -R231 ;  /* 0x000000011010a824 */ /* 0x000fe200078e0ae7 */
[----:B------:R-:W-:Y:S01]  /*6c00*/  ISETP.GT.U32.AND P6, PT, R231, R4, PT ;  /* 0x00000004e700720c */ /* 0x000fe20003fc4070 */
[----:B------:R-:W-:Y:S01]  /*6c10*/  IMAD.HI.U32 R3, R0, R10, RZ ;  /* 0x0000000a00037227 */ /* 0x000fe200078e00ff */
[----:B------:R-:W-:-:S02]  /*6c20*/  ISETP.GE.AND P2, PT, R9, RZ, PT ;  /* 0x000000ff0900720c */ /* 0x000fc40003f46270 */
[----:B------:R-:W-:Y:S01]  /*6c30*/  IADD3 R9, PT, PT, R25, 0x7c, RZ ;  /* 0x0000007c19097810 */ /* 0x000fe20007ffe0ff */
[----:B------:R-:W-:Y:S01]  /*6c40*/  IMAD.MOV R3, RZ, RZ, -R3 ;  /* 0x000000ffff037224 */ /* 0x000fe200078e0a03 */
[----:B------:R-:W-:Y:S01]  /*6c50*/  MOV R19, R14 ;  /* 0x0000000e00137202 */ /* 0x000fe20000000f00 */
[----:B------:R-:W-:Y:S01]  /*6c60*/  IMAD.HI.U32 R5, R0, R12, RZ ;  /* 0x0000000c00057227 */ /* 0x000fe200078e00ff */
[----:B------:R-:W-:Y:S02]  /*6c70*/  IABS R7, R9 ;  /* 0x0000000900077213 */ /* 0x000fe40000000000 */
[----:B------:R-:W-:Y:S01]  /*6c80*/  @!P0 IADD3 R19, PT, PT, -R19, RZ, RZ ;  /* 0x000000ff13138210 */ /* 0x000fe20007ffe1ff */
[----:B------:R-:W-:Y:S02]  /*6c90*/  @!P5 IMAD.IADD R6, R6, 0x1, -R231 ;  /* 0x000000010606d824 */ /* 0x000fe400078e0ae7 */
[C---:B------:R-:W-:Y:S01]  /*6ca0*/  IMAD R10, R231.reuse, R3, R10 ;  /* 0x00000003e70a7224 */ /* 0x040fe200078e020a */
[----:B------:R-:W-:Y:S01]  /*6cb0*/  @!P6 IADD3 R4, PT, PT, R4, -R231, RZ ;  /* 0x800000e70404e210 */ /* 0x000fe20007ffe0ff */
[----:B------:R-:W-:Y:S01]  /*6cc0*/  IMAD.HI.U32 R3, R0, R7, RZ ;  /* 0x0000000700037227 */ /* 0x000fe200078e00ff */
[C---:B------:R-:W-:Y:S01]  /*6cd0*/  ISETP.GT.U32.AND P5, PT, R231.reuse, R6, PT ;  /* 0x00000006e700720c */ /* 0x040fe20003fa4070 */
[----:B------:R1:W-:Y:S01]  /*6ce0*/  STL [R1+0x380], R19 ;  /* 0x0003801301007387 */ /* 0x0003e20000100800 */
[----:B------:R-:W-:Y:S01]  /*6cf0*/  ISETP.GT.U32.AND P4, PT, R231, R4, PT ;  /* 0x00000004e700720c */ /* 0x000fe20003f84070 */
[----:B------:R-:W-:Y:S01]  /*6d00*/  IMAD.MOV R8, RZ, RZ, -R3 ;  /* 0x000000ffff087224 */ /* 0x000fe200078e0a03 */
[----:B------:R-:W-:Y:S01]  /*6d10*/  ISETP.GE.AND P6, PT, R11, RZ, PT ;  /* 0x000000ff0b00720c */ /* 0x000fe20003fc6270 */
[----:B------:R-:W-:Y:S01]  /*6d20*/  IMAD.MOV.U32 R3, RZ, RZ, R2 ;  /* 0x000000ffff037224 */ /* 0x000fe200078e0002 */
[C---:B------:R-:W-:Y:S01]  /*6d30*/  ISETP.GT.U32.AND P0, PT, R231.reuse, R10, PT ;  /* 0x0000000ae700720c */ /* 0x040fe20003f04070 */
[----:B------:R-:W-:-:S02]  /*6d40*/  IMAD R2, R231, R8, R7 ;  /* 0x00000008e7027224 */ /* 0x000fc400078e0207 */
[----:B------:R-:W-:Y:S02]  /*6d50*/  IMAD.MOV.U32 R18, RZ, RZ, R16 ;  /* 0x000000ffff127224 */ /* 0x000fe400078e0010 */
[----:B------:R-:W-:Y:S01]  /*6d60*/  IMAD.MOV R5, RZ, RZ, -R5 ;  /* 0x000000ffff057224 */ /* 0x000fe200078e0a05 */
[----:B-1----:R-:W-:Y:S01]  /*6d70*/  IADD3 R19, PT, PT, R25, 0x94, RZ ;  /* 0x0000009419137810 */ /* 0x002fe20007ffe0ff */
[----:B------:R-:W-:Y:S01]  /*6d80*/  @!P5 IMAD.IADD R6, R6, 0x1, -R231 ;  /* 0x000000010606d824 */ /* 0x000fe200078e0ae7 */
[----:B------:R-:W-:Y:S01]  /*6d90*/  ISETP.GT.U32.AND P5, PT, R231, R2, PT ;  /* 0x00000002e700720c */ /* 0x000fe20003fa4070 */
[----:B------:R-:W-:Y:S01]  /*6da0*/  VIADD R11, R25, 0x7d ;  /* 0x0000007d190b7836 */ /* 0x000fe20000000000 */
[----:B------:R-:W-:Y:S01]  /*6db0*/  @!P4 IADD3 R4, PT, PT, R4, -R231, RZ ;  /* 0x800000e70404c210 */ /* 0x000fe20007ffe0ff */
[----:B------:R-:W-:Y:S01]  /*6dc0*/  @!P1 IMAD.MOV R18, RZ, RZ, -R18 ;  /* 0x000000ffff129224 */ /* 0x000fe200078e0a12 */
[----:B------:R-:W-:Y:S01]  /*6dd0*/  ISETP.GE.AND P1, PT, R13, RZ, PT ;  /* 0x000000ff0d00720c */ /* 0x000fe20003f26270 */
[----:B------:R-:W-:Y:S01]  /*6de0*/  IMAD R12, R231, R5, R12 ;  /* 0x00000005e70c7224 */ /* 0x000fe200078e020c */
[----:B------:R-:W-:Y:S01]  /*6df0*/  IABS R5, R11 ;  /* 0x0000000b00057213 */ /* 0x000fe20000000000 */
[----:B------:R-:W-:Y:S01]  /*6e00*/  @!P3 IMAD.MOV R3, RZ, RZ, -R3 ;  /* 0x000000ffff03b224 */ /* 0x000fe200078e0a03 */
[----:B------:R-:W-:Y:S01]  /*6e10*/  STL [R1+0x384], R18 ;  /* 0x0003841201007387 */ /* 0x000fe20000100800 */
[----:B------:R-:W-:Y:S01]  /*6e20*/  VIADD R13, R25, 0x7e ;  /* 0x0000007e190d7836 */ /* 0x000fe20000000000 */
[C---:B------:R-:W-:Y:S01]  /*6e30*/  ISETP.GT.U32.AND P3, PT, R231.reuse, R12, PT ;  /* 0x0000000ce700720c */ /* 0x040fe20003f64070 */
[----:B------:R-:W-:Y:S01]  /*6e40*/  IMAD.MOV.U32 R8, RZ, RZ, R4 ;  /* 0x000000ffff087224 */ /* 0x000fe200078e0004 */
[----:B------:R1:W-:Y:S01]  /*6e50*/  STL [R1+0x388], R3 ;  /* 0x0003880301007387 */ /* 0x0003e20000100800 */
[--C-:B------:R-:W-:Y:S01]  /*6e60*/  @!P5 IMAD.IADD R2, R2, 0x1, -R231.reuse ;  /* 0x000000010202d824 */ /* 0x100fe200078e0ae7 */
[----:B------:R-:W-:Y:S01]  /*6e70*/  IABS R7, R13 ;  /* 0x0000000d00077213 */ /* 0x000fe20000000000 */
[----:B------:R-:W-:Y:S01]  /*6e80*/  @!P0 IMAD.IADD R10, R10, 0x1, -R231 ;  /* 0x000000010a0a8824 */ /* 0x000fe200078e0ae7 */
[----:B------:R-:W-:Y:S01]  /*6e90*/  @!P2 IADD3 R8, PT, PT, -R8, RZ, RZ ;  /* 0x000000ff0808a210 */ /* 0x000fe20007ffe1ff */
[----:B------:R-:W-:Y:S01]  /*6ea0*/  @!P6 IMAD.MOV R6, RZ, RZ, -R6 ;  /* 0x000000ffff06e224 */ /* 0x000fe200078e0a06 */
[----:B------:R-:W-:-:S02]  /*6eb0*/  ISETP.GT.U32.AND P5, PT, R231, R2, PT ;  /* 0x00000002e700720c */ /* 0x000fc40003fa4070 */
[----:B------:R-:W-:Y:S01]  /*6ec0*/  ISETP.GT.U32.AND P2, PT, R231, R10, PT ;  /* 0x0000000ae700720c */ /* 0x000fe20003f44070 */
[----:B------:R2:W-:Y:S01]  /*6ed0*/  STL [R1+0x38c], R8 ;  /* 0x00038c0801007387 */ /* 0x0005e20000100800 */
[C---:B-1----:R-:W-:Y:S01]  /*6ee0*/  IMAD.HI.U32 R3, R0.reuse, R5, RZ ;  /* 0x0000000500037227 */ /* 0x042fe200078e00ff */
[----:B------:R-:W-:Y:S02]  /*6ef0*/  ISETP.GE.AND P0, PT, R9, RZ, PT ;  /* 0x000000ff0900720c */ /* 0x000fe40003f06270 */
[----:B------:R1:W-:Y:S01]  /*6f00*/  STL [R1+0x1cc], R6 ;  /* 0x0001cc0601007387 */ /* 0x0003e20000100800 */
[----:B------:R-:W-:Y:S01]  /*6f10*/  IMAD.MOV R4, RZ, RZ, -R3 ;  /* 0x000000ffff047224 */ /* 0x000fe200078e0a03 */
[----:B------:R-:W-:Y:S01]  /*6f20*/  IADD3 R9, PT, PT, R25, 0x7f, RZ ;  /* 0x0000007f19097810 */ /* 0x000fe20007ffe0ff */
[----:B------:R-:W-:Y:S01]  /*6f30*/  IMAD.HI.U32 R3, R0, R7, RZ ;  /* 0x0000000700037227 */ /* 0x000fe200078e00ff */
[----:B------:R-:W-:Y:S02]  /*6f40*/  ISETP.GE.AND P6, PT, R11, RZ, PT ;  /* 0x000000ff0b00720c */ /* 0x000fe40003fc6270 */
[-C--:B------:R-:W-:Y:S01]  /*6f50*/  @!P5 IADD3 R2, PT, PT, R2, -R231.reuse, RZ ;  /* 0x800000e70202d210 */ /* 0x080fe20007ffe0ff */
[----:B------:R-:W-:Y:S01]  /*6f60*/  @!P3 IMAD.IADD R12, R12, 0x1, -R231 ;  /* 0x000000010c0cb824 */ /* 0x000fe200078e0ae7 */
[----:B------:R-:W-:Y:S01]  /*6f70*/  @!P2 IADD3 R10, PT, PT, R10, -R231, RZ ;  /* 0x800000e70a0aa210 */ /* 0x000fe20007ffe0ff */
[C---:B------:R-:W-:Y:S01]  /*6f80*/  IMAD R4, R231.reuse, R4, R5 ;  /* 0x00000004e7047224 */ /* 0x040fe200078e0205 */
[----:B--2---:R-:W-:Y:S01]  /*6f90*/  IABS R8, R9 ;  /* 0x0000000900087213 */ /* 0x004fe20000000000 */
[----:B-1----:R-:W-:Y:S01]  /*6fa0*/  IMAD.MOV R6, RZ, RZ, -R3 ;  /* 0x000000ffff067224 */ /* 0x002fe200078e0a03 */
[----:B------:R-:W-:Y:S01]  /*6fb0*/  ISETP.GT.U32.AND P3, PT, R231, R12, PT ;  /* 0x0000000ce700720c */ /* 0x000fe20003f64070 */
[----:B------:R-:W-:Y:S01]  /*6fc0*/  VIADD R11, R25, 0x80 ;  /* 0x00000080190b7836 */ /* 0x000fe20000000000 */
[C---:B------:R-:W-:Y:S01]  /*6fd0*/  ISETP.GT.U32.AND P2, PT, R231.reuse, R4, PT ;  /* 0x00000004e700720c */ /* 0x040fe20003f44070 */
[----:B------:R-:W-:Y:S01]  /*6fe0*/  IMAD R6, R231, R6, R7 ;  /* 0x00000006e7067224 */ /* 0x000fe200078e0207 */
[----:B------:R-:W-:Y:S01]  /*6ff0*/  ISETP.GE.AND P4, PT, R15, RZ, PT ;  /* 0x000000ff0f00720c */ /* 0x000fe20003f86270 */
[----:B------:R-:W-:Y:S01]  /*7000*/  IMAD.HI.U32 R3, R0, R8, RZ ;  /* 0x0000000800037227 */ /* 0x000fe200078e00ff */
[----:B------:R-:W-:-:S02]  /*7010*/  IABS R7, R11 ;  /* 0x0000000b00077213 */ /* 0x000fc40000000000 */
[----:B------:R-:W-:Y:S01]  /*7020*/  ISETP.GT.U32.AND P5, PT, R231, R6, PT ;  /* 0x00000006e700720c */ /* 0x000fe20003fa4070 */
[----:B------:R-:W-:Y:S01]  /*7030*/  IMAD.MOV R3, RZ, RZ, -R3 ;  /* 0x000000ffff037224 */ /* 0x000fe200078e0a03 */
[----:B------:R-:W-:Y:S01]  /*7040*/  MOV R134, R2 ;  /* 0x0000000200867202 */ /* 0x000fe20000000f00 */
[----:B------:R-:W-:Y:S01]  /*7050*/  IMAD.MOV.U32 R14, RZ, RZ, R10 ;  /* 0x000000ffff0e7224 */ /* 0x000fe200078e000a */
[----:B------:R-:W-:Y:S01]  /*7060*/  IABS R20, R19 ;  /* 0x0000001300147213 */ /* 0x000fe20000000000 */
[--C-:B------:R-:W-:Y:S01]  /*7070*/  @!P3 IMAD.IADD R12, R12, 0x1, -R231.reuse ;  /* 0x000000010c0cb824 */ /* 0x100fe200078e0ae7 */
[----:B------:R-:W-:Y:S01]  /*7080*/  ISETP.GE.AND P3, PT, R13, RZ, PT ;  /* 0x000000ff0d00720c */ /* 0x000fe20003f66270 */
[----:B------:R-:W-:Y:S01]  /*7090*/  VIADD R13, R25, 0x81 ;  /* 0x00000081190d7836 */ /* 0x000fe20000000000 */
[----:B------:R-:W-:Y:S01]  /*70a0*/  @!P1 IADD3 R14, PT, PT, -R14, RZ, RZ ;  /* 0x000000ff0e0e9210 */ /* 0x000fe20007ffe1ff */
[--C-:B------:R-:W-:Y:S01]  /*70b0*/  @!P2 IMAD.IADD R4, R4, 0x1, -R231.reuse ;  /* 0x000000010404a824 */ /* 0x100fe200078e0ae7 */
[----:B------:R-:W-:Y:S01]  /*70c0*/  ISETP.GE.AND P2, PT, R9, RZ, PT ;  /* 0x000000ff0900720c */ /* 0x000fe20003f46270 */
[C---:B------:R-:W-:Y:S01]  /*70d0*/  IMAD R8, R231.reuse, R3, R8 ;  /* 0x00000003e7087224 */ /* 0x040fe200078e0208 */
[----:B------:R-:W-:Y:S01]  /*70e0*/  IABS R5, R13 ;  /* 0x0000000d00057213 */ /* 0x000fe20000000000 */
[----:B------:R-:W-:Y:S01]  /*70f0*/  @!P5 IMAD.IADD R6, R6, 0x1, -R231 ;  /* 0x000000010606d824 */ /* 0x000fe200078e0ae7 */
[C---:B------:R-:W-:Y:S01]  /*7100*/  ISETP.GT.U32.AND P1, PT, R231.reuse, R4, PT ;  /* 0x00000004e700720c */ /* 0x040fe20003f24070 */
[----:B------:R-:W-:Y:S01]  /*7110*/  IMAD.HI.U32 R3, R0, R7, RZ ;  /* 0x0000000700037227 */ /* 0x000fe200078e00ff */
[----:B------:R1:W-:Y:S02]  /*7120*/  STL [R1+0x30], R14 ;  /* 0x0000300e01007387 */ /* 0x0003e40000100800 */
[----:B------:R-:W-:Y:S01]  /*7130*/  ISETP.GT.U32.AND P5, PT, R231, R6, PT ;  /* 0x00000006e700720c */ /* 0x000fe20003fa4070 */
[----:B------:R-:W-:-:S02]  /*7140*/  IMAD.MOV R2, RZ, RZ, -R3 ;  /* 0x000000ffff027224 */ /* 0x000fc400078e0a03 */
[----:B------:R-:W-:Y:S02]  /*7150*/  IMAD.MOV.U32 R10, RZ, RZ, R5 ;  /* 0x000000ffff0a7224 */ /* 0x000fe400078e0005 */
[----:B------:R-:W-:Y:S02]  /*7160*/  IMAD.MOV.U32 R132, RZ, RZ, R12 ;  /* 0x000000ffff847224 */ /* 0x000fe400078e000c */
[----:B------:R-:W-:Y:S02]  /*7170*/  IMAD R2, R231, R2, R7 ;  /* 0x00000002e7027224 */ /* 0x000fe400078e0207 */
[----:B------:R-:W-:-:S04]  /*7180*/  IMAD.HI.U32 R5, R0, R10, RZ ;  /* 0x0000000a00057227 */ /* 0x000fc800078e00ff */
[----:B------:R-:W-:Y:S01]  /*7190*/  @!P4 IMAD.MOV R132, RZ, RZ, -R132 ;  /* 0x000000ffff84c224 */ /* 0x000fe200078e0a84 */
[C---:B------:R-:W-:Y:S01]  /*71a0*/  ISETP.GT.U32.AND P4, PT, R231.reuse, R8, PT ;  /* 0x00000008e700720c */ /* 0x040fe20003f84070 */
[----:B------:R-:W-:Y:S01]  /*71b0*/  @!P1 IMAD.IADD R4, R4, 0x1, -R231 ;  /* 0x0000000104049824 */ /* 0x000fe200078e0ae7 */
[----:B------:R-:W-:Y:S01]  /*71c0*/  @!P5 IADD3 R6, PT, PT, R6, -R231, RZ ;  /* 0x800000e70606d210 */ /* 0x000fe20007ffe0ff */
[----:B------:R-:W-:Y:S01]  /*71d0*/  @!P0 IMAD.MOV R134, RZ, RZ, -R134 ;  /* 0x000000ffff868224 */ /* 0x000fe200078e0a86 */
[----:B------:R-:W-:Y:S01]  /*71e0*/  ISETP.GT.U32.AND P5, PT, R231, R2, PT ;  /* 0x00000002e700720c */ /* 0x000fe20003fa4070 */
[----:B------:R-:W-:Y:S01]  /*71f0*/  IMAD.MOV.U32 R15, RZ, RZ, R4 ;  /* 0x000000ffff0f7224 */ /* 0x000fe200078e0004 */
[----:B------:R-:W-:Y:S01]  /*7200*/  IADD3 R5, PT, PT, -R5, RZ, RZ ;  /* 0x000000ff05057210 */ /* 0x000fe20007ffe1ff */
[----:B------:R-:W-:Y:S01]  /*7210*/  VIADD R12, R25, 0x83 ;  /* 0x00000083190c7836 */ /* 0x000fe20000000000 */
[----:B------:R-:W-:Y:S01]  /*7220*/  ISETP.GE.AND P0, PT, R11, RZ, PT ;  /* 0x000000ff0b00720c */ /* 0x000fe20003f06270 */
[----:B------:R-:W-:Y:S01]  /*7230*/  @!P6 IMAD.MOV R15, RZ, RZ, -R15 ;  /* 0x000000ffff0fe224 */ /* 0x000fe200078e0a0f */
[----:B------:R-:W-:Y:S01]  /*7240*/  ISETP.GE.AND P1, PT, R13, RZ, PT ;  /* 0x000000ff0d00720c */ /* 0x000fe20003f26270 */
[----:B------:R-:W-:Y:S01]  /*7250*/  IMAD R10, R231, R5, R10 ;  /* 0x00000005e70a7224 */ /* 0x000fe200078e020a */
[----:B------:R-:W-:Y:S01]  /*7260*/  IABS R5, R12 ;  /* 0x0000000c00057213 */ /* 0x000fe20000000000 */
[--C-:B------:R-:W-:Y:S01]  /*7270*/  @!P4 IMAD.IADD R8, R8, 0x1, -R231.reuse ;  /* 0x000000010808c824 */ /* 0x100fe200078e0ae7 */
[----:B-1----:R-:W-:Y:S01]  /*7280*/  MOV R14, R6 ;  /* 0x00000006000e7202 */ /* 0x002fe20000000f00 */
[----:B------:R-:W-:Y:S01]  /*7290*/  VIADD R11, R25, 0x82 ;  /* 0x00000082190b7836 */ /* 0x000fe20000000000 */
[C---:B------:R-:W-:Y:S01]  /*72a0*/  ISETP.GT.U32.AND P6, PT, R231.reuse, R10, PT ;  /* 0x0000000ae700720c */ /* 0x040fe20003fc4070 */
[--C-:B------:R-:W-:Y:S01]  /*72b0*/  @!P5 IMAD.IADD R2, R2, 0x1, -R231.reuse ;  /* 0x000000010202d824 */ /* 0x100fe200078e0ae7 */
[----:B------:R-:W-:Y:S01]  /*72c0*/  ISETP.GT.U32.AND P4, PT, R231, R8, PT ;  /* 0x00000008e700720c */ /* 0x000fe20003f84070 */
[----:B------:R-:W-:Y:S01]  /*72d0*/  VIADD R13, R25, 0x84 ;  /* 0x00000084190d7836 */ /* 0x000fe20000000000 */
[----:B------:R-:W-:Y:S01]  /*72e0*/  IABS R7, R11 ;  /* 0x0000000b00077213 */ /* 0x000fe20000000000 */
[----:B------:R-:W-:Y:S01]  /*72f0*/  @!P3 IMAD.MOV R14, RZ, RZ, -R14 ;  /* 0x000000ffff0eb224 */ /* 0x000fe200078e0a0e */
[----:B------:R-:W-:Y:S01]  /*7300*/  ISETP.GT.U32.AND P5, PT, R231, R2, PT ;  /* 0x00000002e700720c */ /* 0x000fe20003fa4070 */
[----:B------:R-:W-:Y:S01]  /*7310*/  STL [R1+0x394], R15 ;  /* 0x0003940f01007387 */ /* 0x000fe20000100800 */
[----:B------:R-:W-:Y:S01]  /*7320*/  MOV R6, R5 ;  /* 0x0000000500067202 */ /* 0x000fe20000000f00 */
[----:B------:R-:W-:Y:S01]  /*7330*/  IMAD.HI.U32 R3, R0, R7, RZ ;  /* 0x0000000700037227 */ /* 0x000fe200078e00ff */
[----:B------:R-:W-:Y:S01]  /*7340*/  IABS R9, R13 ;  /* 0x0000000d00097213 */ /* 0x000fe20000000000 */
[----:B------:R1:W-:Y:S01]  /*7350*/  STL [R1+0x398], R14 ;  /* 0x0003980e01007387 */ /* 0x0003e20000100800 */
[----:B------:R-:W-:Y:S01]  /*7360*/  ISETP.GE.AND P3, PT, R11, RZ, PT ;  /* 0x000000ff0b00720c */ /* 0x000fe20003f66270 */
[----:B------:R-:W-:-:S02]  /*7370*/  @!P6 IMAD.IADD R10, R10, 0x1, -R231 ;  /* 0x000000010a0ae824 */ /* 0x000fc400078e0ae7 */
[----:B------:R-:W-:Y:S02]  /*7380*/  IMAD.MOV R4, RZ, RZ, -R3 ;  /* 0x000000ffff047224 */ /* 0x000fe400078e0a03 */
[----:B------:R-:W-:Y:S01]  /*7390*/  IMAD.HI.U32 R3, R0, R6, RZ ;  /* 0x0000000600037227 */ /* 0x000fe200078e00ff */
[----:B------:R-:W-:Y:S02]  /*73a0*/  ISETP.GT.U32.AND P6, PT, R231, R10, PT ;  /* 0x0000000ae700720c */ /* 0x000fe40003fc4070 */
[----:B------:R-:W-:Y:S01]  /*73b0*/  @!P5 IADD3 R2, PT, PT, R2, -R231, RZ ;  /* 0x800000e70202d210 */ /* 0x000fe20007ffe0ff */
[----:B------:R-:W-:Y:S01]  /*73c0*/  @!P4 IMAD.IADD R8, R8, 0x1, -R231 ;  /* 0x000000010808c824 */ /* 0x000fe200078e0ae7 */
[----:B------:R-:W-:Y:S01]  /*73d0*/  ISETP.GE.AND P4, PT, R12, RZ, PT ;  /* 0x000000ff0c00720c */ /* 0x000fe20003f86270 */
[----:B------:R-:W-:-:S03]  /*73e0*/  IMAD.HI.U32 R5, R0, R9, RZ ;  /* 0x0000000900057227 */ /* 0x000fc600078e00ff */
[----:B-1----:R-:W-:Y:S01]  /*73f0*/  MOV R14, R8 ;  /* 0x00000008000e7202 */ /* 0x002fe20000000f00 */
[----:B------:R-:W-:Y:S02]  /*7400*/  IMAD.MOV R3, RZ, RZ, -R3 ;  /* 0x000000ffff037224 */ /* 0x000fe400078e0a03 */
[C---:B------:R-:W-:Y:S02]  /*7410*/  IMAD R4, R231.reuse, R4, R7 ;  /* 0x00000004e7047224 */ /* 0x040fe400078e0207 */
[----:B------:R-:W-:Y:S02]  /*7420*/  IMAD.MOV R8, RZ, RZ, -R5 ;  /* 0x000000ffff087224 */ /* 0x000fe400078e0a05 */
[C---:B------:R-:W-:Y:S01]  /*7430*/  IMAD R6, R231.reuse, R3, R6 ;  /* 0x00000003e7067224 */ /* 0x040fe200078e0206 */
[----:B------:R-:W-:Y:S01]  /*7440*/  ISETP.GT.U32.AND P5, PT, R231, R4, PT ;  /* 0x00000004e700720c */ /* 0x000fe20003fa4070 */
[----:B------:R-:W-:Y:S02]  /*7450*/  IMAD.MOV.U32 R5, RZ, RZ, R2 ;  /* 0x000000ffff057224 */ /* 0x000fe400078e0002 */
[----:B------:R-:W-:Y:S01]  /*7460*/  @!P2 IMAD.MOV R14, RZ, RZ, -R14 ;  /* 0x000000ffff0ea224 */ /* 0x000fe200078e0a0e */
[----:B------:R-:W-:Y:S01]  /*7470*/  ISETP.GE.AND P2, PT, R13, RZ, PT ;  /* 0x000000ff0d00720c */ /* 0x000fe20003f46270 */
[----:B------:R-:W-:Y:S01]  /*7480*/  @!P0 IMAD.MOV R5, RZ, RZ, -R5 ;  /* 0x000000ffff058224 */ /* 0x000fe200078e0a05 */
[C---:B------:R-:W-:Y:S01]  /*7490*/  ISETP.GT.U32.AND P0, PT, R231.reuse, R6, PT ;  /* 0x00000006e700720c */ /* 0x040fe20003f04070 */
[----:B------:R-:W-:Y:S01]  /*74a0*/  @!P6 IMAD.IADD R10, R10, 0x1, -R231 ;  /* 0x000000010a0ae824 */ /* 0x000fe200078e0ae7 */
[----:B------:R1:W-:Y:S01]  /*74b0*/  STL [R1+0x39c], R14 ;  /* 0x00039c0e01007387 */ /* 0x0003e20000100800 */
[----:B------:R-:W-:Y:S01]  /*74c0*/  IMAD R8, R231, R8, R9 ;  /* 0x00000008e7087224 */ /* 0x000fe200078e0209 */
[C---:B------:R-:W-:Y:S01]  /*74d0*/  IADD3 R13, PT, PT, R25.reuse, 0x87, RZ ;  /* 0x00000087190d7810 */ /* 0x040fe20007ffe0ff */
[C---:B------:R-:W-:Y:S01]  /*74e0*/  VIADD R2, R25.reuse, 0x85 ;  /* 0x0000008519027836 */ /* 0x040fe20000000000 */
[----:B------:R2:W-:Y:S01]  /*74f0*/  STL [R1+0x1c8], R5 ;  /* 0x0001c80501007387 */ /* 0x0005e20000100800 */
[----:B------:R-:W-:Y:S01]  /*7500*/  @!P5 IADD3 R4, PT, PT, R4, -R231, RZ ;  /* 0x800000e70404d210 */ /* 0x000fe20007ffe0ff */
[C---:B------:R-:W-:Y:S01]  /*7510*/  VIADD R12, R25.reuse, 0x86 ;  /* 0x00000086190c7836 */ /* 0x040fe20000000000 */
[----:B------:R-:W-:Y:S01]  /*7520*/  IABS R9, R13 ;  /* 0x0000000d00097213 */ /* 0x000fe20000000000 */
[----:B------:R-:W-:Y:S01]  /*7530*/  VIADD R15, R25, 0x88 ;  /* 0x00000088190f7836 */ /* 0x000fe20000000000 */
[C---:B------:R-:W-:Y:S01]  /*7540*/  ISETP.GT.U32.AND P5, PT, R231.reuse, R4, PT ;  /* 0x00000004e700720c */ /* 0x040fe20003fa4070 */
[----:B-1----:R-:W-:Y:S01]  /*7550*/  IMAD.MOV.U32 R14, RZ, RZ, R10 ;  /* 0x000000ffff0e7224 */ /* 0x002fe200078e000a */
[----:B------:R-:W-:Y:S01]  /*7560*/  ISETP.GE.AND P6, PT, R2, RZ, PT ;  /* 0x000000ff0200720c */ /* 0x000fe20003fc6270 */
[----:B------:R-:W-:Y:S01]  /*7570*/  @!P0 IMAD.IADD R6, R6, 0x1, -R231 ;  /* 0x0000000106068824 */ /* 0x000fe200078e0ae7 */
[----:B------:R-:W-:Y:S01]  /*7580*/  IABS R7, R12 ;  /* 0x0000000c00077213 */ /* 0x000fe20000000000 */
[----:B------:R-:W-:Y:S01]  /*7590*/  @!P1 IMAD.MOV R14, RZ, RZ, -R14 ;  /* 0x000000ffff0e9224 */ /* 0x000fe200078e0a0e */
[----:B------:R-:W-:-:S02]  /*75a0*/  ISETP.GT.U32.AND P1, PT, R231, R8, PT ;  /* 0x00000008e700720c */ /* 0x000fc40003f24070 */
[----:B--2---:R-:W-:Y:S01]  /*75b0*/  IABS R5, R2 ;  /* 0x0000000200057213 */ /* 0x004fe20000000000 */
[C---:B------:R-:W-:Y:S01]  /*75c0*/  IMAD.HI.U32 R3, R0.reuse, R7, RZ ;  /* 0x0000000700037227 */ /* 0x040fe200078e00ff */
[----:B------:R-:W-:Y:S01]  /*75d0*/  ISETP.GT.U32.AND P0, PT, R231, R6, PT ;  /* 0x00000006e700720c */ /* 0x000fe20003f04070 */
[----:B------:R1:W-:Y:S01]  /*75e0*/  STL [R1+0x1c4], R14 ;  /* 0x0001c40e01007387 */ /* 0x0003e20000100800 */
[----:B------:R-:W-:Y:S01]  /*75f0*/  IABS R11, R15 ;  /* 0x0000000f000b7213 */ /* 0x000fe20000000000 */
[----:B------:R-:W-:-:S04]  /*7600*/  IMAD.HI.U32 R2, R0, R5, RZ ;  /* 0x0000000500027227 */ /* 0x000fc800078e00ff */
[----:B------:R-:W-:Y:S01]  /*7610*/  IMAD.MOV R10, RZ, RZ, -R3 ;  /* 0x000000ffff0a7224 */ /* 0x000fe200078e0a03 */
[----:B------:R-:W-:Y:S01]  /*7620*/  IADD3 R2, PT, PT, -R2, RZ, RZ ;  /* 0x000000ff02027210 */ /* 0x000fe20007ffe1ff */
[--C-:B------:R-:W-:Y:S02]  /*7630*/  @!P1 IMAD.IADD R8, R8, 0x1, -R231.reuse ;  /* 0x0000000108089824 */ /* 0x100fe400078e0ae7 */
[----:B------:R-:W-:Y:S01]  /*7640*/  @!P5 IMAD.IADD R4, R4, 0x1, -R231 ;  /* 0x000000010404d824 */ /* 0x000fe200078e0ae7 */
[----:B------:R-:W-:Y:S01]  /*7650*/  ISETP.GE.AND P5, PT, R12, RZ, PT ;  /* 0x000000ff0c00720c */ /* 0x000fe20003fa6270 */
[C---:B------:R-:W-:Y:S01]  /*7660*/  IMAD R2, R231.reuse, R2, R5 ;  /* 0x00000002e7027224 */ /* 0x040fe200078e0205 */
[C---:B------:R-:W-:Y:S01]  /*7670*/  ISETP.GT.U32.AND P1, PT, R231.reuse, R8, PT ;  /* 0x00000008e700720c */ /* 0x040fe20003f24070 */
[C---:B------:R-:W-:Y:S01]  /*7680*/  IMAD R10, R231.reuse, R10, R7 ;  /* 0x0000000ae70a7224 */ /* 0x040fe200078e0207 */
[----:B------:R-:W-:Y:S01]  /*7690*/  @!P0 IADD3 R6, PT, PT, R6, -R231, RZ ;  /* 0x800000e706068210 */ /* 0x000fe20007ffe0ff */
[----:B------:R-:W-:Y:S01]  /*76a0*/  IMAD.MOV.U32 R17, RZ, RZ, R4 ;  /* 0x000000ffff117224 */ /* 0x000fe200078e0004 */
[----:B------:R-:W-:Y:S01]  /*76b0*/  ISETP.GT.U32.AND P0, PT, R231, R2, PT ;  /* 0x00000002e700720c */ /* 0x000fe20003f04070 */
[----:B------:R-:W-:Y:S01]  /*76c0*/  IMAD.HI.U32 R5, R0, R11, RZ ;  /* 0x0000000b00057227 */ /* 0x000fe200078e00ff */
[----:B------:R-:W-:-:S03]  /*76d0*/  MOV R16, R6 ;  /* 0x0000000600107202 */ /* 0x000fc60000000f00 */
[----:B------:R-:W-:Y:S01]  /*76e0*/  @!P3 IMAD.MOV R17, RZ, RZ, -R17 ;  /* 0x000000ffff11b224 */ /* 0x000fe200078e0a11 */
[----:B------:R-:W-:Y:S01]  /*76f0*/  ISETP.GT.U32.AND P3, PT, R231, R10, PT ;  /* 0x0000000ae700720c */ /* 0x000fe20003f64070 */
[----:B------:R-:W-:-:S03]  /*7700*/  IMAD.HI.U32 R3, R0, R9, RZ ;  /* 0x0000000900037227 */ /* 0x000fc600078e00ff */
[----:B------:R-:W-:Y:S01]  /*7710*/  STL [R1+0x24], R17 ;  /* 0x0000241101007387 */ /* 0x000fe20000100800 */
[----:B------:R-:W-:Y:S01]  /*7720*/  @!P4 IMAD.MOV R16, RZ, RZ, -R16 ;  /* 0x000000ffff10c224 */ /* 0x000fe200078e0a10 */
[----:B------:R-:W-:Y:S01]  /*7730*/  ISETP.GE.AND P4, PT, R13, RZ, PT ;  /* 0x000000ff0d00720c */ /* 0x000fe20003f86270 */
[----:B-1----:R-:W-:Y:S01]  /*7740*/  IMAD.MOV R14, RZ, RZ, -R5 ;  /* 0x000000ffff0e7224 */ /* 0x002fe200078e0a05 */
[-C--:B------:R-:W-:Y:S01]  /*7750*/  @!P0 IADD3 R2, PT, PT, R2, -R231.reuse, RZ ;  /* 0x800000e702028210 */ /* 0x080fe20007ffe0ff */
[----:B------:R-:W-:Y:S01]  /*7760*/  @!P1 IMAD.IADD R8, R8, 0x1, -R231 ;  /* 0x0000000108089824 */ /* 0x000fe200078e0ae7 */
[----:B------:R1:W-:Y:S01]  /*7770*/  STL [R1+0x3a8], R16 ;  /* 0x0003a81001007387 */ /* 0x0003e20000100800 */
[----:B------:R-:W-:Y:S01]  /*7780*/  IMAD.MOV R12, RZ, RZ, -R3 ;  /* 0x000000ffff0c7224 */ /* 0x000fe200078e0a03 */
[C---:B------:R-:W-:Y:S01]  /*7790*/  ISETP.GT.U32.AND P0, PT, R231.reuse, R2, PT ;  /* 0x00000002e700720c */ /* 0x040fe20003f04070 */
[C---:B------:R-:W-:Y:S01]  /*77a0*/  IMAD R6, R231.reuse, R14, R11 ;  /* 0x0000000ee7067224 */ /* 0x040fe200078e020b */
[----:B------:R-:W-:Y:S01]  /*77b0*/  @!P3 IADD3 R10, PT, PT, R10, -R231, RZ ;  /* 0x800000e70a0ab210 */ /* 0x000fe20007ffe0ff */
[----:B------:R-:W-:-:S02]  /*77c0*/  IMAD R4, R231, R12, R9 ;  /* 0x0000000ce7047224 */ /* 0x000fc400078e0209 */
[----:B------:R-:W-:Y:S01]  /*77d0*/  VIADD R12, R25, 0x89 ;  /* 0x00000089190c7836 */ /* 0x000fe20000000000 */
[----:B------:R-:W-:Y:S01]  /*77e0*/  ISETP.GT.U32.AND P3, PT, R231, R10, PT ;  /* 0x0000000ae700720c */ /* 0x000fe20003f64070 */
[----:B------:R-:W-:Y:S01]  /*77f0*/  VIADD R13, R25, 0x8b ;  /* 0x0000008b190d7836 */ /* 0x000fe20000000000 */
[----:B------:R-:W-:Y:S01]  /*7800*/  ISETP.GT.U32.AND P1, PT, R231, R4, PT ;  /* 0x00000004e700720c */ /* 0x000fe20003f24070 */
[----:B-1----:R-:W-:Y:S01]  /*7810*/  IMAD.MOV.U32 R16, RZ, RZ, R8 ;  /* 0x000000ffff107224 */ /* 0x002fe200078e0008 */
[----:B------:R-:W-:Y:S01]  /*7820*/  IABS R5, R12 ;  /* 0x0000000c00057213 */ /* 0x000fe20000000000 */
[----:B------:R-:W-:Y:S01]  /*7830*/  VIADD R11, R25, 0x8a ;  /* 0x0000008a190b7836 */ /* 0x000fe20000000000 */
[----:B------:R-:W-:Y:S01]  /*7840*/  IABS R9, R13 ;  /* 0x0000000d00097213 */ /* 0x000fe20000000000 */
[----:B------:R-:W-:Y:S01]  /*7850*/  @!P2 IMAD.MOV R16, RZ, RZ, -R16 ;  /* 0x000000ffff10a224 */ /* 0x000fe200078e0a10 */
[----:B------:R-:W-:Y:S01]  /*7860*/  ISETP.GT.U32.AND P2, PT, R231, R6, PT ;  /* 0x00000006e700720c */ /* 0x000fe20003f44070 */
[----:B------:R-:W-:Y:S01]  /*7870*/  IMAD.HI.U32 R3, R0, R5, RZ ;  /* 0x0000000500037227 */ /* 0x000fe200078e00ff */
[----:B------:R-:W-:-:S02]  /*7880*/  IABS R7, R11 ;  /* 0x0000000b00077213 */ /* 0x000fc40000000000 */
[-C--:B------:R-:W-:Y:S01]  /*7890*/  @!P0 IADD3 R2, PT, PT, R2, -R231.reuse, RZ ;  /* 0x800000e702028210 */ /* 0x080fe20007ffe0ff */
[----:B------:R-:W-:Y:S01]  /*78a0*/  IMAD.MOV R8, RZ, RZ, -R3 ;  /* 0x000000ffff087224 */ /* 0x000fe200078e0a03 */
[----:B------:R1:W-:Y:S01]  /*78b0*/  STL [R1+0x20], R16 ;  /* 0x0000201001007387 */ /* 0x0003e20000100800 */
[----:B------:R-:W-:Y:S01]  /*78c0*/  @!P3 IMAD.IADD R10, R10, 0x1, -R231 ;  /* 0x000000010a0ab824 */ /* 0x000fe200078e0ae7 */
[----:B------:R-:W-:Y:S01]  /*78d0*/  ISETP.GE.AND P0, PT, R15, RZ, PT ;  /* 0x000000ff0f00720c */ /* 0x000fe20003f06270 */
[C---:B------:R-:W-:Y:S02]  /*78e0*/  IMAD R8, R231.reuse, R8, R5 ;  /* 0x00000008e7087224 */ /* 0x040fe400078e0205 */
[----:B------:R-:W-:Y:S02]  /*78f0*/  IMAD.MOV.U32 R5, RZ, RZ, R9 ;  /* 0x000000ffff057224 */ /* 0x000fe400078e0009 */
[----:B------:R-:W-:Y:S01]  /*7900*/  @!P2 IADD3 R6, PT, PT, R6, -R231, RZ ;  /* 0x800000e70606a210 */ /* 0x000fe20007ffe0ff */
[----:B------:R-:W-:Y:S01]  /*7910*/  IMAD.HI.U32 R3, R0, R7, RZ ;  /* 0x0000000700037227 */ /* 0x000fe200078e00ff */
[----:B------:R-:W-:-:S02]  /*7920*/  ISETP.GT.U32.AND P3, PT, R231, R8, PT ;  /* 0x00000008e700720c */ /* 0x000fc40003f64070 */
[----:B------:R-:W-:Y:S01]  /*7930*/  ISETP.GT.U32.AND P2, PT, R231, R6, PT ;  /* 0x00000006e700720c */ /* 0x000fe20003f44070 */
[----:B-1----:R-:W-:Y:S02]  /*7940*/  IMAD.MOV.U32 R16, RZ, RZ, R2 ;  /* 0x000000ffff107224 */ /* 0x002fe400078e0002 */
[----:B------:R-:W-:Y:S02]  /*7950*/  @!P1 IMAD.IADD R4, R4, 0x1, -R231 ;  /* 0x0000000104049824 */ /* 0x000fe400078e0ae7 */
[----:B------:R-:W-:-:S03]  /*7960*/  IMAD.HI.U32 R2, R0, R5, RZ ;  /* 0x0000000500027227 */ /* 0x000fc600078e00ff */
[C---:B------:R-:W-:Y:S01]  /*7970*/  ISETP.GT.U32.AND P1, PT, R231.reuse, R4, PT ;  /* 0x00000004e700720c */ /* 0x040fe20003f24070 */
[----:B------:R-:W-:Y:S02]  /*7980*/  IMAD.MOV.U32 R14, RZ, RZ, R10 ;  /* 0x000000ffff0e7224 */ /* 0x000fe400078e000a */
[----:B------:R-:W-:Y:S01]  /*7990*/  IMAD.MOV R10, RZ, RZ, -R3 ;  /* 0x000000ffff0a7224 */ /* 0x000fe200078e0a03 */
[----:B------:R-:W-:Y:S01]  /*79a0*/  @!P3 IADD3 R8, PT, PT, R8, -R231, RZ ;  /* 0x800000e70808b210 */ /* 0x000fe20007ffe0ff */
        /* <DEDUP_REMOVED lines=89> */
[----:B------:R-:W-:-:S02]  /*7f40*/  VIADD R17, R25, 0x93 ;  /* 0x0000009319117836 */ /* 0x000fc40000000000 */
[----:B------:R-:W-:-:S03]  /*7f50*/  IMAD.HI.U32 R5, R0, R16, RZ ;  /* 0x0000001000057227 */ /* 0x000fc600078e00ff */
[----:B------:R-:W-:Y:S01]  /*7f60*/  IABS R18, R17 ;  /* 0x0000001100127213 */ /* 0x000fe20000000000 */
        /* <DEDUP_REMOVED lines=190> */
[----:B------:R-:W-:Y:S01]  /*8b50*/  ISETP.GE.AND P0, PT, R9, RZ, PT ;  /* 0x000000ff0900720c */ /* 0x000fe20003f06270 */
[----:B------:R-:W-:Y:S01]  /*8b60*/  VIADD R20, R25, 0xcd ;  /* 0x000000cd19147836 */ /* 0x000fe20000000000 */
[----:B------:R-:W-:Y:S01]  /*8b70*/  ISETP.GE.AND P3, PT, R15, RZ, PT ;  /* 0x000000ff0f00720c */ /* 0x000fe20003f66270 */
[----:B------:R3:W-:Y:S01]  /*8b80*/  STL [R1+0x3e4], R10 ;  /* 0x0003e40a01007387 */ /* 0x0007e20000100800 */
[----:B-1----:R-:W-:Y:S01]  /*8b90*/  IMAD.HI.U32 R3, R0, R5, RZ ;  /* 0x0000000500037227 */ /* 0x002fe200078e00ff */
[----:B------:R-:W-:-:S02]  /*8ba0*/  ISETP.GT.U32.AND P1, PT, R231, R8, PT ;  /* 0x00000008e700720c */ /* 0x000fc40003f24070 */
[C---:B------:R-:W-:Y:S01]  /*8bb0*/  ISETP.GT.U32.AND P2, PT, R231.reuse, R4, PT ;  /* 0x00000004e700720c */ /* 0x040fe20003f44070 */
[----:B------:R-:W-:Y:S01]  /*8bc0*/  IMAD.MOV R6, RZ, RZ, -R3 ;  /* 0x000000ffff067224 */ /* 0x000fe200078e0a03 */
[----:B--2---:R-:W-:Y:S02]  /*8bd0*/  IABS R7, R13 ;  /* 0x0000000d00077213 */ /* 0x004fe40000000000 */
[----:B------:R-:W-:Y:S01]  /*8be0*/  @!P6 IADD3 R12, PT, PT, R12, -R231, RZ ;  /* 0x800000e70c0ce210 */ /* 0x000fe20007ffe0ff */
[----:B------:R-:W-:Y:S01]  /*8bf0*/  IMAD R2, R231, R6, R5 ;  /* 0x00000006e7027224 */ /* 0x000fe200078e0205 */
[----:B------:R-:W-:Y:S01]  /*8c00*/  IABS R9, R14 ;  /* 0x0000000e00097213 */ /* 0x000fe20000000000 */
[----:B------:R-:W-:Y:S01]  /*8c10*/  IMAD.HI.U32 R3, R0, R7, RZ ;  /* 0x0000000700037227 */ /* 0x000fe200078e00ff */
[----:B------:R-:W-:Y:S02]  /*8c20*/  ISETP.GE.AND P4, PT, R16, RZ, PT ;  /* 0x000000ff1000720c */ /* 0x000fe40003f86270 */
[----:B------:R-:W-:Y:S01]  /*8c30*/  IADD3 R15, PT, PT, R25, 0xa3, RZ ;  /* 0x000000a3190f7810 */ /* 0x000fe20007ffe0ff */
[----:B------:R-:W-:-:S02]  /*8c40*/  IMAD.MOV R6, RZ, RZ, -R3 ;  /* 0x000000ffff067224 */ /* 0x000fc400078e0a03 */
[----:B------:R-:W-:Y:S01]  /*8c50*/  @!P1 IMAD.IADD R8, R8, 0x1, -R231 ;  /* 0x0000000108089824 */ /* 0x000fe200078e0ae7 */
[C---:B------:R-:W-:Y:S01]  /*8c60*/  ISETP.GT.U32.AND P1, PT, R231.reuse, R2, PT ;  /* 0x00000002e700720c */ /* 0x040fe20003f24070 */
[----:B------:R-:W-:Y:S01]  /*8c70*/  IMAD R6, R231, R6, R7 ;  /* 0x00000006e7067224 */ /* 0x000fe200078e0207 */
[----:B---3--:R-:W-:Y:S01]  /*8c80*/  IABS R10, R15 ;  /* 0x0000000f000a7213 */ /* 0x008fe20000000000 */
[----:B------:R-:W-:Y:S02]  /*8c90*/  VIADD R16, R25, 0xa4 ;  /* 0x000000a419107836 */ /* 0x000fe40000000000 */
[C---:B------:R-:W-:Y:S01]  /*8ca0*/  IMAD.HI.U32 R3, R0.reuse, R9, RZ ;  /* 0x0000000900037227 */ /* 0x040fe200078e00ff */
[----:B------:R-:W-:Y:S02]  /*8cb0*/  ISETP.GT.U32.AND P6, PT, R231, R6, PT ;  /* 0x00000006e700720c */ /* 0x000fe40003fc4070 */
        /* <DEDUP_REMOVED lines=10> */
[----:B------:R-:W-:Y:S01]  /*8d60*/  @!P1 IMAD.IADD R2, R2, 0x1, -R231 ;  /* 0x0000000102029824 */ /* 0x000fe200078e0ae7 */
[----:B------:R-:W-:Y:S01]  /*8d70*/  ISETP.GE.AND P1, PT, R14, RZ, PT ;  /* 0x000000ff0e00720c */ /* 0x000fe20003f26270 */
[----:B------:R-:W-:Y:S01]  /*8d80*/  IMAD R8, R231, R8, R9 ;  /* 0x00000008e7087224 */ /* 0x000fe200078e0209 */
[----:B------:R-:W-:Y:S01]  /*8d90*/  IADD3 R14, PT, PT, -R7, RZ, RZ ;  /* 0x000000ff070e7210 */ /* 0x000fe20007ffe1ff */
[----:B------:R-:W-:-:S02]  /*8da0*/  IMAD.MOV.U32 R3, RZ, RZ, R4 ;  /* 0x000000ffff037224 */ /* 0x000fc400078e0004 */
[C---:B------:R-:W-:Y:S02]  /*8db0*/  IMAD R10, R231.reuse, R5, R10 ;  /* 0x00000005e70a7224 */ /* 0x040fe400078e020a */
[----:B------:R-:W-:Y:S01]  /*8dc0*/  @!P3 IMAD.MOV R12, RZ, RZ, -R12 ;  /* 0x000000ffff0cb224 */ /* 0x000fe200078e0a0c */
[----:B------:R-:W-:Y:S01]  /*8dd0*/  ISETP.GT.U32.AND P3, PT, R231, R8, PT ;  /* 0x00000008e700720c */ /* 0x000fe20003f64070 */
[----:B------:R-:W-:Y:S01]  /*8de0*/  @!P5 IMAD.MOV R17, RZ, RZ, -R17 ;  /* 0x000000ffff11d224 */ /* 0x000fe200078e0a11 */
[----:B------:R-:W-:Y:S01]  /*8df0*/  @!P4 IADD3 R3, PT, PT, -R3, RZ, RZ ;  /* 0x000000ff0303c210 */ /* 0x000fe20007ffe1ff */
[C---:B------:R-:W-:Y:S01]  /*8e00*/  IMAD R4, R231.reuse, R14, R11 ;  /* 0x0000000ee7047224 */ /* 0x040fe200078e020b */
[----:B------:R-:W-:Y:S01]  /*8e10*/  ISETP.GT.U32.AND P5, PT, R231, R2, PT ;  /* 0x00000002e700720c */ /* 0x000fe20003fa4070 */
[----:B------:R-:W-:Y:S01]  /*8e20*/  VIADD R9, R25, 0xa5 ;  /* 0x000000a519097836 */ /* 0x000fe20000000000 */
[C---:B------:R-:W-:Y:S01]  /*8e30*/  ISETP.GT.U32.AND P4, PT, R231.reuse, R10, PT ;  /* 0x0000000ae700720c */ /* 0x040fe20003f84070 */
[----:B------:R-:W-:Y:S01]  /*8e40*/  @!P6 IMAD.IADD R6, R6, 0x1, -R231 ;  /* 0x000000010606e824 */ /* 0x000fe200078e0ae7 */
[----:B------:R-:W-:Y:S01]  /*8e50*/  ISETP.GT.U32.AND P6, PT, R231, R4, PT ;  /* 0x00000004e700720c */ /* 0x000fe20003fc4070 */
[C---:B------:R-:W-:Y:S01]  /*8e60*/  VIADD R11, R25.reuse, 0xa6 ;  /* 0x000000a6190b7836 */ /* 0x040fe20000000000 */
[----:B------:R-:W-:Y:S01]  /*8e70*/  IABS R5, R9 ;  /* 0x0000000900057213 */ /* 0x000fe20000000000 */
[----:B------:R-:W-:Y:S01]  /*8e80*/  STL [R1+0x3e8], R17 ;  /* 0x0003e81101007387 */ /* 0x000fe20000100800 */
[----:B------:R-:W-:Y:S01]  /*8e90*/  VIADD R13, R25, 0xa7 ;  /* 0x000000a7190d7836 */ /* 0x000fe20000000000 */
[----:B------:R-:W-:-:S02]  /*8ea0*/  @!P3 IADD3 R8, PT, PT, R8, -R231, RZ ;  /* 0x800000e70808b210 */ /* 0x000fc40007ffe0ff */
[----:B------:R1:W-:Y:S01]  /*8eb0*/  STL [R1+0x3ec], R12 ;  /* 0x0003ec0c01007387 */ /* 0x0003e20000100800 */
[----:B------:R-:W-:Y:S01]  /*8ec0*/  MOV R18, R6 ;  /* 0x0000000600127202 */ /* 0x000fe20000000f00 */
[--C-:B------:R-:W-:Y:S01]  /*8ed0*/  @!P5 IMAD.IADD R2, R2, 0x1, -R231.reuse ;  /* 0x000000010202d824 */ /* 0x100fe200078e0ae7 */
[----:B------:R-:W-:Y:S01]  /*8ee0*/  ISETP.GE.AND P5, PT, R15, RZ, PT ;  /* 0x000000ff0f00720c */ /* 0x000fe20003fa6270 */
[----:B------:R2:W-:Y:S01]  /*8ef0*/  STL [R1+0x3f0], R3 ;  /* 0x0003f00301007387 */ /* 0x0005e20000100800 */
[--C-:B------:R-:W-:Y:S01]  /*8f00*/  @!P4 IMAD.IADD R10, R10, 0x1, -R231.reuse ;  /* 0x000000010a0ac824 */ /* 0x100fe200078e0ae7 */
[C---:B------:R-:W-:Y:S01]  /*8f10*/  ISETP.GT.U32.AND P4, PT, R231.reuse, R8, PT ;  /* 0x00000008e700720c */ /* 0x040fe20003f84070 */
[----:B------:R-:W-:Y:S01]  /*8f20*/  IMAD.MOV.U32 R7, RZ, RZ, R2 ;  /* 0x000000ffff077224 */ /* 0x000fe200078e0002 */
[----:B------:R-:W-:Y:S01]  /*8f30*/  IABS R14, R13 ;  /* 0x0000000d000e7213 */ /* 0x000fe20000000000 */
[----:B------:R-:W-:Y:S01]  /*8f40*/  @!P6 IMAD.IADD R4, R4, 0x1, -R231 ;  /* 0x000000010404e824 */ /* 0x000fe200078e0ae7 */
[----:B-1----:R-:W-:Y:S01]  /*8f50*/  IABS R12, R11 ;  /* 0x0000000b000c7213 */ /* 0x002fe20000000000 */
[----:B------:R-:W-:Y:S01]  /*8f60*/  @!P0 IMAD.MOV R7, RZ, RZ, -R7 ;  /* 0x000000ffff078224 */ /* 0x000fe200078e0a07 */
[C---:B------:R-:W-:Y:S01]  /*8f70*/  ISETP.GT.U32.AND P6, PT, R231.reuse, R10, PT ;  /* 0x0000000ae700720c */ /* 0x040fe20003fc4070 */
[----:B--2---:R-:W-:Y:S01]  /*8f80*/  IMAD.HI.U32 R3, R0, R5, RZ ;  /* 0x0000000500037227 */ /* 0x004fe200078e00ff */
[----:B------:R-:W-:-:S02]  /*8f90*/  ISETP.GT.U32.AND P0, PT, R231, R4, PT ;  /* 0x00000004e700720c */ /* 0x000fc40003f04070 */
[----:B------:R1:W-:Y:S01]  /*8fa0*/  STL [R1+0x184], R7 ;  /* 0x0001840701007387 */ /* 0x0003e20000100800 */
[----:B------:R-:W-:Y:S02]  /*8fb0*/  IADD3 R15, PT, PT, R25, 0xa8, RZ ;  /* 0x000000a8190f7810 */ /* 0x000fe40007ffe0ff */
[----:B------:R-:W-:Y:S01]  /*8fc0*/  IADD3 R2, PT, PT, -R3, RZ, RZ ;  /* 0x000000ff03027210 */ /* 0x000fe20007ffe1ff */
[----:B------:R-:W-:Y:S01]  /*8fd0*/  IMAD.HI.U32 R3, R0, R12, RZ ;  /* 0x0000000c00037227 */ /* 0x000fe200078e00ff */
[----:B------:R-:W-:Y:S02]  /*8fe0*/  ISETP.GE.AND P3, PT, R16, RZ, PT ;  /* 0x000000ff1000720c */ /* 0x000fe40003f66270 */
[----:B------:R-:W-:Y:S01]  /*8ff0*/  @!P2 IADD3 R18, PT, PT, -R18, RZ, RZ ;  /* 0x000000ff1212a210 */ /* 0x000fe20007ffe1ff */
[C---:B------:R-:W-:Y:S02]  /*9000*/  IMAD R2, R231.reuse, R2, R5 ;  /* 0x00000002e7027224 */ /* 0x040fe400078e0205 */
[----:B------:R-:W-:Y:S01]  /*9010*/  IMAD.MOV R3, RZ, RZ, -R3 ;  /* 0x000000ffff037224 */ /* 0x000fe200078e0a03 */
[----:B-1----:R-:W-:Y:S01]  /*9020*/  IABS R7, R15 ;  /* 0x0000000f00077213 */ /* 0x002fe20000000000 */
[--C-:B------:R-:W-:Y:S01]  /*9030*/  @!P4 IMAD.IADD R8, R8, 0x1, -R231.reuse ;  /* 0x000000010808c824 */ /* 0x100fe200078e0ae7 */
[C---:B------:R-:W-:Y:S01]  /*9040*/  ISETP.GT.U32.AND P4, PT, R231.reuse, R2, PT ;  /* 0x00000002e700720c */ /* 0x040fe20003f84070 */
[----:B------:R-:W-:Y:S01]  /*9050*/  IMAD R12, R231, R3, R12 ;  /* 0x00000003e70c7224 */ /* 0x000fe200078e020c */
[----:B------:R-:W-:Y:S01]  /*9060*/  @!P0 IADD3 R4, PT, PT, R4, -R231, RZ ;  /* 0x800000e704048210 */ /* 0x000fe20007ffe0ff */
[----:B------:R-:W-:Y:S01]  /*9070*/  @!P6 IMAD.IADD R10, R10, 0x1, -R231 ;  /* 0x000000010a0ae824 */ /* 0x000fe200078e0ae7 */
[----:B------:R-:W-:Y:S01]  /*9080*/  ISETP.GE.AND P0, PT, R9, RZ, PT ;  /* 0x000000ff0900720c */ /* 0x000fe20003f06270 */
[----:B------:R-:W-:Y:S01]  /*9090*/  IMAD.HI.U32 R3, R0, R14, RZ ;  /* 0x0000000e00037227 */ /* 0x000fe200078e00ff */
[----:B------:R-:W-:Y:S01]  /*90a0*/  ISETP.GT.U32.AND P6, PT, R231, R12, PT ;  /* 0x0000000ce700720c */ /* 0x000fe20003fc4070 */
[----:B------:R-:W-:Y:S02]  /*90b0*/  STL [R1+0x180], R18 ;  /* 0x0001801201007387 */ /* 0x000fe40000100800 */
[----:B------:R-:W-:-:S02]  /*90c0*/  IMAD.MOV R5, RZ, RZ, -R3 ;  /* 0x000000ffff057224 */ /* 0x000fc400078e0a03 */
[----:B------:R-:W-:-:S04]  /*90d0*/  IMAD.HI.U32 R3, R0, R7, RZ ;  /* 0x0000000700037227 */ /* 0x000fc800078e00ff */
[--C-:B------:R-:W-:Y:S01]  /*90e0*/  @!P4 IMAD.IADD R2, R2, 0x1, -R231.reuse ;  /* 0x000000010202c824 */ /* 0x100fe200078e0ae7 */
[----:B------:R-:W-:Y:S01]  /*90f0*/  ISETP.GE.AND P4, PT, R11, RZ, PT ;  /* 0x000000ff0b00720c */ /* 0x000fe20003f86270 */
[C---:B------:R-:W-:Y:S02]  /*9100*/  IMAD R14, R231.reuse, R5, R14 ;  /* 0x00000005e70e7224 */ /* 0x040fe400078e020e */
[----:B------:R-:W-:Y:S01]  /*9110*/  @!P6 IMAD.IADD R12, R12, 0x1, -R231 ;  /* 0x000000010c0ce824 */ /* 0x000fe200078e0ae7 */
[C---:B------:R-:W-:Y:S01]  /*9120*/  ISETP.GT.U32.AND P6, PT, R231.reuse, R2, PT ;  /* 0x00000002e700720c */ /* 0x040fe20003fc4070 */
[----:B------:R-:W-:Y:S01]  /*9130*/  IMAD.MOV R6, RZ, RZ, -R3 ;  /* 0x000000ffff067224 */ /* 0x000fe200078e0a03 */
[----:B------:R-:W-:Y:S01]  /*9140*/  ISETP.GT.U32.AND P2, PT, R231, R14, PT ;  /* 0x0000000ee700720c */ /* 0x000fe20003f44070 */
[----:B------:R-:W-:Y:S02]  /*9150*/  IMAD.MOV.U32 R17, RZ, RZ, R8 ;  /* 0x000000ffff117224 */ /* 0x000fe400078e0008 */
[----:B------:R-:W-:-:S02]  /*9160*/  VIADD R16, R25, 0xa9 ;  /* 0x000000a919107836 */ /* 0x000fc40000000000 */
[----:B------:R-:W-:Y:S02]  /*9170*/  IMAD.MOV.U32 R8, RZ, RZ, R4 ;  /* 0x000000ffff087224 */ /* 0x000fe400078e0004 */
[C---:B------:R-:W-:Y:S01]  /*9180*/  IMAD R4, R231.reuse, R6, R7 ;  /* 0x00000006e7047224 */ /* 0x040fe200078e0207 */
[----:B------:R-:W-:Y:S01]  /*9190*/  IABS R9, R16 ;  /* 0x0000001000097213 */ /* 0x000fe20000000000 */
[----:B------:R-:W-:Y:S02]  /*91a0*/  IMAD.MOV.U32 R3, RZ, RZ, R10 ;  /* 0x000000ffff037224 */ /* 0x000fe400078e000a */
[----:B------:R-:W-:Y:S01]  /*91b0*/  @!P1 IMAD.MOV R17, RZ, RZ, -R17 ;  /* 0x000000ffff119224 */ /* 0x000fe200078e0a11 */
[----:B------:R-:W-:Y:S01]  /*91c0*/  ISETP.GT.U32.AND P1, PT, R231, R12, PT ;  /* 0x0000000ce700720c */ /* 0x000fe20003f24070 */
[----:B------:R-:W-:Y:S01]  /*91d0*/  IMAD.MOV.U32 R5, RZ, RZ, R9 ;  /* 0x000000ffff057224 */ /* 0x000fe200078e0009 */
[----:B------:R-:W-:Y:S01]  /*91e0*/  @!P6 IADD3 R2, PT, PT, R2, -R231, RZ ;  /* 0x800000e70202e210 */ /* 0x000fe20007ffe0ff */
[----:B------:R-:W-:Y:S01]  /*91f0*/  VIADD R7, R25, 0xaa ;  /* 0x000000aa19077836 */ /* 0x000fe20000000000 */
[----:B------:R-:W-:Y:S01]  /*9200*/  ISETP.GT.U32.AND P6, PT, R231, R4, PT ;  /* 0x00000004e700720c */ /* 0x000fe20003fc4070 */
[----:B------:R-:W-:Y:S01]  /*9210*/  STL [R1+0x4], R17 ;  /* 0x0000041101007387 */ /* 0x000fe20000100800 */
[----:B------:R-:W-:Y:S01]  /*9220*/  @!P5 IADD3 R3, PT, PT, -R3, RZ, RZ ;  /* 0x000000ff0303d210 */ /* 0x000fe20007ffe1ff */
[--C-:B------:R-:W-:Y:S01]  /*9230*/  @!P2 IMAD.IADD R14, R14, 0x1, -R231.reuse ;  /* 0x000000010e0ea824 */ /* 0x100fe200078e0ae7 */
[----:B------:R-:W-:Y:S01]  /*9240*/  IABS R252, R7 ;  /* 0x0000000700fc7213 */ /* 0x000fe20000000000 */
[----:B------:R-:W-:Y:S01]  /*9250*/  IMAD.MOV.U32 R10, RZ, RZ, R2 ;  /* 0x000000ffff0a7224 */ /* 0x000fe200078e0002 */
[----:B------:R-:W-:Y:S01]  /*9260*/  ISETP.GE.AND P5, PT, R13, RZ, PT ;  /* 0x000000ff0d00720c */ /* 0x000fe20003fa6270 */
[----:B------:R1:W-:Y:S01]  /*9270*/  STL [R1], R3 ;  /* 0x0000000301007387 */ /* 0x0003e20000100800 */
[----:B------:R-:W-:Y:S01]  /*9280*/  @!P3 IMAD.MOV R8, RZ, RZ, -R8 ;  /* 0x000000ffff08b224 */ /* 0x000fe200078e0a08 */
[----:B------:R-:W-:Y:S01]  /*9290*/  IADD3 R9, PT, PT, R25, 0xac, RZ ;  /* 0x000000ac19097810 */ /* 0x000fe20007ffe0ff */
[----:B------:R-:W-:Y:S01]  /*92a0*/  @!P1 IMAD.IADD R12, R12, 0x1, -R231 ;  /* 0x000000010c0c9824 */ /* 0x000fe200078e0ae7 */
[----:B------:R-:W-:Y:S01]  /*92b0*/  @!P0 IADD3 R10, PT, PT, -R10, RZ, RZ ;  /* 0x000000ff0a0a8210 */ /* 0x000fe20007ffe1ff */
[----:B------:R-:W-:Y:S01]  /*92c0*/  IMAD.HI.U32 R2, R0, R252, RZ ;  /* 0x000000fc00027227 */ /* 0x000fe200078e00ff */
[----:B------:R2:W-:Y:S01]  /*92d0*/  STL [R1+0x17c], R8 ;  /* 0x00017c0801007387 */ /* 0x0005e20000100800 */
[----:B------:R-:W-:-:S02]  /*92e0*/  ISETP.GE.AND P3, PT, R15, RZ, PT ;  /* 0x000000ff0f00720c */ /* 0x000fc40003f66270 */
[----:B------:R-:W-:Y:S01]  /*92f0*/  @!P6 IMAD.IADD R4, R4, 0x1, -R231 ;  /* 0x000000010404e824 */ /* 0x000fe200078e0ae7 */
[----:B------:R-:W-:Y:S01]  /*9300*/  ISETP.GT.U32.AND P6, PT, R231, R14, PT ;  /* 0x0000000ee700720c */ /* 0x000fe20003fc4070 */
[----:B-1----:R-:W-:Y:S01]  /*9310*/  IMAD.HI.U32 R3, R0, R5, RZ ;  /* 0x0000000500037227 */ /* 0x002fe200078e00ff */
[----:B------:R-:W-:Y:S01]  /*9320*/  ISETP.GE.AND P2, PT, R7, RZ, PT ;  /* 0x000000ff0700720c */ /* 0x000fe20003f46270 */
[----:B------:R-:W-:Y:S01]  /*9330*/  STL [R1+0x178], R10 ;  /* 0x0001780a01007387 */ /* 0x000fe20000100800 */
[----:B------:R-:W-:Y:S01]  /*9340*/  ISETP.GT.U32.AND P0, PT, R231, R4, PT ;  /* 0x00000004e700720c */ /* 0x000fe20003f04070 */
[----:B------:R-:W-:Y:S01]  /*9350*/  IMAD.MOV R6, RZ, RZ, -R3 ;  /* 0x000000ffff067224 */ /* 0x000fe200078e0a03 */
[----:B------:R-:W-:Y:S01]  /*9360*/  IADD3 R15, PT, PT, R25, 0xb0, RZ ;  /* 0x000000b0190f7810 */ /* 0x000fe20007ffe0ff */
[----:B------:R-:W-:Y:S01]  /*9370*/  IMAD.MOV.U32 R3, RZ, RZ, R12 ;  /* 0x000000ffff037224 */ /* 0x000fe200078e000c */
[----:B------:R-:W-:Y:S01]  /*9380*/  ISETP.GE.AND P1, PT, R16, RZ, PT ;  /* 0x000000ff1000720c */ /* 0x000fe20003f26270 */
[----:B------:R-:W-:Y:S01]  /*9390*/  IMAD R6, R231, R6, R5 ;  /* 0x00000006e7067224 */ /* 0x000fe200078e0205 */
[----:B------:R-:W-:Y:S01]  /*93a0*/  IABS R5, R9 ;  /* 0x0000000900057213 */ /* 0x000fe20000000000 */
[----:B------:R-:W-:-:S02]  /*93b0*/  @!P4 IMAD.MOV R3, RZ, RZ, -R3 ;  /* 0x000000ffff03c224 */ /* 0x000fc400078e0a03 */
[----:B------:R-:W-:Y:S01]  /*93c0*/  IMAD.MOV R2, RZ, RZ, -R2 ;  /* 0x000000ffff027224 */ /* 0x000fe200078e0a02 */
[----:B------:R-:W-:Y:S01]  /*93d0*/  ISETP.GT.U32.AND P4, PT, R231, R6, PT ;  /* 0x00000006e700720c */ /* 0x000fe20003f84070 */
[----:B--2---:R-:W-:Y:S01]  /*93e0*/  VIADD R8, R25, 0xab ;  /* 0x000000ab19087836 */ /* 0x004fe20000000000 */
[----:B------:R-:W-:Y:S01]  /*93f0*/  @!P6 IADD3 R14, PT, PT, R14, -R231, RZ ;  /* 0x800000e70e0ee210 */ /* 0x000fe20007ffe0ff */
[----:B------:R-:W-:Y:S01]  /*9400*/  IMAD R252, R231, R2, R252 ;  /* 0x00000002e7fc7224 */ /* 0x000fe200078e02fc */
[----:B------:R1:W-:Y:S01]  /*9410*/  STL [R1+0x400], R3 ;  /* 0x0004000301007387 */ /* 0x0003e20000100800 */
[----:B------:R-:W-:Y:S01]  /*9420*/  VIADD R11, R25, 0xad ;  /* 0x000000ad190b7836 */ /* 0x000fe20000000000 */
[----:B------:R-:W-:Y:S01]  /*9430*/  IABS R251, R8 ;  /* 0x0000000800fb7213 */ /* 0x000fe20000000000 */
[----:B------:R-:W-:Y:S01]  /*9440*/  IMAD.MOV.U32 R12, RZ, RZ, R14 ;  /* 0x000000ffff0c7224 */ /* 0x000fe200078e000e */
[----:B------:R-:W-:Y:S01]  /*9450*/  ISETP.GT.U32.AND P6, PT, R231, R252, PT ;  /* 0x000000fce700720c */ /* 0x000fe20003fc4070 */
[----:B------:R-:W-:Y:S01]  /*9460*/  @!P0 IMAD.IADD R4, R4, 0x1, -R231 ;  /* 0x0000000104048824 */ /* 0x000fe200078e0ae7 */
[----:B------:R-:W-:Y:S01]  /*9470*/  IABS R7, R11 ;  /* 0x0000000b00077213 */ /* 0x000fe20000000000 */
[----:B------:R-:W-:Y:S01]  /*9480*/  IMAD.HI.U32 R2, R0, R251, RZ ;  /* 0x000000fb00027227 */ /* 0x000fe200078e00ff */
[----:B------:R-:W-:-:S02]  /*9490*/  @!P5 IADD3 R12, PT, PT, -R12, RZ, RZ ;  /* 0x000000ff0c0cd210 */ /* 0x000fc40007ffe1ff */
[----:B------:R-:W-:Y:S01]  /*94a0*/  @!P4 IADD3 R6, PT, PT, R6, -R231, RZ ;  /* 0x800000e70606c210 */ /* 0x000fe20007ffe0ff */
[----:B-1----:R-:W-:Y:S01]  /*94b0*/  IMAD.HI.U32 R3, R0, R5, RZ ;  /* 0x0000000500037227 */ /* 0x002fe200078e00ff */
[----:B------:R-:W-:Y:S01]  /*94c0*/  ISETP.GE.AND P0, PT, R8, RZ, PT ;  /* 0x000000ff0800720c */ /* 0x000fe20003f06270 */
[----:B------:R1:W-:Y:S01]  /*94d0*/  STL [R1+0x404], R12 ;  /* 0x0004040c01007387 */ /* 0x0003e20000100800 */
[----:B------:R-:W-:Y:S01]  /*94e0*/  ISETP.GT.U32.AND P5, PT, R231, R6, PT ;  /* 0x00000006e700720c */ /* 0x000fe20003fa4070 */
[----:B------:R-:W-:Y:S01]  /*94f0*/  IMAD.MOV R8, RZ, RZ, -R2 ;  /* 0x000000ffff087224 */ /* 0x000fe200078e0a02 */
[----:B------:R-:W-:Y:S01]  /*9500*/  ISETP.GE.AND P4, PT, R9, RZ, PT ;  /* 0x000000ff0900720c */ /* 0x000fe20003f86270 */
[----:B------:R-:W-:Y:S01]  /*9510*/  IMAD.HI.U32 R2, R0, R7, RZ ;  /* 0x0000000700027227 */ /* 0x000fe200078e00ff */
[----:B------:R-:W-:-:S03]  /*9520*/  IABS R9, R15 ;  /* 0x0000000f00097213 */ /* 0x000fc60000000000 */
[----:B------:R-:W-:Y:S02]  /*9530*/  IMAD.MOV R10, RZ, RZ, -R3 ;  /* 0x000000ffff0a7224 */ /* 0x000fe400078e0a03 */
[C---:B------:R-:W-:Y:S02]  /*9540*/  IMAD R251, R231.reuse, R8, R251 ;  /* 0x00000008e7fb7224 */ /* 0x040fe400078e02fb */
[----:B------:R-:W-:Y:S02]  /*9550*/  @!P6 IMAD.IADD R252, R252, 0x1, -R231 ;  /* 0x00000001fcfce824 */ /* 0x000fe400078e0ae7 */
[----:B------:R-:W-:Y:S02]  /*9560*/  IMAD.MOV.U32 R3, RZ, RZ, R4 ;  /* 0x000000ffff037224 */ /* 0x000fe400078e0004 */
[----:B------:R-:W-:Y:S01]  /*9570*/  IMAD.MOV R8, RZ, RZ, -R2 ;  /* 0x000000ffff087224 */ /* 0x000fe200078e0a02 */
[C---:B------:R-:W-:Y:S01]  /*9580*/  ISETP.GT.U32.AND P6, PT, R231.reuse, R252, PT ;  /* 0x000000fce700720c */ /* 0x040fe20003fc4070 */
[----:B------:R-:W-:-:S02]  /*9590*/  IMAD R2, R231, R10, R5 ;  /* 0x0000000ae7027224 */ /* 0x000fc400078e0205 */
[----:B------:R-:W-:Y:S01]  /*95a0*/  @!P3 IMAD.MOV R3, RZ, RZ, -R3 ;  /* 0x000000ffff03b224 */ /* 0x000fe200078e0a03 */
[C---:B------:R-:W-:Y:S01]  /*95b0*/  ISETP.GT.U32.AND P3, PT, R231.reuse, R251, PT ;  /* 0x000000fbe700720c */ /* 0x040fe20003f64070 */
[----:B------:R-:W-:Y:S01]  /*95c0*/  @!P5 IMAD.IADD R6, R6, 0x1, -R231 ;  /* 0x000000010606d824 */ /* 0x000fe200078e0ae7 */
[C---:B------:R-:W-:Y:S01]  /*95d0*/  ISETP.GT.U32.AND P5, PT, R231.reuse, R2, PT ;  /* 0x00000002e700720c */ /* 0x040fe20003fa4070 */
[----:B------:R-:W-:Y:S01]  /*95e0*/  IMAD R8, R231, R8, R7 ;  /* 0x00000008e7087224 */ /* 0x000fe200078e0207 */
[----:B------:R2:W-:Y:S01]  /*95f0*/  STL [R1+0x408], R3 ;  /* 0x0004080301007387 */ /* 0x0005e20000100800 */
[C---:B------:R-:W-:Y:S01]  /*9600*/  VIADD R13, R25.reuse, 0xae ;  /* 0x000000ae190d7836 */ /* 0x040fe20000000000 */
[----:B------:R-:W-:Y:S01]  /*9610*/  MOV R17, R6 ;  /* 0x0000000600117202 */ /* 0x000fe20000000f00 */
[C---:B------:R-:W-:Y:S02]  /*9620*/  VIADD R14, R25.reuse, 0xaf ;  /* 0x000000af190e7836 */ /* 0x040fe40000000000 */
[----:B------:R-:W-:Y:S01]  /*9630*/  @!P6 IADD3 R252, PT, PT, R252, -R231, RZ ;  /* 0x800000e7fcfce210 */ /* 0x000fe20007ffe0ff */
[----:B------:R-:W-:Y:S01]  /*9640*/  VIADD R16, R25, 0xb1 ;  /* 0x000000b119107836 */ /* 0x000fe20000000000 */
[----:B------:R-:W-:Y:S01]  /*9650*/  IABS R5, R13 ;  /* 0x0000000d00057213 */ /* 0x000fe20000000000 */
[----:B------:R-:W-:Y:S01]  /*9660*/  @!P1 IMAD.MOV R17, RZ, RZ, -R17 ;  /* 0x000000ffff119224 */ /* 0x000fe200078e0a11 */
[----:B------:R-:W-:Y:S01]  /*9670*/  ISETP.GT.U32.AND P6, PT, R231, R8, PT ;  /* 0x00000008e700720c */ /* 0x000fe20003fc4070 */
[--C-:B------:R-:W-:Y:S01]  /*9680*/  @!P3 IMAD.IADD R251, R251, 0x1, -R231.reuse ;  /* 0x00000001fbfbb824 */ /* 0x100fe200078e0ae7 */
[----:B------:R-:W-:Y:S01]  /*9690*/  IABS R7, R14 ;  /* 0x0000000e00077213 */ /* 0x000fe20000000000 */
[----:B------:R-:W-:Y:S01]  /*96a0*/  @!P5 IMAD.IADD R2, R2, 0x1, -R231 ;  /* 0x000000010202d824 */ /* 0x000fe200078e0ae7 */
[----:B-1----:R-:W-:Y:S01]  /*96b0*/  IABS R12, R16 ;  /* 0x00000010000c7213 */ /* 0x002fe20000000000 */
[----:B--2---:R-:W-:Y:S01]  /*96c0*/  IMAD.HI.U32 R3, R0, R5, RZ ;  /* 0x0000000500037227 */ /* 0x004fe200078e00ff */
[----:B------:R-:W-:Y:S01]  /*96d0*/  ISETP.GT.U32.AND P5, PT, R231, R251, PT ;  /* 0x000000fbe700720c */ /* 0x000fe20003fa4070 */
[----:B------:R1:W-:Y:S01]  /*96e0*/  STL [R1+0x40c], R17 ;  /* 0x00040c1101007387 */ /* 0x0003e20000100800 */
[----:B------:R-:W-:Y:S01]  /*96f0*/  @!P2 IADD3 R252, PT, PT, -R252, RZ, RZ ;  /* 0x000000fffcfca210 */ /* 0x000fe20007ffe1ff */
[----:B------:R-:W-:Y:S01]  /*9700*/  IMAD.HI.U32 R4, R0, R7, RZ ;  /* 0x0000000700047227 */ /* 0x000fe200078e00ff */
[----:B------:R-:W-:-:S02]  /*9710*/  ISETP.GE.AND P2, PT, R13, RZ, PT ;  /* 0x000000ff0d00720c */ /* 0x000fc40003f46270 */
[----:B------:R-:W-:Y:S01]  /*9720*/  ISETP.GE.AND P3, PT, R11, RZ, PT ;  /* 0x000000ff0b00720c */ /* 0x000fe20003f66270 */
[----:B------:R-:W-:Y:S01]  /*9730*/  IMAD.MOV R10, RZ, RZ, -R3 ;  /* 0x000000ffff0a7224 */ /* 0x000fe200078e0a03 */
[----:B------:R-:W-:Y:S01]  /*9740*/  STL [R1+0x4b10], R252 ;  /* 0x004b10fc01007387 */ /* 0x000fe20000100800 */
[----:B------:R-:W-:Y:S02]  /*9750*/  IMAD.MOV R6, RZ, RZ, -R4 ;  /* 0x000000ffff067224 */ /* 0x000fe400078e0a04 */
[----:B------:R-:W-:Y:S01]  /*9760*/  @!P6 IMAD.IADD R8, R8, 0x1, -R231 ;  /* 0x000000010808e824 */ /* 0x000fe200078e0ae7 */
[C---:B------:R-:W-:Y:S01]  /*9770*/  ISETP.GT.U32.AND P6, PT, R231.reuse, R2, PT ;  /* 0x00000002e700720c */ /* 0x040fe20003fc4070 */
[----:B------:R-:W-:Y:S02]  /*9780*/  IMAD R4, R231, R10, R5 ;  /* 0x0000000ae7047224 */ /* 0x000fe400078e0205 */
[----:B------:R-:W-:Y:S01]  /*9790*/  @!P5 IMAD.IADD R251, R251, 0x1, -R231 ;  /* 0x00000001fbfbd824 */ /* 0x000fe200078e0ae7 */
[C---:B------:R-:W-:Y:S01]  /*97a0*/  ISETP.GT.U32.AND P1, PT, R231.reuse, R8, PT ;  /* 0x00000008e700720c */ /* 0x040fe20003f24070 */
[C---:B------:R-:W-:Y:S01]  /*97b0*/  IMAD R6, R231.reuse, R6, R7 ;  /* 0x00000006e7067224 */ /* 0x040fe200078e0207 */
[----:B------:R-:W-:Y:S01]  /*97c0*/  ISETP.GT.U32.AND P5, PT, R231, R4, PT ;  /* 0x00000004e700720c */ /* 0x000fe20003fa4070 */
[----:B------:R-:W-:-:S04]  /*97d0*/  IMAD.HI.U32 R3, R0, R9, RZ ;  /* 0x0000000900037227 */ /* 0x000fc800078e00ff */
[----:B------:R-:W-:-:S04]  /*97e0*/  IMAD.HI.U32 R5, R0, R12, RZ ;  /* 0x0000000c00057227 */ /* 0x000fc800078e00ff */
[----:B------:R-:W-:Y:S01]  /*97f0*/  @!P6 IMAD.IADD R2, R2, 0x1, -R231 ;  /* 0x000000010202e824 */ /* 0x000fe200078e0ae7 */
[----:B------:R-:W-:Y:S01]  /*9800*/  ISETP.GT.U32.AND P6, PT, R231, R6, PT ;  /* 0x00000006e700720c */ /* 0x000fe20003fc4070 */
[----:B------:R-:W-:Y:S01]  /*9810*/  IMAD.MOV R10, RZ, RZ, -R3 ;  /* 0x000000ffff0a7224 */ /* 0x000fe200078e0a03 */
[----:B------:R-:W-:Y:S01]  /*9820*/  IADD3 R5, PT, PT, -R5, RZ, RZ ;  /* 0x000000ff05057210 */ /* 0x000fe20007ffe1ff */
[----:B------:R-:W-:Y:S01]  /*9830*/  @!P5 IMAD.IADD R4, R4, 0x1, -R231 ;  /* 0x000000010404d824 */ /* 0x000fe200078e0ae7 */
[----:B-1----:R-:W-:Y:S01]  /*9840*/  MOV R17, R2 ;  /* 0x0000000200117202 */ /* 0x002fe20000000f00 */
[----:B------:R-:W-:Y:S02]  /*9850*/  IMAD R10, R231, R10, R9 ;  /* 0x0000000ae70a7224 */ /* 0x000fe400078e0209 */
[----:B------:R-:W-:Y:S02]  /*9860*/  VIADD R7, R25, 0xb2 ;  /* 0x000000b219077836 */ /* 0x000fe40000000000 */
[----:B------:R-:W-:Y:S01]  /*9870*/  @!P0 IMAD.MOV R251, RZ, RZ, -R251 ;  /* 0x000000fffffb8224 */ /* 0x000fe200078e0afb */
[C---:B------:R-:W-:Y:S01]  /*9880*/  ISETP.GT.U32.AND P0, PT, R231.reuse, R4, PT ;  /* 0x00000004e700720c */ /* 0x040fe20003f04070 */
[C---:B------:R-:W-:Y:S01]  /*9890*/  IMAD R12, R231.reuse, R5, R12 ;  /* 0x00000005e70c7224 */ /* 0x040fe200078e020c */
[C---:B------:R-:W-:Y:S01]  /*98a0*/  ISETP.GT.U32.AND P5, PT, R231.reuse, R10, PT ;  /* 0x0000000ae700720c */ /* 0x040fe20003fa4070 */
[----:B------:R-:W-:Y:S01]  /*98b0*/  @!P6 IMAD.IADD R6, R6, 0x1, -R231 ;  /* 0x000000010606e824 */ /* 0x000fe200078e0ae7 */
[----:B------:R-:W-:Y:S01]  /*98c0*/  IABS R3, R7 ;  /* 0x0000000700037213 */ /* 0x000fe20000000000 */
[----:B------:R-:W-:Y:S01]  /*98d0*/  @!P4 IMAD.MOV R17, RZ, RZ, -R17 ;  /* 0x000000ffff11c224 */ /* 0x000fe200078e0a11 */
[----:B------:R-:W-:Y:S01]  /*98e0*/  ISETP.GT.U32.AND P4, PT, R231, R12, PT ;  /* 0x0000000ce700720c */ /* 0x000fe20003f84070 */
[--C-:B------:R-:W-:Y:S01]  /*98f0*/  @!P1 IMAD.IADD R8, R8, 0x1, -R231.reuse ;  /* 0x0000000108089824 */ /* 0x100fe200078e0ae7 */
[----:B------:R-:W-:Y:S01]  /*9900*/  MOV R5, R3 ;  /* 0x0000000300057202 */ /* 0x000fe20000000f00 */
[----:B------:R-:W-:Y:S01]  /*9910*/  VIADD R9, R25, 0xb3 ;  /* 0x000000b319097836 */ /* 0x000fe20000000000 */
[C---:B------:R-:W-:Y:S01]  /*9920*/  ISETP.GT.U32.AND P6, PT, R231.reuse, R6, PT ;  /* 0x00000006e700720c */ /* 0x040fe20003fc4070 */
[----:B------:R-:W-:Y:S01]  /*9930*/  IMAD.MOV.U32 R11, RZ, RZ, R8 ;  /* 0x000000ffff0b7224 */ /* 0x000fe200078e0008 */
[----:B------:R-:W-:Y:S01]  /*9940*/  ISETP.GE.AND P1, PT, R14, RZ, PT ;  /* 0x000000ff0e00720c */ /* 0x000fe20003f26270 */
[----:B------:R-:W-:Y:S01]  /*9950*/  IMAD.HI.U32 R3, R0, R5, RZ ;  /* 0x0000000500037227 */ /* 0x000fe200078e00ff */
[----:B------:R-:W-:Y:S01]  /*9960*/  IABS R250, R9 ;  /* 0x0000000900fa7213 */ /* 0x000fe20000000000 */
[----:B------:R-:W-:Y:S01]  /*9970*/  STL [R1+0x410], R17 ;  /* 0x0004101101007387 */ /* 0x000fe20000100800 */
[----:B------:R-:W-:Y:S01]  /*9980*/  @!P5 IADD3 R10, PT, PT, R10, -R231, RZ ;  /* 0x800000e70a0ad210 */ /* 0x000fe20007ffe0ff */
[----:B------:R-:W-:Y:S01]  /*9990*/  @!P0 IMAD.IADD R4, R4, 0x1, -R231 ;  /* 0x0000000104048824 */ /* 0x000fe200078e0ae7 */
[----:B------:R-:W-:Y:S01]  /*99a0*/  ISETP.GE.AND P0, PT, R16, RZ, PT ;  /* 0x000000ff1000720c */ /* 0x000fe20003f06270 */
[----:B------:R-:W-:Y:S01]  /*99b0*/  IMAD.MOV R2, RZ, RZ, -R3 ;  /* 0x000000ffff027224 */ /* 0x000fe200078e0a03 */
[C---:B------:R-:W-:Y:S01]  /*99c0*/  ISETP.GT.U32.AND P5, PT, R231.reuse, R10, PT ;  /* 0x0000000ae700720c */ /* 0x040fe20003fa4070 */
[----:B------:R-:W-:Y:S01]  /*99d0*/  @!P4 IMAD.IADD R12, R12, 0x1, -R231 ;  /* 0x000000010c0cc824 */ /* 0x000fe200078e0ae7 */
[----:B------:R-:W-:Y:S01]  /*99e0*/  MOV R8, R4 ;  /* 0x0000000400087202 */ /* 0x000fe20000000f00 */
[----:B------:R-:W-:Y:S01]  /*99f0*/  IMAD R2, R231, R2, R5 ;  /* 0x00000002e7027224 */ /* 0x000fe200078e0205 */
[----:B------:R-:W-:Y:S01]  /*9a00*/  ISETP.GE.AND P4, PT, R7, RZ, PT ;  /* 0x000000ff0700720c */ /* 0x000fe20003f86270 */
[----:B------:R-:W-:Y:S01]  /*9a10*/  @!P6 IMAD.IADD R6, R6, 0x1, -R231 ;  /* 0x000000010606e824 */ /* 0x000fe200078e0ae7 */
[----:B------:R-:W-:Y:S01]  /*9a20*/  IADD3 R5, PT, PT, R25, 0xb6, RZ ;  /* 0x000000b619057810 */ /* 0x000fe20007ffe0ff */
[----:B------:R-:W-:Y:S01]  /*9a30*/  @!P2 IMAD.MOV R8, RZ, RZ, -R8 ;  /* 0x000000ffff08a224 */ /* 0x000fe200078e0a08 */
[C---:B------:R-:W-:Y:S01]  /*9a40*/  ISETP.GT.U32.AND P6, PT, R231.reuse, R2, PT ;  /* 0x00000002e700720c */ /* 0x040fe20003fc4070 */
[----:B------:R-:W-:Y:S01]  /*9a50*/  IMAD.HI.U32 R3, R0, R250, RZ ;  /* 0x000000fa00037227 */ /* 0x000fe200078e00ff */
[----:B------:R-:W-:-:S03]  /*9a60*/  ISETP.GT.U32.AND P2, PT, R231, R12, PT ;  /* 0x0000000ce700720c */ /* 0x000fc60003f44070 */
[----:B------:R-:W-:Y:S01]  /*9a70*/  @!P3 IMAD.MOV R11, RZ, RZ, -R11 ;  /* 0x000000ffff0bb224 */ /* 0x000fe200078e0a0b */
[----:B------:R-:W-:Y:S01]  /*9a80*/  ISETP.GE.AND P3, PT, R15, RZ, PT ;  /* 0x000000ff0f00720c */ /* 0x000fe20003f66270 */
[----:B------:R-:W-:Y:S01]  /*9a90*/  IMAD.MOV R3, RZ, RZ, -R3 ;  /* 0x000000ffff037224 */ /* 0x000fe200078e0a03 */
[----:B------:R-:W-:Y:S01]  /*9aa0*/  @!P5 IADD3 R10, PT, PT, R10, -R231, RZ ;  /* 0x800000e70a0ad210 */ /* 0x000fe20007ffe0ff */
[----:B------:R-:W-:Y:S01]  /*9ab0*/  VIADD R4, R25, 0xb5 ;  /* 0x000000b519047836 */ /* 0x000fe20000000000 */
[----:B------:R-:W-:Y:S01]  /*9ac0*/  STL [R1+0x418], R11 ;  /* 0x0004180b01007387 */ /* 0x000fe20000100800 */
[----:B------:R-:W-:Y:S01]  /*9ad0*/  IMAD R250, R231, R3, R250 ;  /* 0x00000003e7fa7224 */ /* 0x000fe200078e02fa */
[----:B------:R-:W-:Y:S01]  /*9ae0*/  ISETP.GE.AND P5, PT, R9, RZ, PT ;  /* 0x000000ff0900720c */ /* 0x000fe20003fa6270 */
[----:B------:R-:W-:Y:S01]  /*9af0*/  IMAD.MOV.U32 R7, RZ, RZ, R10 ;  /* 0x000000ffff077224 */ /* 0x000fe200078e000a */
[----:B------:R1:W-:Y:S01]  /*9b00*/  STL [R1+0x41c], R8 ;  /* 0x00041c0801007387 */ /* 0x0003e20000100800 */
[----:B------:R-:W-:Y:S01]  /*9b10*/  VIADD R3, R25, 0xb4 ;  /* 0x000000b419037836 */ /* 0x000fe20000000000 */
[----:B------:R-:W-:Y:S01]  /*9b20*/  @!P2 IADD3 R12, PT, PT, R12, -R231, RZ ;  /* 0x800000e70c0ca210 */ /* 0x000fe20007ffe0ff */
[----:B------:R-:W-:Y:S01]  /*9b30*/  @!P6 IMAD.IADD R2, R2, 0x1, -R231 ;  /* 0x000000010202e824 */ /* 0x000fe200078e0ae7 */
[----:B------:R-:W-:Y:S01]  /*9b40*/  ISETP.GT.U32.AND P2, PT, R231, R250, PT ;  /* 0x000000fae700720c */ /* 0x000fe20003f44070 */
[----:B------:R-:W-:Y:S01]  /*9b50*/  @!P3 IMAD.MOV R7, RZ, RZ, -R7 ;  /* 0x000000ffff07b224 */ /* 0x000fe200078e0a07 */
[----:B------:R-:W-:Y:S01]  /*9b60*/  ISETP.GE.AND P3, PT, R4, RZ, PT ;  /* 0x000000ff0400720c */ /* 0x000fe20003f66270 */
[----:B------:R-:W-:Y:S01]  /*9b70*/  VIADD R13, R25, 0xba ;  /* 0x000000ba190d7836 */ /* 0x000fe20000000000 */
[----:B------:R-:W-:Y:S01]  /*9b80*/  ISETP.GT.U32.AND P6, PT, R231, R2, PT ;  /* 0x00000002e700720c */ /* 0x000fe20003fc4070 */
[C---:B------:R-:W-:Y:S01]  /*9b90*/  VIADD R16, R25.reuse, 0xbc ;  /* 0x000000bc19107836 */ /* 0x040fe20000000000 */
[C---:B------:R-:W-:Y:S01]  /*9ba0*/  IADD3 R15, PT, PT, R25.reuse, 0xbb, RZ ;  /* 0x000000bb190f7810 */ /* 0x040fe20007ffe0ff */
[----:B-1----:R-:W-:Y:S01]  /*9bb0*/  IMAD.MOV.U32 R8, RZ, RZ, R6 ;  /* 0x000000ffff087224 */ /* 0x002fe200078e0006 */
[----:B------:R-:W-:Y:S01]  /*9bc0*/  IABS R11, R13 ;  /* 0x0000000d000b7213 */ /* 0x000fe20000000000 */
[----:B------:R-:W-:Y:S01]  /*9bd0*/  VIADD R6, R25, 0xb7 ;  /* 0x000000b719067836 */ /* 0x000fe20000000000 */
[----:B------:R-:W-:Y:S01]  /*9be0*/  IABS R83, R15 ;  /* 0x0000000f00537213 */ /* 0x000fe20000000000 */
[----:B------:R-:W-:Y:S01]  /*9bf0*/  @!P1 IMAD.MOV R8, RZ, RZ, -R8 ;  /* 0x000000ffff089224 */ /* 0x000fe200078e0a08 */
[----:B------:R-:W-:Y:S01]  /*9c00*/  ISETP.GE.AND P1, PT, R3, RZ, PT ;  /* 0x000000ff0300720c */ /* 0x000fe20003f26270 */
[--C-:B------:R-:W-:Y:S01]  /*9c10*/  @!P2 IMAD.IADD R250, R250, 0x1, -R231.reuse ;  /* 0x00000001fafaa824 */ /* 0x100fe200078e0ae7 */
[----:B------:R-:W-:Y:S01]  /*9c20*/  IABS R3, R3 ;  /* 0x0000000300037213 */ /* 0x000fe20000000000 */
[----:B------:R-:W-:Y:S01]  /*9c30*/  VIADD R18, R25, 0xc8 ;  /* 0x000000c819127836 */ /* 0x000fe20000000000 */
[----:B------:R1:W-:Y:S01]  /*9c40*/  STL [R1+0x420], R8 ;  /* 0x0004200801007387 */ /* 0x0003e20000100800 */
[----:B------:R-:W-:Y:S01]  /*9c50*/  @!P6 IMAD.IADD R2, R2, 0x1, -R231 ;  /* 0x000000010202e824 */ /* 0x000fe200078e0ae7 */
[----:B------:R-:W-:-:S02]  /*9c60*/  ISETP.GE.AND P6, PT, R6, RZ, PT ;  /* 0x000000ff0600720c */ /* 0x000fc40003fc6270 */
[----:B------:R2:W-:Y:S01]  /*9c70*/  STL [R1+0x174], R7 ;  /* 0x0001740701007387 */ /* 0x0005e20000100800 */
[----:B------:R-:W-:Y:S01]  /*9c80*/  IABS R9, R6 ;  /* 0x0000000600097213 */ /* 0x000fe20000000000 */
[----:B------:R-:W-:Y:S01]  /*9c90*/  IMAD.MOV.U32 R10, RZ, RZ, R2 ;  /* 0x000000ffff0a7224 */ /* 0x000fe200078e0002 */
[----:B------:R-:W-:Y:S01]  /*9ca0*/  ISETP.GT.U32.AND P2, PT, R231, R250, PT ;  /* 0x000000fae700720c */ /* 0x000fe20003f44070 */
[----:B-1----:R-:W-:-:S03]  /*9cb0*/  IMAD.MOV.U32 R8, RZ, RZ, R12 ;  /* 0x000000ffff087224 */ /* 0x002fc600078e000c */
[----:B------:R-:W-:Y:S02]  /*9cc0*/  @!P4 IADD3 R10, PT, PT, -R10, RZ, RZ ;  /* 0x000000ff0a0ac210 */ /* 0x000fe40007ffe1ff */
[----:B--2---:R-:W-:Y:S01]  /*9cd0*/  IABS R7, R4 ;  /* 0x0000000400077213 */ /* 0x004fe20000000000 */
[----:B------:R-:W-:Y:S01]  /*9ce0*/  @!P0 IMAD.MOV R8, RZ, RZ, -R8 ;  /* 0x000000ffff088224 */ /* 0x000fe200078e0a08 */
[----:B------:R-:W-:Y:S02]  /*9cf0*/  MOV R4, R3 ;  /* 0x0000000300047202 */ /* 0x000fe40000000f00 */
[----:B------:R-:W-:Y:S02]  /*9d00*/  ISETP.GE.AND P0, PT, R5, RZ, PT ;  /* 0x000000ff0500720c */ /* 0x000fe40003f06270 */
[----:B------:R1:W-:Y:S01]  /*9d10*/  STL [R1+0x168], R8 ;  /* 0x0001680801007387 */ /* 0x0003e20000100800 */
[----:B------:R-:W-:-:S03]  /*9d20*/  IMAD.HI.U32 R3, R0, R4, RZ ;  /* 0x0000000400037227 */ /* 0x000fc600078e00ff */
[----:B------:R2:W-:Y:S01]  /*9d30*/  STL [R1+0x164], R10 ;  /* 0x0001640a01007387 */ /* 0x0005e20000100800 */
[----:B------:R-:W-:Y:S01]  /*9d40*/  @!P2 IMAD.IADD R250, R250, 0x1, -R231 ;  /* 0x00000001fafaa824 */ /* 0x000fe200078e0ae7 */
[----:B------:R-:W-:Y:S01]  /*9d50*/  IADD3 R6, PT, PT, -R3, RZ, RZ ;  /* 0x000000ff03067210 */ /* 0x000fe20007ffe1ff */
[----:B------:R-:W-:Y:S01]  /*9d60*/  IMAD.HI.U32 R3, R0, R7, RZ ;  /* 0x0000000700037227 */ /* 0x000fe200078e00ff */
[----:B-1----:R-:W-:-:S03]  /*9d70*/  IABS R8, R5 ;  /* 0x0000000500087213 */ /* 0x002fc60000000000 */
[C---:B------:R-:W-:Y:S02]  /*9d80*/  IMAD R4, R231.reuse, R6, R4 ;  /* 0x00000006e7047224 */ /* 0x040fe400078e0204 */
[----:B------:R-:W-:Y:S02]  /*9d90*/  IMAD.MOV R2, RZ, RZ, -R3 ;  /* 0x000000ffff027224 */ /* 0x000fe400078e0a03 */
[----:B------:R-:W-:Y:S01]  /*9da0*/  IMAD.HI.U32 R5, R0, R8, RZ ;  /* 0x0000000800057227 */ /* 0x000fe200078e00ff */
[----:B------:R-:W-:-:S03]  /*9db0*/  ISETP.GT.U32.AND P4, PT, R231, R4, PT ;  /* 0x00000004e700720c */ /* 0x000fc60003f84070 */
[----:B------:R-:W-:Y:S02]  /*9dc0*/  IMAD.MOV R5, RZ, RZ, -R5 ;  /* 0x000000ffff057224 */ /* 0x000fe400078e0a05 */
[----:B------:R-:W-:-:S04]  /*9dd0*/  IMAD.HI.U32 R3, R0, R9, RZ ;  /* 0x0000000900037227 */ /* 0x000fc800078e00ff */
[C---:B------:R-:W-:Y:S02]  /*9de0*/  IMAD R6, R231.reuse, R5, R8 ;  /* 0x00000005e7067224 */ /* 0x040fe400078e0208 */
[----:B------:R-:W-:Y:S02]  /*9df0*/  @!P5 IMAD.MOV R250, RZ, RZ, -R250 ;  /* 0x000000fffffad224 */ /* 0x000fe400078e0afa */
[----:B--2---:R-:W-:Y:S01]  /*9e00*/  IMAD.MOV R10, RZ, RZ, -R3 ;  /* 0x000000ffff0a7224 */ /* 0x004fe200078e0a03 */
[C---:B------:R-:W-:Y:S01]  /*9e10*/  ISETP.GT.U32.AND P5, PT, R231.reuse, R6, PT ;  /* 0x00000006e700720c */ /* 0x040fe20003fa4070 */
[----:B------:R-:W-:Y:S02]  /*9e20*/  @!P4 IMAD.IADD R4, R4, 0x1, -R231 ;  /* 0x000000010404c824 */ /* 0x000fe400078e0ae7 */
[----:B------:R-:W-:Y:S01]  /*9e30*/  IMAD R8, R231, R10, R9 ;  /* 0x0000000ae7087224 */ /* 0x000fe200078e0209 */
[----:B------:R-:W-:Y:S01]  /*9e40*/  IADD3 R9, PT, PT, R25, 0xb9, RZ ;  /* 0x000000b919097810 */ /* 0x000fe20007ffe0ff */
[C---:B------:R-:W-:Y:S01]  /*9e50*/  IMAD R2, R231.reuse, R2, R7 ;  /* 0x00000002e7027224 */ /* 0x040fe200078e0207 */
[----:B------:R-:W-:Y:S01]  /*9e60*/  ISETP.GT.U32.AND P4, PT, R231, R4, PT ;  /* 0x00000004e700720c */ /* 0x000fe20003f84070 */
[----:B------:R-:W-:Y:S01]  /*9e70*/  VIADD R7, R25, 0xb8 ;  /* 0x000000b819077836 */ /* 0x000fe20000000000 */
[----:B------:R-:W-:-:S02]  /*9e80*/  IABS R12, R9 ;  /* 0x00000009000c7213 */ /* 0x000fc40000000000 */
[----:B------:R-:W-:Y:S02]  /*9e90*/  ISETP.GT.U32.AND P2, PT, R231, R2, PT ;  /* 0x00000002e700720c */ /* 0x000fe40003f44070 */
[----:B------:R-:W-:Y:S01]  /*9ea0*/  IABS R10, R7 ;  /* 0x00000007000a7213 */ /* 0x000fe20000000000 */
[----:B------:R-:W-:Y:S02]  /*9eb0*/  @!P5 IMAD.IADD R6, R6, 0x1, -R231 ;  /* 0x000000010606d824 */ /* 0x000fe400078e0ae7 */
[----:B------:R-:W-:-:S03]  /*9ec0*/  IMAD.HI.U32 R5, R0, R12, RZ ;  /* 0x0000000c00057227 */ /* 0x000fc600078e00ff */
[----:B------:R-:W-:Y:S01]  /*9ed0*/  ISETP.GT.U32.AND P5, PT, R231, R6, PT ;  /* 0x00000006e700720c */ /* 0x000fe20003fa4070 */
[--C-:B------:R-:W-:Y:S01]  /*9ee0*/  @!P4 IMAD.IADD R4, R4, 0x1, -R231.reuse ;  /* 0x000000010404c824 */ /* 0x100fe200078e0ae7 */
[----:B------:R-:W-:Y:S01]  /*9ef0*/  IADD3 R5, PT, PT, -R5, RZ, RZ ;  /* 0x000000ff05057210 */ /* 0x000fe20007ffe1ff */
[----:B------:R-:W-:Y:S01]  /*9f00*/  IMAD.HI.U32 R3, R0, R10, RZ ;  /* 0x0000000a00037227 */ /* 0x000fe200078e00ff */
[C---:B------:R-:W-:Y:S02]  /*9f10*/  ISETP.GT.U32.AND P4, PT, R231.reuse, R8, PT ;  /* 0x00000008e700720c */ /* 0x040fe40003f84070 */
[----:B------:R-:W-:Y:S01]  /*9f20*/  MOV R14, R4 ;  /* 0x00000004000e7202 */ /* 0x000fe20000000f00 */
[----:B------:R-:W-:Y:S02]  /*9f30*/  @!P2 IMAD.IADD R2, R2, 0x1, -R231 ;  /* 0x000000010202a824 */ /* 0x000fe400078e0ae7 */
[C---:B------:R-:W-:Y:S02]  /*9f40*/  IMAD R12, R231.reuse, R5, R12 ;  /* 0x00000005e70c7224 */ /* 0x040fe400078e020c */
[----:B------:R-:W-:Y:S01]  /*9f50*/  IMAD.MOV R3, RZ, RZ, -R3 ;  /* 0x000000ffff037224 */ /* 0x000fe200078e0a03 */
[C---:B------:R-:W-:Y:S01]  /*9f60*/  ISETP.GT.U32.AND P2, PT, R231.reuse, R2, PT ;  /* 0x00000002e700720c */ /* 0x040fe20003f44070 */
[----:B------:R-:W-:Y:S01]  /*9f70*/  @!P5 IMAD.IADD R6, R6, 0x1, -R231 ;  /* 0x000000010606d824 */ /* 0x000fe200078e0ae7 */
[C---:B------:R-:W-:Y:S01]  /*9f80*/  ISETP.GT.U32.AND P5, PT, R231.reuse, R12, PT ;  /* 0x0000000ce700720c */ /* 0x040fe20003fa4070 */
[----:B------:R-:W-:-:S02]  /*9f90*/  IMAD R10, R231, R3, R10 ;  /* 0x00000003e70a7224 */ /* 0x000fc400078e020a */
[----:B------:R-:W-:Y:S01]  /*9fa0*/  @!P4 IMAD.IADD R8, R8, 0x1, -R231 ;  /* 0x000000010808c824 */ /* 0x000fe200078e0ae7 */
[----:B------:R-:W-:Y:S01]  /*9fb0*/  ISETP.GE.AND P4, PT, R7, RZ, PT ;  /* 0x000000ff0700720c */ /* 0x000fe20003f86270 */
[----:B------:R-:W-:Y:S01]  /*9fc0*/  IMAD.HI.U32 R3, R0, R11, RZ ;  /* 0x0000000b00037227 */ /* 0x000fe200078e00ff */
[----:B------:R-:W-:-:S03]  /*9fd0*/  IABS R7, R16 ;  /* 0x0000001000077213 */ /* 0x000fc60000000000 */
[----:B------:R-:W-:Y:S01]  /*9fe0*/  @!P1 IMAD.MOV R14, RZ, RZ, -R14 ;  /* 0x000000ffff0e9224 */ /* 0x000fe200078e0a0e */
[----:B------:R-:W-:Y:S01]  /*9ff0*/  ISETP.GT.U32.AND P1, PT, R231, R8, PT ;  /* 0x00000008e700720c */ /* 0x000fe20003f24070 */
[--C-:B------:R-:W-:Y:S01]  /*a000*/  @!P2 IMAD.IADD R2, R2, 0x1, -R231.reuse ;  /* 0x000000010202a824 */ /* 0x100fe200078e0ae7 */
[----:B------:R-:W-:Y:S01]  /*a010*/  IADD3 R4, PT, PT, -R3, RZ, RZ ;  /* 0x000000ff03047210 */ /* 0x000fe20007ffe1ff */
[----:B------:R-:W-:Y:S01]  /*a020*/  @!P5 IMAD.IADD R12, R12, 0x1, -R231 ;  /* 0x000000010c0cd824 */ /* 0x000fe200078e0ae7 */
[C---:B------:R-:W-:Y:S01]  /*a030*/  ISETP.GT.U32.AND P2, PT, R231.reuse, R10, PT ;  /* 0x0000000ae700720c */ /* 0x040fe20003f44070 */
[----:B------:R-:W-:Y:S01]  /*a040*/  IMAD.MOV.U32 R3, RZ, RZ, R7 ;  /* 0x000000ffff037224 */ /* 0x000fe200078e0007 */
[----:B------:R-:W-:Y:S01]  /*a050*/  MOV R17, R2 ;  /* 0x0000000200117202 */ /* 0x000fe20000000f00 */
[C---:B------:R-:W-:Y:S01]  /*a060*/  IMAD.HI.U32 R5, R0.reuse, R83, RZ ;  /* 0x0000005300057227 */ /* 0x040fe200078e00ff */
[----:B------:R-:W-:Y:S01]  /*a070*/  ISETP.GT.U32.AND P5, PT, R231, R12, PT ;  /* 0x0000000ce700720c */ /* 0x000fe20003fa4070 */
[----:B------:R1:W-:Y:S01]  /*a080*/  STL [R1+0x42c], R14 ;  /* 0x00042c0e01007387 */ /* 0x0003e20000100800 */
[----:B------:R-:W-:Y:S01]  /*a090*/  IADD3 R7, PT, PT, R25, 0xbd, RZ ;  /* 0x000000bd19077810 */ /* 0x000fe20007ffe0ff */
[----:B------:R-:W-:-:S04]  /*a0a0*/  IMAD.HI.U32 R2, R0, R3, RZ ;  /* 0x0000000300027227 */ /* 0x000fc800078e00ff */
[----:B------:R-:W-:Y:S02]  /*a0b0*/  IMAD.MOV R2, RZ, RZ, -R2 ;  /* 0x000000ffff027224 */ /* 0x000fe400078e0a02 */
[C---:B------:R-:W-:Y:S02]  /*a0c0*/  IMAD R11, R231.reuse, R4, R11 ;  /* 0x00000004e70b7224 */ /* 0x040fe400078e020b */
[----:B-1----:R-:W-:Y:S01]  /*a0d0*/  IMAD.MOV R14, RZ, RZ, -R5 ;  /* 0x000000ffff0e7224 */ /* 0x002fe200078e0a05 */
[----:B------:R-:W-:Y:S01]  /*a0e0*/  MOV R5, R6 ;  /* 0x0000000600057202 */ /* 0x000fe20000000f00 */
[----:B------:R-:W-:Y:S01]  /*a0f0*/  @!P1 IMAD.IADD R8, R8, 0x1, -R231 ;  /* 0x0000000108089824 */ /* 0x000fe200078e0ae7 */
[C---:B------:R-:W-:Y:S01]  /*a100*/  ISETP.GT.U32.AND P1, PT, R231.reuse, R11, PT ;  /* 0x0000000be700720c */ /* 0x040fe20003f24070 */
[C---:B------:R-:W-:Y:S01]  /*a110*/  IMAD R2, R231.reuse, R2, R3 ;  /* 0x00000002e7027224 */ /* 0x040fe200078e0203 */
[----:B------:R-:W-:Y:S01]  /*a120*/  IABS R6, R7 ;  /* 0x0000000700067213 */ /* 0x000fe20000000000 */
[----:B------:R-:W-:-:S02]  /*a130*/  IMAD R83, R231, R14, R83 ;  /* 0x0000000ee7537224 */ /* 0x000fc400078e0253 */
[----:B------:R-:W-:Y:S02]  /*a140*/  IMAD.MOV.U32 R4, RZ, RZ, R8 ;  /* 0x000000ffff047224 */ /* 0x000fe400078e0008 */
[--C-:B------:R-:W-:Y:S01]  /*a150*/  @!P2 IMAD.IADD R10, R10, 0x1, -R231.reuse ;  /* 0x000000010a0aa824 */ /* 0x100fe200078e0ae7 */
[----:B------:R-:W-:Y:S01]  /*a160*/  ISETP.GE.AND P2, PT, R9, RZ, PT ;  /* 0x000000ff0900720c */ /* 0x000fe20003f46270 */
[----:B------:R-:W-:Y:S01]  /*a170*/  @!P5 IMAD.IADD R12, R12, 0x1, -R231 ;  /* 0x000000010c0cd824 */ /* 0x000fe200078e0ae7 */
[C---:B------:R-:W-:Y:S01]  /*a180*/  ISETP.GT.U32.AND P5, PT, R231.reuse, R2, PT ;  /* 0x00000002e700720c */ /* 0x040fe20003fa4070 */
[----:B------:R-:W-:Y:S01]  /*a190*/  @!P6 IMAD.MOV R4, RZ, RZ, -R4 ;  /* 0x000000ffff04e224 */ /* 0x000fe200078e0a04 */
[C---:B------:R-:W-:Y:S01]  /*a1a0*/  ISETP.GT.U32.AND P6, PT, R231.reuse, R83, PT ;  /* 0x00000053e700720c */ /* 0x040fe20003fc4070 */
[----:B------:R-:W-:Y:S01]  /*a1b0*/  @!P3 IMAD.MOV R17, RZ, RZ, -R17 ;  /* 0x000000ffff11b224 */ /* 0x000fe200078e0a11 */
[----:B------:R-:W-:Y:S01]  /*a1c0*/  ISETP.GT.U32.AND P3, PT, R231, R10, PT ;  /* 0x0000000ae700720c */ /* 0x000fe20003f64070 */
[----:B------:R-:W-:Y:S01]  /*a1d0*/  @!P1 IMAD.IADD R11, R11, 0x1, -R231 ;  /* 0x000000010b0b9824 */ /* 0x000fe200078e0ae7 */
[----:B------:R-:W-:Y:S01]  /*a1e0*/  IADD3 R9, PT, PT, R25, 0xbe, RZ ;  /* 0x000000be19097810 */ /* 0x000fe20007ffe0ff */
[----:B------:R-:W-:Y:S01]  /*a1f0*/  @!P0 IMAD.MOV R5, RZ, RZ, -R5 ;  /* 0x000000ffff058224 */ /* 0x000fe200078e0a05 */
[----:B------:R-:W-:Y:S01]  /*a200*/  STL [R1+0x430], R17 ;  /* 0x0004301101007387 */ /* 0x000fe20000100800 */
[----:B------:R-:W-:Y:S01]  /*a210*/  IMAD.HI.U32 R3, R0, R6, RZ ;  /* 0x0000000600037227 */ /* 0x000fe200078e00ff */
[----:B------:R-:W-:-:S02]  /*a220*/  IABS R8, R9 ;  /* 0x0000000900087213 */ /* 0x000fc40000000000 */
[----:B------:R1:W-:Y:S01]  /*a230*/  STL [R1+0x434], R5 ;  /* 0x0004340501007387 */ /* 0x0003e20000100800 */
[--C-:B------:R-:W-:Y:S01]  /*a240*/  @!P5 IMAD.IADD R2, R2, 0x1, -R231.reuse ;  /* 0x000000010202d824 */ /* 0x100fe200078e0ae7 */
[----:B------:R-:W-:Y:S01]  /*a250*/  ISETP.GE.AND P0, PT, R13, RZ, PT ;  /* 0x000000ff0d00720c */ /* 0x000fe20003f06270 */
[--C-:B------:R-:W-:Y:S01]  /*a260*/  @!P6 IMAD.IADD R83, R83, 0x1, -R231.reuse ;  /* 0x000000015353e824 */ /* 0x100fe200078e0ae7 */
[C---:B------:R-:W-:Y:S01]  /*a270*/  ISETP.GT.U32.AND P6, PT, R231.reuse, R11, PT ;  /* 0x0000000be700720c */ /* 0x040fe20003fc4070 */
[----:B------:R-:W-:Y:S01]  /*a280*/  @!P3 IMAD.IADD R10, R10, 0x1, -R231 ;  /* 0x000000010a0ab824 */ /* 0x000fe200078e0ae7 */
[----:B------:R2:W-:Y:S01]  /*a290*/  STL [R1+0x438], R4 ;  /* 0x0004380401007387 */ /* 0x0005e20000100800 */
[----:B------:R-:W-:Y:S01]  /*a2a0*/  ISETP.GT.U32.AND P5, PT, R231, R2, PT ;  /* 0x00000002e700720c */ /* 0x000fe20003fa4070 */
[----:B------:R-:W-:Y:S01]  /*a2b0*/  VIADD R13, R25, 0xbf ;  /* 0x000000bf190d7836 */ /* 0x000fe20000000000 */
[----:B------:R-:W-:Y:S02]  /*a2c0*/  ISETP.GE.AND P3, PT, R15, RZ, PT ;  /* 0x000000ff0f00720c */ /* 0x000fe40003f66270 */
[----:B-1----:R-:W-:-:S02]  /*a2d0*/  MOV R5, R10 ;  /* 0x0000000a00057202 */ /* 0x002fc40000000f00 */
[----:B------:R-:W-:Y:S02]  /*a2e0*/  IABS R10, R13 ;  /* 0x0000000d000a7213 */ /* 0x000fe40000000000 */
[C---:B------:R-:W-:Y:S01]  /*a2f0*/  IADD3 R15, PT, PT, R25.reuse, 0xc0, RZ ;  /* 0x000000c0190f7810 */ /* 0x040fe20007ffe0ff */
[----:B--2---:R-:W-:Y:S01]  /*a300*/  IMAD.MOV R4, RZ, RZ, -R3 ;  /* 0x000000ffff047224 */ /* 0x004fe200078e0a03 */
[----:B------:R-:W-:Y:S01]  /*a310*/  ISETP.GE.AND P1, PT, R16, RZ, PT ;  /* 0x000000ff1000720c */ /* 0x000fe20003f26270 */
[----:B------:R-:W-:Y:S01]  /*a320*/  IMAD.HI.U32 R3, R0, R8, RZ ;  /* 0x0000000800037227 */ /* 0x000fe200078e00ff */
[----:B------:R-:W-:Y:S02]  /*a330*/  IADD3 R17, PT, PT, R25, 0xc7, RZ ;  /* 0x000000c719117810 */ /* 0x000fe40007ffe0ff */
[----:B------:R-:W-:Y:S01]  /*a340*/  @!P5 IADD3 R2, PT, PT, R2, -R231, RZ ;  /* 0x800000e70202d210 */ /* 0x000fe20007ffe0ff */
[----:B------:R-:W-:Y:S02]  /*a350*/  IMAD.MOV R3, RZ, RZ, -R3 ;  /* 0x000000ffff037224 */ /* 0x000fe400078e0a03 */
[----:B------:R-:W-:-:S02]  /*a360*/  IMAD R6, R231, R4, R6 ;  /* 0x00000004e7067224 */ /* 0x000fc400078e0206 */
[----:B------:R-:W-:Y:S01]  /*a370*/  @!P4 IMAD.MOV R5, RZ, RZ, -R5 ;  /* 0x000000ffff05c224 */ /* 0x000fe200078e0a05 */
[C---:B------:R-:W-:Y:S01]  /*a380*/  ISETP.GT.U32.AND P4, PT, R231.reuse, R83, PT ;  /* 0x00000053e700720c */ /* 0x040fe20003f84070 */
[----:B------:R-:W-:Y:S02]  /*a390*/  IMAD R8, R231, R3, R8 ;  /* 0x00000003e7087224 */ /* 0x000fe400078e0208 */
[----:B------:R-:W-:Y:S01]  /*a3a0*/  @!P6 IMAD.IADD R11, R11, 0x1, -R231 ;  /* 0x000000010b0be824 */ /* 0x000fe200078e0ae7 */
[C---:B------:R-:W-:Y:S01]  /*a3b0*/  ISETP.GT.U32.AND P6, PT, R231.reuse, R6, PT ;  /* 0x00000006e700720c */ /* 0x040fe20003fc4070 */
[----:B------:R-:W-:Y:S01]  /*a3c0*/  IMAD.HI.U32 R3, R0, R10, RZ ;  /* 0x0000000a00037227 */ /* 0x000fe200078e00ff */
[----:B------:R-:W-:Y:S01]  /*a3d0*/  ISETP.GT.U32.AND P5, PT, R231, R8, PT ;  /* 0x00000008e700720c */ /* 0x000fe20003fa4070 */
[----:B------:R1:W-:Y:S02]  /*a3e0*/  STL [R1+0x43c], R5 ;  /* 0x00043c0501007387 */ /* 0x0003e40000100800 */
[----:B------:R-:W-:-:S02]  /*a3f0*/  IMAD.MOV R3, RZ, RZ, -R3 ;  /* 0x000000ffff037224 */ /* 0x000fc400078e0a03 */
[----:B------:R-:W-:Y:S02]  /*a400*/  IMAD.MOV.U32 R16, RZ, RZ, R12 ;  /* 0x000000ffff107224 */ /* 0x000fe400078e000c */
[----:B------:R-:W-:Y:S01]  /*a410*/  @!P4 IMAD.IADD R83, R83, 0x1, -R231 ;  /* 0x000000015353c824 */ /* 0x000fe200078e0ae7 */
[----:B------:R-:W-:Y:S01]  /*a420*/  ISETP.GE.AND P4, PT, R7, RZ, PT ;  /* 0x000000ff0700720c */ /* 0x000fe20003f86270 */
[----:B------:R-:W-:Y:S01]  /*a430*/  VIADD R7, R25, 0xc1 ;  /* 0x000000c119077836 */ /* 0x000fe20000000000 */
[----:B-1----:R-:W-:Y:S01]  /*a440*/  IABS R5, R15 ;  /* 0x0000000f00057213 */ /* 0x002fe20000000000 */
[C---:B------:R-:W-:Y:S01]  /*a450*/  IMAD R10, R231.reuse, R3, R10 ;  /* 0x00000003e70a7224 */ /* 0x040fe200078e020a */
[-C--:B------:R-:W-:Y:S01]  /*a460*/  @!P6 IADD3 R6, PT, PT, R6, -R231.reuse, RZ ;  /* 0x800000e70606e210 */ /* 0x080fe20007ffe0ff */
[----:B------:R-:W-:Y:S01]  /*a470*/  @!P2 IMAD.MOV R16, RZ, RZ, -R16 ;  /* 0x000000ffff10a224 */ /* 0x000fe200078e0a10 */
[----:B------:R-:W-:Y:S01]  /*a480*/  @!P5 IADD3 R8, PT, PT, R8, -R231, RZ ;  /* 0x800000e70808d210 */ /* 0x000fe20007ffe0ff */
[----:B------:R-:W-:Y:S01]  /*a490*/  IMAD.HI.U32 R4, R0, R5, RZ ;  /* 0x0000000500047227 */ /* 0x000fe200078e00ff */
[----:B------:R-:W-:-:S02]  /*a4a0*/  ISETP.GT.U32.AND P5, PT, R231, R6, PT ;  /* 0x00000006e700720c */ /* 0x000fc40003fa4070 */
[----:B------:R-:W-:Y:S01]  /*a4b0*/  IABS R3, R7 ;  /* 0x0000000700037213 */ /* 0x000fe20000000000 */
[----:B------:R-:W-:Y:S01]  /*a4c0*/  IMAD.MOV R4, RZ, RZ, -R4 ;  /* 0x000000ffff047224 */ /* 0x000fe200078e0a04 */
[----:B------:R-:W-:Y:S01]  /*a4d0*/  ISETP.GE.AND P6, PT, R9, RZ, PT ;  /* 0x000000ff0900720c */ /* 0x000fe20003fc6270 */
[----:B------:R-:W-:Y:S01]  /*a4e0*/  VIADD R9, R25, 0xc2 ;  /* 0x000000c219097836 */ /* 0x000fe20000000000 */
[----:B------:R-:W-:Y:S01]  /*a4f0*/  ISETP.GT.U32.AND P2, PT, R231, R8, PT ;  /* 0x00000008e700720c */ /* 0x000fe20003f44070 */
[----:B------:R-:W-:Y:S01]  /*a500*/  IMAD.MOV.U32 R12, RZ, RZ, R3 ;  /* 0x000000ffff0c7224 */ /* 0x000fe200078e0003 */
[----:B------:R-:W-:Y:S01]  /*a510*/  @!P3 IADD3 R83, PT, PT, -R83, RZ, RZ ;  /* 0x000000ff5353b210 */ /* 0x000fe20007ffe1ff */
[C---:B------:R-:W-:Y:S01]  /*a520*/  IMAD R4, R231.reuse, R4, R5 ;  /* 0x00000004e7047224 */ /* 0x040fe200078e0205 */
[----:B------:R-:W-:Y:S01]  /*a530*/  IABS R14, R9 ;  /* 0x00000009000e7213 */ /* 0x000fe20000000000 */
[----:B------:R-:W-:Y:S01]  /*a540*/  IMAD.HI.U32 R3, R0, R12, RZ ;  /* 0x0000000c00037227 */ /* 0x000fe200078e00ff */
[----:B------:R1:W-:Y:S02]  /*a550*/  STL [R1+0x158], R16 ;  /* 0x0001581001007387 */ /* 0x0003e40000100800 */
[----:B------:R-:W-:Y:S01]  /*a560*/  ISETP.GT.U32.AND P3, PT, R231, R4, PT ;  /* 0x00000004e700720c */ /* 0x000fe20003f64070 */
[----:B------:R-:W-:-:S02]  /*a570*/  IMAD.MOV.U32 R5, RZ, RZ, R2 ;  /* 0x000000ffff057224 */ /* 0x000fc400078e0002 */
[----:B------:R-:W-:-:S04]  /*a580*/  IMAD.HI.U32 R2, R0, R14, RZ ;  /* 0x0000000e00027227 */ /* 0x000fc800078e00ff */
[----:B------:R-:W-:Y:S01]  /*a590*/  @!P5 IMAD.IADD R6, R6, 0x1, -R231 ;  /* 0x000000010606d824 */ /* 0x000fe200078e0ae7 */
[----:B------:R-:W-:Y:S01]  /*a5a0*/  IADD3 R2, PT, PT, -R2, RZ, RZ ;  /* 0x000000ff02027210 */ /* 0x000fe20007ffe1ff */
[----:B------:R-:W-:Y:S01]  /*a5b0*/  IMAD.MOV R3, RZ, RZ, -R3 ;  /* 0x000000ffff037224 */ /* 0x000fe200078e0a03 */
[----:B------:R-:W-:Y:S01]  /*a5c0*/  ISETP.GE.AND P5, PT, R15, RZ, PT ;  /* 0x000000ff0f00720c */ /* 0x000fe20003fa6270 */
[----:B------:R-:W-:Y:S01]  /*a5d0*/  @!P1 IMAD.MOV R5, RZ, RZ, -R5 ;  /* 0x000000ffff059224 */ /* 0x000fe200078e0a05 */
[----:B------:R-:W-:Y:S01]  /*a5e0*/  ISETP.GE.AND P1, PT, R13, RZ, PT ;  /* 0x000000ff0d00720c */ /* 0x000fe20003f26270 */
[----:B-1----:R-:W-:Y:S01]  /*a5f0*/  IMAD.MOV.U32 R16, RZ, RZ, R6 ;  /* 0x000000ffff107224 */ /* 0x002fe200078e0006 */
[----:B------:R-:W-:Y:S01]  /*a600*/  @!P3 IADD3 R4, PT, PT, R4, -R231, RZ ;  /* 0x800000e70404b210 */ /* 0x000fe20007ffe0ff */
[C---:B------:R-:W-:Y:S01]  /*a610*/  IMAD R12, R231.reuse, R3, R12 ;  /* 0x00000003e70c7224 */ /* 0x040fe200078e020c */
[----:B------:R1:W-:Y:S01]  /*a620*/  STL [R1+0x44c], R5 ;  /* 0x00044c0501007387 */ /* 0x0003e20000100800 */
[----:B------:R-:W-:Y:S01]  /*a630*/  @!P2 IMAD.IADD R8, R8, 0x1, -R231 ;  /* 0x000000010808a824 */ /* 0x000fe200078e0ae7 */
[----:B------:R-:W-:Y:S01]  /*a640*/  @!P4 IADD3 R16, PT, PT, -R16, RZ, RZ ;  /* 0x000000ff1010c210 */ /* 0x000fe20007ffe1ff */
[----:B------:R-:W-:Y:S01]  /*a650*/  @!P0 IMAD.MOV R11, RZ, RZ, -R11 ;  /* 0x000000ffff0b8224 */ /* 0x000fe200078e0a0b */
[C---:B------:R-:W-:Y:S01]  /*a660*/  ISETP.GT.U32.AND P0, PT, R231.reuse, R10, PT ;  /* 0x0000000ae700720c */ /* 0x040fe20003f04070 */
[C---:B------:R-:W-:Y:S01]  /*a670*/  IMAD R14, R231.reuse, R2, R14 ;  /* 0x00000002e70e7224 */ /* 0x040fe200078e020e */
[----:B------:R-:W-:Y:S01]  /*a680*/  ISETP.GT.U32.AND P4, PT, R231, R12, PT ;  /* 0x0000000ce700720c */ /* 0x000fe20003f84070 */
[----:B------:R-:W-:Y:S01]  /*a690*/  VIADD R3, R25, 0xc3 ;  /* 0x000000c319037836 */ /* 0x000fe20000000000 */
[----:B------:R-:W-:Y:S01]  /*a6a0*/  ISETP.GT.U32.AND P3, PT, R231, R4, PT ;  /* 0x00000004e700720c */ /* 0x000fe20003f64070 */
[----:B------:R-:W-:Y:S01]  /*a6b0*/  VIADD R15, R25, 0xc6 ;  /* 0x000000c6190f7836 */ /* 0x000fe20000000000 */
[----:B------:R-:W-:Y:S01]  /*a6c0*/  ISETP.GE.AND P2, PT, R7, RZ, PT ;  /* 0x000000ff0700720c */ /* 0x000fe20003f46270 */
[----:B-1----:R-:W-:Y:S01]  /*a6d0*/  IMAD.MOV.U32 R5, RZ, RZ, R8 ;  /* 0x000000ffff057224 */ /* 0x002fe200078e0008 */
[----:B------:R-:W-:Y:S01]  /*a6e0*/  IABS R84, R3 ;  /* 0x0000000300547213 */ /* 0x000fe20000000000 */
[----:B------:R-:W-:Y:S01]  /*a6f0*/  VIADD R7, R25, 0xc4 ;  /* 0x000000c419077836 */ /* 0x000fe20000000000 */
[----:B------:R-:W-:Y:S01]  /*a700*/  STL [R1+0x450], R16 ;  /* 0x0004501001007387 */ /* 0x000fe20000100800 */
[----:B------:R-:W-:Y:S01]  /*a710*/  @!P6 IMAD.MOV R5, RZ, RZ, -R5 ;  /* 0x000000ffff05e224 */ /* 0x000fe200078e0a05 */
[C---:B------:R-:W-:Y:S01]  /*a720*/  ISETP.GT.U32.AND P6, PT, R231.reuse, R14, PT ;  /* 0x0000000ee700720c */ /* 0x040fe20003fc4070 */
[--C-:B------:R-:W-:Y:S01]  /*a730*/  @!P0 IMAD.IADD R10, R10, 0x1, -R231.reuse ;  /* 0x000000010a0a8824 */ /* 0x100fe200078e0ae7 */
[----:B------:R-:W-:Y:S01]  /*a740*/  IABS R8, R7 ;  /* 0x0000000700087213 */ /* 0x000fe20000000000 */
[----:B------:R-:W-:Y:S01]  /*a750*/  @!P4 IMAD.IADD R12, R12, 0x1, -R231 ;  /* 0x000000010c0cc824 */ /* 0x000fe200078e0ae7 */
[----:B------:R1:W-:Y:S01]  /*a760*/  STL [R1+0x464], R5 ;  /* 0x0004640501007387 */ /* 0x0003e20000100800 */
[----:B------:R-:W-:Y:S01]  /*a770*/  IMAD.HI.U32 R2, R0, R84, RZ ;  /* 0x0000005400027227 */ /* 0x000fe200078e00ff */
[----:B------:R-:W-:-:S02]  /*a780*/  ISETP.GT.U32.AND P0, PT, R231, R10, PT ;  /* 0x0000000ae700720c */ /* 0x000fc40003f04070 */
[----:B------:R-:W-:Y:S01]  /*a790*/  ISETP.GT.U32.AND P4, PT, R231, R12, PT ;  /* 0x0000000ce700720c */ /* 0x000fe20003f84070 */
[----:B------:R-:W-:Y:S01]  /*a7a0*/  IMAD.MOV R2, RZ, RZ, -R2 ;  /* 0x000000ffff027224 */ /* 0x000fe200078e0a02 */
[-C--:B------:R-:W-:Y:S01]  /*a7b0*/  @!P3 IADD3 R4, PT, PT, R4, -R231.reuse, RZ ;  /* 0x800000e70404b210 */ /* 0x080fe20007ffe0ff */
[----:B------:R-:W-:Y:S01]  /*a7c0*/  VIADD R13, R25, 0xc5 ;  /* 0x000000c5190d7836 */ /* 0x000fe20000000000 */
[----:B------:R-:W-:Y:S01]  /*a7d0*/  ISETP.GE.AND P3, PT, R3, RZ, PT ;  /* 0x000000ff0300720c */ /* 0x000fe20003f66270 */
[----:B------:R-:W-:Y:S01]  /*a7e0*/  IMAD.HI.U32 R3, R0, R8, RZ ;  /* 0x0000000800037227 */ /* 0x000fe200078e00ff */
[----:B------:R-:W-:Y:S02]  /*a7f0*/  @!P6 IADD3 R14, PT, PT, R14, -R231, RZ ;  /* 0x800000e70e0ee210 */ /* 0x000fe40007ffe0ff */
[----:B-1----:R-:W-:Y:S01]  /*a800*/  IABS R5, R13 ;  /* 0x0000000d00057213 */ /* 0x002fe20000000000 */
[----:B------:R-:W-:Y:S01]  /*a810*/  IMAD.MOV R3, RZ, RZ, -R3 ;  /* 0x000000ffff037224 */ /* 0x000fe200078e0a03 */
[C---:B------:R-:W-:Y:S01]  /*a820*/  ISETP.GT.U32.AND P6, PT, R231.reuse, R14, PT ;  /* 0x0000000ee700720c */ /* 0x040fe20003fc4070 */
[----:B------:R-:W-:Y:S01]  /*a830*/  IMAD R84, R231, R2, R84 ;  /* 0x00000002e7547224 */ /* 0x000fe200078e0254 */
[----:B------:R-:W-:Y:S01]  /*a840*/  IABS R16, R19 ;  /* 0x0000001300107213 */ /* 0x000fe20000000000 */
[--C-:B------:R-:W-:Y:S01]  /*a850*/  @!P0 IMAD.IADD R10, R10, 0x1, -R231.reuse ;  /* 0x000000010a0a8824 */ /* 0x100fe200078e0ae7 */
[----:B------:R-:W-:Y:S01]  /*a860*/  ISETP.GE.AND P0, PT, R9, RZ, PT ;  /* 0x000000ff0900720c */ /* 0x000fe20003f06270 */
[C---:B------:R-:W-:Y:S01]  /*a870*/  IMAD R8, R231.reuse, R3, R8 ;  /* 0x00000003e7087224 */ /* 0x040fe200078e0208 */
[----:B------:R-:W-:Y:S01]  /*a880*/  IABS R9, R18 ;  /* 0x0000001200097213 */ /* 0x000fe20000000000 */
[----:B------:R-:W-:Y:S01]  /*a890*/  @!P4 IMAD.IADD R12, R12, 0x1, -R231 ;  /* 0x000000010c0cc824 */ /* 0x000fe200078e0ae7 */
[----:B------:R-:W-:Y:S01]  /*a8a0*/  ISETP.GT.U32.AND P4, PT, R231, R84, PT ;  /* 0x00000054e700720c */ /* 0x000fe20003f84070 */
[----:B------:R-:W-:-:S02]  /*a8b0*/  IMAD.MOV.U32 R6, RZ, RZ, R10 ;  /* 0x000000ffff067224 */ /* 0x000fc400078e000a */
[----:B------:R-:W-:Y:S02]  /*a8c0*/  IMAD.HI.U32 R2, R0, R5, RZ ;  /* 0x0000000500027227 */ /* 0x000fe400078e00ff */
[----:B------:R-:W-:Y:S02]  /*a8d0*/  @!P6 IADD3 R14, PT, PT, R14, -R231, RZ ;  /* 0x800000e70e0ee210 */ /* 0x000fe40007ffe0ff */
[----:B------:R-:W-:Y:S01]  /*a8e0*/  ISETP.GT.U32.AND P6, PT, R231, R8, PT ;  /* 0x00000008e700720c */ /* 0x000fe20003fc4070 */
[----:B------:R-:W-:Y:S01]  /*a8f0*/  @!P1 IMAD.MOV R6, RZ, RZ, -R6 ;  /* 0x000000ffff069224 */ /* 0x000fe200078e0a06 */
[----:B------:R-:W-:Y:S01]  /*a900*/  ISETP.GE.AND P1, PT, R7, RZ, PT ;  /* 0x000000ff0700720c */ /* 0x000fe20003f26270 */
[----:B------:R-:W-:Y:S01]  /*a910*/  IMAD.MOV.U32 R10, RZ, RZ, R4 ;  /* 0x000000ffff0a7224 */ /* 0x000fe200078e0004 */
[----:B------:R-:W-:Y:S01]  /*a920*/  IABS R7, R17 ;  /* 0x0000001100077213 */ /* 0x000fe20000000000 */
[----:B------:R-:W-:Y:S01]  /*a930*/  IMAD.MOV R2, RZ, RZ, -R2 ;  /* 0x000000ffff027224 */ /* 0x000fe200078e0a02 */
[----:B------:R1:W-:Y:S01]  /*a940*/  STL [R1+0x468], R6 ;  /* 0x0004680601007387 */ /* 0x0003e20000100800 */
[----:B------:R-:W-:-:S02]  /*a950*/  @!P4 IMAD.IADD R84, R84, 0x1, -R231 ;  /* 0x000000015454c824 */ /* 0x000fc400078e0ae7 */
[----:B------:R-:W-:Y:S01]  /*a960*/  @!P5 IMAD.MOV R10, RZ, RZ, -R10 ;  /* 0x000000ffff0ad224 */ /* 0x000fe200078e0a0a */
[----:B------:R-:W-:Y:S01]  /*a970*/  ISETP.GE.AND P5, PT, R13, RZ, PT ;  /* 0x000000ff0d00720c */ /* 0x000fe20003fa6270 */
[----:B------:R-:W-:Y:S01]  /*a980*/  IMAD R2, R231, R2, R5 ;  /* 0x00000002e7027224 */ /* 0x000fe200078e0205 */
[----:B------:R-:W-:Y:S01]  /*a990*/  IADD3 R13, PT, PT, R25, 0xca, RZ ;  /* 0x000000ca190d7810 */ /* 0x000fe20007ffe0ff */
[----:B------:R-:W-:Y:S01]  /*a9a0*/  @!P6 IMAD.IADD R8, R8, 0x1, -R231 ;  /* 0x000000010808e824 */ /* 0x000fe200078e0ae7 */
[C---:B------:R-:W-:Y:S01]  /*a9b0*/  ISETP.GT.U32.AND P6, PT, R231.reuse, R84, PT ;  /* 0x00000054e700720c */ /* 0x040fe20003fc4070 */
[C---:B------:R-:W-:Y:S01]  /*a9c0*/  IMAD.HI.U32 R5, R0.reuse, R7, RZ ;  /* 0x0000000700057227 */ /* 0x040fe200078e00ff */
[----:B-1----:R-:W-:Y:S01]  /*a9d0*/  IABS R6, R15 ;  /* 0x0000000f00067213 */ /* 0x002fe20000000000 */
[----:B------:R1:W-:Y:S01]  /*a9e0*/  STL [R1+0x480], R10 ;  /* 0x0004800a01007387 */ /* 0x0003e20000100800 */
[----:B------:R-:W-:Y:S01]  /*a9f0*/  ISETP.GT.U32.AND P4, PT, R231, R2, PT ;  /* 0x00000002e700720c */ /* 0x000fe20003f84070 */
[----:B------:R-:W-:Y:S01]  /*aa00*/  IMAD.MOV R4, RZ, RZ, -R5 ;  /* 0x000000ffff047224 */ /* 0x000fe200078e0a05 */
[----:B------:R-:W-:Y:S01]  /*aa10*/  MOV R5, R12 ;  /* 0x0000000c00057202 */ /* 0x000fe20000000f00 */
[----:B------:R-:W-:Y:S01]  /*aa20*/  IMAD.HI.U32 R3, R0, R6, RZ ;  /* 0x0000000600037227 */ /* 0x000fe200078e00ff */
[----:B------:R-:W-:-:S03]  /*aa30*/  IABS R109, R13 ;  /* 0x0000000d006d7213 */ /* 0x000fc60000000000 */
[----:B------:R-:W-:Y:S01]  /*aa40*/  IMAD R4, R231, R4, R7 ;  /* 0x00000004e7047224 */ /* 0x000fe200078e0207 */
[----:B------:R-:W-:Y:S01]  /*aa50*/  IADD3 R3, PT, PT, -R3, RZ, RZ ;  /* 0x000000ff03037210 */ /* 0x000fe20007ffe1ff */
[----:B------:R-:W-:Y:S01]  /*aa60*/  @!P6 IMAD.IADD R84, R84, 0x1, -R231 ;  /* 0x000000015454e824 */ /* 0x000fe200078e0ae7 */
[----:B-1----:R-:W-:Y:S01]  /*aa70*/  MOV R10, R14 ;  /* 0x0000000e000a7202 */ /* 0x002fe20000000f00 */
[----:B------:R-:W-:Y:S01]  /*aa80*/  @!P2 IMAD.MOV R5, RZ, RZ, -R5 ;  /* 0x000000ffff05a224 */ /* 0x000fe200078e0a05 */
[C---:B------:R-:W-:Y:S01]  /*aa90*/  ISETP.GT.U32.AND P2, PT, R231.reuse, R8, PT ;  /* 0x00000008e700720c */ /* 0x040fe20003f44070 */
[C---:B------:R-:W-:Y:S01]  /*aaa0*/  IMAD R6, R231.reuse, R3, R6 ;  /* 0x00000003e7067224 */ /* 0x040fe200078e0206 */
[----:B------:R-:W-:Y:S01]  /*aab0*/  @!P3 IADD3 R84, PT, PT, -R84, RZ, RZ ;  /* 0x000000ff5454b210 */ /* 0x000fe20007ffe1ff */
[----:B------:R-:W-:Y:S01]  /*aac0*/  IMAD.HI.U32 R3, R0, R9, RZ ;  /* 0x0000000900037227 */ /* 0x000fe200078e00ff */
[C---:B------:R-:W-:Y:S01]  /*aad0*/  ISETP.GT.U32.AND P3, PT, R231.reuse, R4, PT ;  /* 0x00000004e700720c */ /* 0x040fe20003f64070 */
[----:B------:R1:W-:Y:S01]  /*aae0*/  STL [R1+0x154], R5 ;  /* 0x0001540501007387 */ /* 0x0003e20000100800 */
[----:B------:R-:W-:Y:S01]  /*aaf0*/  ISETP.GT.U32.AND P6, PT, R231, R6, PT ;  /* 0x00000006e700720c */ /* 0x000fe20003fc4070 */
[----:B------:R-:W-:-:S02]  /*ab00*/  IMAD.MOV R14, RZ, RZ, -R3 ;  /* 0x000000ffff0e7224 */ /* 0x000fc400078e0a03 */
[----:B------:R-:W-:Y:S02]  /*ab10*/  @!P4 IMAD.IADD R2, R2, 0x1, -R231 ;  /* 0x000000010202c824 */ /* 0x000fe400078e0ae7 */
[C---:B------:R-:W-:Y:S01]  /*ab20*/  IMAD R14, R231.reuse, R14, R9 ;  /* 0x0000000ee70e7224 */ /* 0x040fe200078e0209 */
[----:B------:R-:W-:Y:S01]  /*ab30*/  IABS R9, R20 ;  /* 0x0000001400097213 */ /* 0x000fe20000000000 */
[--C-:B------:R-:W-:Y:S01]  /*ab40*/  @!P2 IMAD.IADD R8, R8, 0x1, -R231.reuse ;  /* 0x000000010808a824 */ /* 0x100fe200078e0ae7 */
[----:B------:R-:W-:Y:S01]  /*ab50*/  ISETP.GT.U32.AND P4, PT, R231, R2, PT ;  /* 0x00000002e700720c */ /* 0x000fe20003f84070 */
[----:B-1----:R-:W-:Y:S01]  /*ab60*/  IMAD.HI.U32 R5, R0, R16, RZ ;  /* 0x0000001000057227 */ /* 0x002fe200078e00ff */
[----:B------:R-:W-:Y:S02]  /*ab70*/  ISETP.GE.AND P2, PT, R17, RZ, PT ;  /* 0x000000ff1100720c */ /* 0x000fe40003f46270 */
[----:B------:R-:W-:Y:S01]  /*ab80*/  @!P3 IADD3 R4, PT, PT, R4, -R231, RZ ;  /* 0x800000e70404b210 */ /* 0x000fe20007ffe0ff */
[----:B------:R-:W-:Y:S01]  /*ab90*/  @!P6 IMAD.IADD R6, R6, 0x1, -R231 ;  /* 0x000000010606e824 */ /* 0x000fe200078e0ae7 */
[----:B------:R-:W-:Y:S01]  /*aba0*/  ISETP.GT.U32.AND P6, PT, R231, R14, PT ;  /* 0x0000000ee700720c */ /* 0x000fe20003fc4070 */
[----:B------:R-:W-:-:S03]  /*abb0*/  IMAD.HI.U32 R3, R0, R109, RZ ;  /* 0x0000006d00037227 */ /* 0x000fc600078e00ff */
[----:B------:R-:W-:Y:S01]  /*abc0*/  ISETP.GT.U32.AND P3, PT, R231, R6, PT ;  /* 0x00000006e700720c */ /* 0x000fe20003f64070 */
[----:B------:R-:W-:Y:S02]  /*abd0*/  IMAD.MOV R5, RZ, RZ, -R5 ;  /* 0x000000ffff057224 */ /* 0x000fe400078e0a05 */
[----:B------:R-:W-:Y:S01]  /*abe0*/  IMAD.MOV.U32 R7, RZ, RZ, R8 ;  /* 0x000000ffff077224 */ /* 0x000fe200078e0008 */
[----:B------:R-:W-:Y:S01]  /*abf0*/  IADD3 R8, PT, PT, -R3, RZ, RZ ;  /* 0x000000ff03087210 */ /* 0x000fe20007ffe1ff */
[----:B------:R-:W-:Y:S02]  /*ac00*/  IMAD R16, R231, R5, R16 ;  /* 0x00000005e7107224 */ /* 0x000fe400078e0210 */
[----:B------:R-:W-:Y:S01]  /*ac10*/  @!P0 IMAD.MOV R10, RZ, RZ, -R10 ;  /* 0x000000ffff0a8224 */ /* 0x000fe200078e0a0a */
[----:B------:R-:W-:Y:S01]  /*ac20*/  ISETP.GE.AND P0, PT, R15, RZ, PT ;  /* 0x000000ff0f00720c */ /* 0x000fe20003f06270 */
[----:B------:R-:W-:Y:S02]  /*ac30*/  @!P6 IMAD.IADD R14, R14, 0x1, -R231 ;  /* 0x000000010e0ee824 */ /* 0x000fe400078e0ae7 */
[----:B------:R-:W-:-:S02]  /*ac40*/  IMAD R109, R231, R8, R109 ;  /* 0x00000008e76d7224 */ /* 0x000fc400078e026d */
[--C-:B------:R-:W-:Y:S01]  /*ac50*/  @!P3 IMAD.IADD R6, R6, 0x1, -R231.reuse ;  /* 0x000000010606b824 */ /* 0x100fe200078e0ae7 */
[----:B------:R-:W-:Y:S01]  /*ac60*/  ISETP.GT.U32.AND P6, PT, R231, R14, PT ;  /* 0x0000000ee700720c */ /* 0x000fe20003fc4070 */
[----:B------:R-:W-:Y:S01]  /*ac70*/  VIADD R15, R25, 0xcb ;  /* 0x000000cb190f7836 */ /* 0x000fe20000000000 */
[----:B------:R-:W-:Y:S01]  /*ac80*/  ISETP.GT.U32.AND P3, PT, R231, R16, PT ;  /* 0x00000010e700720c */ /* 0x000fe20003f64070 */
[----:B------:R-:W-:Y:S01]  /*ac90*/  @!P4 IMAD.IADD R2, R2, 0x1, -R231 ;  /* 0x000000010202c824 */ /* 0x000fe200078e0ae7 */
[----:B------:R-:W-:Y:S01]  /*aca0*/  ISETP.GE.AND P4, PT, R18, RZ, PT ;  /* 0x000000ff1200720c */ /* 0x000fe20003f86270 */
[----:B------:R-:W-:Y:S01]  /*acb0*/  VIADD R17, R25, 0xcc ;  /* 0x000000cc19117836 */ /* 0x000fe20000000000 */
[----:B------:R-:W-:Y:S01]  /*acc0*/  IABS R18, R15 ;  /* 0x0000000f00127213 */ /* 0x000fe20000000000 */
[----:B------:R-:W-:Y:S01]  /*acd0*/  @!P1 IMAD.MOV R7, RZ, RZ, -R7 ;  /* 0x000000ffff079224 */ /* 0x000fe200078e0a07 */
[----:B------:R-:W-:Y:S01]  /*ace0*/  ISETP.GT.U32.AND P1, PT, R231, R4, PT ;  /* 0x00000004e700720c */ /* 0x000fe20003f24070 */
[----:B------:R-:W-:Y:S01]  /*acf0*/  IMAD.MOV.U32 R21, RZ, RZ, R6 ;  /* 0x000000ffff157224 */ /* 0x000fe200078e0006 */
[----:B------:R-:W-:Y:S01]  /*ad00*/  IABS R12, R17 ;  /* 0x00000011000c7213 */ /* 0x000fe20000000000 */
[----:B------:R-:W-:Y:S01]  /*ad10*/  IMAD.HI.U32 R3, R0, R18, RZ ;  /* 0x0000001200037227 */ /* 0x000fe200078e00ff */
[----:B------:R1:W-:Y:S01]  /*ad20*/  STL [R1+0x488], R7 ;  /* 0x0004880701007387 */ /* 0x0003e20000100800 */
[----:B------:R-:W-:-:S02]  /*ad30*/  @!P5 IADD3 R2, PT, PT, -R2, RZ, RZ ;  /* 0x000000ff0202d210 */ /* 0x000fc40007ffe1ff */
[--C-:B------:R-:W-:Y:S01]  /*ad40*/  @!P6 IMAD.IADD R14, R14, 0x1, -R231.reuse ;  /* 0x000000010e0ee824 */ /* 0x100fe200078e0ae7 */
[----:B------:R-:W-:Y:S01]  /*ad50*/  ISETP.GT.U32.AND P6, PT, R231, R109, PT ;  /* 0x0000006de700720c */ /* 0x000fe20003fc4070 */
[----:B------:R-:W-:Y:S01]  /*ad60*/  @!P3 IMAD.IADD R16, R16, 0x1, -R231 ;  /* 0x000000011010b824 */ /* 0x000fe200078e0ae7 */
[----:B------:R-:W-:Y:S01]  /*ad70*/  IADD3 R3, PT, PT, -R3, RZ, RZ ;  /* 0x000000ff03037210 */ /* 0x000fe20007ffe1ff */
[C---:B------:R-:W-:Y:S01]  /*ad80*/  IMAD.HI.U32 R5, R0.reuse, R12, RZ ;  /* 0x0000000c00057227 */ /* 0x040fe200078e00ff */
[----:B------:R-:W-:Y:S01]  /*ad90*/  ISETP.GE.AND P3, PT, R13, RZ, PT ;  /* 0x000000ff0d00720c */ /* 0x000fe20003f66270 */
[----:B------:R2:W-:Y:S02]  /*ada0*/  STL [R1+0x4a0], R2 ;  /* 0x0004a00201007387 */ /* 0x0005e40000100800 */
[----:B-1----:R-:W-:-:S04]  /*adb0*/  IMAD.HI.U32 R7, R0, R9, RZ ;  /* 0x0000000900077227 */ /* 0x002fc800078e00ff */
[----:B------:R-:W-:Y:S02]  /*adc0*/  IMAD.MOV R5, RZ, RZ, -R5 ;  /* 0x000000ffff057224 */ /* 0x000fe400078e0a05 */
[----:B------:R-:W-:Y:S01]  /*add0*/  @!P6 IMAD.IADD R109, R109, 0x1, -R231 ;  /* 0x000000016d6de824 */ /* 0x000fe200078e0ae7 */
[C---:B------:R-:W-:Y:S01]  /*ade0*/  ISETP.GT.U32.AND P6, PT, R231.reuse, R16, PT ;  /* 0x00000010e700720c */ /* 0x040fe20003fc4070 */
[----:B------:R-:W-:Y:S02]  /*adf0*/  IMAD R18, R231, R3, R18 ;  /* 0x00000003e7127224 */ /* 0x000fe400078e0212 */
[----:B------:R-:W-:Y:S01]  /*ae00*/  IMAD.MOV R8, RZ, RZ, -R7 ;  /* 0x000000ffff087224 */ /* 0x000fe200078e0a07 */
[----:B------:R-:W-:Y:S01]  /*ae10*/  IADD3 R7, PT, PT, R25, 0xce, RZ ;  /* 0x000000ce19077810 */ /* 0x000fe20007ffe0ff */
[----:B------:R-:W-:Y:S01]  /*ae20*/  @!P1 IMAD.IADD R4, R4, 0x1, -R231 ;  /* 0x0000000104049824 */ /* 0x000fe200078e0ae7 */
[C---:B------:R-:W-:Y:S01]  /*ae30*/  ISETP.GT.U32.AND P5, PT, R231.reuse, R18, PT ;  /* 0x00000012e700720c */ /* 0x040fe20003fa4070 */
[C---:B------:R-:W-:Y:S01]  /*ae40*/  IMAD R12, R231.reuse, R5, R12 ;  /* 0x00000005e70c7224 */ /* 0x040fe200078e020c */
[----:B------:R-:W-:Y:S01]  /*ae50*/  IABS R5, R7 ;  /* 0x0000000700057213 */ /* 0x000fe20000000000 */
[----:B------:R-:W-:Y:S01]  /*ae60*/  IMAD R8, R231, R8, R9 ;  /* 0x00000008e7087224 */ /* 0x000fe200078e0209 */
[----:B------:R-:W-:Y:S01]  /*ae70*/  ISETP.GE.AND P1, PT, R19, RZ, PT ;  /* 0x000000ff1300720c */ /* 0x000fe20003f26270 */
[----:B------:R-:W-:Y:S01]  /*ae80*/  @!P0 IMAD.MOV R21, RZ, RZ, -R21 ;  /* 0x000000ffff158224 */ /* 0x000fe200078e0a15 */
[C---:B------:R-:W-:Y:S01]  /*ae90*/  ISETP.GT.U32.AND P0, PT, R231.reuse, R109, PT ;  /* 0x0000006de700720c */ /* 0x040fe20003f04070 */
[----:B------:R-:W-:Y:S01]  /*aea0*/  @!P2 IMAD.MOV R4, RZ, RZ, -R4 ;  /* 0x000000ffff04a224 */ /* 0x000fe200078e0a04 */
[C---:B------:R-:W-:Y:S01]  /*aeb0*/  ISETP.GT.U32.AND P2, PT, R231.reuse, R12, PT ;  /* 0x0000000ce700720c */ /* 0x040fe20003f44070 */
[----:B------:R-:W-:Y:S01]  /*aec0*/  @!P6 IMAD.IADD R16, R16, 0x1, -R231 ;  /* 0x000000011010e824 */ /* 0x000fe200078e0ae7 */
[----:B------:R-:W-:Y:S01]  /*aed0*/  ISETP.GT.U32.AND P6, PT, R231, R8, PT ;  /* 0x00000008e700720c */ /* 0x000fe20003fc4070 */
[----:B------:R-:W-:Y:S01]  /*aee0*/  IMAD.MOV.U32 R6, RZ, RZ, R14 ;  /* 0x000000ffff067224 */ /* 0x000fe200078e000e */
[----:B------:R-:W-:Y:S01]  /*aef0*/  STL [R1+0x4a4], R21 ;  /* 0x0004a41501007387 */ /* 0x000fe20000100800 */
[----:B--2---:R-:W-:-:S03]  /*af00*/  IMAD.HI.U32 R2, R0, R5, RZ ;  /* 0x0000000500027227 */ /* 0x004fc600078e00ff */
[----:B------:R-:W-:Y:S01]  /*af10*/  @!P4 IADD3 R6, PT, PT, -R6, RZ, RZ ;  /* 0x000000ff0606c210 */ /* 0x000fe20007ffe1ff */
[----:B------:R-:W-:Y:S01]  /*af20*/  VIADD R9, R25, 0xcf ;  /* 0x000000cf19097836 */ /* 0x000fe20000000000 */
[----:B------:R1:W-:Y:S01]  /*af30*/  STL [R1+0x4b0], R4 ;  /* 0x0004b00401007387 */ /* 0x0003e20000100800 */
[----:B------:R-:W-:Y:S01]  /*af40*/  IMAD.MOV R2, RZ, RZ, -R2 ;  /* 0x000000ffff027224 */ /* 0x000fe200078e0a02 */
[----:B------:R-:W-:Y:S01]  /*af50*/  @!P0 IADD3 R109, PT, PT, R109, -R231, RZ ;  /* 0x800000e76d6d8210 */ /* 0x000fe20007ffe0ff */
[----:B------:R-:W-:Y:S01]  /*af60*/  @!P5 IMAD.IADD R18, R18, 0x1, -R231 ;  /* 0x000000011212d824 */ /* 0x000fe200078e0ae7 */
[----:B------:R-:W-:Y:S01]  /*af70*/  IABS R3, R9 ;  /* 0x0000000900037213 */ /* 0x000fe20000000000 */
[C---:B------:R-:W-:Y:S01]  /*af80*/  IMAD R2, R231.reuse, R2, R5 ;  /* 0x00000002e7027224 */ /* 0x040fe200078e0205 */
[----:B------:R2:W-:Y:S01]  /*af90*/  STL [R1+0x4b4], R6 ;  /* 0x0004b40601007387 */ /* 0x0005e20000100800 */
[--C-:B------:R-:W-:Y:S01]  /*afa0*/  @!P2 IMAD.IADD R12, R12, 0x1, -R231.reuse ;  /* 0x000000010c0ca824 */ /* 0x100fe200078e0ae7 */
[----:B------:R-:W-:Y:S01]  /*afb0*/  ISETP.GT.U32.AND P2, PT, R231, R18, PT ;  /* 0x00000012e700720c */ /* 0x000fe20003f44070 */
[----:B------:R-:W-:Y:S01]  /*afc0*/  @!P6 IMAD.IADD R8, R8, 0x1, -R231 ;  /* 0x000000010808e824 */ /* 0x000fe200078e0ae7 */
[----:B------:R-:W-:Y:S01]  /*afd0*/  ISETP.GE.AND P4, PT, R15, RZ, PT ;  /* 0x000000ff0f00720c */ /* 0x000fe20003f86270 */
[----:B------:R-:W-:Y:S01]  /*afe0*/  @!P3 IMAD.MOV R109, RZ, RZ, -R109 ;  /* 0x000000ffff6db224 */ /* 0x000fe200078e0a6d */
[C---:B------:R-:W-:Y:S01]  /*aff0*/  ISETP.GT.U32.AND P3, PT, R231.reuse, R2, PT ;  /* 0x00000002e700720c */ /* 0x040fe20003f64070 */
[----:B-1----:R-:W-:Y:S01]  /*b000*/  IMAD.MOV.U32 R4, RZ, RZ, R3 ;  /* 0x000000ffff047224 */ /* 0x002fe200078e0003 */
[----:B------:R-:W-:Y:S01]  /*b010*/  ISETP.GT.U32.AND P6, PT, R231, R12, PT ;  /* 0x0000000ce700720c */ /* 0x000fe20003fc4070 */
[C---:B------:R-:W-:Y:S01]  /*b020*/  VIADD R13, R25.reuse, 0xd0 ;  /* 0x000000d0190d7836 */ /* 0x040fe20000000000 */
[----:B------:R-:W-:Y:S01]  /*b030*/  IADD3 R15, PT, PT, R25, 0xd1, RZ ;  /* 0x000000d1190f7810 */ /* 0x000fe20007ffe0ff */
[----:B--2---:R-:W-:Y:S01]  /*b040*/  IMAD.MOV.U32 R6, RZ, RZ, R16 ;  /* 0x000000ffff067224 */ /* 0x004fe200078e0010 */
[----:B------:R-:W-:Y:S01]  /*b050*/  ISETP.GE.AND P0, PT, R17, RZ, PT ;  /* 0x000000ff1100720c */ /* 0x000fe20003f06270 */
[----:B------:R-:W-:Y:S01]  /*b060*/  IMAD.HI.U32 R3, R0, R4, RZ ;  /* 0x0000000400037227 */ /* 0x000fe200078e00ff */
[----:B------:R-:W-:-:S02]  /*b070*/  ISETP.GE.AND P5, PT, R20, RZ, PT ;  /* 0x000000ff1400720c */ /* 0x000fc40003fa6270 */
[----:B------:R-:W-:Y:S01]  /*b080*/  IADD3 R21, PT, PT, R25, 0xdb, RZ ;  /* 0x000000db19157810 */ /* 0x000fe20007ffe0ff */
[----:B------:R-:W-:Y:S01]  /*b090*/  @!P1 IMAD.MOV R6, RZ, RZ, -R6 ;  /* 0x000000ffff069224 */ /* 0x000fe200078e0a06 */
[----:B------:R-:W-:Y:S01]  /*b0a0*/  ISETP.GT.U32.AND P1, PT, R231, R8, PT ;  /* 0x00000008e700720c */ /* 0x000fe20003f24070 */
[--C-:B------:R-:W-:Y:S01]  /*b0b0*/  @!P2 IMAD.IADD R18, R18, 0x1, -R231.reuse ;  /* 0x000000011212a824 */ /* 0x100fe200078e0ae7 */
[----:B------:R-:W-:Y:S01]  /*b0c0*/  IADD3 R3, PT, PT, -R3, RZ, RZ ;  /* 0x000000ff03037210 */ /* 0x000fe20007ffe1ff */
[--C-:B------:R-:W-:Y:S01]  /*b0d0*/  @!P3 IMAD.IADD R2, R2, 0x1, -R231.reuse ;  /* 0x000000010202b824 */ /* 0x100fe200078e0ae7 */
[----:B------:R1:W-:Y:S01]  /*b0e0*/  STL [R1+0x14c], R6 ;  /* 0x00014c0601007387 */ /* 0x0003e20000100800 */
[----:B------:R-:W-:Y:S01]  /*b0f0*/  IMAD.MOV.U32 R16, RZ, RZ, R18 ;  /* 0x000000ffff107224 */ /* 0x000fe200078e0012 */
[----:B------:R-:W-:Y:S01]  /*b100*/  ISETP.GE.AND P2, PT, R7, RZ, PT ;  /* 0x000000ff0700720c */ /* 0x000fe20003f46270 */
[C---:B------:R-:W-:Y:S01]  /*b110*/  IMAD R4, R231.reuse, R3, R4 ;  /* 0x00000003e7047224 */ /* 0x040fe200078e0204 */
[----:B------:R-:W-:Y:S01]  /*b120*/  IABS R7, R15 ;  /* 0x0000000f00077213 */ /* 0x000fe20000000000 */
[----:B------:R-:W-:Y:S01]  /*b130*/  @!P4 IMAD.MOV R16, RZ, RZ, -R16 ;  /* 0x000000ffff10c224 */ /* 0x000fe200078e0a10 */
[C---:B------:R-:W-:Y:S01]  /*b140*/  ISETP.GT.U32.AND P4, PT, R231.reuse, R2, PT ;  /* 0x00000002e700720c */ /* 0x040fe20003f84070 */
[----:B------:R-:W-:Y:S01]  /*b150*/  @!P6 IMAD.IADD R12, R12, 0x1, -R231 ;  /* 0x000000010c0ce824 */ /* 0x000fe200078e0ae7 */
[----:B------:R-:W-:Y:S01]  /*b160*/  ISETP.GT.U32.AND P6, PT, R231, R4, PT ;  /* 0x00000004e700720c */ /* 0x000fe20003fc4070 */
[----:B------:R-:W-:Y:S01]  /*b170*/  IMAD.HI.U32 R5, R0, R7, RZ ;  /* 0x0000000700057227 */ /* 0x000fe200078e00ff */
[----:B-1----:R-:W-:Y:S01]  /*b180*/  IABS R6, R13 ;  /* 0x0000000d00067213 */ /* 0x002fe20000000000 */
[----:B------:R1:W-:Y:S01]  /*b190*/  STL [R1+0x4e4], R16 ;  /* 0x0004e41001007387 */ /* 0x0003e20000100800 */
[----:B------:R-:W-:Y:S01]  /*b1a0*/  @!P1 IADD3 R8, PT, PT, R8, -R231, RZ ;  /* 0x800000e708089210 */ /* 0x000fe20007ffe0ff */
[----:B------:R-:W-:Y:S01]  /*b1b0*/  IMAD.MOV R14, RZ, RZ, -R5 ;  /* 0x000000ffff0e7224 */ /* 0x000fe200078e0a05 */
[----:B------:R-:W-:Y:S01]  /*b1c0*/  ISETP.GE.AND P1, PT, R9, RZ, PT ;  /* 0x000000ff0900720c */ /* 0x000fe20003f26270 */
[----:B------:R-:W-:Y:S01]  /*b1d0*/  IMAD.HI.U32 R3, R0, R6, RZ ;  /* 0x0000000600037227 */ /* 0x000fe200078e00ff */
[----:B------:R-:W-:-:S02]  /*b1e0*/  ISETP.GE.AND P3, PT, R13, RZ, PT ;  /* 0x000000ff0d00720c */ /* 0x000fc40003f66270 */
[----:B------:R-:W-:Y:S01]  /*b1f0*/  MOV R13, R12 ;  /* 0x0000000c000d7202 */ /* 0x000fe20000000f00 */
[----:B------:R-:W-:Y:S01]  /*b200*/  VIADD R9, R25, 0xd2 ;  /* 0x000000d219097836 */ /* 0x000fe20000000000 */
[----:B------:R-:W-:Y:S01]  /*b210*/  IADD3 R3, PT, PT, -R3, RZ, RZ ;  /* 0x000000ff03037210 */ /* 0x000fe20007ffe1ff */
[----:B------:R-:W-:Y:S01]  /*b220*/  IMAD.MOV.U32 R5, RZ, RZ, R8 ;  /* 0x000000ffff057224 */ /* 0x000fe200078e0008 */
[----:B------:R-:W-:Y:S01]  /*b230*/  IABS R110, R21 ;  /* 0x00000015006e7213 */ /* 0x000fe20000000000 */
[--C-:B------:R-:W-:Y:S01]  /*b240*/  @!P4 IMAD.IADD R2, R2, 0x1, -R231.reuse ;  /* 0x000000010202c824 */ /* 0x100fe200078e0ae7 */
[----:B------:R-:W-:Y:S01]  /*b250*/  IABS R85, R9 ;  /* 0x0000000900557213 */ /* 0x000fe20000000000 */
[----:B------:R-:W-:Y:S02]  /*b260*/  IMAD R6, R231, R3, R6 ;  /* 0x00000003e7067224 */ /* 0x000fe400078e0206 */
[----:B------:R-:W-:Y:S01]  /*b270*/  @!P6 IMAD.IADD R4, R4, 0x1, -R231 ;  /* 0x000000010404e824 */ /* 0x000fe200078e0ae7 */
[----:B-1----:R-:W-:Y:S01]  /*b280*/  MOV R16, R2 ;  /* 0x0000000200107202 */ /* 0x002fe20000000f00 */
[----:B------:R-:W-:-:S03]  /*b290*/  IMAD.HI.U32 R3, R0, R85, RZ ;  /* 0x0000005500037227 */ /* 0x000fc600078e00ff */
[----:B------:R-:W-:Y:S01]  /*b2a0*/  ISETP.GT.U32.AND P6, PT, R231, R4, PT ;  /* 0x00000004e700720c */ /* 0x000fe20003fc4070 */
[----:B------:R-:W-:Y:S01]  /*b2b0*/  @!P2 IMAD.MOV R16, RZ, RZ, -R16 ;  /* 0x000000ffff10a224 */ /* 0x000fe200078e0a10 */
[----:B------:R-:W-:Y:S01]  /*b2c0*/  IADD3 R8, PT, PT, -R3, RZ, RZ ;  /* 0x000000ff03087210 */ /* 0x000fe20007ffe1ff */
[C---:B------:R-:W-:Y:S02]  /*b2d0*/  IMAD R12, R231.reuse, R14, R7 ;  /* 0x0000000ee70c7224 */ /* 0x040fe400078e0207 */
[----:B------:R-:W-:Y:S01]  /*b2e0*/  @!P0 IMAD.MOV R13, RZ, RZ, -R13 ;  /* 0x000000ffff0d8224 */ /* 0x000fe200078e0a0d */
[C---:B------:R-:W-:Y:S01]  /*b2f0*/  ISETP.GT.U32.AND P0, PT, R231.reuse, R6, PT ;  /* 0x00000006e700720c */ /* 0x040fe20003f04070 */
[C---:B------:R-:W-:Y:S01]  /*b300*/  IMAD R85, R231.reuse, R8, R85 ;  /* 0x00000008e7557224 */ /* 0x040fe200078e0255 */
[----:B------:R-:W-:Y:S01]  /*b310*/  ISETP.GT.U32.AND P4, PT, R231, R12, PT ;  /* 0x0000000ce700720c */ /* 0x000fe20003f84070 */
[----:B------:R-:W-:Y:S01]  /*b320*/  @!P5 IMAD.MOV R5, RZ, RZ, -R5 ;  /* 0x000000ffff05d224 */ /* 0x000fe200078e0a05 */
[----:B------:R1:W-:Y:S01]  /*b330*/  STL [R1+0x4f4], R13 ;  /* 0x0004f40d01007387 */ /* 0x0003e20000100800 */
[----:B------:R-:W-:Y:S01]  /*b340*/  VIADD R3, R25, 0xd3 ;  /* 0x000000d319037836 */ /* 0x000fe20000000000 */
[----:B------:R-:W-:Y:S01]  /*b350*/  ISETP.GT.U32.AND P2, PT, R231, R85, PT ;  /* 0x00000055e700720c */ /* 0x000fe20003f44070 */
[--C-:B------:R-:W-:Y:S01]  /*b360*/  @!P6 IMAD.IADD R4, R4, 0x1, -R231.reuse ;  /* 0x000000010404e824 */ /* 0x100fe200078e0ae7 */
[----:B------:R-:W-:Y:S01]  /*b370*/  ISETP.GE.AND P6, PT, R9, RZ, PT ;  /* 0x000000ff0900720c */ /* 0x000fe20003fc6270 */
[----:B------:R2:W-:Y:S01]  /*b380*/  STL [R1+0x500], R5 ;  /* 0x0005000501007387 */ /* 0x0005e20000100800 */
[C---:B------:R-:W-:Y:S01]  /*b390*/  IADD3 R9, PT, PT, R25.reuse, 0xd4, RZ ;  /* 0x000000d419097810 */ /* 0x040fe20007ffe0ff */
[----:B------:R-:W-:Y:S01]  /*b3a0*/  IMAD.MOV.U32 R14, RZ, RZ, R4 ;  /* 0x000000ffff0e7224 */ /* 0x000fe200078e0004 */
[----:B------:R-:W-:Y:S01]  /*b3b0*/  IABS R86, R3 ;  /* 0x0000000300567213 */ /* 0x000fe20000000000 */
[--C-:B------:R-:W-:Y:S01]  /*b3c0*/  @!P0 IMAD.IADD R6, R6, 0x1, -R231.reuse ;  /* 0x0000000106068824 */ /* 0x100fe200078e0ae7 */
[----:B------:R3:W-:Y:S01]  /*b3d0*/  STL [R1+0x504], R16 ;  /* 0x0005041001007387 */ /* 0x0007e20000100800 */
[----:B-1----:R-:W-:Y:S01]  /*b3e0*/  VIADD R13, R25, 0xd5 ;  /* 0x000000d5190d7836 */ /* 0x002fe20000000000 */
[----:B------:R-:W-:Y:S01]  /*b3f0*/  ISETP.GE.AND P5, PT, R15, RZ, PT ;  /* 0x000000ff0f00720c */ /* 0x000fe20003fa6270 */
[----:B------:R-:W-:Y:S01]  /*b400*/  @!P1 IMAD.MOV R14, RZ, RZ, -R14 ;  /* 0x000000ffff0e9224 */ /* 0x000fe200078e0a0e */
[----:B------:R-:W-:Y:S01]  /*b410*/  ISETP.GE.AND P1, PT, R3, RZ, PT ;  /* 0x000000ff0300720c */ /* 0x000fe20003f26270 */
[--C-:B------:R-:W-:Y:S01]  /*b420*/  @!P2 IMAD.IADD R85, R85, 0x1, -R231.reuse ;  /* 0x000000015555a824 */ /* 0x100fe200078e0ae7 */
[----:B--2---:R-:W-:Y:S01]  /*b430*/  IABS R5, R9 ;  /* 0x0000000900057213 */ /* 0x004fe20000000000 */
[----:B------:R-:W-:Y:S01]  /*b440*/  @!P4 IMAD.IADD R12, R12, 0x1, -R231 ;  /* 0x000000010c0cc824 */ /* 0x000fe200078e0ae7 */
[----:B------:R-:W-:Y:S01]  /*b450*/  IABS R7, R13 ;  /* 0x0000000d00077213 */ /* 0x000fe20000000000 */
[----:B------:R1:W-:Y:S01]  /*b460*/  STL [R1+0x520], R14 ;  /* 0x0005200e01007387 */ /* 0x0003e20000100800 */
[C---:B------:R-:W-:Y:S01]  /*b470*/  ISETP.GT.U32.AND P2, PT, R231.reuse, R85, PT ;  /* 0x00000055e700720c */ /* 0x040fe20003f44070 */
[----:B------:R-:W-:Y:S01]  /*b480*/  IMAD.HI.U32 R3, R0, R5, RZ ;  /* 0x0000000500037227 */ /* 0x000fe200078e00ff */
[----:B------:R-:W-:-:S02]  /*b490*/  ISETP.GT.U32.AND P0, PT, R231, R6, PT ;  /* 0x00000006e700720c */ /* 0x000fc40003f04070 */
[----:B------:R-:W-:Y:S01]  /*b4a0*/  ISETP.GT.U32.AND P4, PT, R231, R12, PT ;  /* 0x0000000ce700720c */ /* 0x000fe20003f84070 */
[----:B------:R-:W-:Y:S01]  /*b4b0*/  IMAD.HI.U32 R4, R0, R7, RZ ;  /* 0x0000000700047227 */ /* 0x000fe200078e00ff */
[----:B---3--:R-:W-:-:S03]  /*b4c0*/  IADD3 R16, PT, PT, R25, 0xd7, RZ ;  /* 0x000000d719107810 */ /* 0x008fc60007ffe0ff */
[----:B------:R-:W-:Y:S02]  /*b4d0*/  IMAD.MOV R8, RZ, RZ, -R3 ;  /* 0x000000ffff087224 */ /* 0x000fe400078e0a03 */
[----:B-1----:R-:W-:Y:S02]  /*b4e0*/  IMAD.MOV R14, RZ, RZ, -R4 ;  /* 0x000000ffff0e7224 */ /* 0x002fe400078e0a04 */
[----:B------:R-:W-:Y:S02]  /*b4f0*/  IMAD R4, R231, R8, R5 ;  /* 0x00000008e7047224 */ /* 0x000fe400078e0205 */
[----:B------:R-:W-:Y:S01]  /*b500*/  @!P2 IMAD.IADD R85, R85, 0x1, -R231 ;  /* 0x000000015555a824 */ /* 0x000fe200078e0ae7 */
[-C--:B------:R-:W-:Y:S01]  /*b510*/  @!P0 IADD3 R6, PT, PT, R6, -R231.reuse, RZ ;  /* 0x800000e706068210 */ /* 0x080fe20007ffe0ff */
[----:B------:R-:W-:Y:S01]  /*b520*/  IMAD.HI.U32 R2, R0, R86, RZ ;  /* 0x0000005600027227 */ /* 0x000fe200078e00ff */
[----:B------:R-:W-:Y:S02]  /*b530*/  ISETP.GT.U32.AND P2, PT, R231, R4, PT ;  /* 0x00000004e700720c */ /* 0x000fe40003f44070 */
[----:B------:R-:W-:Y:S01]  /*b540*/  @!P4 IADD3 R12, PT, PT, R12, -R231, RZ ;  /* 0x800000e70c0cc210 */ /* 0x000fe20007ffe0ff */
[----:B------:R-:W-:Y:S01]  /*b550*/  IMAD.MOV R2, RZ, RZ, -R2 ;  /* 0x000000ffff027224 */ /* 0x000fe200078e0a02 */
[----:B------:R-:W-:Y:S01]  /*b560*/  ISETP.GE.AND P4, PT, R13, RZ, PT ;  /* 0x000000ff0d00720c */ /* 0x000fe20003f86270 */
[----:B------:R-:W-:Y:S01]  /*b570*/  IMAD.MOV.U32 R15, RZ, RZ, R6 ;  /* 0x000000ffff0f7224 */ /* 0x000fe200078e0006 */
[----:B------:R-:W-:Y:S01]  /*b580*/  IADD3 R13, PT, PT, R25, 0xd9, RZ ;  /* 0x000000d9190d7810 */ /* 0x000fe20007ffe0ff */
[----:B------:R-:W-:Y:S01]  /*b590*/  IMAD R86, R231, R2, R86 ;  /* 0x00000002e7567224 */ /* 0x000fe200078e0256 */
[----:B------:R-:W-:Y:S01]  /*b5a0*/  ISETP.GE.AND P0, PT, R9, RZ, PT ;  /* 0x000000ff0900720c */ /* 0x000fe20003f06270 */
[----:B------:R-:W-:-:S02]  /*b5b0*/  VIADD R3, R25, 0xd6 ;  /* 0x000000d619037836 */ /* 0x000fc40000000000 */
[----:B------:R-:W-:Y:S01]  /*b5c0*/  IMAD.MOV.U32 R17, RZ, RZ, R12 ;  /* 0x000000ffff117224 */ /* 0x000fe200078e000c */
[----:B------:R-:W-:Y:S01]  /*b5d0*/  IABS R12, R13 ;  /* 0x0000000d000c7213 */ /* 0x000fe20000000000 */
[----:B------:R-:W-:Y:S01]  /*b5e0*/  @!P3 IMAD.MOV R15, RZ, RZ, -R15 ;  /* 0x000000ffff0fb224 */ /* 0x000fe200078e0a0f */
[C---:B------:R-:W-:Y:S01]  /*b5f0*/  ISETP.GT.U32.AND P3, PT, R231.reuse, R86, PT ;  /* 0x00000056e700720c */ /* 0x040fe20003f64070 */
[----:B------:R-:W-:Y:S01]  /*b600*/  IMAD R2, R231, R14, R7 ;  /* 0x0000000ee7027224 */ /* 0x000fe200078e0207 */
[----:B------:R-:W-:Y:S01]  /*b610*/  IABS R8, R3 ;  /* 0x0000000300087213 */ /* 0x000fe20000000000 */
[----:B------:R-:W-:Y:S01]  /*b620*/  @!P5 IMAD.MOV R17, RZ, RZ, -R17 ;  /* 0x000000ffff11d224 */ /* 0x000fe200078e0a11 */
[----:B------:R-:W-:Y:S01]  /*b630*/  @!P2 IADD3 R4, PT, PT, R4, -R231, RZ ;  /* 0x800000e70404a210 */ /* 0x000fe20007ffe0ff */
[----:B------:R-:W-:Y:S01]  /*b640*/  @!P6 IMAD.MOV R85, RZ, RZ, -R85 ;  /* 0x000000ffff55e224 */ /* 0x000fe200078e0a55 */
[----:B------:R-:W-:Y:S01]  /*b650*/  ISETP.GE.AND P5, PT, R3, RZ, PT ;  /* 0x000000ff0300720c */ /* 0x000fe20003fa6270 */
[C---:B------:R-:W-:Y:S01]  /*b660*/  IMAD.HI.U32 R3, R0.reuse, R8, RZ ;  /* 0x0000000800037227 */ /* 0x040fe200078e00ff */
[----:B------:R-:W-:Y:S01]  /*b670*/  IABS R14, R16 ;  /* 0x00000010000e7213 */ /* 0x000fe20000000000 */
[----:B------:R1:W-:Y:S01]  /*b680*/  STL [R1+0x52c], R15 ;  /* 0x00052c0f01007387 */ /* 0x0003e20000100800 */
[C---:B------:R-:W-:Y:S01]  /*b690*/  ISETP.GT.U32.AND P2, PT, R231.reuse, R4, PT ;  /* 0x00000004e700720c */ /* 0x040fe20003f44070 */
[----:B------:R-:W-:Y:S01]  /*b6a0*/  IMAD.MOV R3, RZ, RZ, -R3 ;  /* 0x000000ffff037224 */ /* 0x000fe200078e0a03 */
[----:B------:R-:W-:Y:S01]  /*b6b0*/  ISETP.GT.U32.AND P6, PT, R231, R2, PT ;  /* 0x00000002e700720c */ /* 0x000fe20003fc4070 */
[----:B------:R-:W-:Y:S01]  /*b6c0*/  IMAD.HI.U32 R5, R0, R14, RZ ;  /* 0x0000000e00057227 */ /* 0x000fe200078e00ff */
[----:B------:R2:W-:Y:S03]  /*b6d0*/  STL [R1+0x590], R17 ;  /* 0x0005901101007387 */ /* 0x0005e60000100800 */
[----:B------:R-:W-:-:S02]  /*b6e0*/  @!P3 IMAD.IADD R86, R86, 0x1, -R231 ;  /* 0x000000015656b824 */ /* 0x000fc400078e0ae7 */
[----:B------:R-:W-:Y:S02]  /*b6f0*/  IMAD.MOV R5, RZ, RZ, -R5 ;  /* 0x000000ffff057224 */ /* 0x000fe400078e0a05 */
[C---:B------:R-:W-:Y:S01]  /*b700*/  IMAD R8, R231.reuse, R3, R8 ;  /* 0x00000003e7087224 */ /* 0x040fe200078e0208 */
[C---:B------:R-:W-:Y:S01]  /*b710*/  ISETP.GT.U32.AND P3, PT, R231.reuse, R86, PT ;  /* 0x00000056e700720c */ /* 0x040fe20003f64070 */
[C---:B------:R-:W-:Y:S02]  /*b720*/  IMAD R14, R231.reuse, R5, R14 ;  /* 0x00000005e70e7224 */ /* 0x040fe400078e020e */
[--C-:B------:R-:W-:Y:S01]  /*b730*/  @!P2 IMAD.IADD R4, R4, 0x1, -R231.reuse ;  /* 0x000000010404a824 */ /* 0x100fe200078e0ae7 */
[C---:B------:R-:W-:Y:S01]  /*b740*/  ISETP.GT.U32.AND P2, PT, R231.reuse, R8, PT ;  /* 0x00000008e700720c */ /* 0x040fe20003f44070 */
[----:B------:R-:W-:Y:S01]  /*b750*/  IMAD.HI.U32 R7, R0, R12, RZ ;  /* 0x0000000c00077227 */ /* 0x000fe200078e00ff */
[----:B------:R-:W-:Y:S02]  /*b760*/  @!P6 IADD3 R2, PT, PT, R2, -R231, RZ ;  /* 0x800000e70202e210 */ /* 0x000fe40007ffe0ff */
[----:B------:R-:W-:Y:S01]  /*b770*/  ISETP.GT.U32.AND P6, PT, R231, R14, PT ;  /* 0x0000000ee700720c */ /* 0x000fe20003fc4070 */
[----:B-1----:R-:W-:Y:S01]  /*b780*/  VIADD R15, R25, 0xd8 ;  /* 0x000000d8190f7836 */ /* 0x002fe20000000000 */
[----:B------:R-:W-:Y:S01]  /*b790*/  IADD3 R7, PT, PT, -R7, RZ, RZ ;  /* 0x000000ff07077210 */ /* 0x000fe20007ffe1ff */
[----:B------:R-:W-:Y:S01]  /*b7a0*/  VIADD R20, R25, 0xda ;  /* 0x000000da19147836 */ /* 0x000fe20000000000 */
[----:B------:R-:W-:Y:S01]  /*b7b0*/  MOV R22, R4 ;  /* 0x0000000400167202 */ /* 0x000fe20000000f00 */
[--C-:B------:R-:W-:Y:S01]  /*b7c0*/  @!P3 IMAD.IADD R86, R86, 0x1, -R231.reuse ;  /* 0x000000015656b824 */ /* 0x100fe200078e0ae7 */
[----:B------:R-:W-:Y:S01]  /*b7d0*/  IABS R9, R15 ;  /* 0x0000000f00097213 */ /* 0x000fe20000000000 */
[C---:B------:R-:W-:Y:S01]  /*b7e0*/  IMAD R12, R231.reuse, R7, R12 ;  /* 0x00000007e70c7224 */ /* 0x040fe200078e020c */
[----:B------:R-:W-:Y:S01]  /*b7f0*/  IABS R7, R20 ;  /* 0x0000001400077213 */ /* 0x000fe20000000000 */
[----:B------:R-:W-:Y:S01]  /*b800*/  @!P2 IMAD.IADD R8, R8, 0x1, -R231 ;  /* 0x000000010808a824 */ /* 0x000fe200078e0ae7 */
[----:B------:R-:W-:Y:S01]  /*b810*/  ISETP.GT.U32.AND P2, PT, R231, R2, PT ;  /* 0x00000002e700720c */ /* 0x000fe20003f44070 */
[----:B------:R-:W-:Y:S01]  /*b820*/  IMAD.HI.U32 R6, R0, R9, RZ ;  /* 0x0000000900067227 */ /* 0x000fe200078e00ff */
[----:B------:R-:W-:-:S03]  /*b830*/  ISETP.GE.AND P3, PT, R16, RZ, PT ;  /* 0x000000ff1000720c */ /* 0x000fc60003f66270 */
[----:B------:R-:W-:Y:S02]  /*b840*/  @!P6 IMAD.IADD R14, R14, 0x1, -R231 ;  /* 0x000000010e0ee824 */ /* 0x000fe400078e0ae7 */
[----:B------:R-:W-:Y:S01]  /*b850*/  @!P1 IMAD.MOV R86, RZ, RZ, -R86 ;  /* 0x000000ffff569224 */ /* 0x000fe200078e0a56 */
[C---:B------:R-:W-:Y:S01]  /*b860*/  ISETP.GT.U32.AND P1, PT, R231.reuse, R8, PT ;  /* 0x00000008e700720c */ /* 0x040fe20003f24070 */
[----:B------:R-:W-:Y:S01]  /*b870*/  IMAD.HI.U32 R3, R0, R7, RZ ;  /* 0x0000000700037227 */ /* 0x000fe200078e00ff */
[----:B------:R-:W-:-:S03]  /*b880*/  ISETP.GT.U32.AND P6, PT, R231, R14, PT ;  /* 0x0000000ee700720c */ /* 0x000fc60003fc4070 */
[----:B------:R-:W-:Y:S01]  /*b890*/  IMAD.MOV R6, RZ, RZ, -R6 ;  /* 0x000000ffff067224 */ /* 0x000fe200078e0a06 */
[----:B------:R-:W-:Y:S01]  /*b8a0*/  @!P2 IADD3 R2, PT, PT, R2, -R231, RZ ;  /* 0x800000e70202a210 */ /* 0x000fe20007ffe0ff */
[----:B------:R-:W-:Y:S01]  /*b8b0*/  IMAD.HI.U32 R5, R0, R110, RZ ;  /* 0x0000006e00057227 */ /* 0x000fe200078e00ff */
[----:B------:R-:W-:-:S03]  /*b8c0*/  ISETP.GT.U32.AND P2, PT, R231, R12, PT ;  /* 0x0000000ce700720c */ /* 0x000fc60003f44070 */
[----:B------:R-:W-:Y:S02]  /*b8d0*/  IMAD.MOV R4, RZ, RZ, -R3 ;  /* 0x000000ffff047224 */ /* 0x000fe400078e0a03 */
[C---:B------:R-:W-:Y:S02]  /*b8e0*/  IMAD R6, R231.reuse, R6, R9 ;  /* 0x00000006e7067224 */ /* 0x040fe400078e0209 */
[----:B------:R-:W-:Y:S01]  /*b8f0*/  IMAD.MOV R9, RZ, RZ, -R5 ;  /* 0x000000ffff097224 */ /* 0x000fe200078e0a05 */
[----:B------:R-:W-:Y:S01]  /*b900*/  @!P6 IADD3 R14, PT, PT, R14, -R231, RZ ;  /* 0x800000e70e0ee210 */ /* 0x000fe20007ffe0ff */
[----:B------:R-:W-:Y:S01]  /*b910*/  IMAD R4, R231, R4, R7 ;  /* 0x00000004e7047224 */ /* 0x000fe200078e0207 */
[----:B------:R-:W-:Y:S01]  /*b920*/  IADD3 R7, PT, PT, R25, 0xdf, RZ ;  /* 0x000000df19077810 */ /* 0x000fe20007ffe0ff */
[----:B------:R-:W-:Y:S01]  /*b930*/  @!P0 IMAD.MOV R22, RZ, RZ, -R22 ;  /* 0x000000ffff168224 */ /* 0x000fe200078e0a16 */
[C---:B------:R-:W-:Y:S01]  /*b940*/  ISETP.GT.U32.AND P0, PT, R231.reuse, R6, PT ;  /* 0x00000006e700720c */ /* 0x040fe20003f04070 */
[----:B------:R-:W-:-:S02]  /*b950*/  IMAD R110, R231, R9, R110 ;  /* 0x00000009e76e7224 */ /* 0x000fc400078e026e */
[--C-:B------:R-:W-:Y:S01]  /*b960*/  @!P1 IMAD.IADD R8, R8, 0x1, -R231.reuse ;  /* 0x0000000108089824 */ /* 0x100fe200078e0ae7 */
[----:B------:R-:W-:Y:S01]  /*b970*/  ISETP.GT.U32.AND P1, PT, R231, R4, PT ;  /* 0x00000004e700720c */ /* 0x000fe20003f24070 */
[----:B--2---:R-:W-:Y:S01]  /*b980*/  VIADD R17, R25, 0xdd ;  /* 0x000000dd19117836 */ /* 0x004fe20000000000 */
[----:B------:R-:W-:Y:S01]  /*b990*/  ISETP.GT.U32.AND P6, PT, R231, R110, PT ;  /* 0x0000006ee700720c */ /* 0x000fe20003fc4070 */
[--C-:B------:R-:W-:Y:S01]  /*b9a0*/  @!P2 IMAD.IADD R12, R12, 0x1, -R231.reuse ;  /* 0x000000010c0ca824 */ /* 0x100fe200078e0ae7 */
[----:B------:R1:W-:Y:S01]  /*b9b0*/  STL [R1+0x598], R22 ;  /* 0x0005981601007387 */ /* 0x0003e20000100800 */
[----:B------:R-:W-:Y:S01]  /*b9c0*/  IMAD.MOV.U32 R23, RZ, RZ, R2 ;  /* 0x000000ffff177224 */ /* 0x000fe200078e0002 */
[----:B------:R-:W-:Y:S01]  /*b9d0*/  IABS R16, R17 ;  /* 0x0000001100107213 */ /* 0x000fe20000000000 */
[----:B------:R-:W-:Y:S01]  /*b9e0*/  VIADD R19, R25, 0xdc ;  /* 0x000000dc19137836 */ /* 0x000fe20000000000 */
[----:B------:R-:W-:Y:S01]  /*b9f0*/  ISETP.GE.AND P2, PT, R13, RZ, PT ;  /* 0x000000ff0d00720c */ /* 0x000fe20003f46270 */
[----:B------:R-:W-:Y:S01]  /*ba00*/  @!P0 IMAD.IADD R6, R6, 0x1, -R231 ;  /* 0x0000000106068824 */ /* 0x000fe200078e0ae7 */
[----:B------:R-:W-:Y:S01]  /*ba10*/  ISETP.GE.AND P0, PT, R15, RZ, PT ;  /* 0x000000ff0f00720c */ /* 0x000fe20003f06270 */
[----:B------:R-:W-:Y:S01]  /*ba20*/  @!P4 IMAD.MOV R23, RZ, RZ, -R23 ;  /* 0x000000ffff17c224 */ /* 0x000fe200078e0a17 */
[C---:B------:R-:W-:Y:S01]  /*ba30*/  ISETP.GT.U32.AND P4, PT, R231.reuse, R12, PT ;  /* 0x0000000ce700720c */ /* 0x040fe20003f84070 */
[----:B------:R-:W-:Y:S01]  /*ba40*/  @!P1 IMAD.IADD R4, R4, 0x1, -R231 ;  /* 0x0000000104049824 */ /* 0x000fe200078e0ae7 */
[C---:B------:R-:W-:Y:S01]  /*ba50*/  ISETP.GT.U32.AND P1, PT, R231.reuse, R6, PT ;  /* 0x00000006e700720c */ /* 0x040fe20003f24070 */
[----:B------:R-:W-:Y:S01]  /*ba60*/  IMAD.HI.U32 R5, R0, R16, RZ ;  /* 0x0000001000057227 */ /* 0x000fe200078e00ff */
[----:B------:R-:W-:Y:S01]  /*ba70*/  IABS R18, R19 ;  /* 0x0000001300127213 */ /* 0x000fe20000000000 */
[----:B------:R-:W-:Y:S01]  /*ba80*/  STL [R1+0x5b0], R23 ;  /* 0x0005b01701007387 */ /* 0x000fe20000100800 */
[----:B------:R-:W-:Y:S01]  /*ba90*/  @!P6 IADD3 R110, PT, PT, R110, -R231, RZ ;  /* 0x800000e76e6ee210 */ /* 0x000fe20007ffe0ff */
[----:B------:R-:W-:Y:S01]  /*baa0*/  IMAD.MOV R5, RZ, RZ, -R5 ;  /* 0x000000ffff057224 */ /* 0x000fe200078e0a05 */
[----:B------:R-:W-:Y:S01]  /*bab0*/  ISETP.GT.U32.AND P6, PT, R231, R4, PT ;  /* 0x00000004e700720c */ /* 0x000fe20003fc4070 */
[----:B-1----:R-:W-:-:S02]  /*bac0*/  IMAD.MOV.U32 R22, RZ, RZ, R8 ;  /* 0x000000ffff167224 */ /* 0x002fc400078e0008 */
[----:B------:R-:W-:Y:S02]  /*bad0*/  IMAD.MOV.U32 R2, RZ, RZ, R14 ;  /* 0x000000ffff027224 */ /* 0x000fe400078e000e */
[----:B------:R-:W-:Y:S02]  /*bae0*/  VIADD R9, R25, 0xde ;  /* 0x000000de19097836 */ /* 0x000fe40000000000 */
[----:B------:R-:W-:Y:S01]  /*baf0*/  IMAD.HI.U32 R3, R0, R18, RZ ;  /* 0x0000001200037227 */ /* 0x000fe200078e00ff */
[----:B------:R-:W-:Y:S02]  /*bb00*/  @!P3 IADD3 R2, PT, PT, -R2, RZ, RZ ;  /* 0x000000ff0202b210 */ /* 0x000fe40007ffe1ff */
[----:B------:R-:W-:Y:S01]  /*bb10*/  IABS R8, R9 ;  /* 0x0000000900087213 */ /* 0x000fe20000000000 */
[C---:B------:R-:W-:Y:S01]  /*bb20*/  IMAD R16, R231.reuse, R5, R16 ;  /* 0x00000005e7107224 */ /* 0x040fe200078e0210 */
[----:B------:R-:W-:Y:S01]  /*bb30*/  IABS R5, R7 ;  /* 0x0000000700057213 */ /* 0x000fe20000000000 */
[----:B------:R-:W-:Y:S01]  /*bb40*/  @!P5 IMAD.MOV R22, RZ, RZ, -R22 ;  /* 0x000000ffff16d224 */ /* 0x000fe200078e0a16 */
[----:B------:R-:W-:Y:S01]  /*bb50*/  ISETP.GT.U32.AND P5, PT, R231, R110, PT ;  /* 0x0000006ee700720c */ /* 0x000fe20003fa4070 */
[----:B------:R-:W-:-:S02]  /*bb60*/  IMAD.MOV R3, RZ, RZ, -R3 ;  /* 0x000000ffff037224 */ /* 0x000fc400078e0a03 */
[--C-:B------:R-:W-:Y:S01]  /*bb70*/  @!P4 IMAD.IADD R12, R12, 0x1, -R231.reuse ;  /* 0x000000010c0cc824 */ /* 0x100fe200078e0ae7 */
[----:B------:R-:W-:Y:S01]  /*bb80*/  STL [R1+0x5cc], R22 ;  /* 0x0005cc1601007387 */ /* 0x000fe20000100800 */
[--C-:B------:R-:W-:Y:S01]  /*bb90*/  @!P1 IMAD.IADD R6, R6, 0x1, -R231.reuse ;  /* 0x0000000106069824 */ /* 0x100fe200078e0ae7 */
[C---:B------:R-:W-:Y:S01]  /*bba0*/  ISETP.GT.U32.AND P4, PT, R231.reuse, R16, PT ;  /* 0x00000010e700720c */ /* 0x040fe20003f84070 */
[----:B------:R-:W-:Y:S01]  /*bbb0*/  IMAD R18, R231, R3, R18 ;  /* 0x00000003e7127224 */ /* 0x000fe200078e0212 */
[----:B------:R-:W-:Y:S01]  /*bbc0*/  ISETP.GE.AND P1, PT, R20, RZ, PT ;  /* 0x000000ff1400720c */ /* 0x000fe20003f26270 */
[----:B------:R1:W-:Y:S01]  /*bbd0*/  STL [R1+0x5d0], R2 ;  /* 0x0005d00201007387 */ /* 0x0003e20000100800 */
[----:B------:R-:W-:Y:S01]  /*bbe0*/  @!P6 IMAD.IADD R4, R4, 0x1, -R231 ;  /* 0x000000010404e824 */ /* 0x000fe200078e0ae7 */
[----:B------:R-:W-:Y:S01]  /*bbf0*/  ISETP.GE.AND P6, PT, R21, RZ, PT ;  /* 0x000000ff1500720c */ /* 0x000fe20003fc6270 */
[----:B------:R-:W-:Y:S01]  /*bc00*/  IMAD.HI.U32 R3, R0, R5, RZ ;  /* 0x0000000500037227 */ /* 0x000fe200078e00ff */
[----:B------:R-:W-:-:S02]  /*bc10*/  ISETP.GT.U32.AND P3, PT, R231, R18, PT ;  /* 0x00000012e700720c */ /* 0x000fc40003f64070 */
[----:B------:R-:W-:Y:S01]  /*bc20*/  @!P5 IADD3 R110, PT, PT, R110, -R231, RZ ;  /* 0x800000e76e6ed210 */ /* 0x000fe20007ffe0ff */
[----:B------:R-:W-:Y:S01]  /*bc30*/  IMAD.MOV.U32 R14, RZ, RZ, R6 ;  /* 0x000000ffff0e7224 */ /* 0x000fe200078e0006 */
[----:B------:R-:W-:Y:S01]  /*bc40*/  IADD3 R6, PT, PT, -R3, RZ, RZ ;  /* 0x000000ff03067210 */ /* 0x000fe20007ffe1ff */
[----:B------:R-:W-:Y:S01]  /*bc50*/  IMAD.MOV.U32 R3, RZ, RZ, R4 ;  /* 0x000000ffff037224 */ /* 0x000fe200078e0004 */
[----:B------:R-:W-:Y:S01]  /*bc60*/  ISETP.GE.AND P5, PT, R19, RZ, PT ;  /* 0x000000ff1300720c */ /* 0x000fe20003fa6270 */
[----:B-1----:R-:W-:Y:S01]  /*bc70*/  IMAD.HI.U32 R2, R0, R8, RZ ;  /* 0x0000000800027227 */ /* 0x002fe200078e00ff */
[----:B------:R-:W-:-:S03]  /*bc80*/  IADD3 R20, PT, PT, R25, 0x105, RZ ;  /* 0x0000010519147810 */ /* 0x000fc60007ffe0ff */
[----:B------:R-:W-:Y:S02]  /*bc90*/  IMAD.MOV R2, RZ, RZ, -R2 ;  /* 0x000000ffff027224 */ /* 0x000fe400078e0a02 */
[----:B------:R-:W-:Y:S02]  /*bca0*/  IMAD.MOV.U32 R13, RZ, RZ, R12 ;  /* 0x000000ffff0d7224 */ /* 0x000fe400078e000c */
[----:B------:R-:W-:Y:S02]  /*bcb0*/  IMAD R8, R231, R2, R8 ;  /* 0x00000002e7087224 */ /* 0x000fe400078e0208 */
[----:B------:R-:W-:Y:S01]  /*bcc0*/  @!P4 IMAD.IADD R16, R16, 0x1, -R231 ;  /* 0x000000011010c824 */ /* 0x000fe200078e0ae7 */
[----:B------:R-:W-:Y:S01]  /*bcd0*/  @!P2 IADD3 R13, PT, PT, -R13, RZ, RZ ;  /* 0x000000ff0d0da210 */ /* 0x000fe20007ffe1ff */
        /* <DEDUP_REMOVED lines=8> */
[----:B------:R-:W-:Y:S01]  /*bd60*/  VIADD R2, R25, 0xe0 ;  /* 0x000000e019027836 */ /* 0x000fe20000000000 */
[----:B------:R-:W-:Y:S01]  /*bd70*/  ISETP.GE.AND P3, PT, R17, RZ, PT ;  /* 0x000000ff1100720c */ /* 0x000fe20003f66270 */
[----:B------:R-:W-:Y:S01]  /*bd80*/  @!P0 IMAD.MOV R14, RZ, RZ, -R14 ;  /* 0x000000ffff0e8224 */ /* 0x000fe200078e0a0e */
[----:B------:R-:W-:-:S02]  /*bd90*/  ISETP.GT.U32.AND P0, PT, R231, R18, PT ;  /* 0x00000012e700720c */ /* 0x000fc40003f04070 */
[----:B------:R-:W-:Y:S02]  /*bda0*/  IABS R4, R2 ;  /* 0x0000000200047213 */ /* 0x000fe40000000000 */
[----:B------:R-:W-:Y:S01]  /*bdb0*/  STL [R1+0x5d8], R14 ;  /* 0x0005d80e01007387 */ /* 0x000fe20000100800 */
[----:B------:R-:W-:Y:S02]  /*bdc0*/  @!P1 IADD3 R8, PT, PT, R8, -R231, RZ ;  /* 0x800000e708089210 */ /* 0x000fe40007ffe0ff */
[--C-:B------:R-:W-:Y:S01]  /*bdd0*/  @!P2 IMAD.IADD R16, R16, 0x1, -R231.reuse ;  /* 0x000000011010a824 */ /* 0x100fe200078e0ae7 */
[----:B------:R-:W-:Y:S01]  /*bde0*/  ISETP.GE.AND P2, PT, R2, RZ, PT ;  /* 0x000000ff0200720c */ /* 0x000fe20003f46270 */
[----:B------:R-:W-:Y:S01]  /*bdf0*/  @!P6 IMAD.IADD R6, R6, 0x1, -R231 ;  /* 0x000000010606e824 */ /* 0x000fe200078e0ae7 */
[----:B------:R-:W-:Y:S01]  /*be00*/  ISETP.GT.U32.AND P6, PT, R231, R8, PT ;  /* 0x00000008e700720c */ /* 0x000fe20003fc4070 */
[----:B------:R-:W-:Y:S01]  /*be10*/  STL [R1+0x148], R13 ;  /* 0x0001480d01007387 */ /* 0x000fe20000100800 */
[----:B------:R-:W-:-:S03]  /*be20*/  IMAD.HI.U32 R2, R0, R4, RZ ;  /* 0x0000000400027227 */ /* 0x000fc600078e00ff */
[----:B------:R1:W-:Y:S01]  /*be30*/  STL [R1+0x5e0], R3 ;  /* 0x0005e00301007387 */ /* 0x0003e20000100800 */
[----:B------:R-:W-:Y:S02]  /*be40*/  IMAD.MOV R2, RZ, RZ, -R2 ;  /* 0x000000ffff027224 */ /* 0x000fe400078e0a02 */
[--C-:B------:R-:W-:Y:S01]  /*be50*/  @!P0 IMAD.IADD R18, R18, 0x1, -R231.reuse ;  /* 0x0000000112128824 */ /* 0x100fe200078e0ae7 */
[----:B------:R-:W-:Y:S01]  /*be60*/  ISETP.GE.AND P0, PT, R7, RZ, PT ;  /* 0x000000ff0700720c */ /* 0x000fe20003f06270 */
[----:B------:R-:W-:Y:S02]  /*be70*/  IMAD R4, R231, R2, R4 ;  /* 0x00000002e7047224 */ /* 0x000fe400078e0204 */
[----:B------:R-:W-:Y:S02]  /*be80*/  IMAD.MOV.U32 R9, RZ, RZ, R18 ;  /* 0x000000ffff097224 */ /* 0x000fe400078e0012 */
[----:B------:R-:W-:Y:S01]  /*be90*/  @!P6 IMAD.IADD R8, R8, 0x1, -R231 ;  /* 0x000000010808e824 */ /* 0x000fe200078e0ae7 */
[----:B-1----:R-:W-:Y:S01]  /*bea0*/  IADD3 R3, PT, PT, R25, 0xe1, RZ ;  /* 0x000000e119037810 */ /* 0x002fe20007ffe0ff */
[----:B------:R-:W-:Y:S01]  /*beb0*/  @!P5 IMAD.MOV R9, RZ, RZ, -R9 ;  /* 0x000000ffff09d224 */ /* 0x000fe200078e0a09 */
[----:B------:R-:W-:Y:S01]  /*bec0*/  ISETP.GT.U32.AND P6, PT, R231, R4, PT ;  /* 0x00000004e700720c */ /* 0x000fe20003fc4070 */
[----:B------:R-:W-:Y:S01]  /*bed0*/  IMAD.MOV.U32 R14, RZ, RZ, R8 ;  /* 0x000000ffff0e7224 */ /* 0x000fe200078e0008 */
[----:B------:R-:W-:Y:S01]  /*bee0*/  IABS R5, R3 ;  /* 0x0000000300057213 */ /* 0x000fe20000000000 */
[----:B------:R-:W-:Y:S01]  /*bef0*/  VIADD R7, R25, 0xe2 ;  /* 0x000000e219077836 */ /* 0x000fe20000000000 */
[----:B------:R-:W-:Y:S01]  /*bf00*/  ISETP.GE.AND P1, PT, R3, RZ, PT ;  /* 0x000000ff0300720c */ /* 0x000fe20003f26270 */
[----:B------:R-:W-:Y:S01]  /*bf10*/  @!P4 IMAD.MOV R14, RZ, RZ, -R14 ;  /* 0x000000ffff0ec224 */ /* 0x000fe200078e0a0e */
[----:B------:R-:W-:Y:S01]  /*bf20*/  ISETP.GT.U32.AND P5, PT, R231, R6, PT ;  /* 0x00000006e700720c */ /* 0x000fe20003fa4070 */
[----:B------:R-:W-:Y:S01]  /*bf30*/  IMAD.HI.U32 R3, R0, R5, RZ ;  /* 0x0000000500037227 */ /* 0x000fe200078e00ff */
[----:B------:R1:W-:Y:S01]  /*bf40*/  STL [R1+0x5e4], R9 ;  /* 0x0005e40901007387 */ /* 0x0003e20000100800 */
[----:B------:R-:W-:-:S02]  /*bf50*/  IABS R111, R7 ;  /* 0x00000007006f7213 */ /* 0x000fc40000000000 */
[----:B------:R-:W-:Y:S02]  /*bf60*/  IMAD.MOV R12, RZ, RZ, -R3 ;  /* 0x000000ffff0c7224 */ /* 0x000fe400078e0a03 */
[----:B------:R-:W-:Y:S02]  /*bf70*/  VIADD R3, R25, 0xe3 ;  /* 0x000000e319037836 */ /* 0x000fe40000000000 */
[----:B------:R-:W-:Y:S01]  /*bf80*/  IMAD R2, R231, R12, R5 ;  /* 0x0000000ce7027224 */ /* 0x000fe200078e0205 */
[----:B------:R-:W-:Y:S01]  /*bf90*/  IADD3 R5, PT, PT, R25, 0xe4, RZ ;  /* 0x000000e419057810 */ /* 0x000fe20007ffe0ff */
[--C-:B------:R-:W-:Y:S01]  /*bfa0*/  @!P6 IMAD.IADD R4, R4, 0x1, -R231.reuse ;  /* 0x000000010404e824 */ /* 0x100fe200078e0ae7 */
[----:B-1----:R-:W-:Y:S01]  /*bfb0*/  MOV R9, R16 ;  /* 0x0000001000097202 */ /* 0x002fe20000000f00 */
[----:B------:R-:W-:Y:S01]  /*bfc0*/  @!P5 IMAD.IADD R6, R6, 0x1, -R231 ;  /* 0x000000010606d824 */ /* 0x000fe200078e0ae7 */
[----:B------:R-:W-:Y:S01]  /*bfd0*/  ISETP.GT.U32.AND P4, PT, R231, R2, PT ;  /* 0x00000002e700720c */ /* 0x000fe20003f84070 */
[----:B------:R-:W-:Y:S01]  /*bfe0*/  VIADD R16, R25, 0xe6 ;  /* 0x000000e619107836 */ /* 0x000fe20000000000 */
[----:B------:R-:W-:-:S02]  /*bff0*/  ISETP.GE.AND P5, PT, R3, RZ, PT ;  /* 0x000000ff0300720c */ /* 0x000fc40003fa6270 */
[----:B------:R-:W-:Y:S01]  /*c000*/  IABS R87, R3 ;  /* 0x0000000300577213 */ /* 0x000fe20000000000 */
[C---:B------:R-:W-:Y:S01]  /*c010*/  IMAD.HI.U32 R3, R0.reuse, R111, RZ ;  /* 0x0000006f00037227 */ /* 0x040fe200078e00ff */
[----:B------:R-:W-:Y:S02]  /*c020*/  @!P3 IADD3 R9, PT, PT, -R9, RZ, RZ ;  /* 0x000000ff0909b210 */ /* 0x000fe40007ffe1ff */
[----:B------:R-:W-:Y:S01]  /*c030*/  ISETP.GT.U32.AND P6, PT, R231, R4, PT ;  /* 0x00000004e700720c */ /* 0x000fe20003fc4070 */
[----:B------:R-:W-:Y:S01]  /*c040*/  IMAD.MOV R8, RZ, RZ, -R3 ;  /* 0x000000ffff087224 */ /* 0x000fe200078e0a03 */
[----:B------:R-:W-:Y:S01]  /*c050*/  ISETP.GE.AND P3, PT, R7, RZ, PT ;  /* 0x000000ff0700720c */ /* 0x000fe20003f66270 */
[----:B------:R1:W-:Y:S01]  /*c060*/  STL [R1+0x5fc], R9 ;  /* 0x0005fc0901007387 */ /* 0x0003e20000100800 */
[----:B------:R-:W-:Y:S01]  /*c070*/  IMAD.HI.U32 R3, R0, R87, RZ ;  /* 0x0000005700037227 */ /* 0x000fe200078e00ff */
[----:B------:R-:W-:Y:S02]  /*c080*/  IABS R7, R5 ;  /* 0x0000000500077213 */ /* 0x000fe40000000000 */
[----:B------:R-:W-:Y:S01]  /*c090*/  MOV R13, R6 ;  /* 0x00000006000d7202 */ /* 0x000fe20000000f00 */
[----:B------:R-:W-:Y:S01]  /*c0a0*/  @!P4 IMAD.IADD R2, R2, 0x1, -R231 ;  /* 0x000000010202c824 */ /* 0x000fe200078e0ae7 */
[----:B------:R-:W-:Y:S01]  /*c0b0*/  STL [R1+0x610], R14 ;  /* 0x0006100e01007387 */ /* 0x000fe20000100800 */
[----:B------:R-:W-:Y:S01]  /*c0c0*/  IMAD R111, R231, R8, R111 ;  /* 0x00000008e76f7224 */ /* 0x000fe200078e026f */
[----:B------:R-:W-:Y:S01]  /*c0d0*/  IADD3 R8, PT, PT, -R3, RZ, RZ ;  /* 0x000000ff03087210 */ /* 0x000fe20007ffe1ff */
[----:B------:R-:W-:Y:S01]  /*c0e0*/  IMAD.HI.U32 R3, R0, R7, RZ ;  /* 0x0000000700037227 */ /* 0x000fe200078e00ff */
[----:B------:R-:W-:-:S02]  /*c0f0*/  ISETP.GT.U32.AND P4, PT, R231, R2, PT ;  /* 0x00000002e700720c */ /* 0x000fc40003f84070 */
[----:B------:R-:W-:Y:S01]  /*c100*/  IABS R12, R16 ;  /* 0x00000010000c7213 */ /* 0x000fe20000000000 */
[----:B-1----:R-:W-:Y:S02]  /*c110*/  VIADD R9, R25, 0xe5 ;  /* 0x000000e519097836 */ /* 0x002fe40000000000 */
[----:B------:R-:W-:Y:S01]  /*c120*/  @!P0 IMAD.MOV R13, RZ, RZ, -R13 ;  /* 0x000000ffff0d8224 */ /* 0x000fe200078e0a0d */
[----:B------:R-:W-:Y:S01]  /*c130*/  ISETP.GE.AND P0, PT, R5, RZ, PT ;  /* 0x000000ff0500720c */ /* 0x000fe20003f06270 */
[----:B------:R-:W-:Y:S01]  /*c140*/  @!P6 IMAD.IADD R4, R4, 0x1, -R231 ;  /* 0x000000010404e824 */ /* 0x000fe200078e0ae7 */
[----:B------:R-:W-:Y:S01]  /*c150*/  IABS R6, R9 ;  /* 0x0000000900067213 */ /* 0x000fe20000000000 */
[C---:B------:R-:W-:Y:S01]  /*c160*/  IMAD R87, R231.reuse, R8, R87 ;  /* 0x00000008e7577224 */ /* 0x040fe200078e0257 */
[----:B------:R-:W-:Y:S01]  /*c170*/  ISETP.GT.U32.AND P6, PT, R231, R111, PT ;  /* 0x0000006fe700720c */ /* 0x000fe20003fc4070 */
[----:B------:R1:W-:Y:S01]  /*c180*/  STL [R1+0x630], R13 ;  /* 0x0006300d01007387 */ /* 0x0003e20000100800 */
[----:B------:R-:W-:Y:S01]  /*c190*/  IADD3 R8, PT, PT, -R3, RZ, RZ ;  /* 0x000000ff03087210 */ /* 0x000fe20007ffe1ff */
[----:B------:R-:W-:-:S04]  /*c1a0*/  IMAD.HI.U32 R5, R0, R6, RZ ;  /* 0x0000000600057227 */ /* 0x000fc800078e00ff */
[----:B------:R-:W-:Y:S02]  /*c1b0*/  IMAD.MOV R5, RZ, RZ, -R5 ;  /* 0x000000ffff057224 */ /* 0x000fe400078e0a05 */
[----:B------:R-:W-:Y:S01]  /*c1c0*/  IMAD R8, R231, R8, R7 ;  /* 0x00000008e7087224 */ /* 0x000fe200078e0207 */
[----:B------:R-:W-:Y:S01]  /*c1d0*/  IADD3 R7, PT, PT, R25, 0xe8, RZ ;  /* 0x000000e819077810 */ /* 0x000fe20007ffe0ff */
[C---:B------:R-:W-:Y:S02]  /*c1e0*/  IMAD R6, R231.reuse, R5, R6 ;  /* 0x00000005e7067224 */ /* 0x040fe400078e0206 */
[--C-:B------:R-:W-:Y:S01]  /*c1f0*/  @!P4 IMAD.IADD R2, R2, 0x1, -R231.reuse ;  /* 0x000000010202c824 */ /* 0x100fe200078e0ae7 */
[----:B------:R-:W-:Y:S01]  /*c200*/  ISETP.GT.U32.AND P4, PT, R231, R8, PT ;  /* 0x00000008e700720c */ /* 0x000fe20003f84070 */
[----:B-1----:R-:W-:Y:S01]  /*c210*/  IMAD.MOV.U32 R13, RZ, RZ, R4 ;  /* 0x000000ffff0d7224 */ /* 0x002fe200078e0004 */
[----:B------:R-:W-:Y:S01]  /*c220*/  IABS R15, R7 ;  /* 0x00000007000f7213 */ /* 0x000fe20000000000 */
[----:B------:R-:W-:Y:S01]  /*c230*/  @!P6 IMAD.IADD R111, R111, 0x1, -R231 ;  /* 0x000000016f6fe824 */ /* 0x000fe200078e0ae7 */
[----:B------:R-:W-:Y:S01]  /*c240*/  ISETP.GT.U32.AND P6, PT, R231, R6, PT ;  /* 0x00000006e700720c */ /* 0x000fe20003fc4070 */
[----:B------:R-:W-:Y:S01]  /*c250*/  IMAD.MOV.U32 R3, RZ, RZ, R12 ;  /* 0x000000ffff037224 */ /* 0x000fe200078e000c */
[----:B------:R-:W-:Y:S01]  /*c260*/  @!P2 IADD3 R13, PT, PT, -R13, RZ, RZ ;  /* 0x000000ff0d0da210 */ /* 0x000fe20007ffe1ff */
[----:B------:R-:W-:Y:S01]  /*c270*/  VIADD R12, R25, 0xe7 ;  /* 0x000000e7190c7836 */ /* 0x000fe20000000000 */
[----:B------:R-:W-:Y:S01]  /*c280*/  ISETP.GT.U32.AND P2, PT, R231, R87, PT ;  /* 0x00000057e700720c */ /* 0x000fe20003f44070 */
[----:B------:R-:W-:-:S02]  /*c290*/  IMAD.MOV.U32 R17, RZ, RZ, R2 ;  /* 0x000000ffff117224 */ /* 0x000fc400078e0002 */
[----:B------:R1:W-:Y:S01]  /*c2a0*/  STL [R1+0x638], R13 ;  /* 0x0006380d01007387 */ /* 0x0003e20000100800 */
[----:B------:R-:W-:Y:S01]  /*c2b0*/  IMAD.HI.U32 R4, R0, R3, RZ ;  /* 0x0000000300047227 */ /* 0x000fe200078e00ff */
[----:B------:R-:W-:-:S03]  /*c2c0*/  @!P4 IADD3 R8, PT, PT, R8, -R231, RZ ;  /* 0x800000e70808c210 */ /* 0x000fc60007ffe0ff */
[----:B------:R-:W-:Y:S02]  /*c2d0*/  VIADD R5, R25, 0xe9 ;  /* 0x000000e919057836 */ /* 0x000fe40000000000 */
[--C-:B------:R-:W-:Y:S01]  /*c2e0*/  @!P6 IMAD.IADD R6, R6, 0x1, -R231.reuse ;  /* 0x000000010606e824 */ /* 0x100fe200078e0ae7 */
[----:B------:R-:W-:Y:S01]  /*c2f0*/  ISETP.GT.U32.AND P6, PT, R231, R8, PT ;  /* 0x00000008e700720c */ /* 0x000fe20003fc4070 */
[----:B------:R-:W-:Y:S01]  /*c300*/  IMAD.MOV R4, RZ, RZ, -R4 ;  /* 0x000000ffff047224 */ /* 0x000fe200078e0a04 */
[----:B-1----:R-:W-:Y:S01]  /*c310*/  IABS R13, R12 ;  /* 0x0000000c000d7213 */ /* 0x002fe20000000000 */
[----:B------:R-:W-:Y:S01]  /*c320*/  @!P2 IMAD.IADD R87, R87, 0x1, -R231 ;  /* 0x000000015757a824 */ /* 0x000fe200078e0ae7 */
[C---:B------:R-:W-:Y:S01]  /*c330*/  ISETP.GT.U32.AND P2, PT, R231.reuse, R111, PT ;  /* 0x0000006fe700720c */ /* 0x040fe20003f44070 */
[C---:B------:R-:W-:Y:S01]  /*c340*/  IMAD R4, R231.reuse, R4, R3 ;  /* 0x00000004e7047224 */ /* 0x040fe200078e0203 */
[----:B------:R-:W-:Y:S01]  /*c350*/  IABS R14, R5 ;  /* 0x00000005000e7213 */ /* 0x000fe20000000000 */
[----:B------:R-:W-:Y:S01]  /*c360*/  IMAD.HI.U32 R2, R0, R13, RZ ;  /* 0x0000000d00027227 */ /* 0x000fe200078e00ff */
[----:B------:R-:W-:-:S03]  /*c370*/  ISETP.GT.U32.AND P4, PT, R231, R87, PT ;  /* 0x00000057e700720c */ /* 0x000fc60003f84070 */
[----:B------:R-:W-:Y:S01]  /*c380*/  VIADD R3, R25, 0xea ;  /* 0x000000ea19037836 */ /* 0x000fe20000000000 */
[----:B------:R-:W-:Y:S01]  /*c390*/  IADD3 R2, PT, PT, -R2, RZ, RZ ;  /* 0x000000ff02027210 */ /* 0x000fe20007ffe1ff */
[----:B------:R-:W-:Y:S01]  /*c3a0*/  @!P1 IMAD.MOV R17, RZ, RZ, -R17 ;  /* 0x000000ffff119224 */ /* 0x000fe200078e0a11 */
[----:B------:R-:W-:Y:S02]  /*c3b0*/  @!P6 IADD3 R8, PT, PT, R8, -R231, RZ ;  /* 0x800000e70808e210 */ /* 0x000fe40007ffe0ff */
[----:B------:R-:W-:Y:S01]  /*c3c0*/  IABS R112, R3 ;  /* 0x0000000300707213 */ /* 0x000fe20000000000 */
[C---:B------:R-:W-:Y:S01]  /*c3d0*/  IMAD R13, R231.reuse, R2, R13 ;  /* 0x00000002e70d7224 */ /* 0x040fe200078e020d */
[----:B------:R-:W-:Y:S01]  /*c3e0*/  ISETP.GT.U32.AND P1, PT, R231, R6, PT ;  /* 0x00000006e700720c */ /* 0x000fe20003f24070 */
[--C-:B------:R-:W-:Y:S01]  /*c3f0*/  @!P2 IMAD.IADD R111, R111, 0x1, -R231.reuse ;  /* 0x000000016f6fa824 */ /* 0x100fe200078e0ae7 */
[----:B------:R-:W-:Y:S01]  /*c400*/  ISETP.GT.U32.AND P2, PT, R231, R4, PT ;  /* 0x00000004e700720c */ /* 0x000fe20003f44070 */
[----:B------:R-:W-:Y:S01]  /*c410*/  @!P4 IMAD.IADD R87, R87, 0x1, -R231 ;  /* 0x000000015757c824 */ /* 0x000fe200078e0ae7 */
[----:B------:R-:W-:Y:S01]  /*c420*/  ISETP.GT.U32.AND P6, PT, R231, R13, PT ;  /* 0x0000000de700720c */ /* 0x000fe20003fc4070 */
[C---:B------:R-:W-:Y:S01]  /*c430*/  IMAD.HI.U32 R2, R0.reuse, R15, RZ ;  /* 0x0000000f00027227 */ /* 0x040fe200078e00ff */
[----:B------:R-:W-:Y:S01]  /*c440*/  ISETP.GE.AND P4, PT, R9, RZ, PT ;  /* 0x000000ff0900720c */ /* 0x000fe20003f86270 */
[----:B------:R1:W-:Y:S02]  /*c450*/  STL [R1+0x140], R17 ;  /* 0x0001401101007387 */ /* 0x0003e40000100800 */
[----:B------:R-:W-:-:S04]  /*c460*/  IMAD.HI.U32 R9, R0, R14, RZ ;  /* 0x0000000e00097227 */ /* 0x000fc800078e00ff */
[----:B------:R-:W-:Y:S02]  /*c470*/  IMAD.MOV R9, RZ, RZ, -R9 ;  /* 0x000000ffff097224 */ /* 0x000fe400078e0a09 */
[----:B------:R-:W-:Y:S01]  /*c480*/  @!P5 IMAD.MOV R87, RZ, RZ, -R87 ;  /* 0x000000ffff57d224 */ /* 0x000fe200078e0a57 */
[----:B------:R-:W-:Y:S01]  /*c490*/  @!P2 IADD3 R4, PT, PT, R4, -R231, RZ ;  /* 0x800000e70404a210 */ /* 0x000fe20007ffe0ff */
[----:B------:R-:W-:Y:S01]  /*c4a0*/  @!P6 IMAD.IADD R13, R13, 0x1, -R231 ;  /* 0x000000010d0de824 */ /* 0x000fe200078e0ae7 */
[----:B------:R-:W-:Y:S01]  /*c4b0*/  ISETP.GE.AND P2, PT, R12, RZ, PT ;  /* 0x000000ff0c00720c */ /* 0x000fe20003f46270 */
[C---:B------:R-:W-:Y:S02]  /*c4c0*/  IMAD R14, R231.reuse, R9, R14 ;  /* 0x00000009e70e7224 */ /* 0x040fe400078e020e */
[----:B------:R-:W-:Y:S01]  /*c4d0*/  IMAD.HI.U32 R9, R0, R112, RZ ;  /* 0x0000007000097227 */ /* 0x000fe200078e00ff */
[----:B------:R-:W-:-:S03]  /*c4e0*/  ISETP.GT.U32.AND P5, PT, R231, R13, PT ;  /* 0x0000000de700720c */ /* 0x000fc60003fa4070 */
[----:B------:R-:W-:Y:S01]  /*c4f0*/  IMAD.MOV R2, RZ, RZ, -R2 ;  /* 0x000000ffff027224 */ /* 0x000fe200078e0a02 */
[----:B------:R-:W-:Y:S01]  /*c500*/  IADD3 R9, PT, PT, -R9, RZ, RZ ;  /* 0x000000ff09097210 */ /* 0x000fe20007ffe1ff */
[----:B------:R-:W-:Y:S01]  /*c510*/  @!P3 IMAD.MOV R111, RZ, RZ, -R111 ;  /* 0x000000ffff6fb224 */ /* 0x000fe200078e0a6f */
[C---:B------:R-:W-:Y:S01]  /*c520*/  ISETP.GT.U32.AND P3, PT, R231.reuse, R4, PT ;  /* 0x00000004e700720c */ /* 0x040fe20003f64070 */
[C---:B------:R-:W-:Y:S02]  /*c530*/  IMAD R15, R231.reuse, R2, R15 ;  /* 0x00000002e70f7224 */ /* 0x040fe400078e020f */
[C---:B------:R-:W-:Y:S02]  /*c540*/  IMAD R112, R231.reuse, R9, R112 ;  /* 0x00000009e7707224 */ /* 0x040fe400078e0270 */
[--C-:B------:R-:W-:Y:S01]  /*c550*/  @!P1 IMAD.IADD R6, R6, 0x1, -R231.reuse ;  /* 0x0000000106069824 */ /* 0x100fe200078e0ae7 */
[----:B------:R-:W-:Y:S01]  /*c560*/  ISETP.GT.U32.AND P6, PT, R231, R15, PT ;  /* 0x0000000fe700720c */ /* 0x000fe20003fc4070 */
[----:B------:R-:W-:Y:S01]  /*c570*/  VIADD R9, R25, 0xec ;  /* 0x000000ec19097836 */ /* 0x000fe20000000000 */
[----:B------:R-:W-:Y:S01]  /*c580*/  @!P5 IADD3 R13, PT, PT, R13, -R231, RZ ;  /* 0x800000e70d0dd210 */ /* 0x000fe20007ffe0ff */
[----:B------:R-:W-:Y:S01]  /*c590*/  IMAD.MOV.U32 R18, RZ, RZ, R8 ;  /* 0x000000ffff127224 */ /* 0x000fe200078e0008 */
[----:B------:R-:W-:Y:S01]  /*c5a0*/  ISETP.GT.U32.AND P5, PT, R231, R112, PT ;  /* 0x00000070e700720c */ /* 0x000fe20003fa4070 */
[----:B------:R-:W-:Y:S01]  /*c5b0*/  VIADD R2, R25, 0xeb ;  /* 0x000000eb19027836 */ /* 0x000fe20000000000 */
[----:B------:R-:W-:Y:S01]  /*c5c0*/  ISETP.GE.AND P1, PT, R16, RZ, PT ;  /* 0x000000ff1000720c */ /* 0x000fe20003f26270 */
[--C-:B------:R-:W-:Y:S01]  /*c5d0*/  @!P3 IMAD.IADD R4, R4, 0x1, -R231.reuse ;  /* 0x000000010404b824 */ /* 0x100fe200078e0ae7 */
[----:B------:R-:W-:Y:S01]  /*c5e0*/  ISETP.GE.AND P3, PT, R5, RZ, PT ;  /* 0x000000ff0500720c */ /* 0x000fe20003f66270 */
[----:B-1----:R-:W-:Y:S01]  /*c5f0*/  IMAD.MOV.U32 R17, RZ, RZ, R6 ;  /* 0x000000ffff117224 */ /* 0x002fe200078e0006 */
[----:B------:R-:W-:Y:S01]  /*c600*/  IABS R88, R2 ;  /* 0x0000000200587213 */ /* 0x000fe20000000000 */
[----:B------:R-:W-:Y:S01]  /*c610*/  IMAD.MOV.U32 R8, RZ, RZ, R4 ;  /* 0x000000ffff087224 */ /* 0x000fe200078e0004 */
[----:B------:R-:W-:Y:S01]  /*c620*/  IABS R4, R9 ;  /* 0x0000000900047213 */ /* 0x000fe20000000000 */
[----:B------:R-:W-:Y:S01]  /*c630*/  @!P6 IMAD.IADD R15, R15, 0x1, -R231 ;  /* 0x000000010f0fe824 */ /* 0x000fe200078e0ae7 */
[----:B------:R-:W-:Y:S01]  /*c640*/  @!P0 IADD3 R18, PT, PT, -R18, RZ, RZ ;  /* 0x000000ff12128210 */ /* 0x000fe20007ffe1ff */
[----:B------:R-:W-:Y:S01]  /*c650*/  @!P4 IMAD.MOV R17, RZ, RZ, -R17 ;  /* 0x000000ffff11c224 */ /* 0x000fe200078e0a11 */
[----:B------:R-:W-:Y:S01]  /*c660*/  ISETP.GT.U32.AND P4, PT, R231, R14, PT ;  /* 0x0000000ee700720c */ /* 0x000fe20003f84070 */
[----:B------:R-:W-:Y:S01]  /*c670*/  IMAD.HI.U32 R5, R0, R4, RZ ;  /* 0x0000000400057227 */ /* 0x000fe200078e00ff */
[----:B------:R-:W-:Y:S01]  /*c680*/  @!P5 IADD3 R112, PT, PT, R112, -R231, RZ ;  /* 0x800000e77070d210 */ /* 0x000fe20007ffe0ff */
[----:B------:R1:W-:Y:S01]  /*c690*/  STL [R1+0x63c], R18 ;  /* 0x00063c1201007387 */ /* 0x0003e20000100800 */
[----:B------:R-:W-:Y:S01]  /*c6a0*/  ISETP.GE.AND P0, PT, R7, RZ, PT ;  /* 0x000000ff0700720c */ /* 0x000fe20003f06270 */
[----:B------:R-:W-:Y:S01]  /*c6b0*/  @!P1 IMAD.MOV R8, RZ, RZ, -R8 ;  /* 0x000000ffff089224 */ /* 0x000fe200078e0a08 */
[C---:B------:R-:W-:Y:S01]  /*c6c0*/  ISETP.GT.U32.AND P5, PT, R231.reuse, R112, PT ;  /* 0x00000070e700720c */ /* 0x040fe20003fa4070 */
[----:B------:R-:W-:Y:S01]  /*c6d0*/  IMAD.HI.U32 R6, R0, R88, RZ ;  /* 0x0000005800067227 */ /* 0x000fe200078e00ff */
[----:B------:R-:W-:Y:S01]  /*c6e0*/  ISETP.GT.U32.AND P1, PT, R231, R15, PT ;  /* 0x0000000fe700720c */ /* 0x000fe20003f24070 */
[----:B------:R2:W-:Y:S01]  /*c6f0*/  STL [R1+0x668], R17 ;  /* 0x0006681101007387 */ /* 0x0005e20000100800 */
[----:B------:R-:W-:Y:S01]  /*c700*/  ISETP.GE.AND P6, PT, R3, RZ, PT ;  /* 0x000000ff0300720c */ /* 0x000fe20003fc6270 */
[----:B------:R-:W-:-:S02]  /*c710*/  IMAD.MOV R5, RZ, RZ, -R5 ;  /* 0x000000ffff057224 */ /* 0x000fc400078e0a05 */
[----:B------:R-:W-:Y:S01]  /*c720*/  IMAD.MOV R6, RZ, RZ, -R6 ;  /* 0x000000ffff067224 */ /* 0x000fe200078e0a06 */
[----:B------:R-:W-:Y:S01]  /*c730*/  @!P4 IADD3 R14, PT, PT, R14, -R231, RZ ;  /* 0x800000e70e0ec210 */ /* 0x000fe20007ffe0ff */
[----:B------:R-:W-:Y:S01]  /*c740*/  IMAD R4, R231, R5, R4 ;  /* 0x00000005e7047224 */ /* 0x000fe200078e0204 */
[C---:B------:R-:W-:Y:S01]  /*c750*/  IADD3 R5, PT, PT, R25.reuse, 0xef, RZ ;  /* 0x000000ef19057810 */ /* 0x040fe20007ffe0ff */
[----:B------:R-:W-:Y:S01]  /*c760*/  VIADD R7, R25, 0xed ;  /* 0x000000ed19077836 */ /* 0x000fe20000000000 */
[C---:B------:R-:W-:Y:S01]  /*c770*/  ISETP.GT.U32.AND P4, PT, R231.reuse, R14, PT ;  /* 0x0000000ee700720c */ /* 0x040fe20003f84070 */
[C---:B------:R-:W-:Y:S01]  /*c780*/  IMAD R88, R231.reuse, R6, R88 ;  /* 0x00000006e7587224 */ /* 0x040fe200078e0258 */
[----:B------:R3:W-:Y:S01]  /*c790*/  STL [R1+0x66c], R8 ;  /* 0x00066c0801007387 */ /* 0x0007e20000100800 */
[--C-:B------:R-:W-:Y:S01]  /*c7a0*/  @!P5 IMAD.IADD R112, R112, 0x1, -R231.reuse ;  /* 0x000000017070d824 */ /* 0x100fe200078e0ae7 */
[----:B------:R-:W-:Y:S01]  /*c7b0*/  ISETP.GT.U32.AND P5, PT, R231, R4, PT ;  /* 0x00000004e700720c */ /* 0x000fe20003fa4070 */
[----:B------:R-:W-:Y:S01]  /*c7c0*/  @!P1 IMAD.IADD R15, R15, 0x1, -R231 ;  /* 0x000000010f0f9824 */ /* 0x000fe200078e0ae7 */
[----:B------:R-:W-:Y:S01]  /*c7d0*/  IABS R12, R7 ;  /* 0x00000007000c7213 */ /* 0x000fe20000000000 */
[----:B-1----:R-:W-:Y:S01]  /*c7e0*/  IMAD.MOV.U32 R18, RZ, RZ, R13 ;  /* 0x000000ffff127224 */ /* 0x002fe200078e000d */
[----:B------:R-:W-:Y:S01]  /*c7f0*/  ISETP.GT.U32.AND P1, PT, R231, R88, PT ;  /* 0x00000058e700720c */ /* 0x000fe20003f24070 */
[----:B------:R-:W-:Y:S01]  /*c800*/  VIADD R3, R25, 0xee ;  /* 0x000000ee19037836 */ /* 0x000fe20000000000 */
[----:B--2---:R-:W-:Y:S01]  /*c810*/  MOV R17, R15 ;  /* 0x0000000f00117202 */ /* 0x004fe20000000f00 */
[----:B------:R-:W-:Y:S01]  /*c820*/  IMAD.HI.U32 R16, R0, R12, RZ ;  /* 0x0000000c00107227 */ /* 0x000fe200078e00ff */
[----:B---3--:R-:W-:-:S02]  /*c830*/  IABS R8, R5 ;  /* 0x0000000500087213 */ /* 0x008fc40000000000 */
[----:B------:R-:W-:Y:S01]  /*c840*/  IABS R6, R3 ;  /* 0x0000000300067213 */ /* 0x000fe20000000000 */
[----:B------:R-:W-:Y:S02]  /*c850*/  IMAD.MOV R16, RZ, RZ, -R16 ;  /* 0x000000ffff107224 */ /* 0x000fe400078e0a10 */
[----:B------:R-:W-:Y:S02]  /*c860*/  @!P5 IMAD.IADD R4, R4, 0x1, -R231 ;  /* 0x000000010404d824 */ /* 0x000fe400078e0ae7 */
[C---:B------:R-:W-:Y:S02]  /*c870*/  IMAD R12, R231.reuse, R16, R12 ;  /* 0x00000010e70c7224 */ /* 0x040fe400078e020c */
[----:B------:R-:W-:Y:S01]  /*c880*/  @!P1 IADD3 R88, PT, PT, R88, -R231, RZ ;  /* 0x800000e758589210 */ /* 0x000fe20007ffe0ff */
[----:B------:R-:W-:Y:S01]  /*c890*/  @!P2 IMAD.MOV R18, RZ, RZ, -R18 ;  /* 0x000000ffff12a224 */ /* 0x000fe200078e0a12 */
[C---:B------:R-:W-:Y:S01]  /*c8a0*/  ISETP.GT.U32.AND P2, PT, R231.reuse, R4, PT ;  /* 0x00000004e700720c */ /* 0x040fe20003f44070 */
[----:B------:R-:W-:Y:S01]  /*c8b0*/  IMAD.HI.U32 R13, R0, R8, RZ ;  /* 0x00000008000d7227 */ /* 0x000fe200078e00ff */
[----:B------:R-:W-:-:S02]  /*c8c0*/  ISETP.GT.U32.AND P5, PT, R231, R88, PT ;  /* 0x00000058e700720c */ /* 0x000fc40003fa4070 */
[----:B------:R-:W-:Y:S01]  /*c8d0*/  ISETP.GE.AND P1, PT, R9, RZ, PT ;  /* 0x000000ff0900720c */ /* 0x000fe20003f26270 */
[----:B------:R-:W-:Y:S01]  /*c8e0*/  @!P4 IMAD.IADD R14, R14, 0x1, -R231 ;  /* 0x000000010e0ec824 */ /* 0x000fe200078e0ae7 */
[----:B------:R-:W-:Y:S01]  /*c8f0*/  ISETP.GE.AND P4, PT, R2, RZ, PT ;  /* 0x000000ff0200720c */ /* 0x000fe20003f86270 */
[----:B------:R-:W-:Y:S01]  /*c900*/  @!P0 IMAD.MOV R17, RZ, RZ, -R17 ;  /* 0x000000ffff118224 */ /* 0x000fe200078e0a11 */
[----:B------:R-:W-:Y:S01]  /*c910*/  ISETP.GT.U32.AND P0, PT, R231, R12, PT ;  /* 0x0000000ce700720c */ /* 0x000fe20003f04070 */
[----:B------:R-:W-:Y:S01]  /*c920*/  IMAD.MOV R13, RZ, RZ, -R13 ;  /* 0x000000ffff0d7224 */ /* 0x000fe200078e0a0d */
[----:B------:R-:W-:Y:S01]  /*c930*/  @!P3 IADD3 R14, PT, PT, -R14, RZ, RZ ;  /* 0x000000ff0e0eb210 */ /* 0x000fe20007ffe1ff */
[----:B------:R-:W-:Y:S01]  /*c940*/  IMAD.HI.U32 R2, R0, R6, RZ ;  /* 0x0000000600027227 */ /* 0x000fe200078e00ff */
[----:B------:R-:W-:Y:S01]  /*c950*/  ISETP.GE.AND P3, PT, R7, RZ, PT ;  /* 0x000000ff0700720c */ /* 0x000fe20003f66270 */
[----:B------:R-:W-:Y:S01]  /*c960*/  STL [R1+0x654], R18 ;  /* 0x0006541201007387 */ /* 0x000fe20000100800 */
[----:B------:R-:W-:Y:S01]  /*c970*/  @!P2 IADD3 R4, PT, PT, R4, -R231, RZ ;  /* 0x800000e70404a210 */ /* 0x000fe20007ffe0ff */
[----:B------:R-:W-:-:S02]  /*c980*/  IMAD R7, R231, R13, R8 ;  /* 0x0000000de7077224 */ /* 0x000fc400078e0208 */
[----:B------:R-:W-:Y:S01]  /*c990*/  IMAD.MOV R2, RZ, RZ, -R2 ;  /* 0x000000ffff027224 */ /* 0x000fe200078e0a02 */
[----:B------:R-:W-:Y:S01]  /*c9a0*/  STL [R1+0x658], R17 ;  /* 0x0006581101007387 */ /* 0x000fe20000100800 */
[----:B------:R-:W-:Y:S01]  /*c9b0*/  VIADD R9, R25, 0xf0 ;  /* 0x000000f019097836 */ /* 0x000fe20000000000 */
[C---:B------:R-:W-:Y:S01]  /*c9c0*/  ISETP.GT.U32.AND P2, PT, R231.reuse, R7, PT ;  /* 0x00000007e700720c */ /* 0x040fe20003f44070 */
[----:B------:R-:W-:Y:S01]  /*c9d0*/  IMAD R6, R231, R2, R6 ;  /* 0x00000002e7067224 */ /* 0x000fe200078e0206 */
[----:B------:R1:W-:Y:S01]  /*c9e0*/  STL [R1+0x13c], R14 ;  /* 0x00013c0e01007387 */ /* 0x0003e20000100800 */
[--C-:B------:R-:W-:Y:S01]  /*c9f0*/  @!P5 IMAD.IADD R88, R88, 0x1, -R231.reuse ;  /* 0x000000015858d824 */ /* 0x100fe200078e0ae7 */
[----:B------:R-:W-:Y:S01]  /*ca00*/  IABS R2, R9 ;  /* 0x0000000900027213 */ /* 0x000fe20000000000 */
[----:B------:R-:W-:Y:S01]  /*ca10*/  @!P0 IMAD.IADD R12, R12, 0x1, -R231 ;  /* 0x000000010c0c8824 */ /* 0x000fe200078e0ae7 */
[----:B------:R-:W-:Y:S01]  /*ca20*/  ISETP.GE.AND P5, PT, R3, RZ, PT ;  /* 0x000000ff0300720c */ /* 0x000fe20003fa6270 */
[----:B------:R-:W-:Y:S01]  /*ca30*/  @!P6 IMAD.MOV R112, RZ, RZ, -R112 ;  /* 0x000000ffff70e224 */ /* 0x000fe200078e0a70 */
[C---:B------:R-:W-:Y:S01]  /*ca40*/  ISETP.GT.U32.AND P6, PT, R231.reuse, R6, PT ;  /* 0x00000006e700720c */ /* 0x040fe20003fc4070 */
[----:B------:R-:W-:Y:S01]  /*ca50*/  @!P4 IMAD.MOV R88, RZ, RZ, -R88 ;  /* 0x000000ffff58c224 */ /* 0x000fe200078e0a58 */
[----:B------:R-:W-:Y:S01]  /*ca60*/  ISETP.GT.U32.AND P4, PT, R231, R12, PT ;  /* 0x0000000ce700720c */ /* 0x000fe20003f84070 */
[----:B------:R-:W-:Y:S01]  /*ca70*/  IMAD.HI.U32 R13, R0, R2, RZ ;  /* 0x00000002000d7227 */ /* 0x000fe200078e00ff */
[----:B------:R-:W-:-:S03]  /*ca80*/  ISETP.GE.AND P0, PT, R5, RZ, PT ;  /* 0x000000ff0500720c */ /* 0x000fc60003f06270 */
[----:B------:R-:W-:Y:S02]  /*ca90*/  VIADD R3, R25, 0xf1 ;  /* 0x000000f119037836 */ /* 0x000fe40000000000 */
[----:B------:R-:W-:Y:S02]  /*caa0*/  IMAD.MOV R13, RZ, RZ, -R13 ;  /* 0x000000ffff0d7224 */ /* 0x000fe400078e0a0d */
[----:B------:R-:W-:Y:S01]  /*cab0*/  @!P2 IMAD.IADD R7, R7, 0x1, -R231 ;  /* 0x000000010707a824 */ /* 0x000fe200078e0ae7 */
[----:B------:R-:W-:Y:S01]  /*cac0*/  IABS R8, R3 ;  /* 0x0000000300087213 */ /* 0x000fe20000000000 */
[C---:B------:R-:W-:Y:S01]  /*cad0*/  IMAD R2, R231.reuse, R13, R2 ;  /* 0x0000000de7027224 */ /* 0x040fe200078e0202 */
[----:B------:R-:W-:Y:S01]  /*cae0*/  @!P6 IADD3 R6, PT, PT, R6, -R231, RZ ;  /* 0x800000e70606e210 */ /* 0x000fe20007ffe0ff */
[----:B-1----:R-:W-:Y:S01]  /*caf0*/  IMAD.MOV.U32 R14, RZ, RZ, R4 ;  /* 0x000000ffff0e7224 */ /* 0x002fe200078e0004 */
[C---:B------:R-:W-:Y:S01]  /*cb00*/  ISETP.GT.U32.AND P2, PT, R231.reuse, R7, PT ;  /* 0x00000007e700720c */ /* 0x040fe20003f44070 */
[----:B------:R-:W-:Y:S01]  /*cb10*/  IMAD.HI.U32 R4, R0, R8, RZ ;  /* 0x0000000800047227 */ /* 0x000fe200078e00ff */
[----:B------:R-:W-:-:S02]  /*cb20*/  ISETP.GT.U32.AND P6, PT, R231, R6, PT ;  /* 0x00000006e700720c */ /* 0x000fc40003fc4070 */
[----:B------:R-:W-:Y:S01]  /*cb30*/  @!P1 IADD3 R14, PT, PT, -R14, RZ, RZ ;  /* 0x000000ff0e0e9210 */ /* 0x000fe20007ffe1ff */
[--C-:B------:R-:W-:Y:S01]  /*cb40*/  @!P4 IMAD.IADD R12, R12, 0x1, -R231.reuse ;  /* 0x000000010c0cc824 */ /* 0x100fe200078e0ae7 */
[----:B------:R-:W-:Y:S01]  /*cb50*/  ISETP.GT.U32.AND P4, PT, R231, R2, PT ;  /* 0x00000002e700720c */ /* 0x000fe20003f84070 */
[----:B------:R-:W-:Y:S01]  /*cb60*/  IMAD.MOV R4, RZ, RZ, -R4 ;  /* 0x000000ffff047224 */ /* 0x000fe200078e0a04 */
[----:B------:R-:W-:Y:S01]  /*cb70*/  ISETP.GE.AND P1, PT, R9, RZ, PT ;  /* 0x000000ff0900720c */ /* 0x000fe20003f26270 */
[----:B------:R-:W-:Y:S01]  /*cb80*/  VIADD R5, R25, 0xf2 ;  /* 0x000000f219057836 */ /* 0x000fe20000000000 */
[----:B------:R1:W-:Y:S01]  /*cb90*/  STL [R1+0x660], R14 ;  /* 0x0006600e01007387 */ /* 0x0003e20000100800 */
[----:B------:R-:W-:Y:S02]  /*cba0*/  IMAD R8, R231, R4, R8 ;  /* 0x00000004e7087224 */ /* 0x000fe400078e0208 */
[----:B------:R-:W-:Y:S01]  /*cbb0*/  @!P2 IMAD.IADD R7, R7, 0x1, -R231 ;  /* 0x000000010707a824 */ /* 0x000fe200078e0ae7 */
[----:B------:R-:W-:Y:S01]  /*cbc0*/  IABS R13, R5 ;  /* 0x00000005000d7213 */ /* 0x000fe20000000000 */
[----:B------:R-:W-:Y:S01]  /*cbd0*/  VIADD R4, R25, 0xf4 ;  /* 0x000000f419047836 */ /* 0x000fe20000000000 */
[----:B------:R-:W-:Y:S01]  /*cbe0*/  ISETP.GT.U32.AND P2, PT, R231, R8, PT ;  /* 0x00000008e700720c */ /* 0x000fe20003f44070 */
[----:B------:R-:W-:Y:S01]  /*cbf0*/  @!P0 IMAD.MOV R7, RZ, RZ, -R7 ;  /* 0x000000ffff078224 */ /* 0x000fe200078e0a07 */
[----:B------:R-:W-:Y:S01]  /*cc00*/  @!P6 IADD3 R6, PT, PT, R6, -R231, RZ ;  /* 0x800000e70606e210 */ /* 0x000fe20007ffe0ff */
[----:B------:R-:W-:Y:S01]  /*cc10*/  @!P4 IMAD.IADD R2, R2, 0x1, -R231 ;  /* 0x000000010202c824 */ /* 0x000fe200078e0ae7 */
[----:B------:R-:W-:Y:S01]  /*cc20*/  ISETP.GE.AND P6, PT, R3, RZ, PT ;  /* 0x000000ff0300720c */ /* 0x000fe20003fc6270 */
[----:B------:R-:W-:Y:S01]  /*cc30*/  IMAD.MOV.U32 R9, RZ, RZ, R13 ;  /* 0x000000ffff097224 */ /* 0x000fe200078e000d */
[----:B-1----:R-:W-:Y:S01]  /*cc40*/  MOV R14, R12 ;  /* 0x0000000c000e7202 */ /* 0x002fe20000000f00 */
[----:B------:R-:W-:Y:S01]  /*cc50*/  VIADD R3, R25, 0xf3 ;  /* 0x000000f319037836 */ /* 0x000fe20000000000 */
[----:B------:R-:W-:Y:S01]  /*cc60*/  ISETP.GT.U32.AND P4, PT, R231, R2, PT ;  /* 0x00000002e700720c */ /* 0x000fe20003f84070 */
[----:B------:R-:W-:Y:S01]  /*cc70*/  IMAD.HI.U32 R13, R0, R9, RZ ;  /* 0x00000009000d7227 */ /* 0x000fe200078e00ff */
[----:B------:R-:W-:-:S02]  /*cc80*/  IABS R15, R4 ;  /* 0x00000004000f7213 */ /* 0x000fc40000000000 */
[----:B------:R-:W-:Y:S01]  /*cc90*/  IABS R89, R3 ;  /* 0x0000000300597213 */ /* 0x000fe20000000000 */
[----:B------:R-:W-:Y:S01]  /*cca0*/  IMAD.MOV R13, RZ, RZ, -R13 ;  /* 0x000000ffff0d7224 */ /* 0x000fe200078e0a0d */
[----:B------:R-:W-:Y:S01]  /*ccb0*/  @!P2 IADD3 R8, PT, PT, R8, -R231, RZ ;  /* 0x800000e70808a210 */ /* 0x000fe20007ffe0ff */
[----:B------:R-:W-:Y:S01]  /*ccc0*/  @!P3 IMAD.MOV R14, RZ, RZ, -R14 ;  /* 0x000000ffff0eb224 */ /* 0x000fe200078e0a0e */
[----:B------:R-:W-:Y:S01]  /*ccd0*/  ISETP.GE.AND P3, PT, R5, RZ, PT ;  /* 0x000000ff0500720c */ /* 0x000fe20003f66270 */
[C---:B------:R-:W-:Y:S01]  /*cce0*/  IMAD R9, R231.reuse, R13, R9 ;  /* 0x0000000de7097224 */ /* 0x040fe200078e0209 */
[----:B------:R-:W-:Y:S01]  /*ccf0*/  ISETP.GT.U32.AND P2, PT, R231, R8, PT ;  /* 0x00000008e700720c */ /* 0x000fe20003f44070 */
[----:B------:R-:W-:Y:S01]  /*cd00*/  IMAD.MOV.U32 R12, RZ, RZ, R6 ;  /* 0x000000ffff0c7224 */ /* 0x000fe200078e0006 */
[----:B------:R-:W-:Y:S01]  /*cd10*/  ISETP.GE.AND P0, PT, R3, RZ, PT ;  /* 0x000000ff0300720c */ /* 0x000fe20003f06270 */
[C---:B------:R-:W-:Y:S01]  /*cd20*/  IMAD.HI.U32 R5, R0.reuse, R89, RZ ;  /* 0x0000005900057227 */ /* 0x040fe200078e00ff */
[----:B------:R-:W-:Y:S03]  /*cd30*/  STL [R1+0x65c], R14 ;  /* 0x00065c0e01007387 */ /* 0x000fe60000100800 */
[----:B------:R-:W-:Y:S01]  /*cd40*/  IMAD.HI.U32 R6, R0, R15, RZ ;  /* 0x0000000f00067227 */ /* 0x000fe200078e00ff */
[----:B------:R-:W-:-:S03]  /*cd50*/  IADD3 R3, PT, PT, -R5, RZ, RZ ;  /* 0x000000ff05037210 */ /* 0x000fc60007ffe1ff */
[----:B------:R-:W-:Y:S01]  /*cd60*/  @!P5 IMAD.MOV R12, RZ, RZ, -R12 ;  /* 0x000000ffff0cd224 */ /* 0x000fe200078e0a0c */
[C---:B------:R-:W-:Y:S01]  /*cd70*/  ISETP.GT.U32.AND P5, PT, R231.reuse, R9, PT ;  /* 0x00000009e700720c */ /* 0x040fe20003fa4070 */
[----:B------:R-:W-:Y:S01]  /*cd80*/  @!P4 IMAD.IADD R2, R2, 0x1, -R231 ;  /* 0x000000010202c824 */ /* 0x000fe200078e0ae7 */
[----:B------:R-:W-:Y:S01]  /*cd90*/  ISETP.GE.AND P4, PT, R4, RZ, PT ;  /* 0x000000ff0400720c */ /* 0x000fe20003f86270 */
[----:B------:R-:W-:Y:S01]  /*cda0*/  IMAD.MOV R6, RZ, RZ, -R6 ;  /* 0x000000ffff067224 */ /* 0x000fe200078e0a06 */
[----:B------:R1:W-:Y:S01]  /*cdb0*/  STL [R1+0x64c], R12 ;  /* 0x00064c0c01007387 */ /* 0x0003e20000100800 */
[C---:B------:R-:W-:Y:S01]  /*cdc0*/  IMAD R89, R231.reuse, R3, R89 ;  /* 0x00000003e7597224 */ /* 0x040fe200078e0259 */
[----:B------:R-:W-:Y:S01]  /*cdd0*/  MOV R13, R2 ;  /* 0x00000002000d7202 */ /* 0x000fe20000000f00 */
[----:B------:R-:W-:Y:S01]  /*cde0*/  IMAD R15, R231, R6, R15 ;  /* 0x00000006e70f7224 */ /* 0x000fe200078e020f */
[----:B------:R-:W-:Y:S01]  /*cdf0*/  IADD3 R6, PT, PT, R25, 0xf6, RZ ;  /* 0x000000f619067810 */ /* 0x000fe20007ffe0ff */
[----:B------:R-:W-:Y:S01]  /*ce00*/  @!P2 IMAD.IADD R8, R8, 0x1, -R231 ;  /* 0x000000010808a824 */ /* 0x000fe200078e0ae7 */
[C---:B------:R-:W-:Y:S01]  /*ce10*/  ISETP.GT.U32.AND P2, PT, R231.reuse, R89, PT ;  /* 0x00000059e700720c */ /* 0x040fe20003f44070 */
[----:B------:R-:W-:Y:S01]  /*ce20*/  @!P1 IMAD.MOV R13, RZ, RZ, -R13 ;  /* 0x000000ffff0d9224 */ /* 0x000fe200078e0a0d */
[----:B------:R-:W-:Y:S01]  /*ce30*/  ISETP.GT.U32.AND P1, PT, R231, R15, PT ;  /* 0x0000000fe700720c */ /* 0x000fe20003f24070 */
[----:B------:R-:W-:Y:S01]  /*ce40*/  @!P5 IMAD.IADD R9, R9, 0x1, -R231 ;  /* 0x000000010909d824 */ /* 0x000fe200078e0ae7 */
[----:B------:R2:W-:Y:S01]  /*ce50*/  STL [R1+0x650], R7 ;  /* 0x0006500701007387 */ /* 0x0005e20000100800 */
[----:B------:R-:W-:-:S02]  /*ce60*/  VIADD R5, R25, 0xf5 ;  /* 0x000000f519057836 */ /* 0x000fc40000000000 */
[----:B-1----:R-:W-:Y:S01]  /*ce70*/  IMAD.MOV.U32 R12, RZ, RZ, R8 ;  /* 0x000000ffff0c7224 */ /* 0x002fe200078e0008 */
[----:B------:R-:W-:Y:S01]  /*ce80*/  ISETP.GT.U32.AND P5, PT, R231, R9, PT ;  /* 0x00000009e700720c */ /* 0x000fe20003fa4070 */
[----:B------:R-:W-:Y:S01]  /*ce90*/  VIADD R3, R25, 0xf7 ;  /* 0x000000f719037836 */ /* 0x000fe20000000000 */
[----:B------:R-:W-:Y:S01]  /*cea0*/  IABS R4, R5 ;  /* 0x0000000500047213 */ /* 0x000fe20000000000 */
[----:B------:R-:W-:Y:S01]  /*ceb0*/  @!P6 IMAD.MOV R12, RZ, RZ, -R12 ;  /* 0x000000ffff0ce224 */ /* 0x000fe200078e0a0c */
[----:B------:R-:W-:Y:S01]  /*cec0*/  ISETP.GE.AND P6, PT, R5, RZ, PT ;  /* 0x000000ff0500720c */ /* 0x000fe20003fc6270 */
[----:B------:R-:W-:Y:S01]  /*ced0*/  STL [R1+0x664], R13 ;  /* 0x0006640d01007387 */ /* 0x000fe20000100800 */
[----:B--2---:R-:W-:Y:S01]  /*cee0*/  IABS R7, R6 ;  /* 0x0000000600077213 */ /* 0x004fe20000000000 */
[----:B------:R-:W-:Y:S01]  /*cef0*/  IMAD.HI.U32 R8, R0, R4, RZ ;  /* 0x0000000400087227 */ /* 0x000fe200078e00ff */
[-C--:B------:R-:W-:Y:S01]  /*cf00*/  @!P2 IADD3 R89, PT, PT, R89, -R231.reuse, RZ ;  /* 0x800000e75959a210 */ /* 0x080fe20007ffe0ff */
[----:B------:R1:W-:Y:S01]  /*cf10*/  STL [R1+0x138], R12 ;  /* 0x0001380c01007387 */ /* 0x0003e20000100800 */
[----:B------:R-:W-:Y:S01]  /*cf20*/  @!P1 IADD3 R15, PT, PT, R15, -R231, RZ ;  /* 0x800000e70f0f9210 */ /* 0x000fe20007ffe0ff */
[----:B------:R-:W-:Y:S01]  /*cf30*/  IMAD.MOV.U32 R5, RZ, RZ, R7 ;  /* 0x000000ffff057224 */ /* 0x000fe200078e0007 */
[----:B------:R-:W-:Y:S01]  /*cf40*/  ISETP.GT.U32.AND P2, PT, R231, R89, PT ;  /* 0x00000059e700720c */ /* 0x000fe20003f44070 */
[----:B------:R-:W-:Y:S01]  /*cf50*/  @!P5 IMAD.IADD R9, R9, 0x1, -R231 ;  /* 0x000000010909d824 */ /* 0x000fe200078e0ae7 */
[----:B------:R-:W-:Y:S01]  /*cf60*/  ISETP.GT.U32.AND P1, PT, R231, R15, PT ;  /* 0x0000000fe700720c */ /* 0x000fe20003f24070 */
[----:B------:R-:W-:Y:S01]  /*cf70*/  IMAD.MOV R8, RZ, RZ, -R8 ;  /* 0x000000ffff087224 */ /* 0x000fe200078e0a08 */
[----:B------:R-:W-:Y:S01]  /*cf80*/  IABS R2, R3 ;  /* 0x0000000300027213 */ /* 0x000fe20000000000 */
[----:B------:R-:W-:Y:S01]  /*cf90*/  @!P3 IMAD.MOV R9, RZ, RZ, -R9 ;  /* 0x000000ffff09b224 */ /* 0x000fe200078e0a09 */
[----:B------:R-:W-:Y:S01]  /*cfa0*/  ISETP.GE.AND P5, PT, R6, RZ, PT ;  /* 0x000000ff0600720c */ /* 0x000fe20003fa6270 */
[----:B------:R-:W-:Y:S01]  /*cfb0*/  IMAD.HI.U32 R6, R0, R5, RZ ;  /* 0x0000000500067227 */ /* 0x000fe200078e00ff */
[----:B------:R-:W-:-:S03]  /*cfc0*/  ISETP.GE.AND P3, PT, R3, RZ, PT ;  /* 0x000000ff0300720c */ /* 0x000fc60003f66270 */
[----:B------:R-:W-:Y:S02]  /*cfd0*/  IMAD.HI.U32 R7, R0, R2, RZ ;  /* 0x0000000200077227 */ /* 0x000fe400078e00ff */
[----:B------:R-:W-:Y:S02]  /*cfe0*/  @!P2 IADD3 R89, PT, PT, R89, -R231, RZ ;  /* 0x800000e75959a210 */ /* 0x000fe40007ffe0ff */
[----:B------:R-:W-:Y:S02]  /*cff0*/  IMAD.MOV R6, RZ, RZ, -R6 ;  /* 0x000000ffff067224 */ /* 0x000fe400078e0a06 */
[----:B------:R-:W-:Y:S01]  /*d000*/  IMAD R4, R231, R8, R4 ;  /* 0x00000008e7047224 */ /* 0x000fe200078e0204 */
[----:B------:R-:W-:Y:S01]  /*d010*/  @!P0 IADD3 R89, PT, PT, -R89, RZ, RZ ;  /* 0x000000ff59598210 */ /* 0x000fe20007ffe1ff */
[----:B------:R-:W-:Y:S02]  /*d020*/  IMAD.MOV R7, RZ, RZ, -R7 ;  /* 0x000000ffff077224 */ /* 0x000fe400078e0a07 */
[C---:B------:R-:W-:Y:S01]  /*d030*/  IMAD R3, R231.reuse, R6, R5 ;  /* 0x00000006e7037224 */ /* 0x040fe200078e0205 */
[----:B------:R-:W-:Y:S01]  /*d040*/  ISETP.GT.U32.AND P2, PT, R231, R4, PT ;  /* 0x00000004e700720c */ /* 0x000fe20003f44070 */
[----:B------:R-:W-:-:S02]  /*d050*/  @!P1 IMAD.IADD R15, R15, 0x1, -R231 ;  /* 0x000000010f0f9824 */ /* 0x000fc400078e0ae7 */
[C---:B------:R-:W-:Y:S01]  /*d060*/  IMAD R2, R231.reuse, R7, R2 ;  /* 0x00000007e7027224 */ /* 0x040fe200078e0202 */
[----:B------:R-:W-:Y:S01]  /*d070*/  ISETP.GT.U32.AND P0, PT, R231, R3, PT ;  /* 0x00000003e700720c */ /* 0x000fe20003f04070 */
[----:B------:R-:W-:Y:S02]  /*d080*/  IMAD.MOV.U32 R17, RZ, RZ, R15 ;  /* 0x000000ffff117224 */ /* 0x000fe400078e000f */
[----:B------:R-:W-:Y:S02]  /*d090*/  VIADD R8, R25, 0xf8 ;  /* 0x000000f819087836 */ /* 0x000fe40000000000 */
[----:B------:R-:W-:Y:S01]  /*d0a0*/  @!P4 IMAD.MOV R17, RZ, RZ, -R17 ;  /* 0x000000ffff11c224 */ /* 0x000fe200078e0a11 */
[----:B------:R-:W-:Y:S01]  /*d0b0*/  ISETP.GT.U32.AND P4, PT, R231, R2, PT ;  /* 0x00000002e700720c */ /* 0x000fe20003f84070 */
[C---:B------:R-:W-:Y:S01]  /*d0c0*/  VIADD R5, R25.reuse, 0xf9 ;  /* 0x000000f919057836 */ /* 0x040fe20000000000 */
[----:B------:R-:W-:Y:S01]  /*d0d0*/  ISETP.GE.AND P1, PT, R8, RZ, PT ;  /* 0x000000ff0800720c */ /* 0x000fe20003f26270 */
[----:B------:R-:W-:Y:S01]  /*d0e0*/  @!P2 IMAD.IADD R4, R4, 0x1, -R231 ;  /* 0x000000010404a824 */ /* 0x000fe200078e0ae7 */
[----:B------:R-:W-:Y:S01]  /*d0f0*/  IABS R8, R8 ;  /* 0x0000000800087213 */ /* 0x000fe20000000000 */
[C---:B------:R-:W-:Y:S01]  /*d100*/  VIADD R7, R25.reuse, 0xfb ;  /* 0x000000fb19077836 */ /* 0x040fe20000000000 */
[----:B-1----:R-:W-:Y:S01]  /*d110*/  IABS R12, R5 ;  /* 0x00000005000c7213 */ /* 0x002fe20000000000 */
[----:B------:R-:W-:Y:S01]  /*d120*/  VIADD R6, R25, 0xfa ;  /* 0x000000fa19067836 */ /* 0x000fe20000000000 */
[----:B------:R-:W-:Y:S01]  /*d130*/  @!P0 IADD3 R3, PT, PT, R3, -R231, RZ ;  /* 0x800000e703038210 */ /* 0x000fe20007ffe0ff */
[----:B------:R-:W-:Y:S01]  /*d140*/  IMAD.HI.U32 R15, R0, R8, RZ ;  /* 0x00000008000f7227 */ /* 0x000fe200078e00ff */
[C---:B------:R-:W-:Y:S01]  /*d150*/  ISETP.GT.U32.AND P2, PT, R231.reuse, R4, PT ;  /* 0x00000004e700720c */ /* 0x040fe20003f44070 */
[----:B------:R1:W-:Y:S01]  /*d160*/  STL [R1+0x648], R17 ;  /* 0x0006481101007387 */ /* 0x0003e20000100800 */
[----:B------:R-:W-:Y:S01]  /*d170*/  ISETP.GT.U32.AND P0, PT, R231, R3, PT ;  /* 0x00000003e700720c */ /* 0x000fe20003f04070 */
[----:B------:R-:W-:Y:S01]  /*d180*/  IMAD.MOV R15, RZ, RZ, -R15 ;  /* 0x000000ffff0f7224 */ /* 0x000fe200078e0a0f */
[----:B------:R-:W-:Y:S01]  /*d190*/  @!P4 IADD3 R2, PT, PT, R2, -R231, RZ ;  /* 0x800000e70202c210 */ /* 0x000fe20007ffe0ff */
[----:B------:R-:W-:Y:S01]  /*d1a0*/  IMAD.HI.U32 R16, R0, R12, RZ ;  /* 0x0000000c00107227 */ /* 0x000fe200078e00ff */
[----:B------:R-:W-:-:S02]  /*d1b0*/  IABS R14, R7 ;  /* 0x00000007000e7213 */ /* 0x000fc40000000000 */
[C---:B------:R-:W-:Y:S01]  /*d1c0*/  ISETP.GT.U32.AND P4, PT, R231.reuse, R2, PT ;  /* 0x00000002e700720c */ /* 0x040fe20003f84070 */
[----:B------:R-:W-:Y:S01]  /*d1d0*/  IMAD R8, R231, R15, R8 ;  /* 0x0000000fe7087224 */ /* 0x000fe200078e0208 */
[----:B------:R-:W-:Y:S02]  /*d1e0*/  IADD3 R16, PT, PT, -R16, RZ, RZ ;  /* 0x000000ff10107210 */ /* 0x000fe40007ffe1ff */
[----:B------:R-:W-:Y:S01]  /*d1f0*/  IABS R13, R6 ;  /* 0x00000006000d7213 */ /* 0x000fe20000000000 */
[--C-:B------:R-:W-:Y:S01]  /*d200*/  @!P2 IMAD.IADD R4, R4, 0x1, -R231.reuse ;  /* 0x000000010404a824 */ /* 0x100fe200078e0ae7 */
[----:B------:R-:W-:Y:S01]  /*d210*/  ISETP.GE.AND P2, PT, R5, RZ, PT ;  /* 0x000000ff0500720c */ /* 0x000fe20003f46270 */
[----:B------:R-:W-:Y:S01]  /*d220*/  @!P0 IMAD.IADD R3, R3, 0x1, -R231 ;  /* 0x0000000103038824 */ /* 0x000fe200078e0ae7 */
[----:B------:R-:W-:Y:S01]  /*d230*/  ISETP.GT.U32.AND P0, PT, R231, R8, PT ;  /* 0x00000008e700720c */ /* 0x000fe20003f04070 */
[----:B------:R-:W-:-:S04]  /*d240*/  IMAD.HI.U32 R5, R0, R14, RZ ;  /* 0x0000000e00057227 */ /* 0x000fc800078e00ff */
[----:B------:R-:W-:Y:S02]  /*d250*/  IMAD.MOV.U32 R19, RZ, RZ, R4 ;  /* 0x000000ffff137224 */ /* 0x000fe400078e0004 */
[----:B------:R-:W-:Y:S02]  /*d260*/  @!P4 IMAD.IADD R2, R2, 0x1, -R231 ;  /* 0x000000010202c824 */ /* 0x000fe400078e0ae7 */
[----:B------:R-:W-:Y:S01]  /*d270*/  IMAD R12, R231, R16, R12 ;  /* 0x00000010e70c7224 */ /* 0x000fe200078e020c */
[----:B------:R-:W-:Y:S01]  /*d280*/  @!P6 IADD3 R19, PT, PT, -R19, RZ, RZ ;  /* 0x000000ff1313e210 */ /* 0x000fe20007ffe1ff */
[----:B------:R-:W-:Y:S01]  /*d290*/  IMAD.MOV R5, RZ, RZ, -R5 ;  /* 0x000000ffff057224 */ /* 0x000fe200078e0a05 */
[----:B------:R-:W-:Y:S01]  /*d2a0*/  MOV R16, R2 ;  /* 0x0000000200107202 */ /* 0x000fe20000000f00 */
[----:B------:R-:W-:Y:S01]  /*d2b0*/  @!P0 IMAD.IADD R8, R8, 0x1, -R231 ;  /* 0x0000000108088824 */ /* 0x000fe200078e0ae7 */
[C---:B------:R-:W-:Y:S01]  /*d2c0*/  ISETP.GT.U32.AND P6, PT, R231.reuse, R12, PT ;  /* 0x0000000ce700720c */ /* 0x040fe20003fc4070 */
[----:B------:R-:W-:Y:S01]  /*d2d0*/  IMAD R14, R231, R5, R14 ;  /* 0x00000005e70e7224 */ /* 0x000fe200078e020e */
[----:B------:R-:W-:Y:S01]  /*d2e0*/  IADD3 R5, PT, PT, R25, 0xfd, RZ ;  /* 0x000000fd19057810 */ /* 0x000fe20007ffe0ff */
[----:B------:R-:W-:Y:S01]  /*d2f0*/  @!P3 IMAD.MOV R16, RZ, RZ, -R16 ;  /* 0x000000ffff10b224 */ /* 0x000fe200078e0a10 */
[----:B------:R-:W-:Y:S01]  /*d300*/  ISETP.GT.U32.AND P0, PT, R231, R8, PT ;  /* 0x00000008e700720c */ /* 0x000fe20003f04070 */
[----:B------:R-:W-:Y:S01]  /*d310*/  VIADD R4, R25, 0xfc ;  /* 0x000000fc19047836 */ /* 0x000fe20000000000 */
[----:B------:R-:W-:Y:S01]  /*d320*/  ISETP.GT.U32.AND P3, PT, R231, R14, PT ;  /* 0x0000000ee700720c */ /* 0x000fe20003f64070 */
[----:B------:R-:W-:Y:S01]  /*d330*/  IMAD.MOV.U32 R18, RZ, RZ, R3 ;  /* 0x000000ffff127224 */ /* 0x000fe200078e0003 */
[----:B------:R-:W-:Y:S01]  /*d340*/  IABS R2, R5 ;  /* 0x0000000500027213 */ /* 0x000fe20000000000 */
[----:B-1----:R-:W-:Y:S01]  /*d350*/  IMAD.HI.U32 R17, R0, R13, RZ ;  /* 0x0000000d00117227 */ /* 0x002fe200078e00ff */
[----:B------:R-:W-:Y:S01]  /*d360*/  IABS R3, R4 ;  /* 0x0000000400037213 */ /* 0x000fe20000000000 */
[----:B------:R1:W-:Y:S02]  /*d370*/  STL [R1+0x644], R19 ;  /* 0x0006441301007387 */ /* 0x0003e40000100800 */
[----:B------:R-:W-:-:S02]  /*d380*/  @!P6 IMAD.IADD R12, R12, 0x1, -R231 ;  /* 0x000000010c0ce824 */ /* 0x000fc400078e0ae7 */
[----:B------:R-:W-:Y:S02]  /*d390*/  IMAD.MOV R17, RZ, RZ, -R17 ;  /* 0x000000ffff117224 */ /* 0x000fe400078e0a11 */
[----:B------:R-:W-:Y:S01]  /*d3a0*/  IMAD.HI.U32 R15, R0, R3, RZ ;  /* 0x00000003000f7227 */ /* 0x000fe200078e00ff */
[----:B------:R-:W-:-:S03]  /*d3b0*/  ISETP.GT.U32.AND P6, PT, R231, R12, PT ;  /* 0x0000000ce700720c */ /* 0x000fc60003fc4070 */
[----:B------:R-:W-:Y:S02]  /*d3c0*/  @!P3 IMAD.IADD R14, R14, 0x1, -R231 ;  /* 0x000000010e0eb824 */ /* 0x000fe400078e0ae7 */
[----:B------:R-:W-:Y:S02]  /*d3d0*/  IMAD R13, R231, R17, R13 ;  /* 0x00000011e70d7224 */ /* 0x000fe400078e020d */
[----:B------:R-:W-:Y:S01]  /*d3e0*/  @!P0 IMAD.IADD R8, R8, 0x1, -R231 ;  /* 0x0000000108088824 */ /* 0x000fe200078e0ae7 */
[----:B------:R-:W-:Y:S01]  /*d3f0*/  ISETP.GE.AND P0, PT, R7, RZ, PT ;  /* 0x000000ff0700720c */ /* 0x000fe20003f06270 */
[----:B------:R-:W-:Y:S01]  /*d400*/  IMAD.MOV R15, RZ, RZ, -R15 ;  /* 0x000000ffff0f7224 */ /* 0x000fe200078e0a0f */
[C---:B------:R-:W-:Y:S01]  /*d410*/  ISETP.GT.U32.AND P3, PT, R231.reuse, R14, PT ;  /* 0x0000000ee700720c */ /* 0x040fe20003f64070 */
[----:B------:R-:W-:Y:S01]  /*d420*/  IMAD.HI.U32 R7, R0, R2, RZ ;  /* 0x0000000200077227 */ /* 0x000fe200078e00ff */
[----:B------:R-:W-:-:S03]  /*d430*/  ISETP.GT.U32.AND P4, PT, R231, R13, PT ;  /* 0x0000000de700720c */ /* 0x000fc60003f84070 */
[C---:B------:R-:W-:Y:S02]  /*d440*/  IMAD R3, R231.reuse, R15, R3 ;  /* 0x0000000fe7037224 */ /* 0x040fe400078e0203 */
[----:B------:R-:W-:Y:S02]  /*d450*/  IMAD.MOV R7, RZ, RZ, -R7 ;  /* 0x000000ffff077224 */ /* 0x000fe400078e0a07 */
[--C-:B------:R-:W-:Y:S01]  /*d460*/  @!P6 IMAD.IADD R12, R12, 0x1, -R231.reuse ;  /* 0x000000010c0ce824 */ /* 0x100fe200078e0ae7 */
[C---:B------:R-:W-:Y:S01]  /*d470*/  ISETP.GT.U32.AND P6, PT, R231.reuse, R3, PT ;  /* 0x00000003e700720c */ /* 0x040fe20003fc4070 */
[----:B------:R-:W-:Y:S01]  /*d480*/  @!P5 IMAD.MOV R18, RZ, RZ, -R18 ;  /* 0x000000ffff12d224 */ /* 0x000fe200078e0a12 */
[----:B------:R-:W-:Y:S01]  /*d490*/  ISETP.GE.AND P5, PT, R6, RZ, PT ;  /* 0x000000ff0600720c */ /* 0x000fe20003fa6270 */
[----:B------:R-:W-:Y:S01]  /*d4a0*/  IMAD R2, R231, R7, R2 ;  /* 0x00000007e7027224 */ /* 0x000fe200078e0202 */
[-C--:B------:R-:W-:Y:S01]  /*d4b0*/  @!P3 IADD3 R14, PT, PT, R14, -R231.reuse, RZ ;  /* 0x800000e70e0eb210 */ /* 0x080fe20007ffe0ff */
[----:B------:R-:W-:Y:S01]  /*d4c0*/  VIADD R6, R25, 0xfe ;  /* 0x000000fe19067836 */ /* 0x000fe20000000000 */
[----:B------:R2:W-:Y:S01]  /*d4d0*/  STL [R1+0x640], R18 ;  /* 0x0006401201007387 */ /* 0x0005e20000100800 */
[----:B------:R-:W-:Y:S01]  /*d4e0*/  @!P4 IADD3 R13, PT, PT, R13, -R231, RZ ;  /* 0x800000e70d0dc210 */ /* 0x000fe20007ffe0ff */
[----:B-1----:R-:W-:Y:S01]  /*d4f0*/  VIADD R19, R25, 0x104 ;  /* 0x0000010419137836 */ /* 0x002fe20000000000 */
[C---:B------:R-:W-:Y:S01]  /*d500*/  ISETP.GT.U32.AND P3, PT, R231.reuse, R2, PT ;  /* 0x00000002e700720c */ /* 0x040fe20003f64070 */
[----:B------:R1:W-:Y:S01]  /*d510*/  STL [R1+0x634], R16 ;  /* 0x0006341001007387 */ /* 0x0003e20000100800 */
[----:B------:R-:W-:Y:S01]  /*d520*/  ISETP.GT.U32.AND P4, PT, R231, R13, PT ;  /* 0x0000000de700720c */ /* 0x000fe20003f84070 */
[----:B------:R-:W-:Y:S01]  /*d530*/  IMAD.MOV.U32 R91, RZ, RZ, R14 ;  /* 0x000000ffff5b7224 */ /* 0x000fe200078e000e */
[----:B------:R-:W-:Y:S01]  /*d540*/  IABS R17, R6 ;  /* 0x0000000600117213 */ /* 0x000fe20000000000 */
[----:B------:R-:W-:-:S02]  /*d550*/  @!P6 IMAD.IADD R3, R3, 0x1, -R231 ;  /* 0x000000010303e824 */ /* 0x000fc400078e0ae7 */
[----:B--2---:R-:W-:Y:S02]  /*d560*/  IMAD.MOV.U32 R18, RZ, RZ, R8 ;  /* 0x000000ffff127224 */ /* 0x004fe400078e0008 */
[----:B------:R-:W-:Y:S01]  /*d570*/  IMAD.HI.U32 R8, R0, R17, RZ ;  /* 0x0000001100087227 */ /* 0x000fe200078e00ff */
[----:B------:R-:W-:Y:S02]  /*d580*/  ISETP.GT.U32.AND P6, PT, R231, R3, PT ;  /* 0x00000003e700720c */ /* 0x000fe40003fc4070 */
[----:B-1----:R-:W-:Y:S01]  /*d590*/  MOV R16, R12 ;  /* 0x0000000c00107202 */ /* 0x002fe20000000f00 */
[----:B------:R-:W-:Y:S01]  /*d5a0*/  @!P1 IMAD.MOV R18, RZ, RZ, -R18 ;  /* 0x000000ffff129224 */ /* 0x000fe200078e0a12 */
[----:B------:R-:W-:Y:S01]  /*d5b0*/  ISETP.GE.AND P1, PT, R4, RZ, PT ;  /* 0x000000ff0400720c */ /* 0x000fe20003f26270 */
[----:B------:R-:W-:Y:S01]  /*d5c0*/  VIADD R4, R25, 0xff ;  /* 0x000000ff19047836 */ /* 0x000fe20000000000 */
[----:B------:R-:W-:Y:S01]  /*d5d0*/  @!P3 IADD3 R2, PT, PT, R2, -R231, RZ ;  /* 0x800000e70202b210 */ /* 0x000fe20007ffe0ff */
[----:B------:R-:W-:Y:S01]  /*d5e0*/  @!P2 IMAD.MOV R16, RZ, RZ, -R16 ;  /* 0x000000ffff10a224 */ /* 0x000fe200078e0a10 */
[----:B------:R-:W-:Y:S01]  /*d5f0*/  ISETP.GE.AND P2, PT, R5, RZ, PT ;  /* 0x000000ff0500720c */ /* 0x000fe20003f46270 */
[----:B------:R-:W-:Y:S01]  /*d600*/  STL [R1+0x62c], R18 ;  /* 0x00062c1201007387 */ /* 0x000fe20000100800 */
[----:B------:R-:W-:Y:S01]  /*d610*/  VIADD R5, R25, 0x100 ;  /* 0x0000010019057836 */ /* 0x000fe20000000000 */
[----:B------:R-:W-:Y:S01]  /*d620*/  ISETP.GT.U32.AND P3, PT, R231, R2, PT ;  /* 0x00000002e700720c */ /* 0x000fe20003f64070 */
[--C-:B------:R-:W-:Y:S01]  /*d630*/  @!P4 IMAD.IADD R13, R13, 0x1, -R231.reuse ;  /* 0x000000010d0dc824 */ /* 0x100fe200078e0ae7 */
[----:B------:R1:W-:Y:S01]  /*d640*/  STL [R1+0x134], R16 ;  /* 0x0001341001007387 */ /* 0x0003e20000100800 */
[----:B------:R-:W-:Y:S01]  /*d650*/  IADD3 R8, PT, PT, -R8, RZ, RZ ;  /* 0x000000ff08087210 */ /* 0x000fe20007ffe1ff */
[----:B------:R-:W-:Y:S01]  /*d660*/  @!P6 IMAD.IADD R3, R3, 0x1, -R231 ;  /* 0x000000010303e824 */ /* 0x000fe200078e0ae7 */
[----:B------:R-:W-:Y:S01]  /*d670*/  IABS R14, R5 ;  /* 0x00000005000e7213 */ /* 0x000fe20000000000 */
[----:B------:R-:W-:Y:S01]  /*d680*/  @!P0 IMAD.MOV R91, RZ, RZ, -R91 ;  /* 0x000000ffff5b8224 */ /* 0x000fe200078e0a5b */
[----:B------:R-:W-:Y:S01]  /*d690*/  ISETP.GE.AND P4, PT, R6, RZ, PT ;  /* 0x000000ff0600720c */ /* 0x000fe20003f86270 */
[----:B------:R-:W-:Y:S01]  /*d6a0*/  IMAD R17, R231, R8, R17 ;  /* 0x00000008e7117224 */ /* 0x000fe200078e0211 */
[----:B------:R-:W-:Y:S01]  /*d6b0*/  ISETP.GE.AND P0, PT, R5, RZ, PT ;  /* 0x000000ff0500720c */ /* 0x000fe20003f06270 */
[----:B------:R-:W-:Y:S01]  /*d6c0*/  IMAD.HI.U32 R6, R0, R14, RZ ;  /* 0x0000000e00067227 */ /* 0x000fe200078e00ff */
[----:B-1----:R-:W-:-:S03]  /*d6d0*/  IABS R16, R4 ;  /* 0x0000000400107213 */ /* 0x002fc60000000000 */
[----:B------:R-:W-:Y:S01]  /*d6e0*/  IMAD.MOV R6, RZ, RZ, -R6 ;  /* 0x000000ffff067224 */ /* 0x000fe200078e0a06 */
[----:B------:R-:W-:Y:S01]  /*d6f0*/  ISETP.GT.U32.AND P6, PT, R231, R17, PT ;  /* 0x00000011e700720c */ /* 0x000fe20003fc4070 */
[----:B------:R-:W-:Y:S02]  /*d700*/  @!P3 IMAD.IADD R2, R2, 0x1, -R231 ;  /* 0x000000010202b824 */ /* 0x000fe400078e0ae7 */
[----:B------:R-:W-:-:S03]  /*d710*/  IMAD.HI.U32 R12, R0, R16, RZ ;  /* 0x00000010000c7227 */ /* 0x000fc600078e00ff */
[----:B------:R-:W-:Y:S01]  /*d720*/  MOV R15, R2 ;  /* 0x00000002000f7202 */ /* 0x000fe20000000f00 */
[----:B------:R-:W-:Y:S02]  /*d730*/  IMAD.MOV R12, RZ, RZ, -R12 ;  /* 0x000000ffff0c7224 */ /* 0x000fe400078e0a0c */
[C---:B------:R-:W-:Y:S02]  /*d740*/  IMAD R14, R231.reuse, R6, R14 ;  /* 0x00000006e70e7224 */ /* 0x040fe400078e020e */
[----:B------:R-:W-:Y:S02]  /*d750*/  IMAD R16, R231, R12, R16 ;  /* 0x0000000ce7107224 */ /* 0x000fe400078e0210 */
[----:B------:R-:W-:Y:S01]  /*d760*/  IMAD.MOV.U32 R18, RZ, RZ, R3 ;  /* 0x000000ffff127224 */ /* 0x000fe200078e0003 */
[----:B------:R-:W-:Y:S01]  /*d770*/  @!P6 IADD3 R17, PT, PT, R17, -R231, RZ ;  /* 0x800000e71111e210 */ /* 0x000fe20007ffe0ff */
[----:B------:R-:W-:Y:S01]  /*d780*/  IMAD.MOV.U32 R8, RZ, RZ, R13 ;  /* 0x000000ffff087224 */ /* 0x000fe200078e000d */
[C---:B------:R-:W-:Y:S01]  /*d790*/  ISETP.GT.U32.AND P3, PT, R231.reuse, R16, PT ;  /* 0x00000010e700720c */ /* 0x040fe20003f64070 */
[----:B------:R-:W-:Y:S01]  /*d7a0*/  @!P1 IMAD.MOV R18, RZ, RZ, -R18 ;  /* 0x000000ffff129224 */ /* 0x000fe200078e0a12 */
[----:B------:R-:W-:Y:S01]  /*d7b0*/  ISETP.GT.U32.AND P1, PT, R231, R14, PT ;  /* 0x0000000ee700720c */ /* 0x000fe20003f24070 */
[C---:B------:R-:W-:Y:S01]  /*d7c0*/  VIADD R5, R25.reuse, 0x102 ;  /* 0x0000010219057836 */ /* 0x040fe20000000000 */
[----:B------:R-:W-:Y:S01]  /*d7d0*/  @!P5 IADD3 R8, PT, PT, -R8, RZ, RZ ;  /* 0x000000ff0808d210 */ /* 0x000fe20007ffe1ff */
[----:B------:R-:W-:Y:S01]  /*d7e0*/  @!P2 IMAD.MOV R15, RZ, RZ, -R15 ;  /* 0x000000ffff0fa224 */ /* 0x000fe200078e0a0f */
[----:B------:R-:W-:Y:S01]  /*d7f0*/  ISETP.GE.AND P5, PT, R4, RZ, PT ;  /* 0x000000ff0400720c */ /* 0x000fe20003fa6270 */
[----:B------:R-:W-:Y:S01]  /*d800*/  VIADD R4, R25, 0x101 ;  /* 0x0000010119047836 */ /* 0x000fe20000000000 */
[----:B------:R-:W-:Y:S01]  /*d810*/  IABS R7, R5 ;  /* 0x0000000500077213 */ /* 0x000fe20000000000 */
[----:B------:R1:W-:Y:S01]  /*d820*/  STL [R1+0x618], R18 ;  /* 0x0006181201007387 */ /* 0x0003e20000100800 */
[----:B------:R-:W-:-:S02]  /*d830*/  ISETP.GT.U32.AND P6, PT, R231, R17, PT ;  /* 0x00000011e700720c */ /* 0x000fc40003fc4070 */
[----:B------:R-:W-:Y:S01]  /*d840*/  IABS R13, R4 ;  /* 0x00000004000d7213 */ /* 0x000fe20000000000 */
[--C-:B------:R-:W-:Y:S01]  /*d850*/  @!P3 IMAD.IADD R16, R16, 0x1, -R231.reuse ;  /* 0x000000011010b824 */ /* 0x100fe200078e0ae7 */
[----:B------:R2:W-:Y:S01]  /*d860*/  STL [R1+0x614], R15 ;  /* 0x0006140f01007387 */ /* 0x0005e20000100800 */
[----:B------:R-:W-:Y:S01]  /*d870*/  @!P1 IMAD.IADD R14, R14, 0x1, -R231 ;  /* 0x000000010e0e9824 */ /* 0x000fe200078e0ae7 */
[----:B------:R-:W-:Y:S01]  /*d880*/  ISETP.GE.AND P2, PT, R4, RZ, PT ;  /* 0x000000ff0400720c */ /* 0x000fe20003f46270 */
[C---:B------:R-:W-:Y:S01]  /*d890*/  IMAD.HI.U32 R6, R0.reuse, R13, RZ ;  /* 0x0000000d00067227 */ /* 0x040fe200078e00ff */
[C---:B------:R-:W-:Y:S02]  /*d8a0*/  ISETP.GT.U32.AND P3, PT, R231.reuse, R16, PT ;  /* 0x00000010e700720c */ /* 0x040fe40003f64070 */
[----:B------:R-:W-:Y:S01]  /*d8b0*/  ISETP.GT.U32.AND P1, PT, R231, R14, PT ;  /* 0x0000000ee700720c */ /* 0x000fe20003f24070 */
[----:B------:R-:W-:Y:S01]  /*d8c0*/  IMAD.HI.U32 R12, R0, R7, RZ ;  /* 0x00000007000c7227 */ /* 0x000fe200078e00ff */
[----:B------:R-:W-:-:S02]  /*d8d0*/  IABS R4, R20 ;  /* 0x0000001400047213 */ /* 0x000fc40000000000 */
[----:B------:R-:W-:Y:S01]  /*d8e0*/  @!P6 IADD3 R17, PT, PT, R17, -R231, RZ ;  /* 0x800000e71111e210 */ /* 0x000fe20007ffe0ff */
[----:B------:R-:W-:Y:S01]  /*d8f0*/  IMAD.MOV R6, RZ, RZ, -R6 ;  /* 0x000000ffff067224 */ /* 0x000fe200078e0a06 */
[----:B------:R-:W-:Y:S01]  /*d900*/  ISETP.GE.AND P6, PT, R5, RZ, PT ;  /* 0x000000ff0500720c */ /* 0x000fe20003fc6270 */
[----:B------:R-:W-:Y:S01]  /*d910*/  IMAD.MOV R12, RZ, RZ, -R12 ;  /* 0x000000ffff0c7224 */ /* 0x000fe200078e0a0c */
[----:B------:R-:W-:Y:S01]  /*d920*/  IABS R5, R19 ;  /* 0x0000001300057213 */ /* 0x000fe20000000000 */
[----:B-1----:R-:W-:Y:S02]  /*d930*/  VIADD R18, R25, 0x103 ;  /* 0x0000010319127836 */ /* 0x002fe40000000000 */
[C---:B------:R-:W-:Y:S01]  /*d940*/  IMAD R13, R231.reuse, R6, R13 ;  /* 0x00000006e70d7224 */ /* 0x040fe200078e020d */
[----:B------:R-:W-:Y:S01]  /*d950*/  @!P3 IADD3 R16, PT, PT, R16, -R231, RZ ;  /* 0x800000e71010b210 */ /* 0x000fe20007ffe0ff */
[C---:B------:R-:W-:Y:S01]  /*d960*/  IMAD R7, R231.reuse, R12, R7 ;  /* 0x0000000ce7077224 */ /* 0x040fe200078e0207 */
[----:B------:R-:W-:Y:S01]  /*d970*/  IABS R12, R18 ;  /* 0x00000012000c7213 */ /* 0x000fe20000000000 */
[----:B------:R-:W-:Y:S01]  /*d980*/  @!P1 IMAD.IADD R14, R14, 0x1, -R231 ;  /* 0x000000010e0e9824 */ /* 0x000fe200078e0ae7 */
[C---:B------:R-:W-:Y:S01]  /*d990*/  ISETP.GT.U32.AND P3, PT, R231.reuse, R13, PT ;  /* 0x0000000de700720c */ /* 0x040fe20003f64070 */
[----:B------:R-:W-:Y:S01]  /*d9a0*/  IMAD.HI.U32 R24, R0, R5, RZ ;  /* 0x0000000500187227 */ /* 0x000fe200078e00ff */
[----:B------:R-:W-:-:S02]  /*d9b0*/  ISETP.GT.U32.AND P1, PT, R231, R7, PT ;  /* 0x00000007e700720c */ /* 0x000fc40003f24070 */
[----:B------:R-:W-:Y:S01]  /*d9c0*/  @!P0 IADD3 R14, PT, PT, -R14, RZ, RZ ;  /* 0x000000ff0e0e8210 */ /* 0x000fe20007ffe1ff */
[----:B------:R-:W-:-:S04]  /*d9d0*/  IMAD.HI.U32 R21, R0, R12, RZ ;  /* 0x0000000c00157227 */ /* 0x000fc800078e00ff */
[----:B------:R-:W-:Y:S02]  /*d9e0*/  IMAD.MOV R21, RZ, RZ, -R21 ;  /* 0x000000ffff157224 */ /* 0x000fe400078e0a15 */
[----:B------:R-:W-:Y:S02]  /*d9f0*/  IMAD.MOV R24, RZ, RZ, -R24 ;  /* 0x000000ffff187224 */ /* 0x000fe400078e0a18 */
[----:B------:R-:W-:Y:S01]  /*da00*/  IMAD R12, R231, R21, R12 ;  /* 0x00000015e70c7224 */ /* 0x000fe200078e020c */
[-C--:B------:R-:W-:Y:S01]  /*da10*/  @!P3 IADD3 R13, PT, PT, R13, -R231.reuse, RZ ;  /* 0x800000e70d0db210 */ /* 0x080fe20007ffe0ff */
[----:B------:R-:W-:Y:S01]  /*da20*/  IMAD R5, R231, R24, R5 ;  /* 0x00000018e7057224 */ /* 0x000fe200078e0205 */
[----:B------:R-:W-:Y:S01]  /*da30*/  @!P1 IADD3 R7, PT, PT, R7, -R231, RZ ;  /* 0x800000e707079210 */ /* 0x000fe20007ffe0ff */
[----:B--2---:R-:W-:Y:S01]  /*da40*/  VIADD R15, R25, 0x106 ;  /* 0x00000106190f7836 */ /* 0x004fe20000000000 */
[----:B------:R-:W-:Y:S01]  /*da50*/  ISETP.GT.U32.AND P3, PT, R231, R12, PT ;  /* 0x0000000ce700720c */ /* 0x000fe20003f64070 */
[----:B------:R-:W-:Y:S01]  /*da60*/  VIADD R6, R25, 0x107 ;  /* 0x0000010719067836 */ /* 0x000fe20000000000 */
[----:B------:R-:W-:Y:S01]  /*da70*/  ISETP.GT.U32.AND P1, PT, R231, R5, PT ;  /* 0x00000005e700720c */ /* 0x000fe20003f24070 */
[----:B------:R-:W-:Y:S01]  /*da80*/  IMAD.MOV.U32 R26, RZ, RZ, R17 ;  /* 0x000000ffff1a7224 */ /* 0x000fe200078e0011 */
[----:B------:R-:W-:Y:S01]  /*da90*/  IABS R3, R15 ;  /* 0x0000000f00037213 */ /* 0x000fe20000000000 */
[----:B------:R-:W-:Y:S01]  /*daa0*/  IMAD.HI.U32 R23, R0, R4, RZ ;  /* 0x0000000400177227 */ /* 0x000fe200078e00ff */
[----:B------:R-:W-:-:S02]  /*dab0*/  IABS R2, R6 ;  /* 0x0000000600027213 */ /* 0x000fc40000000000 */
[----:B------:R-:W-:Y:S01]  /*dac0*/  @!P4 IADD3 R26, PT, PT, -R26, RZ, RZ ;  /* 0x000000ff1a1ac210 */ /* 0x000fe20007ffe1ff */
[----:B------:R-:W-:Y:S01]  /*dad0*/  IMAD.HI.U32 R22, R0, R3, RZ ;  /* 0x0000000300167227 */ /* 0x000fe200078e00ff */
[----:B------:R-:W-:-:S03]  /*dae0*/  ISETP.GT.U32.AND P4, PT, R231, R13, PT ;  /* 0x0000000de700720c */ /* 0x000fc60003f84070 */
[--C-:B------:R-:W-:Y:S01]  /*daf0*/  @!P3 IMAD.IADD R12, R12, 0x1, -R231.reuse ;  /* 0x000000010c0cb824 */ /* 0x100fe200078e0ae7 */
[----:B------:R-:W-:Y:S01]  /*db00*/  ISETP.GT.U32.AND P3, PT, R231, R7, PT ;  /* 0x00000007e700720c */ /* 0x000fe20003f64070 */
[----:B------:R-:W-:Y:S01]  /*db10*/  @!P1 IMAD.IADD R5, R5, 0x1, -R231 ;  /* 0x0000000105059824 */ /* 0x000fe200078e0ae7 */
[----:B------:R-:W-:Y:S01]  /*db20*/  STL [R1+0x5f0], R26 ;  /* 0x0005f01a01007387 */ /* 0x000fe20000100800 */
[----:B------:R-:W-:Y:S01]  /*db30*/  IMAD.MOV R22, RZ, RZ, -R22 ;  /* 0x000000ffff167224 */ /* 0x000fe200078e0a16 */
[----:B------:R-:W-:Y:S01]  /*db40*/  ISETP.GT.U32.AND P1, PT, R231, R12, PT ;  /* 0x0000000ce700720c */ /* 0x000fe20003f24070 */
[----:B------:R-:W-:-:S04]  /*db50*/  IMAD.HI.U32 R21, R0, R2, RZ ;  /* 0x0000000200157227 */ /* 0x000fc800078e00ff */
[----:B------:R-:W-:Y:S02]  /*db60*/  IMAD.MOV R23, RZ, RZ, -R23 ;  /* 0x000000ffff177224 */ /* 0x000fe400078e0a17 */
[C---:B------:R-:W-:Y:S02]  /*db70*/  IMAD R3, R231.reuse, R22, R3 ;  /* 0x00000016e7037224 */ /* 0x040fe400078e0203 */
[----:B------:R-:W-:Y:S02]  /*db80*/  IMAD.MOV R21, RZ, RZ, -R21 ;  /* 0x000000ffff157224 */ /* 0x000fe400078e0a15 */
[C---:B------:R-:W-:Y:S02]  /*db90*/  IMAD R4, R231.reuse, R23, R4 ;  /* 0x00000017e7047224 */ /* 0x040fe400078e0204 */
[----:B------:R-:W-:Y:S02]  /*dba0*/  IMAD.MOV.U32 R22, RZ, RZ, R16 ;  /* 0x000000ffff167224 */ /* 0x000fe400078e0010 */
[C---:B------:R-:W-:Y:S01]  /*dbb0*/  IMAD R2, R231.reuse, R21, R2 ;  /* 0x00000015e7027224 */ /* 0x040fe200078e0202 */
[C---:B------:R-:W-:Y:S01]  /*dbc0*/  ISETP.GT.U32.AND P0, PT, R231.reuse, R4, PT ;  /* 0x00000004e700720c */ /* 0x040fe20003f04070 */
[----:B------:R-:W-:Y:S01]  /*dbd0*/  @!P5 IMAD.MOV R22, RZ, RZ, -R22 ;  /* 0x000000ffff16d224 */ /* 0x000fe200078e0a16 */
[----:B------:R-:W-:Y:S01]  /*dbe0*/  ISETP.GT.U32.AND P5, PT, R231, R5, PT ;  /* 0x00000005e700720c */ /* 0x000fe20003fa4070 */
[----:B------:R-:W-:Y:S01]  /*dbf0*/  VIADD R17, R25, 0x108 ;  /* 0x0000010819117836 */ /* 0x000fe20000000000 */
[----:B------:R-:W-:Y:S01]  /*dc00*/  IABS R21, R25 ;  /* 0x0000001900157213 */ /* 0x000fe20000000000 */
[--C-:B------:R-:W-:Y:S01]  /*dc10*/  @!P4 IMAD.IADD R13, R13, 0x1, -R231.reuse ;  /* 0x000000010d0dc824 */ /* 0x100fe200078e0ae7 */
[C---:B------:R-:W-:Y:S01]  /*dc20*/  ISETP.GT.U32.AND P4, PT, R231.reuse, R3, PT ;  /* 0x00000003e700720c */ /* 0x040fe20003f84070 */
[--C-:B------:R-:W-:Y:S01]  /*dc30*/  @!P1 IMAD.IADD R12, R12, 0x1, -R231.reuse ;  /* 0x000000010c0c9824 */ /* 0x100fe200078e0ae7 */
[----:B------:R-:W-:Y:S01]  /*dc40*/  ISETP.GT.U32.AND P1, PT, R231, R2, PT ;  /* 0x00000002e700720c */ /* 0x000fe20003f24070 */
[----:B------:R1:W-:Y:S01]  /*dc50*/  STL [R1+0x5e8], R22 ;  /* 0x0005e81601007387 */ /* 0x0003e20000100800 */
[----:B------:R-:W-:Y:S01]  /*dc60*/  IABS R16, R17 ;  /* 0x0000001100107213 */ /* 0x000fe20000000000 */
[--C-:B------:R-:W-:Y:S01]  /*dc70*/  @!P3 IMAD.IADD R7, R7, 0x1, -R231.reuse ;  /* 0x000000010707b824 */ /* 0x100fe200078e0ae7 */
[----:B------:R-:W-:Y:S01]  /*dc80*/  ISETP.GE.AND P3, PT, R18, RZ, PT ;  /* 0x000000ff1200720c */ /* 0x000fe20003f66270 */
[----:B------:R2:W-:Y:S01]  /*dc90*/  STL [R1+0x5dc], R14 ;  /* 0x0005dc0e01007387 */ /* 0x0005e20000100800 */
[----:B------:R-:W-:Y:S01]  /*dca0*/  @!P0 IMAD.IADD R4, R4, 0x1, -R231 ;  /* 0x0000000104048824 */ /* 0x000fe200078e0ae7 */
[----:B------:R-:W-:Y:S01]  /*dcb0*/  @!P5 IADD3 R5, PT, PT, R5, -R231, RZ ;  /* 0x800000e70505d210 */ /* 0x000fe20007ffe0ff */
[----:B------:R-:W-:Y:S01]  /*dcc0*/  IMAD.HI.U32 R18, R0, R21, RZ ;  /* 0x0000001500127227 */ /* 0x000fe200078e00ff */
[----:B------:R-:W-:-:S02]  /*dcd0*/  ISETP.GE.AND P5, PT, R19, RZ, PT ;  /* 0x000000ff1300720c */ /* 0x000fc40003fa6270 */
[-C--:B------:R-:W-:Y:S01]  /*dce0*/  @!P4 IADD3 R3, PT, PT, R3, -R231.reuse, RZ ;  /* 0x800000e70303c210 */ /* 0x080fe20007ffe0ff */
[----:B-1----:R-:W-:Y:S01]  /*dcf0*/  IMAD.MOV.U32 R22, RZ, RZ, R7 ;  /* 0x000000ffff167224 */ /* 0x002fe200078e0007 */
[----:B------:R-:W-:Y:S01]  /*dd00*/  @!P1 IADD3 R2, PT, PT, R2, -R231, RZ ;  /* 0x800000e702029210 */ /* 0x000fe20007ffe0ff */
[----:B------:R-:W-:Y:S01]  /*dd10*/  IMAD.MOV.U32 R7, RZ, RZ, R12 ;  /* 0x000000ffff077224 */ /* 0x000fe200078e000c */
[----:B------:R-:W-:Y:S01]  /*dd20*/  ISETP.GE.AND P4, PT, R15, RZ, PT ;  /* 0x000000ff0f00720c */ /* 0x000fe20003f86270 */
[----:B--2---:R-:W-:Y:S01]  /*dd30*/  IMAD.HI.U32 R14, R0, R16, RZ ;  /* 0x00000010000e7227 */ /* 0x004fe200078e00ff */
[----:B------:R-:W-:Y:S02]  /*dd40*/  ISETP.GT.U32.AND P1, PT, R231, R4, PT ;  /* 0x00000004e700720c */ /* 0x000fe40003f24070 */
[----:B------:R-:W-:Y:S01]  /*dd50*/  @!P3 IADD3 R7, PT, PT, -R7, RZ, RZ ;  /* 0x000000ff0707b210 */ /* 0x000fe20007ffe1ff */
[----:B------:R-:W-:Y:S01]  /*dd60*/  IMAD.MOV R19, RZ, RZ, -R14 ;  /* 0x000000ffff137224 */ /* 0x000fe200078e0a0e */
[----:B------:R-:W-:Y:S01]  /*dd70*/  ISETP.GE.AND P0, PT, R20, RZ, PT ;  /* 0x000000ff1400720c */ /* 0x000fe20003f06270 */
[----:B------:R-:W-:-:S02]  /*dd80*/  IMAD.MOV.U32 R23, RZ, RZ, R13 ;  /* 0x000000ffff177224 */ /* 0x000fc400078e000d */
[----:B------:R-:W-:Y:S02]  /*dd90*/  IMAD R15, R231, R19, R16 ;  /* 0x00000013e70f7224 */ /* 0x000fe400078e0210 */
[----:B------:R-:W-:Y:S02]  /*dda0*/  VIADD R13, R25, 0x1d8 ;  /* 0x000001d8190d7836 */ /* 0x000fe40000000000 */
[----:B------:R-:W-:Y:S01]  /*ddb0*/  IMAD.MOV R18, RZ, RZ, -R18 ;  /* 0x000000ffff127224 */ /* 0x000fe200078e0a12 */
[C---:B------:R-:W-:Y:S01]  /*ddc0*/  ISETP.GT.U32.AND P3, PT, R231.reuse, R15, PT ;  /* 0x0000000fe700720c */ /* 0x040fe20003f64070 */
[----:B------:R-:W-:Y:S01]  /*ddd0*/  @!P6 IMAD.MOV R22, RZ, RZ, -R22 ;  /* 0x000000ffff16e224 */ /* 0x000fe200078e0a16 */
[C---:B------:R-:W-:Y:S01]  /*dde0*/  ISETP.GT.U32.AND P6, PT, R231.reuse, R3, PT ;  /* 0x00000003e700720c */ /* 0x040fe20003fc4070 */
[----:B------:R-:W-:Y:S01]  /*ddf0*/  @!P2 IMAD.MOV R23, RZ, RZ, -R23 ;  /* 0x000000ffff17a224 */ /* 0x000fe200078e0a17 */
[----:B------:R-:W-:Y:S01]  /*de00*/  IABS R16, R13 ;  /* 0x0000000d00107213 */ /* 0x000fe20000000000 */
[C---:B------:R-:W-:Y:S01]  /*de10*/  IMAD R14, R231.reuse, R18, R21 ;  /* 0x00000012e70e7224 */ /* 0x040fe200078e0215 */
[----:B------:R-:W-:Y:S01]  /*de20*/  ISETP.GT.U32.AND P2, PT, R231, R2, PT ;  /* 0x00000002e700720c */ /* 0x000fe20003f44070 */
[----:B------:R-:W-:Y:S01]  /*de30*/  @!P5 IMAD.MOV R5, RZ, RZ, -R5 ;  /* 0x000000ffff05d224 */ /* 0x000fe200078e0a05 */
[----:B------:R-:W-:Y:S01]  /*de40*/  ISETP.GE.AND P5, PT, R6, RZ, PT ;  /* 0x000000ff0600720c */ /* 0x000fe20003fa6270 */
[----:B------:R-:W-:Y:S01]  /*de50*/  STL [R1+0x130], R23 ;  /* 0x0001301701007387 */ /* 0x000fe20000100800 */
[----:B------:R-:W-:-:S03]  /*de60*/  IMAD.HI.U32 R6, R0, R16, RZ ;  /* 0x0000001000067227 */ /* 0x000fc600078e00ff */
[----:B------:R-:W-:Y:S01]  /*de70*/  STL [R1+0x5bc], R22 ;  /* 0x0005bc1601007387 */ /* 0x000fe20000100800 */
[--C-:B------:R-:W-:Y:S01]  /*de80*/  @!P1 IMAD.IADD R4, R4, 0x1, -R231.reuse ;  /* 0x0000000104049824 */ /* 0x100fe200078e0ae7 */
[----:B------:R-:W-:Y:S01]  /*de90*/  ISETP.GT.U32.AND P1, PT, R231, R14, PT ;  /* 0x0000000ee700720c */ /* 0x000fe20003f24070 */
[----:B------:R-:W-:Y:S01]  /*dea0*/  IMAD.MOV R12, RZ, RZ, -R6 ;  /* 0x000000ffff0c7224 */ /* 0x000fe200078e0a06 */
[----:B------:R1:W-:Y:S01]  /*deb0*/  STL [R1+0x5a8], R5 ;  /* 0x0005a80501007387 */ /* 0x0003e20000100800 */
[--C-:B------:R-:W-:Y:S01]  /*dec0*/  @!P3 IMAD.IADD R15, R15, 0x1, -R231.reuse ;  /* 0x000000010f0fb824 */ /* 0x100fe200078e0ae7 */
[----:B------:R-:W-:Y:S01]  /*ded0*/  MOV R18, R4 ;  /* 0x0000000400127202 */ /* 0x000fe20000000f00 */
[--C-:B------:R-:W-:Y:S01]  /*dee0*/  @!P6 IMAD.IADD R3, R3, 0x1, -R231.reuse ;  /* 0x000000010303e824 */ /* 0x100fe200078e0ae7 */
[----:B------:R-:W-:Y:S01]  /*def0*/  ISETP.GE.AND P6, PT, R17, RZ, PT ;  /* 0x000000ff1100720c */ /* 0x000fe20003fc6270 */
[----:B------:R-:W-:Y:S01]  /*df00*/  @!P2 IMAD.IADD R2, R2, 0x1, -R231 ;  /* 0x000000010202a824 */ /* 0x000fe200078e0ae7 */
[----:B------:R-:W-:Y:S01]  /*df10*/  @!P0 IADD3 R18, PT, PT, -R18, RZ, RZ ;  /* 0x000000ff12128210 */ /* 0x000fe20007ffe1ff */
[----:B------:R-:W-:Y:S01]  /*df20*/  @!P4 IMAD.MOV R3, RZ, RZ, -R3 ;  /* 0x000000ffff03c224 */ /* 0x000fe200078e0a03 */
[----:B------:R-:W-:Y:S01]  /*df30*/  ISETP.GT.U32.AND P0, PT, R231, R15, PT ;  /* 0x0000000fe700720c */ /* 0x000fe20003f04070 */
[----:B------:R-:W-:Y:S01]  /*df40*/  @!P5 IMAD.MOV R2, RZ, RZ, -R2 ;  /* 0x000000ffff02d224 */ /* 0x000fe200078e0a02 */
[----:B-1----:R-:W-:Y:S01]  /*df50*/  IADD3 R5, PT, PT, R25, 0x1d9, RZ ;  /* 0x000001d919057810 */ /* 0x002fe20007ffe0ff */
[----:B------:R-:W-:Y:S01]  /*df60*/  @!P1 IMAD.IADD R14, R14, 0x1, -R231 ;  /* 0x000000010e0e9824 */ /* 0x000fe200078e0ae7 */
[----:B------:R-:W-:Y:S01]  /*df70*/  STL [R1+0x58c], R18 ;  /* 0x00058c1201007387 */ /* 0x000fe20000100800 */
[----:B------:R-:W-:-:S02]  /*df80*/  ISETP.GE.AND P2, PT, R13, RZ, PT ;  /* 0x000000ff0d00720c */ /* 0x000fc40003f46270 */
[----:B------:R-:W-:Y:S01]  /*df90*/  IABS R6, R5 ;  /* 0x0000000500067213 */ /* 0x000fe20000000000 */
[----:B------:R1:W-:Y:S01]  /*dfa0*/  STL [R1+0x584], R3 ;  /* 0x0005840301007387 */ /* 0x0003e20000100800 */
[----:B------:R-:W-:Y:S01]  /*dfb0*/  ISETP.GE.AND P3, PT, R5, RZ, PT ;  /* 0x000000ff0500720c */ /* 0x000fe20003f66270 */
[C---:B------:R-:W-:Y:S01]  /*dfc0*/  IMAD R5, R231.reuse, R12, R16 ;  /* 0x0000000ce7057224 */ /* 0x040fe200078e0210 */
[----:B------:R-:W-:Y:S01]  /*dfd0*/  ISETP.GT.U32.AND P1, PT, R231, R14, PT ;  /* 0x0000000ee700720c */ /* 0x000fe20003f24070 */
[----:B------:R-:W-:Y:S01]  /*dfe0*/  IMAD.MOV.U32 R4, RZ, RZ, R6 ;  /* 0x000000ffff047224 */ /* 0x000fe200078e0006 */
[----:B------:R2:W-:Y:S01]  /*dff0*/  STL [R1+0x57c], R2 ;  /* 0x00057c0201007387 */ /* 0x0005e20000100800 */
[----:B------:R-:W-:Y:S01]  /*e000*/  VIADD R6, R25, 0x1da ;  /* 0x000001da19067836 */ /* 0x000fe20000000000 */
[----:B------:R-:W-:Y:S01]  /*e010*/  ISETP.GT.U32.AND P4, PT, R231, R5, PT ;  /* 0x00000005e700720c */ /* 0x000fe20003f84070 */
[----:B------:R-:W-:Y:S01]  /*e020*/  IMAD.HI.U32 R12, R103, R4, RZ ;  /* 0x00000004670c7227 */ /* 0x000fe200078e00ff */
[----:B------:R-:W-:-:S02]  /*e030*/  @!P0 IADD3 R15, PT, PT, R15, -R231, RZ ;  /* 0x800000e70f0f8210 */ /* 0x000fc40007ffe0ff */
[----:B------:R-:W-:Y:S01]  /*e040*/  IABS R54, R6 ;  /* 0x0000000600367213 */ /* 0x000fe20000000000 */
[----:B------:R-:W-:Y:S01]  /*e050*/  IMAD.MOV R12, RZ, RZ, -R12 ;  /* 0x000000ffff0c7224 */ /* 0x000fe200078e0a0c */
[----:B------:R-:W-:Y:S01]  /*e060*/  MOV R16, R15 ;  /* 0x0000000f00107202 */ /* 0x000fe20000000f00 */
[----:B-1----:R-:W-:Y:S01]  /*e070*/  VIADD R3, R25, 0x1dc ;  /* 0x000001dc19037836 */ /* 0x002fe20000000000 */
[----:B------:R-:W-:Y:S01]  /*e080*/  ISETP.GE.AND P5, PT, R6, RZ, PT ;  /* 0x000000ff0600720c */ /* 0x000fe20003fa6270 */
[----:B------:R-:W-:Y:S01]  /*e090*/  IMAD R4, R231, R12, R4 ;  /* 0x0000000ce7047224 */ /* 0x000fe200078e0204 */
[C---:B------:R-:W-:Y:S01]  /*e0a0*/  ISETP.GE.AND P0, PT, R25.reuse, RZ, PT ;  /* 0x000000ff1900720c */ /* 0x040fe20003f06270 */
[----:B--2---:R-:W-:Y:S02]  /*e0b0*/  VIADD R2, R25, 0x1db ;  /* 0x000001db19027836 */ /* 0x004fe40000000000 */
[--C-:B------:R-:W-:Y:S02]  /*e0c0*/  @!P4 IMAD.IADD R5, R5, 0x1, -R231.reuse ;  /* 0x000000010505c824 */ /* 0x100fe400078e0ae7 */
[----:B------:R-:W-:Y:S01]  /*e0d0*/  @!P1 IMAD.IADD R14, R14, 0x1, -R231 ;  /* 0x000000010e0e9824 */ /* 0x000fe200078e0ae7 */
[----:B------:R-:W-:Y:S01]  /*e0e0*/  ISETP.GT.U32.AND P1, PT, R231, R4, PT ;  /* 0x00000004e700720c */ /* 0x000fe20003f24070 */
[----:B------:R-:W-:Y:S01]  /*e0f0*/  IMAD.HI.U32 R6, R103, R54, RZ ;  /* 0x0000003667067227 */ /* 0x000fe200078e00ff */
[----:B------:R-:W-:-:S02]  /*e100*/  ISETP.GT.U32.AND P4, PT, R231, R5, PT ;  /* 0x00000005e700720c */ /* 0x000fc40003f84070 */
[----:B------:R-:W-:Y:S01]  /*e110*/  IABS R13, R2 ;  /* 0x00000002000d7213 */ /* 0x000fe20000000000 */
[----:B------:R-:W-:Y:S01]  /*e120*/  @!P6 IMAD.MOV R16, RZ, RZ, -R16 ;  /* 0x000000ffff10e224 */ /* 0x000fe200078e0a10 */
[----:B------:R-:W-:Y:S01]  /*e130*/  ISETP.GE.AND P6, PT, R2, RZ, PT ;  /* 0x000000ff0200720c */ /* 0x000fe20003fc6270 */
[----:B------:R-:W-:Y:S01]  /*e140*/  IMAD.MOV R6, RZ, RZ, -R6 ;  /* 0x000000ffff067224 */ /* 0x000fe200078e0a06 */
[----:B------:R-:W-:Y:S01]  /*e150*/  IADD3 R2, PT, PT, R25, 0x1dd, RZ ;  /* 0x000001dd19027810 */ /* 0x000fe20007ffe0ff */
[----:B------:R-:W-:Y:S01]  /*e160*/  IMAD.HI.U32 R15, R103, R13, RZ ;  /* 0x0000000d670f7227 */ /* 0x000fe200078e00ff */
[----:B------:R1:W-:Y:S03]  /*e170*/  STL [R1+0x55c], R16 ;  /* 0x00055c1001007387 */ /* 0x0003e60000100800 */
[--C-:B------:R-:W-:Y:S01]  /*e180*/  @!P1 IMAD.IADD R4, R4, 0x1, -R231.reuse ;  /* 0x0000000104049824 */ /* 0x100fe200078e0ae7 */
[----:B------:R-:W-:Y:S01]  /*e190*/  IADD3 R15, PT, PT, -R15, RZ, RZ ;  /* 0x000000ff0f0f7210 */ /* 0x000fe20007ffe1ff */
[----:B------:R-:W-:Y:S01]  /*e1a0*/  @!P4 IMAD.IADD R5, R5, 0x1, -R231 ;  /* 0x000000010505c824 */ /* 0x000fe200078e0ae7 */
[----:B------:R-:W-:Y:S01]  /*e1b0*/  ISETP.GE.AND P4, PT, R3, RZ, PT ;  /* 0x000000ff0300720c */ /* 0x000fe20003f86270 */
[C---:B------:R-:W-:Y:S01]  /*e1c0*/  IMAD R54, R231.reuse, R6, R54 ;  /* 0x00000006e7367224 */ /* 0x040fe200078e0236 */
[----:B------:R-:W-:Y:S01]  /*e1d0*/  IABS R6, R3 ;  /* 0x0000000300067213 */ /* 0x000fe20000000000 */
[C---:B------:R-:W-:Y:S01]  /*e1e0*/  IMAD R13, R231.reuse, R15, R13 ;  /* 0x0000000fe70d7224 */ /* 0x040fe200078e020d */
[----:B------:R-:W-:Y:S01]  /*e1f0*/  ISETP.GT.U32.AND P1, PT, R231, R4, PT ;  /* 0x00000004e700720c */ /* 0x000fe20003f24070 */
[----:B-1----:R-:W-:Y:S01]  /*e200*/  IMAD.MOV.U32 R16, RZ, RZ, R5 ;  /* 0x000000ffff107224 */ /* 0x002fe200078e0005 */
[----:B------:R-:W-:Y:S01]  /*e210*/  IADD3 R3, PT, PT, R25, 0x1de, RZ ;  /* 0x000001de19037810 */ /* 0x000fe20007ffe0ff */
[----:B------:R-:W-:-:S02]  /*e220*/  IMAD.MOV.U32 R12, RZ, RZ, R14 ;  /* 0x000000ffff0c7224 */ /* 0x000fc400078e000e */
[----:B------:R-:W-:Y:S01]  /*e230*/  @!P2 IMAD.MOV R16, RZ, RZ, -R16 ;  /* 0x000000ffff10a224 */ /* 0x000fe200078e0a10 */
[C---:B------:R-:W-:Y:S01]  /*e240*/  ISETP.GT.U32.AND P2, PT, R231.reuse, R13, PT ;  /* 0x0000000de700720c */ /* 0x040fe20003f44070 */
[----:B------:R-:W-:Y:S02]  /*e250*/  IMAD.MOV.U32 R14, RZ, RZ, R6 ;  /* 0x000000ffff0e7224 */ /* 0x000fe400078e0006 */
[----:B------:R-:W-:Y:S01]  /*e260*/  @!P0 IMAD.MOV R12, RZ, RZ, -R12 ;  /* 0x000000ffff0c8224 */ /* 0x000fe200078e0a0c */
[----:B------:R-:W-:Y:S01]  /*e270*/  ISETP.GT.U32.AND P0, PT, R231, R54, PT ;  /* 0x00000036e700720c */ /* 0x000fe20003f04070 */
[----:B------:R-:W-:-:S03]  /*e280*/  IMAD.HI.U32 R6, R103, R14, RZ ;  /* 0x0000000e67067227 */ /* 0x000fc600078e00ff */
[----:B------:R1:W-:Y:S01]  /*e290*/  STL [R1+0x274], R12 ;  /* 0x0002740c01007387 */ /* 0x0003e20000100800 */
[----:B------:R-:W-:Y:S02]  /*e2a0*/  IMAD.MOV R6, RZ, RZ, -R6 ;  /* 0x000000ffff067224 */ /* 0x000fe400078e0a06 */
[--C-:B------:R-:W-:Y:S01]  /*e2b0*/  @!P1 IMAD.IADD R4, R4, 0x1, -R231.reuse ;  /* 0x0000000104049824 */ /* 0x100fe200078e0ae7 */
[----:B------:R-:W-:Y:S01]  /*e2c0*/  ISETP.GE.AND P1, PT, R2, RZ, PT ;  /* 0x000000ff0200720c */ /* 0x000fe20003f26270 */
[----:B------:R-:W-:Y:S01]  /*e2d0*/  IMAD R14, R231, R6, R14 ;  /* 0x00000006e70e7224 */ /* 0x000fe200078e020e */
[----:B------:R-:W-:Y:S01]  /*e2e0*/  IABS R6, R3 ;  /* 0x0000000300067213 */ /* 0x000fe20000000000 */
[----:B------:R-:W-:Y:S01]  /*e2f0*/  @!P2 IMAD.IADD R13, R13, 0x1, -R231 ;  /* 0x000000010d0da824 */ /* 0x000fe200078e0ae7 */
[----:B------:R-:W-:Y:S01]  /*e300*/  STL [R1+0x550], R16 ;  /* 0x0005501001007387 */ /* 0x000fe20000100800 */
[----:B------:R-:W-:Y:S01]  /*e310*/  IMAD.MOV.U32 R5, RZ, RZ, R4 ;  /* 0x000000ffff057224 */ /* 0x000fe200078e0004 */
[----:B-1----:R-:W-:Y:S01]  /*e320*/  IABS R12, R2 ;  /* 0x00000002000c7213 */ /* 0x002fe20000000000 */
[----:B------:R-:W-:Y:S01]  /*e330*/  IMAD.HI.U32 R4, R103, R6, RZ ;  /* 0x0000000667047227 */ /* 0x000fe200078e00ff */
[----:B------:R-:W-:-:S02]  /*e340*/  @!P0 IADD3 R54, PT, PT, R54, -R231, RZ ;  /* 0x800000e736368210 */ /* 0x000fc40007ffe0ff */
[----:B------:R-:W-:Y:S01]  /*e350*/  ISETP.GT.U32.AND P2, PT, R231, R13, PT ;  /* 0x0000000de700720c */ /* 0x000fe20003f44070 */
[----:B------:R-:W-:Y:S01]  /*e360*/  IMAD.HI.U32 R2, R103, R12, RZ ;  /* 0x0000000c67027227 */ /* 0x000fe200078e00ff */
[----:B------:R-:W-:Y:S02]  /*e370*/  @!P3 IADD3 R5, PT, PT, -R5, RZ, RZ ;  /* 0x000000ff0505b210 */ /* 0x000fe40007ffe1ff */
[C---:B------:R-:W-:Y:S01]  /*e380*/  ISETP.GT.U32.AND P0, PT, R231.reuse, R54, PT ;  /* 0x00000036e700720c */ /* 0x040fe20003f04070 */
[----:B------:R-:W-:Y:S01]  /*e390*/  IMAD.MOV R4, RZ, RZ, -R4 ;  /* 0x000000ffff047224 */ /* 0x000fe200078e0a04 */
[C---:B------:R-:W-:Y:S01]  /*e3a0*/  ISETP.GT.U32.AND P3, PT, R231.reuse, R14, PT ;  /* 0x0000000ee700720c */ /* 0x040fe20003f64070 */
[----:B------:R-:W-:Y:S01]  /*e3b0*/  IMAD.MOV R2, RZ, RZ, -R2 ;  /* 0x000000ffff027224 */ /* 0x000fe200078e0a02 */
[----:B------:R1:W-:Y:S01]  /*e3c0*/  STL [R1+0x54c], R5 ;  /* 0x00054c0501007387 */ /* 0x0003e20000100800 */
[----:B------:R-:W-:Y:S02]  /*e3d0*/  IMAD R6, R231, R4, R6 ;  /* 0x00000004e7067224 */ /* 0x000fe400078e0206 */
[----:B------:R-:W-:-:S02]  /*e3e0*/  VIADD R15, R25, 0x1df ;  /* 0x000001df190f7836 */ /* 0x000fc40000000000 */
[----:B------:R-:W-:Y:S02]  /*e3f0*/  IMAD R12, R231, R2, R12 ;  /* 0x00000002e70c7224 */ /* 0x000fe400078e020c */
[--C-:B------:R-:W-:Y:S01]  /*e400*/  @!P2 IMAD.IADD R13, R13, 0x1, -R231.reuse ;  /* 0x000000010d0da824 */ /* 0x100fe200078e0ae7 */
[----:B------:R-:W-:Y:S01]  /*e410*/  ISETP.GT.U32.AND P2, PT, R231, R6, PT ;  /* 0x00000006e700720c */ /* 0x000fe20003f44070 */
[C---:B------:R-:W-:Y:S01]  /*e420*/  VIADD R2, R25.reuse, 0x1e1 ;  /* 0x000001e119027836 */ /* 0x040fe20000000000 */
[----:B------:R-:W-:Y:S01]  /*e430*/  IABS R20, R15 ;  /* 0x0000000f00147213 */ /* 0x000fe20000000000 */
[----:B------:R-:W-:Y:S01]  /*e440*/  @!P3 IMAD.IADD R14, R14, 0x1, -R231 ;  /* 0x000000010e0eb824 */ /* 0x000fe200078e0ae7 */
[----:B------:R-:W-:Y:S01]  /*e450*/  @!P0 IADD3 R54, PT, PT, R54, -R231, RZ ;  /* 0x800000e736368210 */ /* 0x000fe20007ffe0ff */
[----:B-1----:R-:W-:Y:S01]  /*e460*/  VIADD R5, R25, 0x1e0 ;  /* 0x000001e019057836 */ /* 0x002fe20000000000 */
[----:B------:R-:W-:Y:S01]  /*e470*/  ISETP.GT.U32.AND P0, PT, R231, R12, PT ;  /* 0x0000000ce700720c */ /* 0x000fe20003f04070 */
[----:B------:R-:W-:Y:S01]  /*e480*/  IMAD.HI.U32 R16, R103, R20, RZ ;  /* 0x0000001467107227 */ /* 0x000fe200078e00ff */
[----:B------:R-:W-:-:S02]  /*e490*/  ISETP.GT.U32.AND P3, PT, R231, R14, PT ;  /* 0x0000000ee700720c */ /* 0x000fc40003f64070 */
[----:B------:R-:W-:Y:S01]  /*e4a0*/  IABS R17, R5 ;  /* 0x0000000500117213 */ /* 0x000fe20000000000 */
[----:B------:R-:W-:Y:S01]  /*e4b0*/  @!P5 IMAD.MOV R54, RZ, RZ, -R54 ;  /* 0x000000ffff36d224 */ /* 0x000fe200078e0a36 */
[----:B------:R-:W-:Y:S01]  /*e4c0*/  IADD3 R16, PT, PT, -R16, RZ, RZ ;  /* 0x000000ff10107210 */ /* 0x000fe20007ffe1ff */
[----:B------:R-:W-:Y:S01]  /*e4d0*/  @!P6 IMAD.MOV R13, RZ, RZ, -R13 ;  /* 0x000000ffff0de224 */ /* 0x000fe200078e0a0d */
[----:B------:R-:W-:Y:S02]  /*e4e0*/  @!P2 IADD3 R6, PT, PT, R6, -R231, RZ ;  /* 0x800000e70606a210 */ /* 0x000fe40007ffe0ff */
[----:B------:R-:W-:Y:S01]  /*e4f0*/  IABS R4, R2 ;  /* 0x0000000200047213 */ /* 0x000fe20000000000 */
[C---:B------:R-:W-:Y:S01]  /*e500*/  IMAD R20, R231.reuse, R16, R20 ;  /* 0x00000010e7147224 */ /* 0x040fe200078e0214 */
[----:B------:R-:W-:Y:S01]  /*e510*/  ISETP.GT.U32.AND P2, PT, R231, R6, PT ;  /* 0x00000006e700720c */ /* 0x000fe20003f44070 */
[----:B------:R-:W-:Y:S01]  /*e520*/  @!P0 IMAD.IADD R12, R12, 0x1, -R231 ;  /* 0x000000010c0c8824 */ /* 0x000fe200078e0ae7 */
[----:B------:R-:W-:Y:S01]  /*e530*/  ISETP.GE.AND P0, PT, R3, RZ, PT ;  /* 0x000000ff0300720c */ /* 0x000fe20003f06270 */
[----:B------:R-:W-:Y:S01]  /*e540*/  IMAD.HI.U32 R3, R103, R17, RZ ;  /* 0x0000001167037227 */ /* 0x000fe200078e00ff */
[----:B------:R-:W-:-:S02]  /*e550*/  ISETP.GE.AND P6, PT, R15, RZ, PT ;  /* 0x000000ff0f00720c */ /* 0x000fc40003fc6270 */
[C---:B------:R-:W-:Y:S01]  /*e560*/  ISETP.GT.U32.AND P5, PT, R231.reuse, R12, PT ;  /* 0x0000000ce700720c */ /* 0x040fe20003fa4070 */
[----:B------:R-:W-:Y:S01]  /*e570*/  @!P3 IMAD.IADD R14, R14, 0x1, -R231 ;  /* 0x000000010e0eb824 */ /* 0x000fe200078e0ae7 */
[----:B------:R-:W-:Y:S01]  /*e580*/  ISETP.GT.U32.AND P3, PT, R231, R20, PT ;  /* 0x00000014e700720c */ /* 0x000fe20003f64070 */
[----:B------:R-:W-:Y:S02]  /*e590*/  IMAD.MOV R3, RZ, RZ, -R3 ;  /* 0x000000ffff037224 */ /* 0x000fe400078e0a03 */
[----:B------:R-:W-:Y:S02]  /*e5a0*/  IMAD.HI.U32 R16, R103, R4, RZ ;  /* 0x0000000467107227 */ /* 0x000fe400078e00ff */
[----:B------:R-:W-:Y:S02]  /*e5b0*/  @!P2 IADD3 R6, PT, PT, R6, -R231, RZ ;  /* 0x800000e70606a210 */ /* 0x000fe40007ffe0ff */
[----:B------:R-:W-:Y:S02]  /*e5c0*/  IMAD R17, R231, R3, R17 ;  /* 0x00000003e7117224 */ /* 0x000fe400078e0211 */
[----:B------:R-:W-:-:S02]  /*e5d0*/  IMAD.MOV R16, RZ, RZ, -R16 ;  /* 0x000000ffff107224 */ /* 0x000fc400078e0a10 */
[----:B------:R-:W-:Y:S01]  /*e5e0*/  IMAD.MOV.U32 R21, RZ, RZ, R14 ;  /* 0x000000ffff157224 */ /* 0x000fe200078e000e */
[C---:B------:R-:W-:Y:S01]  /*e5f0*/  ISETP.GT.U32.AND P2, PT, R231.reuse, R17, PT ;  /* 0x00000011e700720c */ /* 0x040fe20003f44070 */
[----:B------:R-:W-:Y:S02]  /*e600*/  IMAD R4, R231, R16, R4 ;  /* 0x00000010e7047224 */ /* 0x000fe400078e0204 */
[--C-:B------:R-:W-:Y:S01]  /*e610*/  @!P3 IMAD.IADD R20, R20, 0x1, -R231.reuse ;  /* 0x000000011414b824 */ /* 0x100fe200078e0ae7 */
[----:B------:R-:W-:Y:S01]  /*e620*/  @!P4 IADD3 R21, PT, PT, -R21, RZ, RZ ;  /* 0x000000ff1515c210 */ /* 0x000fe20007ffe1ff */
[----:B------:R-:W-:Y:S01]  /*e630*/  @!P5 IMAD.IADD R12, R12, 0x1, -R231 ;  /* 0x000000010c0cd824 */ /* 0x000fe200078e0ae7 */
[----:B------:R-:W-:Y:S01]  /*e640*/  ISETP.GT.U32.AND P4, PT, R231, R4, PT ;  /* 0x00000004e700720c */ /* 0x000fe20003f84070 */
[----:B------:R-:W-:Y:S01]  /*e650*/  VIADD R3, R25, 0x1e3 ;  /* 0x000001e319037836 */ /* 0x000fe20000000000 */
[----:B------:R-:W-:Y:S01]  /*e660*/  ISETP.GE.AND P5, PT, R5, RZ, PT ;  /* 0x000000ff0500720c */ /* 0x000fe20003fa6270 */
[----:B------:R-:W-:Y:S01]  /*e670*/  IMAD.MOV.U32 R19, RZ, RZ, R12 ;  /* 0x000000ffff137224 */ /* 0x000fe200078e000c */
[----:B------:R-:W-:Y:S01]  /*e680*/  ISETP.GT.U32.AND P3, PT, R231, R20, PT ;  /* 0x00000014e700720c */ /* 0x000fe20003f64070 */
[C---:B------:R-:W-:Y:S01]  /*e690*/  VIADD R14, R25.reuse, 0x1e4 ;  /* 0x000001e4190e7836 */ /* 0x040fe20000000000 */
[----:B------:R-:W-:Y:S01]  /*e6a0*/  IADD3 R5, PT, PT, R25, 0x1e2, RZ ;  /* 0x000001e219057810 */ /* 0x000fe20007ffe0ff */
[----:B------:R-:W-:Y:S01]  /*e6b0*/  @!P1 IMAD.MOV R19, RZ, RZ, -R19 ;  /* 0x000000ffff139224 */ /* 0x000fe200078e0a13 */
[----:B------:R-:W-:Y:S01]  /*e6c0*/  @!P2 IADD3 R17, PT, PT, R17, -R231, RZ ;  /* 0x800000e71111a210 */ /* 0x000fe20007ffe0ff */
[----:B------:R-:W-:Y:S01]  /*e6d0*/  IMAD.MOV.U32 R18, RZ, RZ, R6 ;  /* 0x000000ffff127224 */ /* 0x000fe200078e0006 */
[----:B------:R-:W-:Y:S01]  /*e6e0*/  IABS R15, R5 ;  /* 0x00000005000f7213 */ /* 0x000fe20000000000 */
[----:B------:R1:W-:Y:S01]  /*e6f0*/  STL [R1+0x544], R21 ;  /* 0x0005441501007387 */ /* 0x0003e20000100800 */
[----:B------:R-:W-:Y:S01]  /*e700*/  ISETP.GE.AND P1, PT, R2, RZ, PT ;  /* 0x000000ff0200720c */ /* 0x000fe20003f26270 */
[--C-:B------:R-:W-:Y:S01]  /*e710*/  @!P4 IMAD.IADD R4, R4, 0x1, -R231.reuse ;  /* 0x000000010404c824 */ /* 0x100fe200078e0ae7 */
[----:B------:R-:W-:Y:S01]  /*e720*/  ISETP.GT.U32.AND P2, PT, R231, R17, PT ;  /* 0x00000011e700720c */ /* 0x000fe20003f44070 */
[----:B------:R-:W-:Y:S01]  /*e730*/  IMAD.HI.U32 R2, R103, R15, RZ ;  /* 0x0000000f67027227 */ /* 0x000fe200078e00ff */
[----:B------:R-:W-:Y:S01]  /*e740*/  IABS R22, R3 ;  /* 0x0000000300167213 */ /* 0x000fe20000000000 */
[----:B------:R2:W-:Y:S01]  /*e750*/  STL [R1+0x53c], R19 ;  /* 0x00053c1301007387 */ /* 0x0005e20000100800 */
[----:B------:R-:W-:Y:S01]  /*e760*/  ISETP.GT.U32.AND P4, PT, R231, R4, PT ;  /* 0x00000004e700720c */ /* 0x000fe20003f84070 */
[----:B------:R-:W-:Y:S01]  /*e770*/  @!P3 IMAD.IADD R20, R20, 0x1, -R231 ;  /* 0x000000011414b824 */ /* 0x000fe200078e0ae7 */
[----:B------:R-:W-:Y:S01]  /*e780*/  ISETP.GE.AND P3, PT, R3, RZ, PT ;  /* 0x000000ff0300720c */ /* 0x000fe20003f66270 */
[----:B------:R-:W-:Y:S01]  /*e790*/  IMAD.MOV R2, RZ, RZ, -R2 ;  /* 0x000000ffff027224 */ /* 0x000fe200078e0a02 */
[----:B------:R-:W-:Y:S01]  /*e7a0*/  IABS R6, R14 ;  /* 0x0000000e00067213 */ /* 0x000fe20000000000 */
[----:B------:R-:W-:-:S04]  /*e7b0*/  IMAD.HI.U32 R3, R103, R22, RZ ;  /* 0x0000001667037227 */ /* 0x000fc800078e00ff */
[----:B------:R-:W-:Y:S01]  /*e7c0*/  IMAD R15, R231, R2, R15 ;  /* 0x00000002e70f7224 */ /* 0x000fe200078e020f */
[----:B------:R-:W-:Y:S01]  /*e7d0*/  IADD3 R3, PT, PT, -R3, RZ, RZ ;  /* 0x000000ff03037210 */ /* 0x000fe20007ffe1ff */
[----:B------:R-:W-:Y:S01]  /*e7e0*/  VIADD R2, R25, 0x1e5 ;  /* 0x000001e519027836 */ /* 0x000fe20000000000 */
[----:B------:R-:W-:Y:S01]  /*e7f0*/  @!P2 IADD3 R17, PT, PT, R17, -R231, RZ ;  /* 0x800000e71111a210 */ /* 0x000fe20007ffe0ff */
[----:B------:R-:W-:Y:S01]  /*e800*/  @!P4 IMAD.IADD R4, R4, 0x1, -R231 ;  /* 0x000000010404c824 */ /* 0x000fe200078e0ae7 */
[C---:B------:R-:W-:Y:S01]  /*e810*/  ISETP.GT.U32.AND P2, PT, R231.reuse, R15, PT ;  /* 0x0000000fe700720c */ /* 0x040fe20003f44070 */
[----:B------:R-:W-:Y:S01]  /*e820*/  IMAD R22, R231, R3, R22 ;  /* 0x00000003e7167224 */ /* 0x000fe200078e0216 */
[----:B------:R-:W-:Y:S01]  /*e830*/  IABS R16, R2 ;  /* 0x0000000200107213 */ /* 0x000fe20000000000 */
[----:B------:R-:W-:Y:S01]  /*e840*/  @!P0 IMAD.MOV R18, RZ, RZ, -R18 ;  /* 0x000000ffff128224 */ /* 0x000fe200078e0a12 */
[----:B------:R-:W-:Y:S01]  /*e850*/  ISETP.GE.AND P0, PT, R5, RZ, PT ;  /* 0x000000ff0500720c */ /* 0x000fe20003f06270 */
[----:B------:R-:W-:Y:S01]  /*e860*/  VIADD R12, R25, 0x1e6 ;  /* 0x000001e6190c7836 */ /* 0x000fe20000000000 */
[----:B------:R-:W-:Y:S01]  /*e870*/  ISETP.GT.U32.AND P4, PT, R231, R22, PT ;  /* 0x00000016e700720c */ /* 0x000fe20003f84070 */
[----:B-1----:R-:W-:Y:S01]  /*e880*/  IMAD.MOV.U32 R21, RZ, RZ, R20 ;  /* 0x000000ffff157224 */ /* 0x002fe200078e0014 */
[----:B------:R1:W-:Y:S01]  /*e890*/  STL [R1+0x538], R18 ;  /* 0x0005381201007387 */ /* 0x0003e20000100800 */
[----:B------:R-:W-:Y:S01]  /*e8a0*/  IMAD.HI.U32 R5, R103, R6, RZ ;  /* 0x0000000667057227 */ /* 0x000fe200078e00ff */
[----:B------:R-:W-:-:S02]  /*e8b0*/  IABS R155, R12 ;  /* 0x0000000c009b7213 */ /* 0x000fc40000000000 */
[----:B------:R-:W-:Y:S01]  /*e8c0*/  @!P5 IADD3 R17, PT, PT, -R17, RZ, RZ ;  /* 0x000000ff1111d210 */ /* 0x000fe20007ffe1ff */
[----:B------:R-:W-:Y:S01]  /*e8d0*/  VIADD R3, R25, 0x1e7 ;  /* 0x000001e719037836 */ /* 0x000fe20000000000 */
[----:B------:R-:W-:Y:S01]  /*e8e0*/  @!P2 IADD3 R15, PT, PT, R15, -R231, RZ ;  /* 0x800000e70f0fa210 */ /* 0x000fe20007ffe0ff */
[----:B--2---:R-:W-:-:S03]  /*e8f0*/  IMAD.HI.U32 R19, R103, R16, RZ ;  /* 0x0000001067137227 */ /* 0x004fc600078e00ff */
[----:B------:R-:W-:Y:S01]  /*e900*/  IABS R235, R3 ;  /* 0x0000000300eb7213 */ /* 0x000fe20000000000 */
[----:B------:R-:W-:Y:S01]  /*e910*/  @!P6 IMAD.MOV R21, RZ, RZ, -R21 ;  /* 0x000000ffff15e224 */ /* 0x000fe200078e0a15 */
[C---:B------:R-:W-:Y:S01]  /*e920*/  ISETP.GT.U32.AND P6, PT, R231.reuse, R15, PT ;  /* 0x0000000fe700720c */ /* 0x040fe20003fc4070 */
[----:B------:R-:W-:Y:S01]  /*e930*/  IMAD.MOV R5, RZ, RZ, -R5 ;  /* 0x000000ffff057224 */ /* 0x000fe200078e0a05 */
[----:B------:R-:W-:Y:S01]  /*e940*/  @!P4 IADD3 R22, PT, PT, R22, -R231, RZ ;  /* 0x800000e71616c210 */ /* 0x000fe20007ffe0ff */
[----:B------:R-:W-:Y:S01]  /*e950*/  IMAD.MOV R19, RZ, RZ, -R19 ;  /* 0x000000ffff137224 */ /* 0x000fe200078e0a13 */
[----:B------:R-:W-:Y:S01]  /*e960*/  ISETP.GE.AND P4, PT, R14, RZ, PT ;  /* 0x000000ff0e00720c */ /* 0x000fe20003f86270 */
[C---:B------:R-:W-:Y:S01]  /*e970*/  IMAD R6, R231.reuse, R5, R6 ;  /* 0x00000005e7067224 */ /* 0x040fe200078e0206 */
[----:B------:R-:W-:Y:S01]  /*e980*/  ISETP.GT.U32.AND P5, PT, R231, R22, PT ;  /* 0x00000016e700720c */ /* 0x000fe20003fa4070 */
[----:B-1----:R-:W-:Y:S01]  /*e990*/  IMAD.HI.U32 R18, R103, R155, RZ ;  /* 0x0000009b67127227 */ /* 0x002fe200078e00ff */
[----:B------:R-:W-:Y:S02]  /*e9a0*/  STL [R1+0x510], R21 ;  /* 0x0005101501007387 */ /* 0x000fe40000100800 */
[C---:B------:R-:W-:Y:S01]  /*e9b0*/  ISETP.GT.U32.AND P2, PT, R231.reuse, R6, PT ;  /* 0x00000006e700720c */ /* 0x040fe20003f44070 */
[----:B------:R-:W-:Y:S01]  /*e9c0*/  IMAD R14, R231, R19, R16 ;  /* 0x00000013e70e7224 */ /* 0x000fe200078e0210 */
[----:B------:R1:W-:Y:S01]  /*e9d0*/  STL [R1+0x4fc], R17 ;  /* 0x0004fc1101007387 */ /* 0x0003e20000100800 */
[----:B------:R-:W-:-:S04]  /*e9e0*/  IMAD.HI.U32 R16, R103, R235, RZ ;  /* 0x000000eb67107227 */ /* 0x000fc800078e00ff */
[----:B------:R-:W-:Y:S02]  /*e9f0*/  IMAD.MOV R18, RZ, RZ, -R18 ;  /* 0x000000ffff127224 */ /* 0x000fe400078e0a12 */
[----:B------:R-:W-:Y:S02]  /*ea00*/  IMAD.MOV R16, RZ, RZ, -R16 ;  /* 0x000000ffff107224 */ /* 0x000fe400078e0a10 */
[----:B------:R-:W-:Y:S02]  /*ea10*/  IMAD R155, R231, R18, R155 ;  /* 0x00000012e79b7224 */ /* 0x000fe400078e029b */
[----:B------:R-:W-:Y:S01]  /*ea20*/  @!P6 IMAD.IADD R15, R15, 0x1, -R231 ;  /* 0x000000010f0fe824 */ /* 0x000fe200078e0ae7 */
[C---:B------:R-:W-:Y:S01]  /*ea30*/  ISETP.GT.U32.AND P6, PT, R231.reuse, R14, PT ;  /* 0x0000000ee700720c */ /* 0x040fe20003fc4070 */
[C---:B------:R-:W-:Y:S02]  /*ea40*/  IMAD R235, R231.reuse, R16, R235 ;  /* 0x00000010e7eb7224 */ /* 0x040fe400078e02eb */
[----:B------:R-:W-:Y:S01]  /*ea50*/  @!P1 IMAD.MOV R4, RZ, RZ, -R4 ;  /* 0x000000ffff049224 */ /* 0x000fe200078e0a04 */
[C---:B------:R-:W-:Y:S01]  /*ea60*/  ISETP.GT.U32.AND P1, PT, R231.reuse, R155, PT ;  /* 0x0000009be700720c */ /* 0x040fe20003f24070 */
[--C-:B------:R-:W-:Y:S01]  /*ea70*/  @!P5 IMAD.IADD R22, R22, 0x1, -R231.reuse ;  /* 0x000000011616d824 */ /* 0x100fe200078e0ae7 */
[----:B------:R-:W-:Y:S01]  /*ea80*/  ISETP.GT.U32.AND P5, PT, R231, R235, PT ;  /* 0x000000ebe700720c */ /* 0x000fe20003fa4070 */
[----:B------:R-:W-:-:S02]  /*ea90*/  @!P2 IMAD.IADD R6, R6, 0x1, -R231 ;  /* 0x000000010606a824 */ /* 0x000fc400078e0ae7 */
[----:B-1----:R-:W-:Y:S02]  /*eaa0*/  IMAD.MOV.U32 R17, RZ, RZ, R15 ;  /* 0x000000ffff117224 */ /* 0x002fe400078e000f */
[----:B------:R-:W-:Y:S01]  /*eab0*/  @!P3 IMAD.MOV R22, RZ, RZ, -R22 ;  /* 0x000000ffff16b224 */ /* 0x000fe200078e0a16 */
[----:B------:R-:W-:Y:S01]  /*eac0*/  ISETP.GT.U32.AND P2, PT, R231, R6, PT ;  /* 0x00000006e700720c */ /* 0x000fe20003f44070 */
[--C-:B------:R-:W-:Y:S01]  /*ead0*/  @!P6 IMAD.IADD R14, R14, 0x1, -R231.reuse ;  /* 0x000000010e0ee824 */ /* 0x100fe200078e0ae7 */
[----:B------:R-:W-:Y:S01]  /*eae0*/  @!P0 IADD3 R17, PT, PT, -R17, RZ, RZ ;  /* 0x000000ff11118210 */ /* 0x000fe20007ffe1ff */
[----:B------:R-:W-:Y:S01]  /*eaf0*/  VIADD R5, R25, 0x1e8 ;  /* 0x000001e819057836 */ /* 0x000fe20000000000 */
[----:B------:R-:W-:Y:S01]  /*eb00*/  ISETP.GE.AND P0, PT, R2, RZ, PT ;  /* 0x000000ff0200720c */ /* 0x000fe20003f06270 */
[----:B------:R-:W-:Y:S01]  /*eb10*/  @!P1 IMAD.IADD R155, R155, 0x1, -R231 ;  /* 0x000000019b9b9824 */ /* 0x000fe200078e0ae7 */
[----:B------:R-:W-:Y:S01]  /*eb20*/  ISETP.GT.U32.AND P1, PT, R231, R14, PT ;  /* 0x0000000ee700720c */ /* 0x000fe20003f24070 */
[----:B------:R-:W-:Y:S01]  /*eb30*/  STL [R1+0x4bc], R17 ;  /* 0x0004bc1101007387 */ /* 0x000fe20000100800 */
[----:B------:R-:W-:-:S02]  /*eb40*/  @!P5 IADD3 R235, PT, PT, R235, -R231, RZ ;  /* 0x800000e7ebebd210 */ /* 0x000fc40007ffe0ff */
[C---:B------:R-:W-:Y:S02]  /*eb50*/  ISETP.GT.U32.AND P5, PT, R231.reuse, R155, PT ;  /* 0x0000009be700720c */ /* 0x040fe40003fa4070 */
[----:B------:R-:W-:Y:S01]  /*eb60*/  ISETP.GT.U32.AND P3, PT, R231, R235, PT ;  /* 0x000000ebe700720c */ /* 0x000fe20003f64070 */
[--C-:B------:R-:W-:Y:S01]  /*eb70*/  @!P2 IMAD.IADD R6, R6, 0x1, -R231.reuse ;  /* 0x000000010606a824 */ /* 0x100fe200078e0ae7 */
[----:B------:R-:W-:Y:S02]  /*eb80*/  ISETP.GE.AND P2, PT, R12, RZ, PT ;  /* 0x000000ff0c00720c */ /* 0x000fe40003f46270 */
[----:B------:R-:W-:Y:S01]  /*eb90*/  ISETP.GE.AND P6, PT, R3, RZ, PT ;  /* 0x000000ff0300720c */ /* 0x000fe20003fc6270 */
[----:B------:R-:W-:Y:S01]  /*eba0*/  IMAD.MOV.U32 R153, RZ, RZ, R6 ;  /* 0x000000ffff997224 */ /* 0x000fe200078e0006 */
[----:B------:R-:W-:Y:S01]  /*ebb0*/  IABS R236, R5 ;  /* 0x0000000500ec7213 */ /* 0x000fe20000000000 */
[----:B------:R-:W-:Y:S01]  /*ebc0*/  @!P1 IMAD.IADD R14, R14, 0x1, -R231 ;  /* 0x000000010e0e9824 */ /* 0x000fe200078e0ae7 */
[----:B------:R-:W-:Y:S01]  /*ebd0*/  IADD3 R2, PT, PT, R25, 0x1e9, RZ ;  /* 0x000001e919027810 */ /* 0x000fe20007ffe0ff */
[----:B------:R-:W-:Y:S01]  /*ebe0*/  @!P4 IMAD.MOV R153, RZ, RZ, -R153 ;  /* 0x000000ffff99c224 */ /* 0x000fe200078e0a99 */
[----:B------:R-:W-:Y:S01]  /*ebf0*/  ISETP.GE.AND P1, PT, R5, RZ, PT ;  /* 0x000000ff0500720c */ /* 0x000fe20003f26270 */
[----:B------:R-:W-:Y:S01]  /*ec00*/  IMAD.MOV.U32 R226, RZ, RZ, R14 ;  /* 0x000000ffffe27224 */ /* 0x000fe200078e000e */
[----:B------:R-:W-:Y:S01]  /*ec10*/  IABS R237, R2 ;  /* 0x0000000200ed7213 */ /* 0x000fe20000000000 */
[--C-:B------:R-:W-:Y:S01]  /*ec20*/  @!P5 IMAD.IADD R155, R155, 0x1, -R231.reuse ;  /* 0x000000019b9bd824 */ /* 0x100fe200078e0ae7 */
[----:B------:R-:W-:Y:S01]  /*ec30*/  STL [R1+0x49f0], R153 ;  /* 0x0049f09901007387 */ /* 0x000fe20000100800 */
[----:B------:R-:W-:Y:S01]  /*ec40*/  @!P3 IMAD.IADD R235, R235, 0x1, -R231 ;  /* 0x00000001ebebb824 */ /* 0x000fe200078e0ae7 */
[----:B------:R-:W-:Y:S01]  /*ec50*/  ISETP.GE.AND P5, PT, R2, RZ, PT ;  /* 0x000000ff0200720c */ /* 0x000fe20003fa6270 */
[----:B------:R-:W-:-:S02]  /*ec60*/  @!P0 IMAD.MOV R226, RZ, RZ, -R226 ;  /* 0x000000ffffe28224 */ /* 0x000fc400078e0ae2 */
[----:B------:R-:W-:Y:S02]  /*ec70*/  @!P2 IMAD.MOV R155, RZ, RZ, -R155 ;  /* 0x000000ffff9ba224 */ /* 0x000fe400078e0a9b */
[----:B------:R-:W-:Y:S01]  /*ec80*/  @!P6 IMAD.MOV R235, RZ, RZ, -R235 ;  /* 0x000000ffffebe224 */ /* 0x000fe200078e0aeb */
[----:B------:R-:W-:Y:S01]  /*ec90*/  STL [R1+0x49f4], R226 ;  /* 0x0049f4e201007387 */ /* 0x000fe20000100800 */
[----:B------:R-:W-:Y:S02]  /*eca0*/  VIADD R3, R25, 0x1ea ;  /* 0x000001ea19037836 */ /* 0x000fe40000000000 */
[C---:B------:R-:W-:Y:S01]  /*ecb0*/  IMAD.HI.U32 R15, R103.reuse, R236, RZ ;  /* 0x000000ec670f7227 */ /* 0x040fe200078e00ff */
[----:B------:R-:W-:Y:S02]  /*ecc0*/  STL [R1+0x49f8], R155 ;  /* 0x0049f89b01007387 */ /* 0x000fe40000100800 */
[----:B------:R-:W-:Y:S01]  /*ecd0*/  IABS R135, R3 ;  /* 0x0000000300877213 */ /* 0x000fe20000000000 */
[----:B------:R-:W-:Y:S01]  /*ece0*/  IMAD.MOV R15, RZ, RZ, -R15 ;  /* 0x000000ffff0f7224 */ /* 0x000fe200078e0a0f */
[----:B------:R1:W-:Y:S01]  /*ecf0*/  STL [R1+0x49fc], R235 ;  /* 0x0049fceb01007387 */ /* 0x0003e20000100800 */
[----:B------:R-:W-:-:S04]  /*ed00*/  IMAD.HI.U32 R12, R103, R237, RZ ;  /* 0x000000ed670c7227 */ /* 0x000fc800078e00ff */
[----:B------:R-:W-:Y:S01]  /*ed10*/  IMAD R236, R231, R15, R236 ;  /* 0x0000000fe7ec7224 */ /* 0x000fe200078e02ec */
[----:B------:R-:W-:Y:S01]  /*ed20*/  IADD3 R12, PT, PT, -R12, RZ, RZ ;  /* 0x000000ff0c0c7210 */ /* 0x000fe20007ffe1ff */
[----:B------:R-:W-:Y:S01]  /*ed30*/  IMAD.HI.U32 R5, R103, R135, RZ ;  /* 0x0000008767057227 */ /* 0x000fe200078e00ff */
[----:B-1----:R-:W2:Y:S02]  /*ed40*/  LDL R235, [R1+0xa0] ;  /* 0x0000a00001eb7983 */ /* 0x002ea40000100800 */
[C---:B------:R-:W-:Y:S01]  /*ed50*/  ISETP.GT.U32.AND P4, PT, R231.reuse, R236, PT ;  /* 0x000000ece700720c */ /* 0x040fe20003f84070 */
[----:B------:R-:W-:Y:S01]  /*ed60*/  IMAD R237, R231, R12, R237 ;  /* 0x0000000ce7ed7224 */ /* 0x000fe200078e02ed */
[----:B------:R-:W-:Y:S01]  /*ed70*/  IADD3 R5, PT, PT, -R5, RZ, RZ ;  /* 0x000000ff05057210 */ /* 0x000fe20007ffe1ff */
[C---:B------:R-:W-:Y:S02]  /*ed80*/  VIADD R6, R25.reuse, 0x1eb ;  /* 0x000001eb19067836 */ /* 0x040fe40000000000 */
[----:B------:R-:W-:Y:S01]  /*ed90*/  VIADD R2, R25, 0x1ee ;  /* 0x000001ee19027836 */ /* 0x000fe20000000000 */
[C---:B------:R-:W-:Y:S01]  /*eda0*/  ISETP.GT.U32.AND P3, PT, R231.reuse, R237, PT ;  /* 0x000000ede700720c */ /* 0x040fe20003f64070 */
[----:B------:R-:W-:Y:S01]  /*edb0*/  IMAD R135, R231, R5, R135 ;  /* 0x00000005e7877224 */ /* 0x000fe200078e0287 */
[----:B------:R-:W-:-:S02]  /*edc0*/  IABS R63, R6 ;  /* 0x00000006003f7213 */ /* 0x000fc40000000000 */
[----:B------:R-:W-:Y:S02]  /*edd0*/  IADD3 R5, PT, PT, R25, 0x1ed, RZ ;  /* 0x000001ed19057810 */ /* 0x000fe40007ffe0ff */
[----:B------:R-:W-:Y:S01]  /*ede0*/  ISETP.GT.U32.AND P2, PT, R231, R135, PT ;  /* 0x00000087e700720c */ /* 0x000fe20003f44070 */
[----:B------:R-:W-:Y:S01]  /*edf0*/  @!P4 IMAD.IADD R236, R236, 0x1, -R231 ;  /* 0x00000001ececc824 */ /* 0x000fe200078e0ae7 */
[----:B------:R-:W-:Y:S01]  /*ee00*/  ISETP.GE.AND P4, PT, R3, RZ, PT ;  /* 0x000000ff0300720c */ /* 0x000fe20003f86270 */
[----:B------:R-:W-:Y:S01]  /*ee10*/  VIADD R3, R25, 0x1ec ;  /* 0x000001ec19037836 */ /* 0x000fe20000000000 */
[----:B------:R-:W-:Y:S01]  /*ee20*/  IABS R133, R5 ;  /* 0x0000000500857213 */ /* 0x000fe20000000000 */
[----:B------:R-:W-:Y:S01]  /*ee30*/  IMAD.HI.U32 R12, R103, R63, RZ ;  /* 0x0000003f670c7227 */ /* 0x000fe200078e00ff */
[----:B------:R-:W-:Y:S02]  /*ee40*/  IABS R156, R2 ;  /* 0x00000002009c7213 */ /* 0x000fe40000000000 */
[----:B------:R-:W-:Y:S01]  /*ee50*/  @!P3 IADD3 R237, PT, PT, R237, -R231, RZ ;  /* 0x800000e7ededb210 */ /* 0x000fe20007ffe0ff */
[----:B------:R-:W-:Y:S01]  /*ee60*/  IMAD.MOV R12, RZ, RZ, -R12 ;  /* 0x000000ffff0c7224 */ /* 0x000fe200078e0a0c */
[----:B------:R-:W-:-:S02]  /*ee70*/  IABS R79, R3 ;  /* 0x00000003004f7213 */ /* 0x000fc40000000000 */
[----:B------:R-:W-:Y:S01]  /*ee80*/  ISETP.GT.U32.AND P3, PT, R231, R236, PT ;  /* 0x000000ece700720c */ /* 0x000fe20003f64070 */
[----:B------:R-:W-:Y:S01]  /*ee90*/  @!P2 IMAD.IADD R135, R135, 0x1, -R231 ;  /* 0x000000018787a824 */ /* 0x000fe200078e0ae7 */
[----:B------:R-:W-:Y:S01]  /*eea0*/  ISETP.GT.U32.AND P0, PT, R231, R237, PT ;  /* 0x000000ede700720c */ /* 0x000fe20003f04070 */
[----:B------:R-:W-:-:S04]  /*eeb0*/  IMAD.HI.U32 R14, R103, R79, RZ ;  /* 0x0000004f670e7227 */ /* 0x000fc800078e00ff */
[C---:B------:R-:W-:Y:S01]  /*eec0*/  IMAD R63, R231.reuse, R12, R63 ;  /* 0x0000000ce73f7224 */ /* 0x040fe200078e023f */
[----:B------:R-:W-:Y:S01]  /*eed0*/  ISETP.GT.U32.AND P2, PT, R231, R135, PT ;  /* 0x00000087e700720c */ /* 0x000fe20003f44070 */
[----:B------:R-:W-:-:S04]  /*eee0*/  IMAD.HI.U32 R12, R103, R133, RZ ;  /* 0x00000085670c7227 */ /* 0x000fc800078e00ff */
[----:B------:R-:W-:Y:S01]  /*eef0*/  IMAD.MOV R14, RZ, RZ, -R14 ;  /* 0x000000ffff0e7224 */ /* 0x000fe200078e0a0e */
[----:B------:R-:W-:Y:S02]  /*ef00*/  IADD3 R12, PT, PT, -R12, RZ, RZ ;  /* 0x000000ff0c0c7210 */ /* 0x000fe40007ffe1ff */
[----:B------:R-:W-:Y:S01]  /*ef10*/  @!P3 IADD3 R236, PT, PT, R236, -R231, RZ ;  /* 0x800000e7ececb210 */ /* 0x000fe20007ffe0ff */
[C---:B------:R-:W-:Y:S02]  /*ef20*/  IMAD R79, R231.reuse, R14, R79 ;  /* 0x0000000ee74f7224 */ /* 0x040fe400078e024f */
[C---:B------:R-:W-:Y:S01]  /*ef30*/  IMAD R133, R231.reuse, R12, R133 ;  /* 0x0000000ce7857224 */ /* 0x040fe200078e0285 */
[----:B------:R-:W-:Y:S02]  /*ef40*/  @!P1 IADD3 R236, PT, PT, -R236, RZ, RZ ;  /* 0x000000ffecec9210 */ /* 0x000fe40007ffe1ff */
[----:B------:R-:W-:Y:S01]  /*ef50*/  ISETP.GT.U32.AND P1, PT, R231, R79, PT ;  /* 0x0000004fe700720c */ /* 0x000fe20003f24070 */
[----:B------:R-:W-:Y:S01]  /*ef60*/  @!P2 IMAD.IADD R135, R135, 0x1, -R231 ;  /* 0x000000018787a824 */ /* 0x000fe200078e0ae7 */
[----:B------:R-:W-:Y:S01]  /*ef70*/  ISETP.GE.AND P6, PT, R6, RZ, PT ;  /* 0x000000ff0600720c */ /* 0x000fe20003fc6270 */
[----:B------:R-:W-:Y:S01]  /*ef80*/  IMAD.HI.U32 R6, R103, R156, RZ ;  /* 0x0000009c67067227 */ /* 0x000fe200078e00ff */
[----:B------:R-:W-:-:S03]  /*ef90*/  ISETP.GT.U32.AND P2, PT, R231, R133, PT ;  /* 0x00000085e700720c */ /* 0x000fc60003f44070 */
[----:B------:R-:W-:Y:S01]  /*efa0*/  @!P0 IMAD.IADD R237, R237, 0x1, -R231 ;  /* 0x00000001eded8824 */ /* 0x000fe200078e0ae7 */
[----:B------:R-:W-:Y:S01]  /*efb0*/  ISETP.GE.AND P0, PT, R3, RZ, PT ;  /* 0x000000ff0300720c */ /* 0x000fe20003f06270 */
[----:B------:R-:W-:-:S04]  /*efc0*/  IMAD.MOV R6, RZ, RZ, -R6 ;  /* 0x000000ffff067224 */ /* 0x000fc800078e0a06 */
[----:B------:R-:W-:Y:S02]  /*efd0*/  IMAD R156, R231, R6, R156 ;  /* 0x00000006e79c7224 */ /* 0x000fe400078e029c */
[----:B------:R-:W-:Y:S02]  /*efe0*/  @!P1 IMAD.IADD R79, R79, 0x1, -R231 ;  /* 0x000000014f4f9824 */ /* 0x000fe400078e0ae7 */
[----:B------:R-:W-:Y:S01]  /*eff0*/  @!P4 IMAD.MOV R135, RZ, RZ, -R135 ;  /* 0x000000ffff87c224 */ /* 0x000fe200078e0a87 */
[----:B------:R-:W-:Y:S02]  /*f000*/  ISETP.GT.U32.AND P4, PT, R231, R156, PT ;  /* 0x0000009ce700720c */ /* 0x000fe40003f84070 */
[----:B------:R-:W-:Y:S02]  /*f010*/  @!P2 IADD3 R133, PT, PT, R133, -R231, RZ ;  /* 0x800000e78585a210 */ /* 0x000fe40007ffe0ff */
[C---:B------:R-:W-:Y:S02]  /*f020*/  ISETP.GT.U32.AND P3, PT, R231.reuse, R63, PT ;  /* 0x0000003fe700720c */ /* 0x040fe40003f64070 */
[----:B------:R-:W-:-:S07]  /*f030*/  ISETP.GT.U32.AND P2, PT, R231, R79, PT ;  /* 0x0000004fe700720c */ /* 0x000fce0003f44070 */
[----:B------:R-:W-:-:S04]  /*f040*/  @!P4 IMAD.IADD R156, R156, 0x1, -R231 ;  /* 0x000000019c9cc824 */ /* 0x000fc800078e0ae7 */
[--C-:B------:R-:W-:Y:S02]  /*f050*/  @!P3 IMAD.IADD R63, R63, 0x1, -R231.reuse ;  /* 0x000000013f3fb824 */ /* 0x100fe400078e0ae7 */
[----:B------:R-:W-:Y:S01]  /*f060*/  @!P2 IMAD.IADD R79, R79, 0x1, -R231 ;  /* 0x000000014f4fa824 */ /* 0x000fe200078e0ae7 */
[C---:B------:R-:W-:Y:S02]  /*f070*/  ISETP.GT.U32.AND P4, PT, R231.reuse, R156, PT ;  /* 0x0000009ce700720c */ /* 0x040fe40003f84070 */
[----:B------:R-:W-:Y:S01]  /*f080*/  ISETP.GT.U32.AND P3, PT, R231, R63, PT ;  /* 0x0000003fe700720c */ /* 0x000fe20003f64070 */
[----:B------:R-:W-:Y:S01]  /*f090*/  @!P5 IMAD.MOV R237, RZ, RZ, -R237 ;  /* 0x000000ffffedd224 */ /* 0x000fe200078e0aed */
[----:B------:R-:W-:Y:S01]  /*f0a0*/  ISETP.GE.AND P5, PT, R5, RZ, PT ;  /* 0x000000ff0500720c */ /* 0x000fe20003fa6270 */
[----:B------:R-:W-:-:S08]  /*f0b0*/  @!P0 IMAD.MOV R79, RZ, RZ, -R79 ;  /* 0x000000ffff4f8224 */ /* 0x000fd000078e0a4f */
[--C-:B------:R-:W-:Y:S02]  /*f0c0*/  @!P4 IMAD.IADD R156, R156, 0x1, -R231.reuse ;  /* 0x000000019c9cc824 */ /* 0x100fe400078e0ae7 */
[----:B------:R-:W-:Y:S01]  /*f0d0*/  @!P3 IMAD.IADD R63, R63, 0x1, -R231 ;  /* 0x000000013f3fb824 */ /* 0x000fe200078e0ae7 */
[----:B------:R-:W-:-:S03]  /*f0e0*/  ISETP.GE.AND P3, PT, R2, RZ, PT ;  /* 0x000000ff0200720c */ /* 0x000fc60003f66270 */
[----:B------:R-:W-:Y:S01]  /*f0f0*/  @!P6 IMAD.MOV R63, RZ, RZ, -R63 ;  /* 0x000000ffff3fe224 */ /* 0x000fe200078e0a3f */
[----:B------:R-:W-:-:S13]  /*f100*/  ISETP.GT.U32.AND P6, PT, R231, R133, PT ;  /* 0x00000085e700720c */ /* 0x000fda0003fc4070 */
[----:B------:R-:W-:-:S04]  /*f110*/  @!P6 IADD3 R133, PT, PT, R133, -R231, RZ ;  /* 0x800000e78585e210 */ /* 0x000fc80007ffe0ff */
[----:B------:R-:W-:Y:S01]  /*f120*/  @!P5 IADD3 R133, PT, PT, -R133, RZ, RZ ;  /* 0x000000ff8585d210 */ /* 0x000fe20007ffe1ff */
[----:B------:R-:W-:Y:S01]  /*f130*/  @!P3 IMAD.MOV R156, RZ, RZ, -R156 ;  /* 0x000000ffff9cb224 */ /* 0x000fe200078e0a9c */
[----:B------:R-:W-:Y:S04]  /*f140*/  STL [R1+0x4a00], R236 ;  /* 0x004a00ec01007387 */ /* 0x000fe80000100800 */
[----:B------:R-:W-:Y:S01]  /*f150*/  STL [R1+0x4a04], R237 ;  /* 0x004a04ed01007387 */ /* 0x000fe20000100800 */
[----:B--2---:R-:W-:-:S05]  /*f160*/  VIADD R3, R235, 0x1ef ;  /* 0x000001efeb037836 */ /* 0x004fca0000000000 */
[----:B------:R-:W-:-:S05]  /*f170*/  IABS R238, R3 ;  /* 0x0000000300ee7213 */ /* 0x000fca0000000000 */
[----:B------:R-:W-:-:S05]  /*f180*/  IMAD.HI.U32 R6, R103, R238, RZ ;  /* 0x000000ee67067227 */ /* 0x000fca00078e00ff */
[----:B------:R-:W-:-:S05]  /*f190*/  IADD3 R6, PT, PT, -R6, RZ, RZ ;  /* 0x000000ff06067210 */ /* 0x000fca0007ffe1ff */
[----:B------:R-:W-:-:S05]  /*f1a0*/  IMAD R238, R231, R6, R238 ;  /* 0x00000006e7ee7224 */ /* 0x000fca00078e02ee */
[----:B------:R-:W-:Y:S02]  /*f1b0*/  ISETP.GT.U32.AND P2, PT, R231, R238, PT ;  /* 0x000000eee700720c */ /* 0x000fe40003f44070 */
[----:B------:R-:W-:Y:S02]  /*f1c0*/  ISETP.GE.AND P1, PT, R3, RZ, PT ;  /* 0x000000ff0300720c */ /* 0x000fe40003f26270 */
[C---:B------:R-:W-:Y:S01]  /*f1d0*/  IADD3 R3, PT, PT, R235.reuse, 0x1f2, RZ ;  /* 0x000001f2eb037810 */ /* 0x040fe20007ffe0ff */
[----:B------:R-:W-:-:S03]  /*f1e0*/  VIADD R5, R235, 0x1f0 ;  /* 0x000001f0eb057836 */ /* 0x000fc60000000000 */
[----:B------:R-:W-:Y:S02]  /*f1f0*/  IABS R240, R3 ;  /* 0x0000000300f07213 */ /* 0x000fe40000000000 */
[----:B------:R-:W-:-:S03]  /*f200*/  IABS R239, R5 ;  /* 0x0000000500ef7213 */ /* 0x000fc60000000000 */
[----:B------:R-:W-:Y:S01]  /*f210*/  @!P2 IMAD.IADD R238, R238, 0x1, -R231 ;  /* 0x00000001eeeea824 */ /* 0x000fe200078e0ae7 */
[----:B------:R-:W-:Y:S01]  /*f220*/  ISETP.GE.AND P4, PT, R5, RZ, PT ;  /* 0x000000ff0500720c */ /* 0x000fe20003f86270 */
[----:B------:R-:W-:-:S03]  /*f230*/  IMAD.HI.U32 R5, R103, R240, RZ ;  /* 0x000000f067057227 */ /* 0x000fc600078e00ff */
[----:B------:R-:W-:Y:S01]  /*f240*/  ISETP.GT.U32.AND P0, PT, R231, R238, PT ;  /* 0x000000eee700720c */ /* 0x000fe20003f04070 */
[----:B------:R-:W-:Y:S01]  /*f250*/  VIADD R2, R235, 0x1f1 ;  /* 0x000001f1eb027836 */ /* 0x000fe20000000000 */
[----:B------:R-:W-:Y:S01]  /*f260*/  IADD3 R5, PT, PT, -R5, RZ, RZ ;  /* 0x000000ff05057210 */ /* 0x000fe20007ffe1ff */
[----:B------:R-:W-:-:S03]  /*f270*/  IMAD.HI.U32 R6, R103, R239, RZ ;  /* 0x000000ef67067227 */ /* 0x000fc600078e00ff */
[----:B------:R-:W-:Y:S01]  /*f280*/  IABS R107, R2 ;  /* 0x00000002006b7213 */ /* 0x000fe20000000000 */
[----:B------:R-:W-:Y:S02]  /*f290*/  IMAD.MOV R6, RZ, RZ, -R6 ;  /* 0x000000ffff067224 */ /* 0x000fe400078e0a06 */
[C---:B------:R-:W-:Y:S02]  /*f2a0*/  IMAD R240, R231.reuse, R5, R240 ;  /* 0x00000005e7f07224 */ /* 0x040fe400078e02f0 */
[----:B------:R-:W-:Y:S02]  /*f2b0*/  IMAD R239, R231, R6, R239 ;  /* 0x00000006e7ef7224 */ /* 0x000fe400078e02ef */
[----:B------:R-:W-:-:S04]  /*f2c0*/  IMAD.HI.U32 R6, R103, R107, RZ ;  /* 0x0000006b67067227 */ /* 0x000fc800078e00ff */
[----:B------:R-:W-:Y:S01]  /*f2d0*/  @!P0 IMAD.IADD R238, R238, 0x1, -R231 ;  /* 0x00000001eeee8824 */ /* 0x000fe200078e0ae7 */
[----:B------:R-:W-:Y:S01]  /*f2e0*/  ISETP.GT.U32.AND P0, PT, R231, R240, PT ;  /* 0x000000f0e700720c */ /* 0x000fe20003f04070 */
[----:B------:R-:W-:Y:S01]  /*f2f0*/  IMAD.MOV R6, RZ, RZ, -R6 ;  /* 0x000000ffff067224 */ /* 0x000fe200078e0a06 */
[----:B------:R-:W-:Y:S01]  /*f300*/  ISETP.GE.AND P5, PT, R3, RZ, PT ;  /* 0x000000ff0300720c */ /* 0x000fe20003fa6270 */
[----:B------:R-:W-:Y:S02]  /*f310*/  VIADD R3, R235, 0x109 ;  /* 0x00000109eb037836 */ /* 0x000fe40000000000 */
[C---:B------:R-:W-:Y:S01]  /*f320*/  IMAD R107, R231.reuse, R6, R107 ;  /* 0x00000006e76b7224 */ /* 0x040fe200078e026b */
[C---:B------:R-:W-:Y:S02]  /*f330*/  ISETP.GT.U32.AND P6, PT, R231.reuse, R239, PT ;  /* 0x000000efe700720c */ /* 0x040fe40003fc4070 */
[----:B------:R-:W-:Y:S02]  /*f340*/  IABS R16, R3 ;  /* 0x0000000300107213 */ /* 0x000fe40000000000 */
[----:B------:R-:W-:-:S03]  /*f350*/  ISETP.GT.U32.AND P3, PT, R231, R107, PT ;  /* 0x0000006be700720c */ /* 0x000fc60003f64070 */
[----:B------:R-:W-:Y:S02]  /*f360*/  @!P0 IMAD.IADD R240, R240, 0x1, -R231 ;  /* 0x00000001f0f08824 */ /* 0x000fe400078e0ae7 */
[----:B------:R-:W-:-:S03]  /*f370*/  IMAD.HI.U32 R12, R0, R16, RZ ;  /* 0x00000010000c7227 */ /* 0x000fc600078e00ff */
[----:B------:R-:W-:Y:S01]  /*f380*/  ISETP.GT.U32.AND P0, PT, R231, R240, PT ;  /* 0x000000f0e700720c */ /* 0x000fe20003f04070 */
[----:B------:R-:W-:Y:S02]  /*f390*/  VIADD R15, R235, 0x1ff ;  /* 0x000001ffeb0f7836 */ /* 0x000fe40000000000 */
[----:B------:R-:W-:Y:S02]  /*f3a0*/  @!P6 IMAD.IADD R239, R239, 0x1, -R231 ;  /* 0x00000001efefe824 */ /* 0x000fe400078e0ae7 */
[----:B------:R-:W-:Y:S01]  /*f3b0*/  IMAD.MOV R12, RZ, RZ, -R12 ;  /* 0x000000ffff0c7224 */ /* 0x000fe200078e0a0c */
[----:B------:R-:W-:Y:S01]  /*f3c0*/  @!P3 IADD3 R107, PT, PT, R107, -R231, RZ ;  /* 0x800000e76b6bb210 */ /* 0x000fe20007ffe0ff */
[----:B------:R-:W-:Y:S01]  /*f3d0*/  @!P1 IMAD.MOV R238, RZ, RZ, -R238 ;  /* 0x000000ffffee9224 */ /* 0x000fe200078e0aee */
[----:B------:R-:W-:Y:S01]  /*f3e0*/  IABS R64, R15 ;  /* 0x0000000f00407213 */ /* 0x000fe20000000000 */
[C---:B------:R-:W-:Y:S01]  /*f3f0*/  IMAD R16, R231.reuse, R12, R16 ;  /* 0x0000000ce7107224 */ /* 0x040fe200078e0210 */
[----:B------:R-:W-:-:S02]  /*f400*/  ISETP.GT.U32.AND P6, PT, R231, R239, PT ;  /* 0x000000efe700720c */ /* 0x000fc40003fc4070 */
[----:B------:R-:W-:Y:S01]  /*f410*/  ISETP.GT.U32.AND P1, PT, R231, R107, PT ;  /* 0x0000006be700720c */ /* 0x000fe20003f24070 */
[----:B------:R-:W-:Y:S01]  /*f420*/  VIADD R81, R235, 0x10a ;  /* 0x0000010aeb517836 */ /* 0x000fe20000000000 */
[----:B------:R-:W-:Y:S01]  /*f430*/  ISETP.GE.AND P2, PT, R2, RZ, PT ;  /* 0x000000ff0200720c */ /* 0x000fe20003f46270 */
[--C-:B------:R-:W-:Y:S01]  /*f440*/  @!P0 IMAD.IADD R240, R240, 0x1, -R231.reuse ;  /* 0x00000001f0f08824 */ /* 0x100fe200078e0ae7 */
[----:B------:R-:W-:Y:S01]  /*f450*/  ISETP.GT.U32.AND P0, PT, R231, R16, PT ;  /* 0x00000010e700720c */ /* 0x000fe20003f04070 */
[----:B------:R-:W-:Y:S01]  /*f460*/  IMAD.HI.U32 R2, R103, R64, RZ ;  /* 0x0000004067027227 */ /* 0x000fe200078e00ff */
[----:B------:R-:W-:Y:S02]  /*f470*/  IADD3 R6, PT, PT, R235, 0x10b, RZ ;  /* 0x0000010beb067810 */ /* 0x000fe40007ffe0ff */
[----:B------:R-:W-:Y:S01]  /*f480*/  ISETP.GE.AND P3, PT, R81, RZ, PT ;  /* 0x000000ff5100720c */ /* 0x000fe20003f66270 */
[----:B------:R-:W-:Y:S01]  /*f490*/  IMAD.MOV R2, RZ, RZ, -R2 ;  /* 0x000000ffff027224 */ /* 0x000fe200078e0a02 */
[----:B------:R-:W-:Y:S01]  /*f4a0*/  IABS R81, R81 ;  /* 0x0000005100517213 */ /* 0x000fe20000000000 */
[----:B------:R-:W-:Y:S01]  /*f4b0*/  @!P6 IMAD.IADD R239, R239, 0x1, -R231 ;  /* 0x00000001efefe824 */ /* 0x000fe200078e0ae7 */
[----:B------:R-:W-:Y:S01]  /*f4c0*/  IABS R92, R6 ;  /* 0x00000006005c7213 */ /* 0x000fe20000000000 */
[----:B------:R-:W-:Y:S01]  /*f4d0*/  IMAD R64, R231, R2, R64 ;  /* 0x00000002e7407224 */ /* 0x000fe200078e0240 */
[----:B------:R-:W-:Y:S01]  /*f4e0*/  ISETP.GE.AND P6, PT, R3, RZ, PT ;  /* 0x000000ff0300720c */ /* 0x000fe20003fc6270 */
[----:B------:R-:W-:-:S02]  /*f4f0*/  VIADD R2, R235, 0x10c ;  /* 0x0000010ceb027836 */ /* 0x000fc40000000000 */
[----:B------:R-:W-:-:S04]  /*f500*/  IMAD.HI.U32 R3, R0, R81, RZ ;  /* 0x0000005100037227 */ /* 0x000fc800078e00ff */
[----:B------:R-:W-:Y:S01]  /*f510*/  @!P1 IMAD.IADD R107, R107, 0x1, -R231 ;  /* 0x000000016b6b9824 */ /* 0x000fe200078e0ae7 */
[----:B------:R-:W-:Y:S01]  /*f520*/  ISETP.GE.AND P1, PT, R6, RZ, PT ;  /* 0x000000ff0600720c */ /* 0x000fe20003f26270 */
[----:B------:R-:W-:Y:S01]  /*f530*/  IMAD.HI.U32 R6, R0, R92, RZ ;  /* 0x0000005c00067227 */ /* 0x000fe200078e00ff */
[----:B------:R-:W-:-:S03]  /*f540*/  IABS R5, R2 ;  /* 0x0000000200057213 */ /* 0x000fc60000000000 */
[----:B------:R-:W-:Y:S02]  /*f550*/  @!P0 IMAD.IADD R16, R16, 0x1, -R231 ;  /* 0x0000000110108824 */ /* 0x000fe400078e0ae7 */
[----:B------:R-:W-:Y:S01]  /*f560*/  IMAD.MOV R3, RZ, RZ, -R3 ;  /* 0x000000ffff037224 */ /* 0x000fe200078e0a03 */
[----:B------:R-:W-:Y:S02]  /*f570*/  IADD3 R6, PT, PT, -R6, RZ, RZ ;  /* 0x000000ff06067210 */ /* 0x000fe40007ffe1ff */
[C---:B------:R-:W-:Y:S01]  /*f580*/  ISETP.GT.U32.AND P0, PT, R231.reuse, R16, PT ;  /* 0x00000010e700720c */ /* 0x040fe20003f04070 */
[----:B------:R-:W-:Y:S02]  /*f590*/  IMAD R81, R231, R3, R81 ;  /* 0x00000003e7517224 */ /* 0x000fe400078e0251 */
[----:B------:R-:W-:Y:S01]  /*f5a0*/  IMAD.HI.U32 R3, R0, R5, RZ ;  /* 0x0000000500037227 */ /* 0x000fe200078e00ff */
[----:B------:R-:W-:Y:S02]  /*f5b0*/  @!P4 IADD3 R239, PT, PT, -R239, RZ, RZ ;  /* 0x000000ffefefc210 */ /* 0x000fe40007ffe1ff */
[C---:B------:R-:W-:Y:S01]  /*f5c0*/  ISETP.GT.U32.AND P4, PT, R231.reuse, R64, PT ;  /* 0x00000040e700720c */ /* 0x040fe20003f84070 */
[----:B------:R-:W-:-:S02]  /*f5d0*/  IMAD R92, R231, R6, R92 ;  /* 0x00000006e75c7224 */ /* 0x000fc400078e025c */
[----:B------:R-:W-:-:S04]  /*f5e0*/  IMAD.MOV R6, RZ, RZ, -R3 ;  /* 0x000000ffff067224 */ /* 0x000fc800078e0a03 */
[----:B------:R-:W-:Y:S02]  /*f5f0*/  IMAD R5, R231, R6, R5 ;  /* 0x00000006e7057224 */ /* 0x000fe400078e0205 */
[----:B------:R-:W-:-:S03]  /*f600*/  @!P0 IMAD.IADD R16, R16, 0x1, -R231 ;  /* 0x0000000110108824 */ /* 0x000fc600078e0ae7 */
[----:B------:R-:W-:Y:S01]  /*f610*/  ISETP.GT.U32.AND P0, PT, R231, R5, PT ;  /* 0x00000005e700720c */ /* 0x000fe20003f04070 */
[----:B------:R-:W-:-:S05]  /*f620*/  @!P4 IMAD.IADD R64, R64, 0x1, -R231 ;  /* 0x000000014040c824 */ /* 0x000fca00078e0ae7 */
[----:B------:R-:W-:Y:S01]  /*f630*/  ISETP.GT.U32.AND P4, PT, R231, R64, PT ;  /* 0x00000040e700720c */ /* 0x000fe20003f84070 */
[----:B------:R-:W-:Y:S01]  /*f640*/  @!P5 IMAD.MOV R240, RZ, RZ, -R240 ;  /* 0x000000fffff0d224 */ /* 0x000fe200078e0af0 */
[----:B------:R-:W-:Y:S01]  /*f650*/  ISETP.GE.AND P5, PT, R15, RZ, PT ;  /* 0x000000ff0f00720c */ /* 0x000fe20003fa6270 */
[----:B------:R-:W-:-:S04]  /*f660*/  @!P2 IMAD.MOV R107, RZ, RZ, -R107 ;  /* 0x000000ffff6ba224 */ /* 0x000fc800078e0a6b */
[----:B------:R-:W-:Y:S01]  /*f670*/  @!P0 IADD3 R5, PT, PT, R5, -R231, RZ ;  /* 0x800000e705058210 */ /* 0x000fe20007ffe0ff */
[----:B------:R-:W-:Y:S01]  /*f680*/  VIADD R6, R235, 0x10e ;  /* 0x0000010eeb067836 */ /* 0x000fe20000000000 */
[C---:B------:R-:W-:Y:S02]  /*f690*/  ISETP.GT.U32.AND P2, PT, R231.reuse, R81, PT ;  /* 0x00000051e700720c */ /* 0x040fe40003f44070 */
[----:B------:R-:W-:Y:S02]  /*f6a0*/  ISETP.GT.U32.AND P0, PT, R231, R5, PT ;  /* 0x00000005e700720c */ /* 0x000fe40003f04070 */
[----:B------:R-:W-:Y:S02]  /*f6b0*/  @!P4 IADD3 R64, PT, PT, R64, -R231, RZ ;  /* 0x800000e74040c210 */ /* 0x000fe40007ffe0ff */
[----:B------:R-:W-:-:S03]  /*f6c0*/  IABS R12, R6 ;  /* 0x00000006000c7213 */ /* 0x000fc60000000000 */
[----:B------:R-:W-:Y:S01]  /*f6d0*/  @!P5 IMAD.MOV R64, RZ, RZ, -R64 ;  /* 0x000000ffff40d224 */ /* 0x000fe200078e0a40 */
[----:B------:R-:W-:Y:S01]  /*f6e0*/  ISETP.GE.AND P5, PT, R2, RZ, PT ;  /* 0x000000ff0200720c */ /* 0x000fe20003fa6270 */
[----:B------:R-:W-:Y:S01]  /*f6f0*/  IMAD.HI.U32 R2, R0, R12, RZ ;  /* 0x0000000c00027227 */ /* 0x000fe200078e00ff */
[----:B------:R-:W-:-:S03]  /*f700*/  ISETP.GT.U32.AND P4, PT, R231, R92, PT ;  /* 0x0000005ce700720c */ /* 0x000fc60003f84070 */
[--C-:B------:R-:W-:Y:S02]  /*f710*/  @!P2 IMAD.IADD R81, R81, 0x1, -R231.reuse ;  /* 0x000000015151a824 */ /* 0x100fe400078e0ae7 */
[----:B------:R-:W-:Y:S02]  /*f720*/  @!P0 IMAD.IADD R5, R5, 0x1, -R231 ;  /* 0x0000000105058824 */ /* 0x000fe400078e0ae7 */
[----:B------:R-:W-:Y:S01]  /*f730*/  IMAD.MOV R2, RZ, RZ, -R2 ;  /* 0x000000ffff027224 */ /* 0x000fe200078e0a02 */
[C---:B------:R-:W-:Y:S01]  /*f740*/  ISETP.GT.U32.AND P2, PT, R231.reuse, R81, PT ;  /* 0x00000051e700720c */ /* 0x040fe20003f44070 */
[----:B------:R-:W-:Y:S01]  /*f750*/  IMAD.MOV.U32 R17, RZ, RZ, R16 ;  /* 0x000000ffff117224 */ /* 0x000fe200078e0010 */
[----:B------:R-:W-:Y:S01]  /*f760*/  MOV R16, R5 ;  /* 0x0000000500107202 */ /* 0x000fe20000000f00 */
[----:B------:R-:W-:Y:S01]  /*f770*/  IMAD R12, R231, R2, R12 ;  /* 0x00000002e70c7224 */ /* 0x000fe200078e020c */
[----:B------:R-:W-:-:S03]  /*f780*/  IADD3 R3, PT, PT, R235, 0x10d, RZ ;  /* 0x0000010deb037810 */ /* 0x000fc60007ffe0ff */
[----:B------:R-:W-:Y:S01]  /*f790*/  @!P5 IMAD.MOV R16, RZ, RZ, -R16 ;  /* 0x000000ffff10d224 */ /* 0x000fe200078e0a10 */
[C---:B------:R-:W-:Y:S02]  /*f7a0*/  ISETP.GT.U32.AND P5, PT, R231.reuse, R12, PT ;  /* 0x0000000ce700720c */ /* 0x040fe40003fa4070 */
[----:B------:R-:W-:Y:S02]  /*f7b0*/  @!P4 IADD3 R92, PT, PT, R92, -R231, RZ ;  /* 0x800000e75c5cc210 */ /* 0x000fe40007ffe0ff */
[----:B------:R-:W-:Y:S01]  /*f7c0*/  IABS R14, R3 ;  /* 0x00000003000e7213 */ /* 0x000fe20000000000 */
[----:B------:R-:W-:Y:S01]  /*f7d0*/  STL [R1+0x4a08], R63 ;  /* 0x004a083f01007387 */ /* 0x000fe20000100800 */
[----:B------:R-:W-:Y:S01]  /*f7e0*/  ISETP.GT.U32.AND P4, PT, R231, R92, PT ;  /* 0x0000005ce700720c */ /* 0x000fe20003f84070 */
[----:B------:R-:W-:Y:S02]  /*f7f0*/  @!P2 IMAD.IADD R81, R81, 0x1, -R231 ;  /* 0x000000015151a824 */ /* 0x000fe400078e0ae7 */
[----:B------:R-:W-:Y:S01]  /*f800*/  VIADD R30, R235, 0x110 ;  /* 0x00000110eb1e7836 */ /* 0x000fe20000000000 */
[----:B------:R1:W-:Y:S01]  /*f810*/  STL [R1+0x48f4], R15 ;  /* 0x0048f40f01007387 */ /* 0x0003e20000100800 */
[----:B------:R-:W-:-:S02]  /*f820*/  @!P3 IMAD.MOV R81, RZ, RZ, -R81 ;  /* 0x000000ffff51b224 */ /* 0x000fc400078e0a51 */
[----:B------:R-:W-:Y:S02]  /*f830*/  @!P5 IADD3 R12, PT, PT, R12, -R231, RZ ;  /* 0x800000e70c0cd210 */ /* 0x000fe40007ffe0ff */
[----:B------:R-:W-:Y:S01]  /*f840*/  ISETP.GE.AND P3, PT, R30, RZ, PT ;  /* 0x000000ff1e00720c */ /* 0x000fe20003f66270 */
[----:B-1----:R-:W-:Y:S01]  /*f850*/  IMAD.HI.U32 R15, R0, R14, RZ ;  /* 0x0000000e000f7227 */ /* 0x002fe200078e00ff */
[----:B------:R-:W-:-:S03]  /*f860*/  IABS R30, R30 ;  /* 0x0000001e001e7213 */ /* 0x000fc60000000000 */
[----:B------:R-:W-:Y:S01]  /*f870*/  IMAD.MOV R15, RZ, RZ, -R15 ;  /* 0x000000ffff0f7224 */ /* 0x000fe200078e0a0f */
[----:B------:R-:W-:-:S03]  /*f880*/  ISETP.GT.U32.AND P5, PT, R231, R12, PT ;  /* 0x0000000ce700720c */ /* 0x000fc60003fa4070 */
[----:B------:R-:W-:Y:S02]  /*f890*/  IMAD R14, R231, R15, R14 ;  /* 0x0000000fe70e7224 */ /* 0x000fe400078e020e */
[----:B------:R-:W-:Y:S01]  /*f8a0*/  IMAD.HI.U32 R15, R0, R30, RZ ;  /* 0x0000001e000f7227 */ /* 0x000fe200078e00ff */
[----:B------:R-:W-:-:S03]  /*f8b0*/  @!P4 IADD3 R92, PT, PT, R92, -R231, RZ ;  /* 0x800000e75c5cc210 */ /* 0x000fc60007ffe0ff */
[----:B------:R-:W-:Y:S02]  /*f8c0*/  VIADD R114, R235, 0x112 ;  /* 0x00000112eb727836 */ /* 0x000fe40000000000 */
[----:B------:R-:W-:Y:S02]  /*f8d0*/  IMAD.MOV R15, RZ, RZ, -R15 ;  /* 0x000000ffff0f7224 */ /* 0x000fe400078e0a0f */
[----:B------:R-:W-:Y:S01]  /*f8e0*/  @!P1 IMAD.MOV R92, RZ, RZ, -R92 ;  /* 0x000000ffff5c9224 */ /* 0x000fe200078e0a5c */
[----:B------:R-:W-:Y:S01]  /*f8f0*/  ISETP.GE.AND P1, PT, R114, RZ, PT ;  /* 0x000000ff7200720c */ /* 0x000fe20003f26270 */
[C---:B------:R-:W-:Y:S01]  /*f900*/  IMAD R30, R231.reuse, R15, R30 ;  /* 0x0000000fe71e7224 */ /* 0x040fe200078e021e */
[----:B------:R-:W-:Y:S01]  /*f910*/  IABS R114, R114 ;  /* 0x0000007200727213 */ /* 0x000fe20000000000 */
[----:B------:R-:W-:Y:S01]  /*f920*/  @!P5 IMAD.IADD R12, R12, 0x1, -R231 ;  /* 0x000000010c0cd824 */ /* 0x000fe200078e0ae7 */
[C---:B------:R-:W-:Y:S02]  /*f930*/  ISETP.GT.U32.AND P0, PT, R231.reuse, R14, PT ;  /* 0x0000000ee700720c */ /* 0x040fe40003f04070 */
[----:B------:R-:W-:Y:S01]  /*f940*/  ISETP.GT.U32.AND P5, PT, R231, R30, PT ;  /* 0x0000001ee700720c */ /* 0x000fe20003fa4070 */
[----:B------:R-:W-:-:S04]  /*f950*/  IMAD.HI.U32 R5, R0, R114, RZ ;  /* 0x0000007200057227 */ /* 0x000fc800078e00ff */
[----:B------:R-:W-:Y:S02]  /*f960*/  VIADD R80, R235, 0x10f ;  /* 0x0000010feb507836 */ /* 0x000fe40000000000 */
[----:B------:R-:W-:-:S03]  /*f970*/  IMAD.MOV R5, RZ, RZ, -R5 ;  /* 0x000000ffff057224 */ /* 0x000fc600078e0a05 */
[----:B------:R-:W-:Y:S01]  /*f980*/  ISETP.GE.AND P4, PT, R80, RZ, PT ;  /* 0x000000ff5000720c */ /* 0x000fe20003f86270 */
[----:B------:R-:W-:Y:S01]  /*f990*/  IMAD R114, R231, R5, R114 ;  /* 0x00000005e7727224 */ /* 0x000fe200078e0272 */
[----:B------:R-:W-:Y:S01]  /*f9a0*/  IABS R80, R80 ;  /* 0x0000005000507213 */ /* 0x000fe20000000000 */
[----:B------:R-:W-:Y:S01]  /*f9b0*/  VIADD R252, R235, 0x113 ;  /* 0x00000113ebfc7836 */ /* 0x000fe20000000000 */
[----:B------:R-:W-:Y:S01]  /*f9c0*/  @!P6 IADD3 R17, PT, PT, -R17, RZ, RZ ;  /* 0x000000ff1111e210 */ /* 0x000fe20007ffe1ff */
[----:B------:R-:W-:Y:S01]  /*f9d0*/  @!P5 IMAD.IADD R30, R30, 0x1, -R231 ;  /* 0x000000011e1ed824 */ /* 0x000fe200078e0ae7 */
[----:B------:R-:W-:Y:S01]  /*f9e0*/  ISETP.GE.AND P6, PT, R3, RZ, PT ;  /* 0x000000ff0300720c */ /* 0x000fe20003fc6270 */
[----:B------:R-:W-:Y:S01]  /*f9f0*/  IMAD.HI.U32 R3, R0, R80, RZ ;  /* 0x0000005000037227 */ /* 0x000fe200078e00ff */
[----:B------:R-:W-:Y:S02]  /*fa00*/  ISETP.GT.U32.AND P5, PT, R231, R114, PT ;  /* 0x00000072e700720c */ /* 0x000fe40003fa4070 */
[----:B------:R-:W-:Y:S01]  /*fa10*/  @!P0 IADD3 R14, PT, PT, R14, -R231, RZ ;  /* 0x800000e70e0e8210 */ /* 0x000fe20007ffe0ff */
[----:B------:R-:W-:Y:S01]  /*fa20*/  IMAD.MOV R3, RZ, RZ, -R3 ;  /* 0x000000ffff037224 */ /* 0x000fe200078e0a03 */
[----:B------:R-:W-:-:S02]  /*fa30*/  ISETP.GE.AND P2, PT, R6, RZ, PT ;  /* 0x000000ff0600720c */ /* 0x000fc40003f46270 */
[----:B------:R-:W-:Y:S02]  /*fa40*/  IABS R31, R252 ;  /* 0x000000fc001f7213 */ /* 0x000fe40000000000 */
[C---:B------:R-:W-:Y:S01]  /*fa50*/  ISETP.GT.U32.AND P0, PT, R231.reuse, R14, PT ;  /* 0x0000000ee700720c */ /* 0x040fe20003f04070 */
[----:B------:R-:W-:Y:S02]  /*fa60*/  IMAD R80, R231, R3, R80 ;  /* 0x00000003e7507224 */ /* 0x000fe400078e0250 */
[----:B------:R-:W-:Y:S02]  /*fa70*/  VIADD R19, R235, 0x115 ;  /* 0x00000115eb137836 */ /* 0x000fe40000000000 */
[----:B------:R-:W-:Y:S01]  /*fa80*/  IMAD.HI.U32 R3, R0, R31, RZ ;  /* 0x0000001f00037227 */ /* 0x000fe200078e00ff */
[----:B------:R-:W-:-:S03]  /*fa90*/  @!P5 IADD3 R114, PT, PT, R114, -R231, RZ ;  /* 0x800000e77272d210 */ /* 0x000fc60007ffe0ff */
[----:B------:R-:W-:Y:S01]  /*faa0*/  VIADD R2, R235, 0x111 ;  /* 0x00000111eb027836 */ /* 0x000fe20000000000 */
[----:B------:R-:W-:Y:S01]  /*fab0*/  IABS R33, R19 ;  /* 0x0000001300217213 */ /* 0x000fe20000000000 */
[----:B------:R-:W-:Y:S02]  /*fac0*/  IMAD.MOV R3, RZ, RZ, -R3 ;  /* 0x000000ffff037224 */ /* 0x000fe400078e0a03 */
[----:B------:R-:W-:Y:S01]  /*fad0*/  @!P2 IMAD.MOV R12, RZ, RZ, -R12 ;  /* 0x000000ffff0ca224 */ /* 0x000fe200078e0a0c */
[----:B------:R-:W-:Y:S01]  /*fae0*/  IABS R29, R2 ;  /* 0x00000002001d7213 */ /* 0x000fe20000000000 */
[C---:B------:R-:W-:Y:S01]  /*faf0*/  IMAD R31, R231.reuse, R3, R31 ;  /* 0x00000003e71f7224 */ /* 0x040fe200078e021f */
[C---:B------:R-:W-:Y:S01]  /*fb00*/  ISETP.GT.U32.AND P2, PT, R231.reuse, R114, PT ;  /* 0x00000072e700720c */ /* 0x040fe20003f44070 */
[----:B------:R-:W-:Y:S01]  /*fb10*/  @!P0 IMAD.IADD R14, R14, 0x1, -R231 ;  /* 0x000000010e0e8824 */ /* 0x000fe200078e0ae7 */
[----:B------:R-:W-:Y:S01]  /*fb20*/  ISETP.GT.U32.AND P0, PT, R231, R80, PT ;  /* 0x00000050e700720c */ /* 0x000fe20003f04070 */
[----:B------:R-:W-:-:S04]  /*fb30*/  IMAD.HI.U32 R3, R0, R33, RZ ;  /* 0x0000002100037227 */ /* 0x000fc800078e00ff */
[----:B------:R-:W-:-:S04]  /*fb40*/  IMAD.HI.U32 R6, R0, R29, RZ ;  /* 0x0000001d00067227 */ /* 0x000fc800078e00ff */
[----:B------:R-:W-:Y:S02]  /*fb50*/  IMAD.MOV R3, RZ, RZ, -R3 ;  /* 0x000000ffff037224 */ /* 0x000fe400078e0a03 */
[----:B------:R-:W-:Y:S02]  /*fb60*/  IMAD.MOV R6, RZ, RZ, -R6 ;  /* 0x000000ffff067224 */ /* 0x000fe400078e0a06 */
[C---:B------:R-:W-:Y:S02]  /*fb70*/  IMAD R33, R231.reuse, R3, R33 ;  /* 0x00000003e7217224 */ /* 0x040fe400078e0221 */
[C---:B------:R-:W-:Y:S01]  /*fb80*/  IMAD R29, R231.reuse, R6, R29 ;  /* 0x00000006e71d7224 */ /* 0x040fe200078e021d */
[----:B------:R-:W-:Y:S01]  /*fb90*/  STL [R1+0x4a0c], R79 ;  /* 0x004a0c4f01007387 */ /* 0x000fe20000100800 */
[----:B------:R-:W-:Y:S01]  /*fba0*/  @!P2 IMAD.IADD R114, R114, 0x1, -R231 ;  /* 0x000000017272a824 */ /* 0x000fe200078e0ae7 */
[----:B------:R-:W-:Y:S02]  /*fbb0*/  ISETP.GT.U32.AND P2, PT, R231, R33, PT ;  /* 0x00000021e700720c */ /* 0x000fe40003f44070 */
[----:B------:R-:W-:Y:S01]  /*fbc0*/  STL [R1+0x4a10], R133 ;  /* 0x004a108501007387 */ /* 0x000fe20000100800 */
[----:B------:R-:W-:-:S02]  /*fbd0*/  @!P0 IADD3 R80, PT, PT, R80, -R231, RZ ;  /* 0x800000e750508210 */ /* 0x000fc40007ffe0ff */
[----:B------:R-:W-:Y:S01]  /*fbe0*/  ISETP.GT.U32.AND P0, PT, R231, R29, PT ;  /* 0x0000001de700720c */ /* 0x000fe20003f04070 */
[----:B------:R-:W-:Y:S04]  /*fbf0*/  STL [R1+0x4a14], R156 ;  /* 0x004a149c01007387 */ /* 0x000fe80000100800 */
[----:B------:R-:W-:Y:S04]  /*fc00*/  STL [R1+0x4a18], R238 ;  /* 0x004a18ee01007387 */ /* 0x000fe80000100800 */
[----:B------:R-:W-:Y:S04]  /*fc10*/  STL [R1+0x4a1c], R239 ;  /* 0x004a1cef01007387 */ /* 0x000fe80000100800 */
[----:B------:R-:W-:Y:S04]  /*fc20*/  STL [R1+0x4a20], R240 ;  /* 0x004a20f001007387 */ /* 0x000fe80000100800 */
[----:B------:R-:W-:Y:S04]  /*fc30*/  STL [R1+0x4a24], R64 ;  /* 0x004a244001007387 */ /* 0x000fe80000100800 */
[----:B------:R-:W-:Y:S04]  /*fc40*/  STL [R1+0x470], R17 ;  /* 0x0004701101007387 */ /* 0x000fe80000100800 */
[----:B------:R1:W-:Y:S01]  /*fc50*/  STL [R1+0x458], R16 ;  /* 0x0004581001007387 */ /* 0x0003e20000100800 */
[----:B------:R-:W-:-:S02]  /*fc60*/  @!P2 IMAD.IADD R33, R33, 0x1, -R231 ;  /* 0x000000012121a824 */ /* 0x000fc400078e0ae7 */
[----:B------:R-:W-:Y:S02]  /*fc70*/  @!P0 IMAD.IADD R29, R29, 0x1, -R231 ;  /* 0x000000011d1d8824 */ /* 0x000fe400078e0ae7 */
[----:B-1----:R-:W-:Y:S01]  /*fc80*/  VIADD R16, R235, 0x118 ;  /* 0x00000118eb107836 */ /* 0x002fe20000000000 */
[----:B------:R-:W-:-:S04]  /*fc90*/  ISETP.GT.U32.AND P0, PT, R231, R80, PT ;  /* 0x00000050e700720c */ /* 0x000fc80003f04070 */
[----:B------:R-:W-:Y:S02]  /*fca0*/  IABS R35, R16 ;  /* 0x0000001000237213 */ /* 0x000fe40000000000 */
[----:B------:R-:W-:Y:S01]  /*fcb0*/  ISETP.GT.U32.AND P2, PT, R231, R33, PT ;  /* 0x00000021e700720c */ /* 0x000fe20003f44070 */
[----:B------:R-:W-:Y:S02]  /*fcc0*/  VIADD R20, R235, 0x114 ;  /* 0x00000114eb147836 */ /* 0x000fe40000000000 */
[----:B------:R-:W-:-:S04]  /*fcd0*/  IMAD.HI.U32 R3, R0, R35, RZ ;  /* 0x0000002300037227 */ /* 0x000fc800078e00ff */
[----:B------:R-:W-:Y:S01]  /*fce0*/  IMAD.MOV R3, RZ, RZ, -R3 ;  /* 0x000000ffff037224 */ /* 0x000fe200078e0a03 */
[----:B------:R-:W-:Y:S01]  /*fcf0*/  IABS R32, R20 ;  /* 0x0000001400207213 */ /* 0x000fe20000000000 */
[----:B------:R-:W-:Y:S02]  /*fd00*/  @!P0 IMAD.IADD R80, R80, 0x1, -R231 ;  /* 0x0000000150508824 */ /* 0x000fe400078e0ae7 */
[C---:B------:R-:W-:Y:S01]  /*fd10*/  IMAD R35, R231.reuse, R3, R35 ;  /* 0x00000003e7237224 */ /* 0x040fe200078e0223 */
[C---:B------:R-:W-:Y:S01]  /*fd20*/  ISETP.GT.U32.AND P5, PT, R231.reuse, R30, PT ;  /* 0x0000001ee700720c */ /* 0x040fe20003fa4070 */
[----:B------:R-:W-:Y:S01]  /*fd30*/  IMAD.HI.U32 R15, R0, R32, RZ ;  /* 0x00000020000f7227 */ /* 0x000fe200078e00ff */
[----:B------:R-:W-:Y:S02]  /*fd40*/  ISETP.GT.U32.AND P0, PT, R231, R31, PT ;  /* 0x0000001fe700720c */ /* 0x000fe40003f04070 */
[----:B------:R-:W-:Y:S01]  /*fd50*/  IADD3 R17, PT, PT, R235, 0x117, RZ ;  /* 0x00000117eb117810 */ /* 0x000fe20007ffe0ff */
[----:B------:R-:W-:Y:S01]  /*fd60*/  @!P2 IMAD.IADD R33, R33, 0x1, -R231 ;  /* 0x000000012121a824 */ /* 0x000fe200078e0ae7 */
[----:B------:R-:W-:Y:S01]  /*fd70*/  ISETP.GT.U32.AND P2, PT, R231, R35, PT ;  /* 0x00000023e700720c */ /* 0x000fe20003f44070 */
[----:B------:R-:W-:Y:S01]  /*fd80*/  IMAD.MOV R15, RZ, RZ, -R15 ;  /* 0x000000ffff0f7224 */ /* 0x000fe200078e0a0f */
[----:B------:R-:W-:Y:S01]  /*fd90*/  IABS R34, R17 ;  /* 0x0000001100227213 */ /* 0x000fe20000000000 */
[----:B------:R-:W-:-:S02]  /*fda0*/  VIADD R94, R235, 0x11b ;  /* 0x0000011beb5e7836 */ /* 0x000fc40000000000 */
[C---:B------:R-:W-:Y:S02]  /*fdb0*/  IMAD R32, R231.reuse, R15, R32 ;  /* 0x0000000fe7207224 */ /* 0x040fe400078e0220 */
[----:B------:R-:W-:Y:S01]  /*fdc0*/  IMAD.HI.U32 R5, R0, R34, RZ ;  /* 0x0000002200057227 */ /* 0x000fe200078e00ff */
[-C--:B------:R-:W-:Y:S02]  /*fdd0*/  @!P5 IADD3 R30, PT, PT, R30, -R231.reuse, RZ ;  /* 0x800000e71e1ed210 */ /* 0x080fe40007ffe0ff */
[----:B------:R-:W-:Y:S01]  /*fde0*/  ISETP.GT.U32.AND P5, PT, R231, R32, PT ;  /* 0x00000020e700720c */ /* 0x000fe20003fa4070 */
[----:B------:R-:W-:Y:S01]  /*fdf0*/  @!P0 IMAD.IADD R31, R31, 0x1, -R231 ;  /* 0x000000011f1f8824 */ /* 0x000fe200078e0ae7 */
[----:B------:R-:W-:Y:S01]  /*fe00*/  ISETP.GE.AND P0, PT, R94, RZ, PT ;  /* 0x000000ff5e00720c */ /* 0x000fe20003f06270 */
[----:B------:R-:W-:Y:S01]  /*fe10*/  VIADD R18, R235, 0x116 ;  /* 0x00000116eb127836 */ /* 0x000fe20000000000 */
[----:B------:R-:W-:Y:S01]  /*fe20*/  IABS R94, R94 ;  /* 0x0000005e005e7213 */ /* 0x000fe20000000000 */
[----:B------:R-:W-:Y:S01]  /*fe30*/  IMAD.MOV R5, RZ, RZ, -R5 ;  /* 0x000000ffff057224 */ /* 0x000fe200078e0a05 */
[----:B------:R-:W-:-:S02]  /*fe40*/  @!P2 IADD3 R35, PT, PT, R35, -R231, RZ ;  /* 0x800000e72323a210 */ /* 0x000fc40007ffe0ff */
[----:B------:R-:W-:Y:S01]  /*fe50*/  IABS R72, R18 ;  /* 0x0000001200487213 */ /* 0x000fe20000000000 */
[C---:B------:R-:W-:Y:S01]  /*fe60*/  IMAD R34, R231.reuse, R5, R34 ;  /* 0x00000005e7227224 */ /* 0x040fe200078e0222 */
[----:B------:R-:W-:Y:S01]  /*fe70*/  ISETP.GT.U32.AND P2, PT, R231, R35, PT ;  /* 0x00000023e700720c */ /* 0x000fe20003f44070 */
[----:B------:R-:W-:Y:S01]  /*fe80*/  IMAD.HI.U32 R5, R0, R94, RZ ;  /* 0x0000005e00057227 */ /* 0x000fe200078e00ff */
[----:B------:R-:W-:-:S03]  /*fe90*/  @!P4 IADD3 R80, PT, PT, -R80, RZ, RZ ;  /* 0x000000ff5050c210 */ /* 0x000fc60007ffe1ff */
[----:B------:R-:W-:Y:S01]  /*fea0*/  IMAD.MOV R5, RZ, RZ, -R5 ;  /* 0x000000ffff057224 */ /* 0x000fe200078e0a05 */
[----:B------:R-:W-:Y:S01]  /*feb0*/  ISETP.GT.U32.AND P4, PT, R231, R31, PT ;  /* 0x0000001fe700720c */ /* 0x000fe20003f84070 */
[----:B------:R-:W-:-:S04]  /*fec0*/  IMAD.HI.U32 R6, R0, R72, RZ ;  /* 0x0000004800067227 */ /* 0x000fc800078e00ff */
[----:B------:R-:W-:Y:S02]  /*fed0*/  @!P6 IMAD.MOV R14, RZ, RZ, -R14 ;  /* 0x000000ffff0ee224 */ /* 0x000fe400078e0a0e */
[--C-:B------:R-:W-:Y:S02]  /*fee0*/  @!P5 IMAD.IADD R32, R32, 0x1, -R231.reuse ;  /* 0x000000012020d824 */ /* 0x100fe400078e0ae7 */
[C---:B------:R-:W-:Y:S01]  /*fef0*/  IMAD R94, R231.reuse, R5, R94 ;  /* 0x00000005e75e7224 */ /* 0x040fe200078e025e */
[----:B------:R-:W-:Y:S01]  /*ff00*/  IADD3 R6, PT, PT, -R6, RZ, RZ ;  /* 0x000000ff06067210 */ /* 0x000fe20007ffe1ff */
[----:B------:R1:W-:Y:S01]  /*ff10*/  STL [R1+0x120], R14 ;  /* 0x0001200e01007387 */ /* 0x0003e20000100800 */
[----:B------:R-:W-:Y:S01]  /*ff20*/  ISETP.GT.U32.AND P5, PT, R231, R32, PT ;  /* 0x00000020e700720c */ /* 0x000fe20003fa4070 */
[----:B------:R-:W-:Y:S01]  /*ff30*/  @!P2 IMAD.IADD R35, R35, 0x1, -R231 ;  /* 0x000000012323a824 */ /* 0x000fe200078e0ae7 */
[C---:B------:R-:W-:Y:S01]  /*ff40*/  ISETP.GT.U32.AND P2, PT, R231.reuse, R94, PT ;  /* 0x0000005ee700720c */ /* 0x040fe20003f44070 */
[----:B------:R2:W-:Y:S01]  /*ff50*/  STL [R1+0x11c], R12 ;  /* 0x00011c0c01007387 */ /* 0x0005e20000100800 */
[----:B------:R-:W-:Y:S01]  /*ff60*/  IMAD R72, R231, R6, R72 ;  /* 0x00000006e7487224 */ /* 0x000fe200078e0248 */
[C---:B-1----:R-:W-:Y:S01]  /*ff70*/  IADD3 R14, PT, PT, R235.reuse, 0x119, RZ ;  /* 0x00000119eb0e7810 */ /* 0x042fe20007ffe0ff */
[----:B--2---:R-:W-:-:S03]  /*ff80*/  VIADD R12, R235, 0x11c ;  /* 0x0000011ceb0c7836 */ /* 0x004fc60000000000 */
[----:B------:R-:W-:Y:S01]  /*ff90*/  IABS R71, R14 ;  /* 0x0000000e00477213 */ /* 0x000fe20000000000 */
[----:B------:R-:W-:Y:S01]  /*ffa0*/  @!P4 IMAD.IADD R31, R31, 0x1, -R231 ;  /* 0x000000011f1fc824 */ /* 0x000fe200078e0ae7 */
[C---:B------:R-:W-:Y:S02]  /*ffb0*/  ISETP.GT.U32.AND P6, PT, R231.reuse, R29, PT ;  /* 0x0000001de700720c */ /* 0x040fe40003fc4070 */
[----:B------:R-:W-:Y:S01]  /*ffc0*/  IABS R70, R12 ;  /* 0x0000000c00467213 */ /* 0x000fe20000000000 */
[----:B------:R-:W-:Y:S01]  /*ffd0*/  IMAD.HI.U32 R12, R0, R71, RZ ;  /* 0x00000047000c7227 */ /* 0x000fe200078e00ff */
[----:B------:R-:W-:-:S03]  /*ffe0*/  ISETP.GT.U32.AND P4, PT, R231, R72, PT ;  /* 0x00000048e700720c */ /* 0x000fc60003f84070 */
[----:B------:R-:W-:Y:S01]  /*fff0*/  VIADD R17, R235, 0x11d ;  /* 0x0000011deb117836 */ /* 0x000fe20000000000 */
[----:B------:R-:W-:Y:S01]  /*10000*/  IADD3 R12, PT, PT, -R12, RZ, RZ ;  /* 0x000000ff0c0c7210 */ /* 0x000fe20007ffe1ff */
[----:B------:R-:W-:Y:S01]  /*10010*/  @!P5 IMAD.IADD R32, R32, 0x1, -R231 ;  /* 0x000000012020d824 */ /* 0x000fe200078e0ae7 */
[----:B------:R-:W-:Y:S02]  /*10020*/  ISETP.GT.U32.AND P5, PT, R231, R34, PT ;  /* 0x00000022e700720c */ /* 0x000fe40003fa4070 */
[----:B------:R-:W-:Y:S02]  /*10030*/  IABS R36, R17 ;  /* 0x0000001100247213 */ /* 0x000fe40000000000 */
[----:B------:R-:W-:Y:S01]  /*10040*/  @!P2 IADD3 R94, PT, PT, R94, -R231, RZ ;  /* 0x800000e75e5ea210 */ /* 0x000fe20007ffe0ff */
[----:B------:R-:W-:Y:S02]  /*10050*/  VIADD R93, R235, 0x11a ;  /* 0x0000011aeb5d7836 */ /* 0x000fe40000000000 */
[C---:B------:R-:W-:Y:S01]  /*10060*/  IMAD R71, R231.reuse, R12, R71 ;  /* 0x0000000ce7477224 */ /* 0x040fe200078e0247 */
[----:B------:R-:W-:Y:S01]  /*10070*/  ISETP.GT.U32.AND P2, PT, R231, R94, PT ;  /* 0x0000005ee700720c */ /* 0x000fe20003f44070 */
[----:B------:R-:W-:-:S04]  /*10080*/  IMAD.HI.U32 R12, R0, R36, RZ ;  /* 0x00000024000c7227 */ /* 0x000fc800078e00ff */
[----:B------:R-:W-:Y:S01]  /*10090*/  @!P6 IMAD.IADD R29, R29, 0x1, -R231 ;  /* 0x000000011d1de824 */ /* 0x000fe200078e0ae7 */
[----:B------:R-:W-:Y:S01]  /*100a0*/  ISETP.GE.AND P6, PT, R93, RZ, PT ;  /* 0x000000ff5d00720c */ /* 0x000fe20003fc6270 */
[----:B------:R-:W-:Y:S01]  /*100b0*/  IMAD.HI.U32 R3, R0, R70, RZ ;  /* 0x0000004600037227 */ /* 0x000fe200078e00ff */
[----:B------:R-:W-:-:S03]  /*100c0*/  IABS R93, R93 ;  /* 0x0000005d005d7213 */ /* 0x000fc60000000000 */
[----:B------:R-:W-:Y:S02]  /*100d0*/  @!P4 IMAD.IADD R72, R72, 0x1, -R231 ;  /* 0x000000014848c824 */ /* 0x000fe400078e0ae7 */
[----:B------:R-:W-:Y:S01]  /*100e0*/  IMAD.MOV R12, RZ, RZ, -R12 ;  /* 0x000000ffff0c7224 */ /* 0x000fe200078e0a0c */
[----:B------:R-:W-:Y:S01]  /*100f0*/  IADD3 R3, PT, PT, -R3, RZ, RZ ;  /* 0x000000ff03037210 */ /* 0x000fe20007ffe1ff */
[----:B------:R-:W-:Y:S01]  /*10100*/  IMAD.HI.U32 R6, R0, R93, RZ ;  /* 0x0000005d00067227 */ /* 0x000fe200078e00ff */
[----:B------:R-:W-:-:S03]  /*10110*/  ISETP.GT.U32.AND P4, PT, R231, R72, PT ;  /* 0x00000048e700720c */ /* 0x000fc60003f84070 */
[--C-:B------:R-:W-:Y:S02]  /*10120*/  @!P5 IMAD.IADD R34, R34, 0x1, -R231.reuse ;  /* 0x000000012222d824 */ /* 0x100fe400078e0ae7 */
[C---:B------:R-:W-:Y:S02]  /*10130*/  IMAD R36, R231.reuse, R12, R36 ;  /* 0x0000000ce7247224 */ /* 0x040fe400078e0224 */
[----:B------:R-:W-:Y:S01]  /*10140*/  IMAD.MOV R6, RZ, RZ, -R6 ;  /* 0x000000ffff067224 */ /* 0x000fe200078e0a06 */
[C---:B------:R-:W-:Y:S01]  /*10150*/  ISETP.GT.U32.AND P5, PT, R231.reuse, R34, PT ;  /* 0x00000022e700720c */ /* 0x040fe20003fa4070 */
[C---:B------:R-:W-:Y:S02]  /*10160*/  IMAD R70, R231.reuse, R3, R70 ;  /* 0x00000003e7467224 */ /* 0x040fe400078e0246 */
[----:B------:R-:W-:Y:S01]  /*10170*/  @!P2 IMAD.IADD R94, R94, 0x1, -R231 ;  /* 0x000000015e5ea824 */ /* 0x000fe200078e0ae7 */
[C---:B------:R-:W-:Y:S01]  /*10180*/  ISETP.GT.U32.AND P2, PT, R231.reuse, R36, PT ;  /* 0x00000024e700720c */ /* 0x040fe20003f44070 */
[----:B------:R-:W-:Y:S01]  /*10190*/  IMAD R93, R231, R6, R93 ;  /* 0x00000006e75d7224 */ /* 0x000fe200078e025d */
[----:B------:R-:W-:-:S02]  /*101a0*/  @!P1 IADD3 R114, PT, PT, -R114, RZ, RZ ;  /* 0x000000ff72729210 */ /* 0x000fc40007ffe1ff */
[----:B------:R-:W-:Y:S01]  /*101b0*/  ISETP.GT.U32.AND P1, PT, R231, R70, PT ;  /* 0x00000046e700720c */ /* 0x000fe20003f24070 */
[----:B------:R-:W-:Y:S02]  /*101c0*/  VIADD R14, R235, 0x120 ;  /* 0x00000120eb0e7836 */ /* 0x000fe40000000000 */
[--C-:B------:R-:W-:Y:S01]  /*101d0*/  @!P4 IMAD.IADD R72, R72, 0x1, -R231.reuse ;  /* 0x000000014848c824 */ /* 0x100fe200078e0ae7 */
[----:B------:R-:W-:Y:S01]  /*101e0*/  ISETP.GT.U32.AND P4, PT, R231, R93, PT ;  /* 0x0000005de700720c */ /* 0x000fe20003f84070 */
[----:B------:R-:W-:Y:S01]  /*101f0*/  VIADD R15, R235, 0x11f ;  /* 0x0000011feb0f7836 */ /* 0x000fe20000000000 */
[----:B------:R-:W-:Y:S01]  /*10200*/  IABS R66, R14 ;  /* 0x0000000e00427213 */ /* 0x000fe20000000000 */
[--C-:B------:R-:W-:Y:S01]  /*10210*/  @!P5 IMAD.IADD R34, R34, 0x1, -R231.reuse ;  /* 0x000000012222d824 */ /* 0x100fe200078e0ae7 */
[----:B------:R-:W-:Y:S01]  /*10220*/  ISETP.GT.U32.AND P5, PT, R231, R71, PT ;  /* 0x00000047e700720c */ /* 0x000fe20003fa4070 */
[----:B------:R-:W-:Y:S01]  /*10230*/  @!P2 IMAD.IADD R36, R36, 0x1, -R231 ;  /* 0x000000012424a824 */ /* 0x000fe200078e0ae7 */
[----:B------:R-:W-:Y:S01]  /*10240*/  IABS R67, R15 ;  /* 0x0000000f00437213 */ /* 0x000fe20000000000 */
[----:B------:R-:W-:-:S02]  /*10250*/  IMAD.HI.U32 R3, R0, R66, RZ ;  /* 0x0000004200037227 */ /* 0x000fc400078e00ff */
[----:B------:R-:W-:Y:S02]  /*10260*/  @!P1 IADD3 R70, PT, PT, R70, -R231, RZ ;  /* 0x800000e746469210 */ /* 0x000fe40007ffe0ff */
[C---:B------:R-:W-:Y:S01]  /*10270*/  ISETP.GT.U32.AND P2, PT, R231.reuse, R36, PT ;  /* 0x00000024e700720c */ /* 0x040fe20003f44070 */
[----:B------:R-:W-:Y:S01]  /*10280*/  IMAD.HI.U32 R5, R0, R67, RZ ;  /* 0x0000004300057227 */ /* 0x000fe200078e00ff */
[----:B------:R-:W-:Y:S02]  /*10290*/  ISETP.GT.U32.AND P1, PT, R231, R70, PT ;  /* 0x00000046e700720c */ /* 0x000fe40003f24070 */
[----:B------:R-:W-:Y:S01]  /*102a0*/  IADD3 R3, PT, PT, -R3, RZ, RZ ;  /* 0x000000ff03037210 */ /* 0x000fe20007ffe1ff */
[----:B------:R-:W-:Y:S02]  /*102b0*/  @!P4 IMAD.IADD R93, R93, 0x1, -R231 ;  /* 0x000000015d5dc824 */ /* 0x000fe400078e0ae7 */
[----:B------:R-:W-:Y:S02]  /*102c0*/  IMAD.MOV R5, RZ, RZ, -R5 ;  /* 0x000000ffff057224 */ /* 0x000fe400078e0a05 */
[----:B------:R-:W-:Y:S01]  /*102d0*/  @!P5 IMAD.IADD R71, R71, 0x1, -R231 ;  /* 0x000000014747d824 */ /* 0x000fe200078e0ae7 */
[C---:B------:R-:W-:Y:S01]  /*102e0*/  ISETP.GT.U32.AND P4, PT, R231.reuse, R93, PT ;  /* 0x0000005de700720c */ /* 0x040fe20003f84070 */
[----:B------:R-:W-:-:S02]  /*102f0*/  IMAD R66, R231, R3, R66 ;  /* 0x00000003e7427224 */ /* 0x000fc400078e0242 */
[----:B------:R-:W-:Y:S01]  /*10300*/  IMAD R67, R231, R5, R67 ;  /* 0x00000005e7437224 */ /* 0x000fe200078e0243 */
[----:B------:R-:W-:Y:S02]  /*10310*/  @!P2 IADD3 R36, PT, PT, R36, -R231, RZ ;  /* 0x800000e72424a210 */ /* 0x000fe40007ffe0ff */
[----:B------:R-:W-:Y:S02]  /*10320*/  IADD3 R16, PT, PT, R235, 0x11e, RZ ;  /* 0x0000011eeb107810 */ /* 0x000fe40007ffe0ff */
[C---:B------:R-:W-:Y:S02]  /*10330*/  ISETP.GT.U32.AND P5, PT, R231.reuse, R71, PT ;  /* 0x00000047e700720c */ /* 0x040fe40003fa4070 */
[C---:B------:R-:W-:Y:S01]  /*10340*/  ISETP.GT.U32.AND P2, PT, R231.reuse, R66, PT ;  /* 0x00000042e700720c */ /* 0x040fe20003f44070 */
[----:B------:R-:W-:Y:S01]  /*10350*/  @!P1 IMAD.IADD R70, R70, 0x1, -R231 ;  /* 0x0000000146469824 */ /* 0x000fe200078e0ae7 */
[----:B------:R-:W-:Y:S02]  /*10360*/  ISETP.GT.U32.AND P1, PT, R231, R67, PT ;  /* 0x00000043e700720c */ /* 0x000fe40003f24070 */
[----:B------:R-:W-:Y:S01]  /*10370*/  IABS R37, R16 ;  /* 0x0000001000257213 */ /* 0x000fe20000000000 */
[----:B------:R-:W-:-:S02]  /*10380*/  VIADD R95, R235, 0x123 ;  /* 0x00000123eb5f7836 */ /* 0x000fc40000000000 */
[----:B------:R-:W-:Y:S02]  /*10390*/  @!P4 IMAD.IADD R93, R93, 0x1, -R231 ;  /* 0x000000015d5dc824 */ /* 0x000fe400078e0ae7 */
[----:B------:R-:W-:-:S04]  /*103a0*/  IMAD.HI.U32 R6, R0, R37, RZ ;  /* 0x0000002500067227 */ /* 0x000fc800078e00ff */
[----:B------:R-:W-:Y:S02]  /*103b0*/  VIADD R115, R235, 0x122 ;  /* 0x00000122eb737836 */ /* 0x000fe40000000000 */
[----:B------:R-:W-:Y:S01]  /*103c0*/  @!P6 IMAD.MOV R93, RZ, RZ, -R93 ;  /* 0x000000ffff5de224 */ /* 0x000fe200078e0a5d */
[----:B------:R-:W-:Y:S01]  /*103d0*/  ISETP.GE.AND P6, PT, R95, RZ, PT ;  /* 0x000000ff5f00720c */ /* 0x000fe20003fc6270 */
[--C-:B------:R-:W-:Y:S01]  /*103e0*/  @!P5 IMAD.IADD R71, R71, 0x1, -R231.reuse ;  /* 0x000000014747d824 */ /* 0x100fe200078e0ae7 */
[----:B------:R-:W-:Y:S02]  /*103f0*/  IABS R95, R95 ;  /* 0x0000005f005f7213 */ /* 0x000fe40000000000 */
[----:B------:R-:W-:Y:S02]  /*10400*/  @!P2 IADD3 R66, PT, PT, R66, -R231, RZ ;  /* 0x800000e74242a210 */ /* 0x000fe40007ffe0ff */
[----:B------:R-:W-:Y:S02]  /*10410*/  IADD3 R6, PT, PT, -R6, RZ, RZ ;  /* 0x000000ff06067210 */ /* 0x000fe40007ffe1ff */
[----:B------:R-:W-:Y:S01]  /*10420*/  ISETP.GE.AND P5, PT, R115, RZ, PT ;  /* 0x000000ff7300720c */ /* 0x000fe20003fa6270 */
[----:B------:R-:W-:Y:S01]  /*10430*/  @!P1 IMAD.IADD R67, R67, 0x1, -R231 ;  /* 0x0000000143439824 */ /* 0x000fe200078e0ae7 */
[----:B------:R-:W-:Y:S01]  /*10440*/  IABS R115, R115 ;  /* 0x0000007300737213 */ /* 0x000fe20000000000 */
[----:B------:R-:W-:Y:S01]  /*10450*/  IMAD.HI.U32 R5, R0, R95, RZ ;  /* 0x0000005f00057227 */ /* 0x000fe200078e00ff */
[----:B------:R-:W-:-:S03]  /*10460*/  ISETP.GT.U32.AND P2, PT, R231, R66, PT ;  /* 0x00000042e700720c */ /* 0x000fc60003f44070 */
[C---:B------:R-:W-:Y:S01]  /*10470*/  IMAD R37, R231.reuse, R6, R37 ;  /* 0x00000006e7257224 */ /* 0x040fe200078e0225 */
[----:B------:R-:W-:Y:S01]  /*10480*/  ISETP.GT.U32.AND P1, PT, R231, R67, PT ;  /* 0x00000043e700720c */ /* 0x000fe20003f24070 */
[----:B------:R-:W-:-:S04]  /*10490*/  IMAD.HI.U32 R6, R0, R115, RZ ;  /* 0x0000007300067227 */ /* 0x000fc800078e00ff */
[----:B------:R-:W-:Y:S01]  /*104a0*/  IMAD.MOV R5, RZ, RZ, -R5 ;  /* 0x000000ffff057224 */ /* 0x000fe200078e0a05 */
[----:B------:R-:W-:-:S03]  /*104b0*/  IADD3 R6, PT, PT, -R6, RZ, RZ ;  /* 0x000000ff06067210 */ /* 0x000fc60007ffe1ff */
[----:B------:R-:W-:Y:S02]  /*104c0*/  IMAD R95, R231, R5, R95 ;  /* 0x00000005e75f7224 */ /* 0x000fe400078e025f */
[----:B------:R-:W-:Y:S02]  /*104d0*/  VIADD R246, R235, 0x121 ;  /* 0x00000121ebf67836 */ /* 0x000fe40000000000 */
[C---:B------:R-:W-:Y:S02]  /*104e0*/  IMAD R115, R231.reuse, R6, R115 ;  /* 0x00000006e7737224 */ /* 0x040fe400078e0273 */
[--C-:B------:R-:W-:Y:S01]  /*104f0*/  @!P2 IMAD.IADD R66, R66, 0x1, -R231.reuse ;  /* 0x000000014242a824 */ /* 0x100fe200078e0ae7 */
[----:B------:R-:W-:Y:S01]  /*10500*/  ISETP.GT.U32.AND P2, PT, R231, R95, PT ;  /* 0x0000005fe700720c */ /* 0x000fe20003f44070 */
[----:B------:R-:W-:Y:S01]  /*10510*/  @!P1 IMAD.IADD R67, R67, 0x1, -R231 ;  /* 0x0000000143439824 */ /* 0x000fe200078e0ae7 */
[----:B------:R-:W-:Y:S01]  /*10520*/  ISETP.GE.AND P4, PT, R246, RZ, PT ;  /* 0x000000fff600720c */ /* 0x000fe20003f86270 */
[----:B------:R-:W-:Y:S01]  /*10530*/  @!P0 IMAD.MOV R94, RZ, RZ, -R94 ;  /* 0x000000ffff5e8224 */ /* 0x000fe200078e0a5e */
[----:B------:R-:W-:-:S02]  /*10540*/  ISETP.GT.U32.AND P1, PT, R231, R115, PT ;  /* 0x00000073e700720c */ /* 0x000fc40003f24070 */
[----:B------:R-:W-:Y:S02]  /*10550*/  IABS R246, R246 ;  /* 0x000000f600f67213 */ /* 0x000fe40000000000 */
[----:B------:R-:W-:Y:S01]  /*10560*/  ISETP.GT.U32.AND P0, PT, R231, R37, PT ;  /* 0x00000025e700720c */ /* 0x000fe20003f04070 */
[----:B------:R-:W-:Y:S02]  /*10570*/  VIADD R16, R235, 0x126 ;  /* 0x00000126eb107836 */ /* 0x000fe40000000000 */
[----:B------:R-:W-:-:S04]  /*10580*/  IMAD.HI.U32 R12, R0, R246, RZ ;  /* 0x000000f6000c7227 */ /* 0x000fc800078e00ff */
[----:B------:R-:W-:Y:S01]  /*10590*/  VIADD R14, R235, 0x124 ;  /* 0x00000124eb0e7836 */ /* 0x000fe20000000000 */
[----:B------:R-:W-:Y:S01]  /*105a0*/  IABS R106, R16 ;  /* 0x00000010006a7213 */ /* 0x000fe20000000000 */
[----:B------:R-:W-:Y:S02]  /*105b0*/  @!P2 IMAD.IADD R95, R95, 0x1, -R231 ;  /* 0x000000015f5fa824 */ /* 0x000fe400078e0ae7 */
[----:B------:R-:W-:Y:S01]  /*105c0*/  IMAD.MOV R12, RZ, RZ, -R12 ;  /* 0x000000ffff0c7224 */ /* 0x000fe200078e0a0c */
[----:B------:R-:W-:Y:S02]  /*105d0*/  IABS R38, R14 ;  /* 0x0000000e00267213 */ /* 0x000fe40000000000 */
[-C--:B------:R-:W-:Y:S01]  /*105e0*/  @!P1 IADD3 R115, PT, PT, R115, -R231.reuse, RZ ;  /* 0x800000e773739210 */ /* 0x080fe20007ffe0ff */
[----:B------:R-:W-:Y:S01]  /*105f0*/  IMAD R246, R231, R12, R246 ;  /* 0x0000000ce7f67224 */ /* 0x000fe200078e02f6 */
[----:B------:R-:W-:Y:S01]  /*10600*/  @!P0 IADD3 R37, PT, PT, R37, -R231, RZ ;  /* 0x800000e725258210 */ /* 0x000fe20007ffe0ff */
[----:B------:R-:W-:Y:S01]  /*10610*/  IMAD.HI.U32 R12, R0, R106, RZ ;  /* 0x0000006a000c7227 */ /* 0x000fe200078e00ff */
[----:B------:R-:W-:-:S02]  /*10620*/  ISETP.GT.U32.AND P2, PT, R231, R95, PT ;  /* 0x0000005fe700720c */ /* 0x000fc40003f44070 */
[C---:B------:R-:W-:Y:S01]  /*10630*/  ISETP.GT.U32.AND P1, PT, R231.reuse, R115, PT ;  /* 0x00000073e700720c */ /* 0x040fe20003f24070 */
[----:B------:R-:W-:Y:S01]  /*10640*/  IMAD.HI.U32 R3, R0, R38, RZ ;  /* 0x0000002600037227 */ /* 0x000fe200078e00ff */
[----:B------:R-:W-:-:S03]  /*10650*/  ISETP.GT.U32.AND P0, PT, R231, R37, PT ;  /* 0x00000025e700720c */ /* 0x000fc60003f04070 */
[----:B------:R-:W-:Y:S02]  /*10660*/  IMAD.MOV R12, RZ, RZ, -R12 ;  /* 0x000000ffff0c7224 */ /* 0x000fe400078e0a0c */
[----:B------:R-:W-:Y:S02]  /*10670*/  IMAD.MOV R3, RZ, RZ, -R3 ;  /* 0x000000ffff037224 */ /* 0x000fe400078e0a03 */
[C---:B------:R-:W-:Y:S02]  /*10680*/  IMAD R106, R231.reuse, R12, R106 ;  /* 0x0000000ce76a7224 */ /* 0x040fe400078e026a */
[----:B------:R-:W-:Y:S02]  /*10690*/  IMAD R38, R231, R3, R38 ;  /* 0x00000003e7267224 */ /* 0x000fe400078e0226 */
        /* <DEDUP_REMOVED lines=8> */
[----:B------:R-:W-:-:S02]  /*10720*/  ISETP.GT.U32.AND P0, PT, R231, R246, PT ;  /* 0x000000f6e700720c */ /* 0x000fc40003f04070 */
[----:B------:R-:W-:Y:S01]  /*10730*/  IABS R157, R15 ;  /* 0x0000000f009d7213 */ /* 0x000fe20000000000 */
[----:B------:R-:W-:Y:S02]  /*10740*/  VIADD R15, R235, 0x129 ;  /* 0x00000129eb0f7836 */ /* 0x000fe40000000000 */
[----:B------:R-:W-:-:S03]  /*10750*/  IMAD.HI.U32 R5, R0, R39, RZ ;  /* 0x0000002700057227 */ /* 0x000fc600078e00ff */
[----:B------:R-:W-:Y:S01]  /*10760*/  IABS R158, R15 ;  /* 0x0000000f009e7213 */ /* 0x000fe20000000000 */
[----:B------:R-:W-:Y:S02]  /*10770*/  IMAD.MOV R5, RZ, RZ, -R5 ;  /* 0x000000ffff057224 */ /* 0x000fe400078e0a05 */
[----:B------:R-:W-:Y:S02]  /*10780*/  @!P2 IMAD.IADD R106, R106, 0x1, -R231 ;  /* 0x000000016a6aa824 */ /* 0x000fe400078e0ae7 */
[C---:B------:R-:W-:Y:S01]  /*10790*/  IMAD R39, R231.reuse, R5, R39 ;  /* 0x00000005e7277224 */ /* 0x040fe200078e0227 */
[----:B------:R-:W-:Y:S01]  /*107a0*/  @!P0 IADD3 R246, PT, PT, R246, -R231, RZ ;  /* 0x800000e7f6f68210 */ /* 0x000fe20007ffe0ff */
[----:B------:R-:W-:Y:S01]  /*107b0*/  @!P1 IMAD.IADD R38, R38, 0x1, -R231 ;  /* 0x0000000126269824 */ /* 0x000fe200078e0ae7 */
[----:B------:R-:W-:Y:S01]  /*107c0*/  ISETP.GT.U32.AND P2, PT, R231, R106, PT ;  /* 0x0000006ae700720c */ /* 0x000fe20003f44070 */
[----:B------:R-:W-:-:S04]  /*107d0*/  IMAD.HI.U32 R3, R0, R157, RZ ;  /* 0x0000009d00037227 */ /* 0x000fc800078e00ff */
[----:B------:R-:W-:Y:S01]  /*107e0*/  IMAD.HI.U32 R5, R0, R158, RZ ;  /* 0x0000009e00057227 */ /* 0x000fe200078e00ff */
[C---:B------:R-:W-:Y:S02]  /*107f0*/  ISETP.GT.U32.AND P0, PT, R231.reuse, R246, PT ;  /* 0x000000f6e700720c */ /* 0x040fe40003f04070 */
[----:B------:R-:W-:Y:S01]  /*10800*/  ISETP.GT.U32.AND P1, PT, R231, R38, PT ;  /* 0x00000026e700720c */ /* 0x000fe20003f24070 */
[----:B------:R-:W-:Y:S01]  /*10810*/  IMAD.MOV R3, RZ, RZ, -R3 ;  /* 0x000000ffff037224 */ /* 0x000fe200078e0a03 */
[----:B------:R-:W-:-:S03]  /*10820*/  IADD3 R5, PT, PT, -R5, RZ, RZ ;  /* 0x000000ff05057210 */ /* 0x000fc60007ffe1ff */
[----:B------:R-:W-:Y:S02]  /*10830*/  IMAD R157, R231, R3, R157 ;  /* 0x00000003e79d7224 */ /* 0x000fe400078e029d */
[----:B------:R-:W-:Y:S02]  /*10840*/  VIADD R3, R235, 0x12a ;  /* 0x0000012aeb037836 */ /* 0x000fe40000000000 */
[C---:B------:R-:W-:Y:S02]  /*10850*/  IMAD R158, R231.reuse, R5, R158 ;  /* 0x00000005e79e7224 */ /* 0x040fe400078e029e */
[--C-:B------:R-:W-:Y:S01]  /*10860*/  @!P2 IMAD.IADD R106, R106, 0x1, -R231.reuse ;  /* 0x000000016a6aa824 */ /* 0x100fe200078e0ae7 */
[----:B------:R-:W-:Y:S02]  /*10870*/  IABS R116, R3 ;  /* 0x0000000300747213 */ /* 0x000fe40000000000 */
[----:B------:R-:W-:Y:S01]  /*10880*/  ISETP.GT.U32.AND P2, PT, R231, R158, PT ;  /* 0x0000009ee700720c */ /* 0x000fe20003f44070 */
[--C-:B------:R-:W-:Y:S01]  /*10890*/  @!P0 IMAD.IADD R246, R246, 0x1, -R231.reuse ;  /* 0x00000001f6f68824 */ /* 0x100fe200078e0ae7 */
[----:B------:R-:W-:Y:S01]  /*108a0*/  ISETP.GE.AND P0, PT, R3, RZ, PT ;  /* 0x000000ff0300720c */ /* 0x000fe20003f06270 */
[----:B------:R-:W-:Y:S01]  /*108b0*/  @!P1 IMAD.IADD R38, R38, 0x1, -R231 ;  /* 0x0000000126269824 */ /* 0x000fe200078e0ae7 */
[----:B------:R-:W-:Y:S01]  /*108c0*/  ISETP.GT.U32.AND P1, PT, R231, R157, PT ;  /* 0x0000009de700720c */ /* 0x000fe20003f24070 */
[----:B------:R-:W-:Y:S01]  /*108d0*/  IMAD.HI.U32 R3, R0, R116, RZ ;  /* 0x0000007400037227 */ /* 0x000fe200078e00ff */
[----:B------:R-:W-:-:S03]  /*108e0*/  IADD3 R15, PT, PT, R235, 0x12c, RZ ;  /* 0x0000012ceb0f7810 */ /* 0x000fc60007ffe0ff */
[C---:B------:R-:W-:Y:S02]  /*108f0*/  VIADD R17, R235.reuse, 0x125 ;  /* 0x00000125eb117836 */ /* 0x040fe40000000000 */
[----:B------:R-:W-:Y:S01]  /*10900*/  IMAD.MOV R3, RZ, RZ, -R3 ;  /* 0x000000ffff037224 */ /* 0x000fe200078e0a03 */
[C---:B------:R-:W-:Y:S01]  /*10910*/  IADD3 R96, PT, PT, R235.reuse, 0x12b, RZ ;  /* 0x0000012beb607810 */ /* 0x040fe20007ffe0ff */
[----:B------:R-:W-:Y:S01]  /*10920*/  VIADD R12, R235, 0x12e ;  /* 0x0000012eeb0c7836 */ /* 0x000fe20000000000 */
[----:B------:R-:W-:Y:S01]  /*10930*/  IABS R6, R17 ;  /* 0x0000001100067213 */ /* 0x000fe20000000000 */
[----:B------:R-:W-:Y:S01]  /*10940*/  IMAD R116, R231, R3, R116 ;  /* 0x00000003e7747224 */ /* 0x000fe200078e0274 */
[----:B------:R-:W-:Y:S01]  /*10950*/  IABS R40, R15 ;  /* 0x0000000f00287213 */ /* 0x000fe20000000000 */
[----:B------:R-:W-:Y:S01]  /*10960*/  @!P2 IMAD.IADD R158, R158, 0x1, -R231 ;  /* 0x000000019e9ea824 */ /* 0x000fe200078e0ae7 */
[----:B------:R-:W-:Y:S01]  /*10970*/  IABS R160, R12 ;  /* 0x0000000c00a07213 */ /* 0x000fe20000000000 */
[----:B------:R-:W-:Y:S01]  /*10980*/  @!P4 IMAD.MOV R246, RZ, RZ, -R246 ;  /* 0x000000fffff6c224 */ /* 0x000fe200078e0af6 */
[----:B------:R-:W-:Y:S01]  /*10990*/  ISETP.GE.AND P4, PT, R96, RZ, PT ;  /* 0x000000ff6000720c */ /* 0x000fe20003f86270 */
[----:B------:R-:W-:Y:S01]  /*109a0*/  IMAD.HI.U32 R14, R0, R6, RZ ;  /* 0x00000006000e7227 */ /* 0x000fe200078e00ff */
[----:B------:R-:W-:-:S03]  /*109b0*/  IABS R96, R96 ;  /* 0x0000006000607213 */ /* 0x000fc60000000000 */
[----:B------:R-:W-:Y:S01]  /*109c0*/  @!P1 IMAD.IADD R157, R157, 0x1, -R231 ;  /* 0x000000019d9d9824 */ /* 0x000fe200078e0ae7 */
[C---:B------:R-:W-:Y:S01]  /*109d0*/  ISETP.GT.U32.AND P1, PT, R231.reuse, R116, PT ;  /* 0x00000074e700720c */ /* 0x040fe20003f24070 */
[----:B------:R-:W-:Y:S01]  /*109e0*/  IMAD.HI.U32 R12, R0, R40, RZ ;  /* 0x00000028000c7227 */ /* 0x000fe200078e00ff */
[----:B------:R-:W-:-:S03]  /*109f0*/  ISETP.GT.U32.AND P2, PT, R231, R158, PT ;  /* 0x0000009ee700720c */ /* 0x000fc60003f44070 */
[----:B------:R-:W-:Y:S01]  /*10a00*/  IMAD.MOV R14, RZ, RZ, -R14 ;  /* 0x000000ffff0e7224 */ /* 0x000fe200078e0a0e */
[----:B------:R-:W-:Y:S01]  /*10a10*/  IADD3 R12, PT, PT, -R12, RZ, RZ ;  /* 0x000000ff0c0c7210 */ /* 0x000fe20007ffe1ff */
[----:B------:R-:W-:-:S04]  /*10a20*/  IMAD.HI.U32 R3, R0, R96, RZ ;  /* 0x0000006000037227 */ /* 0x000fc800078e00ff */
[----:B------:R-:W-:Y:S02]  /*10a30*/  IMAD R6, R231, R14, R6 ;  /* 0x0000000ee7067224 */ /* 0x000fe400078e0206 */
[----:B------:R-:W-:Y:S02]  /*10a40*/  VIADD R14, R235, 0x12d ;  /* 0x0000012deb0e7836 */ /* 0x000fe40000000000 */
[----:B------:R-:W-:Y:S02]  /*10a50*/  IMAD.MOV R3, RZ, RZ, -R3 ;  /* 0x000000ffff037224 */ /* 0x000fe400078e0a03 */
[C---:B------:R-:W-:Y:S01]  /*10a60*/  IMAD R40, R231.reuse, R12, R40 ;  /* 0x0000000ce7287224 */ /* 0x040fe200078e0228 */
[----:B------:R-:W-:Y:S01]  /*10a70*/  IABS R159, R14 ;  /* 0x0000000e009f7213 */ /* 0x000fe20000000000 */
[----:B------:R-:W-:Y:S01]  /*10a80*/  @!P5 IMAD.MOV R115, RZ, RZ, -R115 ;  /* 0x000000ffff73d224 */ /* 0x000fe200078e0a73 */
[C---:B------:R-:W-:Y:S01]  /*10a90*/  ISETP.GT.U32.AND P5, PT, R231.reuse, R6, PT ;  /* 0x00000006e700720c */ /* 0x040fe20003fa4070 */
[----:B------:R-:W-:Y:S01]  /*10aa0*/  IMAD R96, R231, R3, R96 ;  /* 0x00000003e7607224 */ /* 0x000fe200078e0260 */
[-C--:B------:R-:W-:Y:S01]  /*10ab0*/  @!P1 IADD3 R116, PT, PT, R116, -R231.reuse, RZ ;  /* 0x800000e774749210 */ /* 0x080fe20007ffe0ff */
[----:B------:R-:W-:Y:S01]  /*10ac0*/  IMAD.HI.U32 R3, R0, R160, RZ ;  /* 0x000000a000037227 */ /* 0x000fe200078e00ff */
[----:B------:R-:W-:-:S02]  /*10ad0*/  @!P2 IADD3 R158, PT, PT, R158, -R231, RZ ;  /* 0x800000e79e9ea210 */ /* 0x000fc40007ffe0ff */
[C---:B------:R-:W-:Y:S01]  /*10ae0*/  ISETP.GT.U32.AND P2, PT, R231.reuse, R40, PT ;  /* 0x00000028e700720c */ /* 0x040fe20003f44070 */
[----:B------:R-:W-:Y:S01]  /*10af0*/  IMAD.HI.U32 R5, R0, R159, RZ ;  /* 0x0000009f00057227 */ /* 0x000fe200078e00ff */
[----:B------:R-:W-:Y:S02]  /*10b00*/  ISETP.GT.U32.AND P1, PT, R231, R116, PT ;  /* 0x00000074e700720c */ /* 0x000fe40003f24070 */
[----:B------:R-:W-:Y:S01]  /*10b10*/  IADD3 R3, PT, PT, -R3, RZ, RZ ;  /* 0x000000ff03037210 */ /* 0x000fe20007ffe1ff */
[----:B------:R-:W-:Y:S02]  /*10b20*/  IMAD.MOV R5, RZ, RZ, -R5 ;  /* 0x000000ffff057224 */ /* 0x000fe400078e0a05 */
[----:B------:R-:W-:Y:S02]  /*10b30*/  @!P5 IADD3 R6, PT, PT, R6, -R231, RZ ;  /* 0x800000e70606d210 */ /* 0x000fe40007ffe0ff */
[C---:B------:R-:W-:Y:S02]  /*10b40*/  IMAD R160, R231.reuse, R3, R160 ;  /* 0x00000003e7a07224 */ /* 0x040fe400078e02a0 */
[----:B------:R-:W-:-:S02]  /*10b50*/  IMAD R159, R231, R5, R159 ;  /* 0x00000005e79f7224 */ /* 0x000fc400078e029f */
[--C-:B------:R-:W-:Y:S01]  /*10b60*/  @!P2 IMAD.IADD R40, R40, 0x1, -R231.reuse ;  /* 0x000000012828a824 */ /* 0x100fe200078e0ae7 */
[----:B------:R-:W-:Y:S01]  /*10b70*/  ISETP.GT.U32.AND P2, PT, R231, R160, PT ;  /* 0x000000a0e700720c */ /* 0x000fe20003f44070 */
[----:B------:R-:W-:Y:S01]  /*10b80*/  VIADD R16, R235, 0x12f ;  /* 0x0000012feb107836 */ /* 0x000fe20000000000 */
[C---:B------:R-:W-:Y:S01]  /*10b90*/  ISETP.GT.U32.AND P5, PT, R231.reuse, R6, PT ;  /* 0x00000006e700720c */ /* 0x040fe20003fa4070 */
[----:B------:R-:W-:Y:S01]  /*10ba0*/  @!P1 IMAD.IADD R116, R116, 0x1, -R231 ;  /* 0x0000000174749824 */ /* 0x000fe200078e0ae7 */
[----:B------:R-:W-:Y:S02]  /*10bb0*/  ISETP.GT.U32.AND P1, PT, R231, R159, PT ;  /* 0x0000009fe700720c */ /* 0x000fe40003f24070 */
[----:B------:R-:W-:Y:S01]  /*10bc0*/  IABS R161, R16 ;  /* 0x0000001000a17213 */ /* 0x000fe20000000000 */
[C---:B------:R-:W-:Y:S02]  /*10bd0*/  VIADD R15, R235.reuse, 0x130 ;  /* 0x00000130eb0f7836 */ /* 0x040fe40000000000 */
[----:B------:R-:W-:-:S02]  /*10be0*/  VIADD R14, R235, 0x131 ;  /* 0x00000131eb0e7836 */ /* 0x000fc40000000000 */
[----:B------:R-:W-:Y:S01]  /*10bf0*/  IMAD.HI.U32 R5, R0, R161, RZ ;  /* 0x000000a100057227 */ /* 0x000fe200078e00ff */
[----:B------:R-:W-:Y:S02]  /*10c00*/  IABS R162, R15 ;  /* 0x0000000f00a27213 */ /* 0x000fe40000000000 */
[----:B------:R-:W-:Y:S01]  /*10c10*/  IABS R28, R14 ;  /* 0x0000000e001c7213 */ /* 0x000fe20000000000 */
[--C-:B------:R-:W-:Y:S02]  /*10c20*/  @!P2 IMAD.IADD R160, R160, 0x1, -R231.reuse ;  /* 0x00000001a0a0a824 */ /* 0x100fe400078e0ae7 */
[----:B------:R-:W-:Y:S01]  /*10c30*/  @!P5 IMAD.IADD R6, R6, 0x1, -R231 ;  /* 0x000000010606d824 */ /* 0x000fe200078e0ae7 */
[----:B------:R-:W-:Y:S01]  /*10c40*/  ISETP.GT.U32.AND P5, PT, R231, R39, PT ;  /* 0x00000027e700720c */ /* 0x000fe20003fa4070 */
[----:B------:R-:W-:Y:S02]  /*10c50*/  IMAD.MOV R5, RZ, RZ, -R5 ;  /* 0x000000ffff057224 */ /* 0x000fe400078e0a05 */
[----:B------:R-:W-:Y:S01]  /*10c60*/  @!P1 IMAD.IADD R159, R159, 0x1, -R231 ;  /* 0x000000019f9f9824 */ /* 0x000fe200078e0ae7 */
[C---:B------:R-:W-:Y:S01]  /*10c70*/  ISETP.GT.U32.AND P1, PT, R231.reuse, R40, PT ;  /* 0x00000028e700720c */ /* 0x040fe20003f24070 */
[----:B------:R-:W-:Y:S01]  /*10c80*/  IMAD.HI.U32 R3, R0, R162, RZ ;  /* 0x000000a200037227 */ /* 0x000fe200078e00ff */
[----:B------:R-:W-:-:S03]  /*10c90*/  ISETP.GT.U32.AND P2, PT, R231, R160, PT ;  /* 0x000000a0e700720c */ /* 0x000fc60003f44070 */
[----:B------:R-:W-:Y:S02]  /*10ca0*/  IMAD R161, R231, R5, R161 ;  /* 0x00000005e7a17224 */ /* 0x000fe400078e02a1 */
[----:B------:R-:W-:-:S04]  /*10cb0*/  IMAD.HI.U32 R5, R0, R28, RZ ;  /* 0x0000001c00057227 */ /* 0x000fc800078e00ff */
[----:B------:R-:W-:Y:S02]  /*10cc0*/  IMAD.MOV R3, RZ, RZ, -R3 ;  /* 0x000000ffff037224 */ /* 0x000fe400078e0a03 */
[----:B------:R-:W-:Y:S02]  /*10cd0*/  IMAD.MOV R5, RZ, RZ, -R5 ;  /* 0x000000ffff057224 */ /* 0x000fe400078e0a05 */
[C---:B------:R-:W-:Y:S01]  /*10ce0*/  IMAD R162, R231.reuse, R3, R162 ;  /* 0x00000003e7a27224 */ /* 0x040fe200078e02a2 */
[----:B------:R-:W-:Y:S01]  /*10cf0*/  @!P0 IADD3 R116, PT, PT, -R116, RZ, RZ ;  /* 0x000000ff74748210 */ /* 0x000fe20007ffe1ff */
[C---:B------:R-:W-:Y:S01]  /*10d00*/  IMAD R28, R231.reuse, R5, R28 ;  /* 0x00000005e71c7224 */ /* 0x040fe200078e021c */
[----:B------:R-:W-:Y:S01]  /*10d10*/  ISETP.GT.U32.AND P0, PT, R231, R159, PT ;  /* 0x0000009fe700720c */ /* 0x000fe20003f04070 */
[--C-:B------:R-:W-:Y:S01]  /*10d20*/  @!P5 IMAD.IADD R39, R39, 0x1, -R231.reuse ;  /* 0x000000012727d824 */ /* 0x100fe200078e0ae7 */
[C---:B------:R-:W-:Y:S02]  /*10d30*/  ISETP.GT.U32.AND P5, PT, R231.reuse, R157, PT ;  /* 0x0000009de700720c */ /* 0x040fe40003fa4070 */
[----:B------:R-:W-:Y:S01]  /*10d40*/  @!P1 IADD3 R40, PT, PT, R40, -R231, RZ ;  /* 0x800000e728289210 */ /* 0x000fe20007ffe0ff */
[----:B------:R-:W-:Y:S01]  /*10d50*/  @!P2 IMAD.IADD R160, R160, 0x1, -R231 ;  /* 0x00000001a0a0a824 */ /* 0x000fe200078e0ae7 */
[----:B------:R-:W-:-:S02]  /*10d60*/  ISETP.GT.U32.AND P1, PT, R231, R162, PT ;  /* 0x000000a2e700720c */ /* 0x000fc40003f24070 */
[----:B------:R-:W-:Y:S01]  /*10d70*/  ISETP.GT.U32.AND P2, PT, R231, R28, PT ;  /* 0x0000001ce700720c */ /* 0x000fe20003f44070 */
[C---:B------:R-:W-:Y:S01]  /*10d80*/  VIADD R14, R235.reuse, 0x134 ;  /* 0x00000134eb0e7836 */ /* 0x040fe20000000000 */
[C---:B------:R-:W-:Y:S01]  /*10d90*/  IADD3 R97, PT, PT, R235.reuse, 0x133, RZ ;  /* 0x00000133eb617810 */ /* 0x040fe20007ffe0ff */
[----:B------:R-:W-:Y:S02]  /*10da0*/  VIADD R12, R235, 0x135 ;  /* 0x00000135eb0c7836 */ /* 0x000fe40000000000 */
[--C-:B------:R-:W-:Y:S01]  /*10db0*/  @!P0 IMAD.IADD R159, R159, 0x1, -R231.reuse ;  /* 0x000000019f9f8824 */ /* 0x100fe200078e0ae7 */
[----:B------:R-:W-:Y:S01]  /*10dc0*/  ISETP.GE.AND P0, PT, R97, RZ, PT ;  /* 0x000000ff6100720c */ /* 0x000fe20003f06270 */
[----:B------:R-:W-:Y:S01]  /*10dd0*/  @!P5 IMAD.IADD R157, R157, 0x1, -R231 ;  /* 0x000000019d9dd824 */ /* 0x000fe200078e0ae7 */
[----:B------:R-:W-:Y:S02]  /*10de0*/  ISETP.GT.U32.AND P5, PT, R231, R96, PT ;  /* 0x00000060e700720c */ /* 0x000fe40003fa4070 */
[----:B------:R-:W-:-:S02]  /*10df0*/  IABS R97, R97 ;  /* 0x0000006100617213 */ /* 0x000fc40000000000 */
[----:B------:R-:W-:Y:S01]  /*10e00*/  @!P1 IADD3 R162, PT, PT, R162, -R231, RZ ;  /* 0x800000e7a2a29210 */ /* 0x000fe20007ffe0ff */
[----:B------:R-:W-:Y:S01]  /*10e10*/  @!P2 IMAD.IADD R28, R28, 0x1, -R231 ;  /* 0x000000011c1ca824 */ /* 0x000fe200078e0ae7 */
[----:B------:R-:W-:Y:S01]  /*10e20*/  IABS R65, R14 ;  /* 0x0000000e00417213 */ /* 0x000fe20000000000 */
[C---:B------:R-:W-:Y:S01]  /*10e30*/  IMAD.HI.U32 R14, R0.reuse, R97, RZ ;  /* 0x00000061000e7227 */ /* 0x040fe200078e00ff */
[C---:B------:R-:W-:Y:S02]  /*10e40*/  ISETP.GT.U32.AND P1, PT, R231.reuse, R162, PT ;  /* 0x000000a2e700720c */ /* 0x040fe40003f24070 */
[----:B------:R-:W-:Y:S01]  /*10e50*/  IABS R163, R12 ;  /* 0x0000000c00a37213 */ /* 0x000fe20000000000 */
[----:B------:R-:W-:Y:S01]  /*10e60*/  IMAD.HI.U32 R12, R0, R65, RZ ;  /* 0x00000041000c7227 */ /* 0x000fe200078e00ff */
[----:B------:R-:W-:Y:S02]  /*10e70*/  ISETP.GT.U32.AND P2, PT, R231, R28, PT ;  /* 0x0000001ce700720c */ /* 0x000fe40003f44070 */
[----:B------:R-:W-:Y:S01]  /*10e80*/  @!P6 IADD3 R95, PT, PT, -R95, RZ, RZ ;  /* 0x000000ff5f5fe210 */ /* 0x000fe20007ffe1ff */
[----:B------:R-:W-:Y:S01]  /*10e90*/  IMAD.MOV R14, RZ, RZ, -R14 ;  /* 0x000000ffff0e7224 */ /* 0x000fe200078e0a0e */
[C---:B------:R-:W-:Y:S01]  /*10ea0*/  ISETP.GT.U32.AND P6, PT, R231.reuse, R39, PT ;  /* 0x00000027e700720c */ /* 0x040fe20003fc4070 */
[----:B------:R-:W-:Y:S01]  /*10eb0*/  STL [R1+0x4a3c], R30 ;  /* 0x004a3c1e01007387 */ /* 0x000fe20000100800 */
[----:B------:R-:W-:Y:S01]  /*10ec0*/  IADD3 R12, PT, PT, -R12, RZ, RZ ;  /* 0x000000ff0c0c7210 */ /* 0x000fe20007ffe1ff */
[----:B------:R-:W-:Y:S01]  /*10ed0*/  IMAD R97, R231, R14, R97 ;  /* 0x0000000ee7617224 */ /* 0x000fe200078e0261 */
[----:B------:R-:W-:Y:S01]  /*10ee0*/  @!P5 IADD3 R96, PT, PT, R96, -R231, RZ ;  /* 0x800000e76060d210 */ /* 0x000fe20007ffe0ff */
[----:B------:R-:W-:Y:S01]  /*10ef0*/  STL [R1+0x4a40], R29 ;  /* 0x004a401d01007387 */ /* 0x000fe20000100800 */
[----:B------:R-:W-:-:S03]  /*10f00*/  @!P1 IMAD.IADD R162, R162, 0x1, -R231 ;  /* 0x00000001a2a29824 */ /* 0x000fc600078e0ae7 */
[----:B------:R-:W-:Y:S01]  /*10f10*/  STL [R1+0x4a28], R80 ;  /* 0x004a285001007387 */ /* 0x000fe20000100800 */
[C---:B------:R-:W-:Y:S01]  /*10f20*/  IMAD R65, R231.reuse, R12, R65 ;  /* 0x0000000ce7417224 */ /* 0x040fe200078e0241 */
[C---:B------:R-:W-:Y:S02]  /*10f30*/  ISETP.GT.U32.AND P5, PT, R231.reuse, R96, PT ;  /* 0x00000060e700720c */ /* 0x040fe40003fa4070 */
[----:B------:R-:W-:Y:S01]  /*10f40*/  STL [R1+0x4a44], R31 ;  /* 0x004a441f01007387 */ /* 0x000fe20000100800 */
[----:B------:R-:W-:-:S03]  /*10f50*/  ISETP.GT.U32.AND P1, PT, R231, R97, PT ;  /* 0x00000061e700720c */ /* 0x000fc60003f24070 */
[----:B------:R-:W-:Y:S01]  /*10f60*/  STL [R1+0x4a48], R32 ;  /* 0x004a482001007387 */ /* 0x000fe20000100800 */
[----:B------:R-:W-:-:S03]  /*10f70*/  VIADD R117, R235, 0x132 ;  /* 0x00000132eb757836 */ /* 0x000fc60000000000 */
[----:B------:R-:W-:Y:S01]  /*10f80*/  STL [R1+0x4a4c], R33 ;  /* 0x004a4c2101007387 */ /* 0x000fe20000100800 */
[----:B------:R-:W-:-:S03]  /*10f90*/  @!P2 IMAD.IADD R28, R28, 0x1, -R231 ;  /* 0x000000011c1ca824 */ /* 0x000fc600078e0ae7 */
[----:B------:R-:W-:Y:S01]  /*10fa0*/  STL [R1+0x4a50], R72 ;  /* 0x004a504801007387 */ /* 0x000fe20000100800 */
[----:B------:R-:W-:-:S03]  /*10fb0*/  ISETP.GT.U32.AND P2, PT, R231, R65, PT ;  /* 0x00000041e700720c */ /* 0x000fc60003f44070 */
[----:B------:R-:W-:Y:S04]  /*10fc0*/  STL [R1+0x4a54], R34 ;  /* 0x004a542201007387 */ /* 0x000fe80000100800 */
[----:B------:R-:W-:Y:S01]  /*10fd0*/  STL [R1+0x4a58], R35 ;  /* 0x004a582301007387 */ /* 0x000fe20000100800 */
[----:B------:R-:W-:-:S03]  /*10fe0*/  @!P6 IMAD.IADD R39, R39, 0x1, -R231 ;  /* 0x000000012727e824 */ /* 0x000fc600078e0ae7 */
[----:B------:R-:W-:Y:S01]  /*10ff0*/  STL [R1+0x4a5c], R71 ;  /* 0x004a5c4701007387 */ /* 0x000fe20000100800 */
[----:B------:R-:W-:-:S03]  /*11000*/  ISETP.GE.AND P6, PT, R117, RZ, PT ;  /* 0x000000ff7500720c */ /* 0x000fc60003fc6270 */
[----:B------:R-:W-:Y:S01]  /*11010*/  STL [R1+0x4a60], R70 ;  /* 0x004a604601007387 */ /* 0x000fe20000100800 */
[----:B------:R-:W-:-:S03]  /*11020*/  IABS R117, R117 ;  /* 0x0000007500757213 */ /* 0x000fc60000000000 */
[----:B------:R-:W-:Y:S04]  /*11030*/  STL [R1+0x4a64], R36 ;  /* 0x004a642401007387 */ /* 0x000fe80000100800 */
[----:B------:R-:W-:Y:S04]  /*11040*/  STL [R1+0x4a68], R37 ;  /* 0x004a682501007387 */ /* 0x000fe80000100800 */
[----:B------:R-:W-:Y:S04]  /*11050*/  STL [R1+0x4a6c], R67 ;  /* 0x004a6c4301007387 */ /* 0x000fe80000100800 */
[----:B------:R-:W-:Y:S01]  /*11060*/  STL [R1+0x4a70], R66 ;  /* 0x004a704201007387 */ /* 0x000fe20000100800 */
[----:B------:R-:W-:-:S03]  /*11070*/  @!P5 IMAD.IADD R96, R96, 0x1, -R231 ;  /* 0x000000016060d824 */ /* 0x000fc600078e0ae7 */
[----:B------:R-:W-:Y:S01]  /*11080*/  STL [R1+0x4a74], R246 ;  /* 0x004a74f601007387 */ /* 0x000fe20000100800 */
[----:B------:R-:W-:-:S03]  /*11090*/  IMAD.HI.U32 R3, R0, R117, RZ ;  /* 0x0000007500037227 */ /* 0x000fc600078e00ff */
[----:B------:R-:W-:Y:S01]  /*110a0*/  STL [R1+0x4a78], R38 ;  /* 0x004a782601007387 */ /* 0x000fe20000100800 */
[----:B------:R-:W-:-:S03]  /*110b0*/  @!P1 IMAD.IADD R97, R97, 0x1, -R231 ;  /* 0x0000000161619824 */ /* 0x000fc600078e0ae7 */
[----:B------:R1:W-:Y:S01]  /*110c0*/  STL [R1+0x4a7c], R6 ;  /* 0x004a7c0601007387 */ /* 0x0003e20000100800 */
[----:B------:R-:W-:Y:S01]  /*110d0*/  @!P2 IMAD.IADD R65, R65, 0x1, -R231 ;  /* 0x000000014141a824 */ /* 0x000fe200078e0ae7 */
[----:B------:R-:W-:Y:S01]  /*110e0*/  @!P4 IADD3 R96, PT, PT, -R96, RZ, RZ ;  /* 0x000000ff6060c210 */ /* 0x000fe20007ffe1ff */
[----:B------:R-:W-:Y:S01]  /*110f0*/  IMAD.MOV R3, RZ, RZ, -R3 ;  /* 0x000000ffff037224 */ /* 0x000fe200078e0a03 */
[----:B------:R-:W-:Y:S01]  /*11100*/  ISETP.GT.U32.AND P4, PT, R231, R97, PT ;  /* 0x00000061e700720c */ /* 0x000fe20003f84070 */
[----:B-1----:R-:W-:Y:S02]  /*11110*/  VIADD R6, R235, 0x136 ;  /* 0x00000136eb067836 */ /* 0x002fe40000000000 */
[----:B------:R-:W-:-:S03]  /*11120*/  IMAD.HI.U32 R5, R0, R163, RZ ;  /* 0x000000a300057227 */ /* 0x000fc600078e00ff */
[----:B------:R-:W-:Y:S01]  /*11130*/  IABS R41, R6 ;  /* 0x0000000600297213 */ /* 0x000fe20000000000 */
[C---:B------:R-:W-:Y:S01]  /*11140*/  IMAD R117, R231.reuse, R3, R117 ;  /* 0x00000003e7757224 */ /* 0x040fe200078e0275 */
[----:B------:R-:W-:Y:S01]  /*11150*/  ISETP.GT.U32.AND P2, PT, R231, R65, PT ;  /* 0x00000041e700720c */ /* 0x000fe20003f44070 */
[----:B------:R-:W-:Y:S02]  /*11160*/  IMAD.MOV R5, RZ, RZ, -R5 ;  /* 0x000000ffff057224 */ /* 0x000fe400078e0a05 */
[----:B------:R-:W-:-:S04]  /*11170*/  IMAD.HI.U32 R3, R0, R41, RZ ;  /* 0x0000002900037227 */ /* 0x000fc800078e00ff */
[----:B------:R-:W-:Y:S02]  /*11180*/  IMAD.MOV R3, RZ, RZ, -R3 ;  /* 0x000000ffff037224 */ /* 0x000fe400078e0a03 */
[C---:B------:R-:W-:Y:S02]  /*11190*/  IMAD R163, R231.reuse, R5, R163 ;  /* 0x00000005e7a37224 */ /* 0x040fe400078e02a3 */
[----:B------:R-:W-:Y:S02]  /*111a0*/  IMAD R41, R231, R3, R41 ;  /* 0x00000003e7297224 */ /* 0x000fe400078e0229 */
[--C-:B------:R-:W-:Y:S01]  /*111b0*/  @!P4 IMAD.IADD R97, R97, 0x1, -R231.reuse ;  /* 0x000000016161c824 */ /* 0x100fe200078e0ae7 */
[----:B------:R-:W-:Y:S01]  /*111c0*/  ISETP.GT.U32.AND P4, PT, R231, R163, PT ;  /* 0x000000a3e700720c */ /* 0x000fe20003f84070 */
[----:B------:R-:W-:Y:S01]  /*111d0*/  @!P2 IMAD.IADD R65, R65, 0x1, -R231 ;  /* 0x000000014141a824 */ /* 0x000fe200078e0ae7 */
[----:B------:R-:W-:Y:S01]  /*111e0*/  ISETP.GT.U32.AND P2, PT, R231, R41, PT ;  /* 0x00000029e700720c */ /* 0x000fe20003f44070 */
[----:B------:R-:W-:Y:S01]  /*111f0*/  VIADD R16, R235, 0x137 ;  /* 0x00000137eb107836 */ /* 0x000fe20000000000 */
[----:B------:R-:W-:Y:S01]  /*11200*/  ISETP.GT.U32.AND P5, PT, R231, R161, PT ;  /* 0x000000a1e700720c */ /* 0x000fe20003fa4070 */
[----:B------:R-:W-:-:S03]  /*11210*/  VIADD R15, R235, 0x138 ;  /* 0x00000138eb0f7836 */ /* 0x000fc60000000000 */
[----:B------:R-:W-:-:S05]  /*11220*/  IABS R164, R16 ;  /* 0x0000001000a47213 */ /* 0x000fca0000000000 */
[--C-:B------:R-:W-:Y:S01]  /*11230*/  @!P4 IMAD.IADD R163, R163, 0x1, -R231.reuse ;  /* 0x00000001a3a3c824 */ /* 0x100fe200078e0ae7 */
[----:B------:R-:W-:Y:S01]  /*11240*/  IABS R165, R15 ;  /* 0x0000000f00a57213 */ /* 0x000fe20000000000 */
[----:B------:R-:W-:Y:S02]  /*11250*/  @!P2 IMAD.IADD R41, R41, 0x1, -R231 ;  /* 0x000000012929a824 */ /* 0x000fe400078e0ae7 */
[C---:B------:R-:W-:Y:S01]  /*11260*/  IMAD.HI.U32 R3, R0.reuse, R164, RZ ;  /* 0x000000a400037227 */ /* 0x040fe200078e00ff */
[C---:B------:R-:W-:Y:S02]  /*11270*/  ISETP.GT.U32.AND P4, PT, R231.reuse, R163, PT ;  /* 0x000000a3e700720c */ /* 0x040fe40003f84070 */
[----:B------:R-:W-:Y:S01]  /*11280*/  ISETP.GT.U32.AND P2, PT, R231, R41, PT ;  /* 0x00000029e700720c */ /* 0x000fe20003f44070 */
[----:B------:R-:W-:Y:S01]  /*11290*/  IMAD.HI.U32 R14, R0, R165, RZ ;  /* 0x000000a5000e7227 */ /* 0x000fe200078e00ff */
[----:B------:R-:W-:-:S03]  /*112a0*/  IADD3 R3, PT, PT, -R3, RZ, RZ ;  /* 0x000000ff03037210 */ /* 0x000fc60007ffe1ff */
[----:B------:R-:W-:Y:S02]  /*112b0*/  @!P5 IMAD.IADD R161, R161, 0x1, -R231 ;  /* 0x00000001a1a1d824 */ /* 0x000fe400078e0ae7 */
[----:B------:R-:W-:Y:S02]  /*112c0*/  IMAD.MOV R14, RZ, RZ, -R14 ;  /* 0x000000ffff0e7224 */ /* 0x000fe400078e0a0e */
[C---:B------:R-:W-:Y:S01]  /*112d0*/  IMAD R164, R231.reuse, R3, R164 ;  /* 0x00000003e7a47224 */ /* 0x040fe200078e02a4 */
[C---:B------:R-:W-:Y:S01]  /*112e0*/  ISETP.GT.U32.AND P5, PT, R231.reuse, R161, PT ;  /* 0x000000a1e700720c */ /* 0x040fe20003fa4070 */
[----:B------:R-:W-:Y:S01]  /*112f0*/  IMAD R165, R231, R14, R165 ;  /* 0x0000000ee7a57224 */ /* 0x000fe200078e02a5 */
[----:B------:R-:W-:Y:S02]  /*11300*/  @!P4 IADD3 R163, PT, PT, R163, -R231, RZ ;  /* 0x800000e7a3a3c210 */ /* 0x000fe40007ffe0ff */
[----:B------:R-:W-:Y:S01]  /*11310*/  ISETP.GT.U32.AND P4, PT, R231, R164, PT ;  /* 0x000000a4e700720c */ /* 0x000fe20003f84070 */
[----:B------:R-:W-:Y:S01]  /*11320*/  @!P2 IMAD.IADD R41, R41, 0x1, -R231 ;  /* 0x000000012929a824 */ /* 0x000fe200078e0ae7 */
[----:B------:R-:W-:-:S02]  /*11330*/  ISETP.GT.U32.AND P2, PT, R231, R165, PT ;  /* 0x000000a5e700720c */ /* 0x000fc40003f44070 */
[----:B------:R-:W-:-:S04]  /*11340*/  IADD3 R242, PT, PT, R235, 0x13a, RZ ;  /* 0x0000013aebf27810 */ /* 0x000fc80007ffe0ff */
[----:B------:R-:W-:Y:S01]  /*11350*/  ISETP.GE.AND P1, PT, R242, RZ, PT ;  /* 0x000000fff200720c */ /* 0x000fe20003f26270 */
[----:B------:R-:W-:Y:S01]  /*11360*/  @!P5 IMAD.IADD R161, R161, 0x1, -R231 ;  /* 0x00000001a1a1d824 */ /* 0x000fe200078e0ae7 */
[----:B------:R-:W-:Y:S02]  /*11370*/  ISETP.GT.U32.AND P5, PT, R231, R117, PT ;  /* 0x00000075e700720c */ /* 0x000fe40003fa4070 */
[----:B------:R-:W-:Y:S02]  /*11380*/  IABS R242, R242 ;  /* 0x000000f200f27213 */ /* 0x000fe40000000000 */
[-C--:B------:R-:W-:Y:S02]  /*11390*/  @!P4 IADD3 R164, PT, PT, R164, -R231.reuse, RZ ;  /* 0x800000e7a4a4c210 */ /* 0x080fe40007ffe0ff */
[----:B------:R-:W-:Y:S01]  /*113a0*/  @!P2 IADD3 R165, PT, PT, R165, -R231, RZ ;  /* 0x800000e7a5a5a210 */ /* 0x000fe20007ffe0ff */
[----:B------:R-:W-:Y:S01]  /*113b0*/  IMAD.HI.U32 R5, R0, R242, RZ ;  /* 0x000000f200057227 */ /* 0x000fe200078e00ff */
[----:B------:R-:W-:-:S03]  /*113c0*/  ISETP.GT.U32.AND P2, PT, R231, R164, PT ;  /* 0x000000a4e700720c */ /* 0x000fc60003f44070 */
[----:B------:R-:W-:Y:S02]  /*113d0*/  IMAD.MOV R5, RZ, RZ, -R5 ;  /* 0x000000ffff057224 */ /* 0x000fe400078e0a05 */
[----:B------:R-:W-:Y:S02]  /*113e0*/  @!P5 IADD3 R117, PT, PT, R117, -R231, RZ ;  /* 0x800000e77575d210 */ /* 0x000fe40007ffe0ff */
[C---:B------:R-:W-:Y:S02]  /*113f0*/  IMAD R242, R231.reuse, R5, R242 ;  /* 0x00000005e7f27224 */ /* 0x040fe400078e02f2 */
[----:B------:R-:W-:-:S04]  /*11400*/  ISETP.GT.U32.AND P5, PT, R231, R117, PT ;  /* 0x00000075e700720c */ /* 0x000fc80003fa4070 */
[----:B------:R-:W-:Y:S01]  /*11410*/  @!P2 IMAD.IADD R164, R164, 0x1, -R231 ;  /* 0x00000001a4a4a824 */ /* 0x000fe200078e0ae7 */
[----:B------:R-:W-:Y:S01]  /*11420*/  ISETP.GT.U32.AND P2, PT, R231, R242, PT ;  /* 0x000000f2e700720c */ /* 0x000fe20003f44070 */
[----:B------:R-:W-:-:S07]  /*11430*/  VIADD R98, R235, 0x13b ;  /* 0x0000013beb627836 */ /* 0x000fce0000000000 */
[----:B------:R-:W-:Y:S01]  /*11440*/  @!P5 IMAD.IADD R117, R117, 0x1, -R231 ;  /* 0x000000017575d824 */ /* 0x000fe200078e0ae7 */
[----:B------:R-:W-:Y:S02]  /*11450*/  ISETP.GE.AND P5, PT, R98, RZ, PT ;  /* 0x000000ff6200720c */ /* 0x000fe40003fa6270 */
[----:B------:R-:W-:Y:S02]  /*11460*/  IABS R98, R98 ;  /* 0x0000006200627213 */ /* 0x000fe40000000000 */
[----:B------:R-:W-:Y:S01]  /*11470*/  @!P2 IADD3 R242, PT, PT, R242, -R231, RZ ;  /* 0x800000e7f2f2a210 */ /* 0x000fe20007ffe0ff */
[----:B------:R-:W-:Y:S02]  /*11480*/  VIADD R6, R235, 0x139 ;  /* 0x00000139eb067836 */ /* 0x000fe40000000000 */
[----:B------:R-:W-:Y:S01]  /*11490*/  IMAD.HI.U32 R3, R0, R98, RZ ;  /* 0x0000006200037227 */ /* 0x000fe200078e00ff */
[----:B------:R-:W-:Y:S02]  /*114a0*/  ISETP.GT.U32.AND P2, PT, R231, R242, PT ;  /* 0x000000f2e700720c */ /* 0x000fe40003f44070 */
[----:B------:R-:W-:Y:S01]  /*114b0*/  IABS R166, R6 ;  /* 0x0000000600a67213 */ /* 0x000fe20000000000 */
[----:B------:R-:W-:-:S02]  /*114c0*/  IMAD.MOV R3, RZ, RZ, -R3 ;  /* 0x000000ffff037224 */ /* 0x000fc400078e0a03 */
[----:B------:R-:W-:Y:S02]  /*114d0*/  VIADD R6, R235, 0x13c ;  /* 0x0000013ceb067836 */ /* 0x000fe40000000000 */
[----:B------:R-:W-:Y:S01]  /*114e0*/  IMAD R98, R231, R3, R98 ;  /* 0x00000003e7627224 */ /* 0x000fe200078e0262 */
[C---:B------:R-:W-:Y:S01]  /*114f0*/  IADD3 R15, PT, PT, R235.reuse, 0x13d, RZ ;  /* 0x0000013deb0f7810 */ /* 0x040fe20007ffe0ff */
[----:B------:R-:W-:Y:S01]  /*11500*/  VIADD R3, R235, 0x13f ;  /* 0x0000013feb037836 */ /* 0x000fe20000000000 */
[----:B------:R-:W-:Y:S01]  /*11510*/  IABS R167, R6 ;  /* 0x0000000600a77213 */ /* 0x000fe20000000000 */
[----:B------:R-:W-:Y:S01]  /*11520*/  IMAD.HI.U32 R12, R0, R166, RZ ;  /* 0x000000a6000c7227 */ /* 0x000fe200078e00ff */
[----:B------:R-:W-:-:S03]  /*11530*/  IABS R82, R15 ;  /* 0x0000000f00527213 */ /* 0x000fc60000000000 */
[----:B------:R-:W-:Y:S01]  /*11540*/  @!P2 IMAD.IADD R242, R242, 0x1, -R231 ;  /* 0x00000001f2f2a824 */ /* 0x000fe200078e0ae7 */
[----:B------:R-:W-:Y:S02]  /*11550*/  ISETP.GT.U32.AND P2, PT, R231, R98, PT ;  /* 0x00000062e700720c */ /* 0x000fe40003f44070 */
[----:B------:R-:W-:Y:S01]  /*11560*/  IABS R169, R3 ;  /* 0x0000000300a97213 */ /* 0x000fe20000000000 */
[----:B------:R-:W-:Y:S01]  /*11570*/  IMAD.HI.U32 R3, R0, R167, RZ ;  /* 0x000000a700037227 */ /* 0x000fe200078e00ff */
[----:B------:R-:W-:-:S03]  /*11580*/  IADD3 R12, PT, PT, -R12, RZ, RZ ;  /* 0x000000ff0c0c7210 */ /* 0x000fc60007ffe1ff */
[----:B------:R-:W-:Y:S02]  /*11590*/  IMAD.MOV R3, RZ, RZ, -R3 ;  /* 0x000000ffff037224 */ /* 0x000fe400078e0a03 */
[----:B------:R-:W-:-:S04]  /*115a0*/  IMAD.HI.U32 R14, R0, R82, RZ ;  /* 0x00000052000e7227 */ /* 0x000fc800078e00ff */
[----:B------:R-:W-:Y:S02]  /*115b0*/  IMAD R166, R231, R12, R166 ;  /* 0x0000000ce7a67224 */ /* 0x000fe400078e02a6 */
[----:B------:R-:W-:Y:S02]  /*115c0*/  VIADD R6, R235, 0x13e ;  /* 0x0000013eeb067836 */ /* 0x000fe40000000000 */
[C---:B------:R-:W-:Y:S02]  /*115d0*/  IMAD R167, R231.reuse, R3, R167 ;  /* 0x00000003e7a77224 */ /* 0x040fe400078e02a7 */
[----:B------:R-:W-:Y:S01]  /*115e0*/  IMAD.MOV R14, RZ, RZ, -R14 ;  /* 0x000000ffff0e7224 */ /* 0x000fe200078e0a0e */
[C---:B------:R-:W-:Y:S01]  /*115f0*/  ISETP.GT.U32.AND P4, PT, R231.reuse, R166, PT ;  /* 0x000000a6e700720c */ /* 0x040fe20003f84070 */
[----:B------:R-:W-:Y:S01]  /*11600*/  @!P2 IMAD.IADD R98, R98, 0x1, -R231 ;  /* 0x000000016262a824 */ /* 0x000fe200078e0ae7 */
[----:B------:R-:W-:Y:S01]  /*11610*/  IABS R168, R6 ;  /* 0x0000000600a87213 */ /* 0x000fe20000000000 */
[----:B------:R-:W-:Y:S01]  /*11620*/  IMAD R82, R231, R14, R82 ;  /* 0x0000000ee7527224 */ /* 0x000fe200078e0252 */
[----:B------:R-:W-:-:S02]  /*11630*/  @!P0 IADD3 R97, PT, PT, -R97, RZ, RZ ;  /* 0x000000ff61618210 */ /* 0x000fc40007ffe1ff */
[C---:B------:R-:W-:Y:S01]  /*11640*/  ISETP.GT.U32.AND P0, PT, R231.reuse, R167, PT ;  /* 0x000000a7e700720c */ /* 0x040fe20003f04070 */
[----:B------:R-:W-:Y:S01]  /*11650*/  @!P6 IMAD.MOV R117, RZ, RZ, -R117 ;  /* 0x000000ffff75e224 */ /* 0x000fe200078e0a75 */
[C---:B------:R-:W-:Y:S01]  /*11660*/  ISETP.GT.U32.AND P2, PT, R231.reuse, R98, PT ;  /* 0x00000062e700720c */ /* 0x040fe20003f44070 */
[----:B------:R-:W-:Y:S01]  /*11670*/  IMAD.HI.U32 R12, R0, R168, RZ ;  /* 0x000000a8000c7227 */ /* 0x000fe200078e00ff */
[----:B------:R-:W-:-:S03]  /*11680*/  ISETP.GT.U32.AND P6, PT, R231, R165, PT ;  /* 0x000000a5e700720c */ /* 0x000fc60003fc4070 */
[----:B------:R-:W-:Y:S01]  /*11690*/  @!P1 IMAD.MOV R242, RZ, RZ, -R242 ;  /* 0x000000fffff29224 */ /* 0x000fe200078e0af2 */
[----:B------:R-:W-:Y:S01]  /*116a0*/  ISETP.GT.U32.AND P1, PT, R231, R82, PT ;  /* 0x00000052e700720c */ /* 0x000fe20003f24070 */
[----:B------:R-:W-:Y:S02]  /*116b0*/  IMAD.MOV R12, RZ, RZ, -R12 ;  /* 0x000000ffff0c7224 */ /* 0x000fe400078e0a0c */
[----:B------:R-:W-:Y:S02]  /*116c0*/  VIADD R5, R235, 0x140 ;  /* 0x00000140eb057836 */ /* 0x000fe40000000000 */
[--C-:B------:R-:W-:Y:S02]  /*116d0*/  @!P4 IMAD.IADD R166, R166, 0x1, -R231.reuse ;  /* 0x00000001a6a6c824 */ /* 0x100fe400078e0ae7 */
[----:B------:R-:W-:Y:S01]  /*116e0*/  IMAD R168, R231, R12, R168 ;  /* 0x0000000ce7a87224 */ /* 0x000fe200078e02a8 */
[----:B------:R-:W-:Y:S01]  /*116f0*/  IADD3 R247, PT, PT, R235, 0x141, RZ ;  /* 0x00000141ebf77810 */ /* 0x000fe20007ffe0ff */
[--C-:B------:R-:W-:Y:S01]  /*11700*/  @!P0 IMAD.IADD R167, R167, 0x1, -R231.reuse ;  /* 0x00000001a7a78824 */ /* 0x100fe200078e0ae7 */
[----:B------:R-:W-:Y:S01]  /*11710*/  IABS R170, R5 ;  /* 0x0000000500aa7213 */ /* 0x000fe20000000000 */
[----:B------:R-:W-:Y:S01]  /*11720*/  @!P6 IMAD.IADD R165, R165, 0x1, -R231 ;  /* 0x00000001a5a5e824 */ /* 0x000fe200078e0ae7 */
[----:B------:R-:W-:-:S02]  /*11730*/  ISETP.GT.U32.AND P4, PT, R231, R166, PT ;  /* 0x000000a6e700720c */ /* 0x000fc40003f84070 */
[----:B------:R-:W-:Y:S01]  /*11740*/  @!P2 IADD3 R98, PT, PT, R98, -R231, RZ ;  /* 0x800000e76262a210 */ /* 0x000fe20007ffe0ff */
[----:B------:R-:W-:Y:S01]  /*11750*/  @!P1 IMAD.IADD R82, R82, 0x1, -R231 ;  /* 0x0000000152529824 */ /* 0x000fe200078e0ae7 */
[----:B------:R-:W-:Y:S02]  /*11760*/  ISETP.GT.U32.AND P2, PT, R231, R168, PT ;  /* 0x000000a8e700720c */ /* 0x000fe40003f44070 */
[----:B------:R-:W-:Y:S01]  /*11770*/  ISETP.GE.AND P6, PT, R247, RZ, PT ;  /* 0x000000fff700720c */ /* 0x000fe20003fc6270 */
[C---:B------:R-:W-:Y:S01]  /*11780*/  IMAD.HI.U32 R3, R0.reuse, R170, RZ ;  /* 0x000000aa00037227 */ /* 0x040fe200078e00ff */
[----:B------:R-:W-:Y:S02]  /*11790*/  IADD3 R15, PT, PT, R235, 0x144, RZ ;  /* 0x00000144eb0f7810 */ /* 0x000fe40007ffe0ff */
[----:B------:R-:W-:Y:S02]  /*117a0*/  IABS R247, R247 ;  /* 0x000000f700f77213 */ /* 0x000fe40000000000 */
[----:B------:R-:W-:Y:S01]  /*117b0*/  ISETP.GT.U32.AND P0, PT, R231, R167, PT ;  /* 0x000000a7e700720c */ /* 0x000fe20003f04070 */
[----:B------:R-:W-:Y:S01]  /*117c0*/  IMAD.HI.U32 R5, R0, R169, RZ ;  /* 0x000000a900057227 */ /* 0x000fe200078e00ff */
[----:B------:R-:W-:-:S02]  /*117d0*/  IABS R171, R15 ;  /* 0x0000000f00ab7213 */ /* 0x000fc40000000000 */
[----:B------:R-:W-:Y:S01]  /*117e0*/  ISETP.GT.U32.AND P1, PT, R231, R82, PT ;  /* 0x00000052e700720c */ /* 0x000fe20003f24070 */
[----:B------:R-:W-:Y:S02]  /*117f0*/  IMAD.MOV R3, RZ, RZ, -R3 ;  /* 0x000000ffff037224 */ /* 0x000fe400078e0a03 */
[----:B------:R-:W-:-:S04]  /*11800*/  IMAD.HI.U32 R15, R0, R247, RZ ;  /* 0x000000f7000f7227 */ /* 0x000fc800078e00ff */
[----:B------:R-:W-:Y:S02]  /*11810*/  VIADD R243, R235, 0x142 ;  /* 0x00000142ebf37836 */ /* 0x000fe40000000000 */
[----:B------:R-:W-:Y:S02]  /*11820*/  IMAD.MOV R5, RZ, RZ, -R5 ;  /* 0x000000ffff057224 */ /* 0x000fe400078e0a05 */
[----:B------:R-:W-:Y:S02]  /*11830*/  IMAD R170, R231, R3, R170 ;  /* 0x00000003e7aa7224 */ /* 0x000fe400078e02aa */
[----:B------:R-:W-:Y:S02]  /*11840*/  IMAD.MOV R15, RZ, RZ, -R15 ;  /* 0x000000ffff0f7224 */ /* 0x000fe400078e0a0f */
[--C-:B------:R-:W-:Y:S01]  /*11850*/  @!P4 IMAD.IADD R166, R166, 0x1, -R231.reuse ;  /* 0x00000001a6a6c824 */ /* 0x100fe200078e0ae7 */
[----:B------:R-:W-:Y:S01]  /*11860*/  ISETP.GE.AND P4, PT, R243, RZ, PT ;  /* 0x000000fff300720c */ /* 0x000fe20003f86270 */
[----:B------:R-:W-:Y:S01]  /*11870*/  @!P2 IMAD.IADD R168, R168, 0x1, -R231 ;  /* 0x00000001a8a8a824 */ /* 0x000fe200078e0ae7 */
[----:B------:R-:W-:Y:S01]  /*11880*/  IABS R243, R243 ;  /* 0x000000f300f37213 */ /* 0x000fe20000000000 */
[----:B------:R-:W-:Y:S01]  /*11890*/  IMAD R169, R231, R5, R169 ;  /* 0x00000005e7a97224 */ /* 0x000fe200078e02a9 */
[----:B------:R-:W-:Y:S01]  /*118a0*/  @!P0 IADD3 R167, PT, PT, R167, -R231, RZ ;  /* 0x800000e7a7a78210 */ /* 0x000fe20007ffe0ff */
[C---:B------:R-:W-:Y:S01]  /*118b0*/  IMAD R247, R231.reuse, R15, R247 ;  /* 0x0000000fe7f77224 */ /* 0x040fe200078e02f7 */
[C---:B------:R-:W-:Y:S01]  /*118c0*/  ISETP.GT.U32.AND P0, PT, R231.reuse, R170, PT ;  /* 0x000000aae700720c */ /* 0x040fe20003f04070 */
[----:B------:R-:W-:Y:S01]  /*118d0*/  IMAD.HI.U32 R3, R0, R243, RZ ;  /* 0x000000f300037227 */ /* 0x000fe200078e00ff */
[----:B------:R-:W-:-:S03]  /*118e0*/  ISETP.GT.U32.AND P2, PT, R231, R168, PT ;  /* 0x000000a8e700720c */ /* 0x000fc60003f44070 */
[----:B------:R-:W-:Y:S01]  /*118f0*/  @!P5 IMAD.MOV R98, RZ, RZ, -R98 ;  /* 0x000000ffff62d224 */ /* 0x000fe200078e0a62 */
[C---:B------:R-:W-:Y:S01]  /*11900*/  ISETP.GT.U32.AND P5, PT, R231.reuse, R169, PT ;  /* 0x000000a9e700720c */ /* 0x040fe20003fa4070 */
[----:B------:R-:W-:Y:S01]  /*11910*/  @!P1 IMAD.IADD R82, R82, 0x1, -R231 ;  /* 0x0000000152529824 */ /* 0x000fe200078e0ae7 */
[----:B------:R-:W-:Y:S01]  /*11920*/  ISETP.GT.U32.AND P1, PT, R231, R247, PT ;  /* 0x000000f7e700720c */ /* 0x000fe20003f24070 */
[----:B------:R-:W-:Y:S02]  /*11930*/  IMAD.MOV R3, RZ, RZ, -R3 ;  /* 0x000000ffff037224 */ /* 0x000fe400078e0a03 */
[----:B------:R-:W-:Y:S02]  /*11940*/  VIADD R5, R235, 0x143 ;  /* 0x00000143eb057836 */ /* 0x000fe40000000000 */
[----:B------:R-:W-:Y:S02]  /*11950*/  IMAD R243, R231, R3, R243 ;  /* 0x00000003e7f37224 */ /* 0x000fe400078e02f3 */
[----:B------:R-:W-:-:S02]  /*11960*/  VIADD R6, R235, 0x145 ;  /* 0x00000145eb067836 */ /* 0x000fc40000000000 */
[--C-:B------:R-:W-:Y:S02]  /*11970*/  @!P0 IMAD.IADD R170, R170, 0x1, -R231.reuse ;  /* 0x00000001aaaa8824 */ /* 0x100fe400078e0ae7 */
[--C-:B------:R-:W-:Y:S01]  /*11980*/  @!P2 IMAD.IADD R168, R168, 0x1, -R231.reuse ;  /* 0x00000001a8a8a824 */ /* 0x100fe200078e0ae7 */
[----:B------:R-:W-:Y:S01]  /*11990*/  ISETP.GT.U32.AND P2, PT, R231, R243, PT ;  /* 0x000000f3e700720c */ /* 0x000fe20003f44070 */
[C---:B------:R-:W-:Y:S01]  /*119a0*/  IMAD.HI.U32 R12, R0.reuse, R171, RZ ;  /* 0x000000ab000c7227 */ /* 0x040fe200078e00ff */
[----:B------:R-:W-:Y:S02]  /*119b0*/  IABS R99, R5 ;  /* 0x0000000500637213 */ /* 0x000fe40000000000 */
[----:B------:R-:W-:Y:S01]  /*119c0*/  @!P5 IADD3 R169, PT, PT, R169, -R231, RZ ;  /* 0x800000e7a9a9d210 */ /* 0x000fe20007ffe0ff */
[----:B------:R-:W-:Y:S01]  /*119d0*/  @!P1 IMAD.IADD R247, R247, 0x1, -R231 ;  /* 0x00000001f7f79824 */ /* 0x000fe200078e0ae7 */
[----:B------:R-:W-:Y:S02]  /*119e0*/  IABS R172, R6 ;  /* 0x0000000600ac7213 */ /* 0x000fe40000000000 */
[C---:B------:R-:W-:Y:S01]  /*119f0*/  ISETP.GT.U32.AND P0, PT, R231.reuse, R170, PT ;  /* 0x000000aae700720c */ /* 0x040fe20003f04070 */
[----:B------:R-:W-:Y:S01]  /*11a00*/  IMAD.HI.U32 R14, R0, R99, RZ ;  /* 0x00000063000e7227 */ /* 0x000fe200078e00ff */
[----:B------:R-:W-:-:S02]  /*11a10*/  ISETP.GT.U32.AND P5, PT, R231, R169, PT ;  /* 0x000000a9e700720c */ /* 0x000fc40003fa4070 */
[----:B------:R-:W-:Y:S01]  /*11a20*/  IADD3 R12, PT, PT, -R12, RZ, RZ ;  /* 0x000000ff0c0c7210 */ /* 0x000fe20007ffe1ff */
[----:B------:R-:W-:Y:S01]  /*11a30*/  IMAD.HI.U32 R3, R0, R172, RZ ;  /* 0x000000ac00037227 */ /* 0x000fe200078e00ff */
[----:B------:R-:W-:-:S03]  /*11a40*/  ISETP.GT.U32.AND P1, PT, R231, R247, PT ;  /* 0x000000f7e700720c */ /* 0x000fc60003f24070 */
[----:B------:R-:W-:Y:S02]  /*11a50*/  VIADD R16, R235, 0x146 ;  /* 0x00000146eb107836 */ /* 0x000fe40000000000 */
[----:B------:R-:W-:Y:S02]  /*11a60*/  IMAD.MOV R14, RZ, RZ, -R14 ;  /* 0x000000ffff0e7224 */ /* 0x000fe400078e0a0e */
[----:B------:R-:W-:Y:S02]  /*11a70*/  IMAD.MOV R3, RZ, RZ, -R3 ;  /* 0x000000ffff037224 */ /* 0x000fe400078e0a03 */
[----:B------:R-:W-:Y:S01]  /*11a80*/  IMAD R171, R231, R12, R171 ;  /* 0x0000000ce7ab7224 */ /* 0x000fe200078e02ab */
[----:B------:R-:W-:Y:S01]  /*11a90*/  IABS R173, R16 ;  /* 0x0000001000ad7213 */ /* 0x000fe20000000000 */
[----:B------:R-:W-:Y:S02]  /*11aa0*/  @!P2 IMAD.IADD R243, R243, 0x1, -R231 ;  /* 0x00000001f3f3a824 */ /* 0x000fe400078e0ae7 */
[----:B------:R-:W-:-:S02]  /*11ab0*/  IMAD R99, R231, R14, R99 ;  /* 0x0000000ee7637224 */ /* 0x000fc400078e0263 */
[C---:B------:R-:W-:Y:S02]  /*11ac0*/  IMAD R172, R231.reuse, R3, R172 ;  /* 0x00000003e7ac7224 */ /* 0x040fe400078e02ac */
[--C-:B------:R-:W-:Y:S01]  /*11ad0*/  @!P0 IMAD.IADD R170, R170, 0x1, -R231.reuse ;  /* 0x00000001aaaa8824 */ /* 0x100fe200078e0ae7 */
[----:B------:R-:W-:Y:S01]  /*11ae0*/  ISETP.GT.U32.AND P0, PT, R231, R171, PT ;  /* 0x000000abe700720c */ /* 0x000fe20003f04070 */
[--C-:B------:R-:W-:Y:S01]  /*11af0*/  @!P5 IMAD.IADD R169, R169, 0x1, -R231.reuse ;  /* 0x00000001a9a9d824 */ /* 0x100fe200078e0ae7 */
[----:B------:R-:W-:Y:S01]  /*11b00*/  ISETP.GT.U32.AND P2, PT, R231, R243, PT ;  /* 0x000000f3e700720c */ /* 0x000fe20003f44070 */
[----:B------:R-:W-:Y:S01]  /*11b10*/  IMAD.HI.U32 R12, R0, R173, RZ ;  /* 0x000000ad000c7227 */ /* 0x000fe200078e00ff */
[----:B------:R-:W-:Y:S02]  /*11b20*/  IADD3 R6, PT, PT, R235, 0x147, RZ ;  /* 0x00000147eb067810 */ /* 0x000fe40007ffe0ff */
[----:B------:R-:W-:Y:S01]  /*11b30*/  ISETP.GT.U32.AND P5, PT, R231, R99, PT ;  /* 0x00000063e700720c */ /* 0x000fe20003fa4070 */
[----:B------:R-:W-:Y:S01]  /*11b40*/  @!P1 IMAD.IADD R247, R247, 0x1, -R231 ;  /* 0x00000001f7f79824 */ /* 0x000fe200078e0ae7 */
[----:B------:R-:W-:Y:S01]  /*11b50*/  ISETP.GT.U32.AND P1, PT, R231, R172, PT ;  /* 0x000000ace700720c */ /* 0x000fe20003f24070 */
[----:B------:R-:W-:Y:S01]  /*11b60*/  IMAD.MOV R12, RZ, RZ, -R12 ;  /* 0x000000ffff0c7224 */ /* 0x000fe200078e0a0c */
[----:B------:R-:W-:Y:S01]  /*11b70*/  IABS R68, R6 ;  /* 0x0000000600447213 */ /* 0x000fe20000000000 */
[----:B------:R-:W-:-:S02]  /*11b80*/  VIADD R14, R235, 0x148 ;  /* 0x00000148eb0e7836 */ /* 0x000fc40000000000 */
[----:B------:R-:W-:Y:S02]  /*11b90*/  VIADD R6, R235, 0x149 ;  /* 0x00000149eb067836 */ /* 0x000fe40000000000 */
[----:B------:R-:W-:Y:S01]  /*11ba0*/  IMAD R173, R231, R12, R173 ;  /* 0x0000000ce7ad7224 */ /* 0x000fe200078e02ad */
[----:B------:R-:W-:Y:S01]  /*11bb0*/  IABS R174, R14 ;  /* 0x0000000e00ae7213 */ /* 0x000fe20000000000 */
[----:B------:R-:W-:Y:S01]  /*11bc0*/  IMAD.HI.U32 R3, R0, R68, RZ ;  /* 0x0000004400037227 */ /* 0x000fe200078e00ff */
[-C--:B------:R-:W-:Y:S02]  /*11bd0*/  @!P0 IADD3 R171, PT, PT, R171, -R231.reuse, RZ ;  /* 0x800000e7abab8210 */ /* 0x080fe40007ffe0ff */
[----:B------:R-:W-:Y:S01]  /*11be0*/  IABS R42, R6 ;  /* 0x00000006002a7213 */ /* 0x000fe20000000000 */
[----:B------:R-:W-:Y:S01]  /*11bf0*/  @!P2 IMAD.IADD R243, R243, 0x1, -R231 ;  /* 0x00000001f3f3a824 */ /* 0x000fe200078e0ae7 */
[----:B------:R-:W-:Y:S01]  /*11c00*/  @!P5 IADD3 R99, PT, PT, R99, -R231, RZ ;  /* 0x800000e76363d210 */ /* 0x000fe20007ffe0ff */
[----:B------:R-:W-:Y:S01]  /*11c10*/  IMAD.MOV R3, RZ, RZ, -R3 ;  /* 0x000000ffff037224 */ /* 0x000fe200078e0a03 */
[C---:B------:R-:W-:Y:S01]  /*11c20*/  ISETP.GT.U32.AND P2, PT, R231.reuse, R173, PT ;  /* 0x000000ade700720c */ /* 0x040fe20003f44070 */
[----:B------:R-:W-:Y:S01]  /*11c30*/  @!P1 IMAD.IADD R172, R172, 0x1, -R231 ;  /* 0x00000001acac9824 */ /* 0x000fe200078e0ae7 */
[C---:B------:R-:W-:Y:S01]  /*11c40*/  ISETP.GT.U32.AND P0, PT, R231.reuse, R171, PT ;  /* 0x000000abe700720c */ /* 0x040fe20003f04070 */
[----:B------:R-:W-:Y:S01]  /*11c50*/  IMAD.HI.U32 R12, R0, R174, RZ ;  /* 0x000000ae000c7227 */ /* 0x000fe200078e00ff */
[----:B------:R-:W-:-:S03]  /*11c60*/  ISETP.GT.U32.AND P5, PT, R231, R99, PT ;  /* 0x00000063e700720c */ /* 0x000fc60003fa4070 */
[C---:B------:R-:W-:Y:S01]  /*11c70*/  IMAD R68, R231.reuse, R3, R68 ;  /* 0x00000003e7447224 */ /* 0x040fe200078e0244 */
[----:B------:R-:W-:Y:S01]  /*11c80*/  ISETP.GT.U32.AND P1, PT, R231, R172, PT ;  /* 0x000000ace700720c */ /* 0x000fe20003f24070 */
[----:B------:R-:W-:-:S04]  /*11c90*/  IMAD.HI.U32 R3, R0, R42, RZ ;  /* 0x0000002a00037227 */ /* 0x000fc800078e00ff */
[----:B------:R-:W-:Y:S02]  /*11ca0*/  IMAD.MOV R12, RZ, RZ, -R12 ;  /* 0x000000ffff0c7224 */ /* 0x000fe400078e0a0c */
[----:B------:R-:W-:Y:S01]  /*11cb0*/  VIADD R17, R235, 0x14a ;  /* 0x0000014aeb117836 */ /* 0x000fe20000000000 */
[----:B------:R-:W-:Y:S01]  /*11cc0*/  IADD3 R3, PT, PT, -R3, RZ, RZ ;  /* 0x000000ff03037210 */ /* 0x000fe20007ffe1ff */
[----:B------:R-:W-:Y:S02]  /*11cd0*/  IMAD R174, R231, R12, R174 ;  /* 0x0000000ce7ae7224 */ /* 0x000fe400078e02ae */
[--C-:B------:R-:W-:Y:S01]  /*11ce0*/  @!P2 IMAD.IADD R173, R173, 0x1, -R231.reuse ;  /* 0x00000001adada824 */ /* 0x100fe200078e0ae7 */
[----:B------:R-:W-:Y:S01]  /*11cf0*/  IABS R244, R17 ;  /* 0x0000001100f47213 */ /* 0x000fe20000000000 */
[----:B------:R-:W-:Y:S01]  /*11d00*/  @!P0 IMAD.IADD R171, R171, 0x1, -R231 ;  /* 0x00000001abab8824 */ /* 0x000fe200078e0ae7 */
[C---:B------:R-:W-:Y:S01]  /*11d10*/  ISETP.GT.U32.AND P0, PT, R231.reuse, R174, PT ;  /* 0x000000aee700720c */ /* 0x040fe20003f04070 */
[C---:B------:R-:W-:Y:S01]  /*11d20*/  IMAD R42, R231.reuse, R3, R42 ;  /* 0x00000003e72a7224 */ /* 0x040fe200078e022a */
[----:B------:R-:W-:Y:S01]  /*11d30*/  ISETP.GT.U32.AND P2, PT, R231, R173, PT ;  /* 0x000000ade700720c */ /* 0x000fe20003f44070 */
[----:B------:R-:W-:Y:S01]  /*11d40*/  IMAD.HI.U32 R15, R0, R244, RZ ;  /* 0x000000f4000f7227 */ /* 0x000fe200078e00ff */
[----:B------:R-:W-:-:S03]  /*11d50*/  @!P1 IADD3 R172, PT, PT, R172, -R231, RZ ;  /* 0x800000e7acac9210 */ /* 0x000fc60007ffe0ff */
[----:B------:R-:W-:Y:S01]  /*11d60*/  @!P5 IMAD.IADD R99, R99, 0x1, -R231 ;  /* 0x000000016363d824 */ /* 0x000fe200078e0ae7 */
[----:B------:R-:W-:Y:S01]  /*11d70*/  ISETP.GT.U32.AND P5, PT, R231, R68, PT ;  /* 0x00000044e700720c */ /* 0x000fe20003fa4070 */
[----:B------:R-:W-:Y:S01]  /*11d80*/  VIADD R6, R235, 0x14c ;  /* 0x0000014ceb067836 */ /* 0x000fe20000000000 */
[----:B------:R-:W-:Y:S02]  /*11d90*/  ISETP.GT.U32.AND P1, PT, R231, R42, PT ;  /* 0x0000002ae700720c */ /* 0x000fe40003f24070 */
[----:B------:R-:W-:Y:S01]  /*11da0*/  IADD3 R15, PT, PT, -R15, RZ, RZ ;  /* 0x000000ff0f0f7210 */ /* 0x000fe20007ffe1ff */
[C---:B------:R-:W-:Y:S01]  /*11db0*/  VIADD R14, R235.reuse, 0x14b ;  /* 0x0000014beb0e7836 */ /* 0x040fe20000000000 */
[----:B------:R-:W-:Y:S01]  /*11dc0*/  IABS R175, R6 ;  /* 0x0000000600af7213 */ /* 0x000fe20000000000 */
[----:B------:R-:W-:Y:S01]  /*11dd0*/  VIADD R18, R235, 0x14d ;  /* 0x0000014deb127836 */ /* 0x000fe20000000000 */
[----:B------:R-:W-:Y:S01]  /*11de0*/  @!P0 IADD3 R174, PT, PT, R174, -R231, RZ ;  /* 0x800000e7aeae8210 */ /* 0x000fe20007ffe0ff */
[----:B------:R-:W-:Y:S01]  /*11df0*/  IMAD R244, R231, R15, R244 ;  /* 0x0000000fe7f47224 */ /* 0x000fe200078e02f4 */
[----:B------:R-:W-:Y:S01]  /*11e00*/  IABS R100, R14 ;  /* 0x0000000e00647213 */ /* 0x000fe20000000000 */
[----:B------:R-:W-:Y:S01]  /*11e10*/  IMAD.HI.U32 R12, R0, R175, RZ ;  /* 0x000000af000c7227 */ /* 0x000fe200078e00ff */
[----:B------:R-:W-:-:S02]  /*11e20*/  IABS R43, R18 ;  /* 0x00000012002b7213 */ /* 0x000fc40000000000 */
[----:B------:R-:W-:Y:S01]  /*11e30*/  ISETP.GT.U32.AND P0, PT, R231, R174, PT ;  /* 0x000000aee700720c */ /* 0x000fe20003f04070 */
[--C-:B------:R-:W-:Y:S02]  /*11e40*/  @!P5 IMAD.IADD R68, R68, 0x1, -R231.reuse ;  /* 0x000000014444d824 */ /* 0x100fe400078e0ae7 */
[--C-:B------:R-:W-:Y:S01]  /*11e50*/  @!P2 IMAD.IADD R173, R173, 0x1, -R231.reuse ;  /* 0x00000001adada824 */ /* 0x100fe200078e0ae7 */
[C---:B------:R-:W-:Y:S01]  /*11e60*/  ISETP.GT.U32.AND P2, PT, R231.reuse, R244, PT ;  /* 0x000000f4e700720c */ /* 0x040fe20003f44070 */
[----:B------:R-:W-:Y:S01]  /*11e70*/  @!P1 IMAD.IADD R42, R42, 0x1, -R231 ;  /* 0x000000012a2a9824 */ /* 0x000fe200078e0ae7 */
[----:B------:R-:W-:Y:S01]  /*11e80*/  IADD3 R12, PT, PT, -R12, RZ, RZ ;  /* 0x000000ff0c0c7210 */ /* 0x000fe20007ffe1ff */
[C---:B------:R-:W-:Y:S01]  /*11e90*/  IMAD.HI.U32 R3, R0.reuse, R100, RZ ;  /* 0x0000006400037227 */ /* 0x040fe200078e00ff */
[C---:B------:R-:W-:Y:S02]  /*11ea0*/  ISETP.GT.U32.AND P5, PT, R231.reuse, R68, PT ;  /* 0x00000044e700720c */ /* 0x040fe40003fa4070 */
[----:B------:R-:W-:Y:S01]  /*11eb0*/  ISETP.GT.U32.AND P1, PT, R231, R42, PT ;  /* 0x0000002ae700720c */ /* 0x000fe20003f24070 */
[----:B------:R-:W-:Y:S01]  /*11ec0*/  IMAD.HI.U32 R15, R0, R43, RZ ;  /* 0x0000002b000f7227 */ /* 0x000fe200078e00ff */
[----:B------:R-:W-:Y:S03]  /*11ed0*/  STL [R1+0x4a80], R106 ;  /* 0x004a806a01007387 */ /* 0x000fe60000100800 */
[----:B------:R-:W-:Y:S01]  /*11ee0*/  IMAD.MOV R3, RZ, RZ, -R3 ;  /* 0x000000ffff037224 */ /* 0x000fe200078e0a03 */
[----:B------:R-:W-:Y:S01]  /*11ef0*/  IADD3 R15, PT, PT, -R15, RZ, RZ ;  /* 0x000000ff0f0f7210 */ /* 0x000fe20007ffe1ff */
[----:B------:R-:W-:-:S02]  /*11f00*/  IMAD R175, R231, R12, R175 ;  /* 0x0000000ce7af7224 */ /* 0x000fc400078e02af */
[----:B------:R-:W-:Y:S01]  /*11f10*/  VIADD R16, R235, 0x14e ;  /* 0x0000014eeb107836 */ /* 0x000fe20000000000 */
[----:B------:R-:W-:Y:S01]  /*11f20*/  STL [R1+0x4a84], R157 ;  /* 0x004a849d01007387 */ /* 0x000fe20000100800 */
[----:B------:R-:W-:Y:S02]  /*11f30*/  IMAD R100, R231, R3, R100 ;  /* 0x00000003e7647224 */ /* 0x000fe400078e0264 */
[--C-:B------:R-:W-:Y:S01]  /*11f40*/  @!P2 IMAD.IADD R244, R244, 0x1, -R231.reuse ;  /* 0x00000001f4f4a824 */ /* 0x100fe200078e0ae7 */
[----:B------:R-:W-:Y:S01]  /*11f50*/  STL [R1+0x4a88], R39 ;  /* 0x004a882701007387 */ /* 0x000fe20000100800 */
[----:B------:R-:W-:Y:S01]  /*11f60*/  @!P0 IMAD.IADD R174, R174, 0x1, -R231 ;  /* 0x00000001aeae8824 */ /* 0x000fe200078e0ae7 */
[----:B------:R-:W-:Y:S01]  /*11f70*/  IABS R176, R16 ;  /* 0x0000001000b07213 */ /* 0x000fe20000000000 */
[----:B------:R-:W-:Y:S01]  /*11f80*/  VIADD R6, R235, 0x14f ;  /* 0x0000014feb067836 */ /* 0x000fe20000000000 */
[----:B------:R-:W-:Y:S01]  /*11f90*/  STL [R1+0x4a8c], R158 ;  /* 0x004a8c9e01007387 */ /* 0x000fe20000100800 */
[C---:B------:R-:W-:Y:S01]  /*11fa0*/  ISETP.GT.U32.AND P0, PT, R231.reuse, R175, PT ;  /* 0x000000afe700720c */ /* 0x040fe20003f04070 */
[----:B------:R-:W-:-:S02]  /*11fb0*/  IMAD R43, R231, R15, R43 ;  /* 0x0000000fe72b7224 */ /* 0x000fc400078e022b */
[----:B------:R-:W-:Y:S01]  /*11fc0*/  STL [R1+0x4a90], R40 ;  /* 0x004a902801007387 */ /* 0x000fe20000100800 */
[----:B------:R-:W-:-:S03]  /*11fd0*/  @!P5 IADD3 R68, PT, PT, R68, -R231, RZ ;  /* 0x800000e74444d210 */ /* 0x000fc60007ffe0ff */
[----:B------:R-:W-:Y:S01]  /*11fe0*/  STL [R1+0x4a94], R159 ;  /* 0x004a949f01007387 */ /* 0x000fe20000100800 */
[C---:B------:R-:W-:Y:S01]  /*11ff0*/  ISETP.GT.U32.AND P5, PT, R231.reuse, R100, PT ;  /* 0x00000064e700720c */ /* 0x040fe20003fa4070 */
[----:B------:R-:W-:Y:S01]  /*12000*/  IMAD.HI.U32 R3, R0, R176, RZ ;  /* 0x000000b000037227 */ /* 0x000fe200078e00ff */
[----:B------:R-:W-:Y:S01]  /*12010*/  ISETP.GT.U32.AND P2, PT, R231, R244, PT ;  /* 0x000000f4e700720c */ /* 0x000fe20003f44070 */
[----:B------:R-:W-:Y:S01]  /*12020*/  STL [R1+0x4a98], R160 ;  /* 0x004a98a001007387 */ /* 0x000fe20000100800 */
[----:B------:R-:W-:-:S03]  /*12030*/  @!P1 IADD3 R42, PT, PT, R42, -R231, RZ ;  /* 0x800000e72a2a9210 */ /* 0x000fc60007ffe0ff */
[----:B------:R-:W-:Y:S01]  /*12040*/  STL [R1+0x4a9c], R161 ;  /* 0x004a9ca101007387 */ /* 0x000fe20000100800 */
[----:B------:R-:W-:Y:S02]  /*12050*/  IABS R177, R6 ;  /* 0x0000000600b17213 */ /* 0x000fe40000000000 */
[----:B------:R-:W-:Y:S01]  /*12060*/  ISETP.GT.U32.AND P1, PT, R231, R43, PT ;  /* 0x0000002be700720c */ /* 0x000fe20003f24070 */
[----:B------:R-:W-:Y:S01]  /*12070*/  STL [R1+0x4aa0], R162 ;  /* 0x004aa0a201007387 */ /* 0x000fe20000100800 */
[----:B------:R-:W-:-:S03]  /*12080*/  IMAD.MOV R3, RZ, RZ, -R3 ;  /* 0x000000ffff037224 */ /* 0x000fc600078e0a03 */
[----:B------:R-:W-:Y:S01]  /*12090*/  STL [R1+0x4aa4], R28 ;  /* 0x004aa41c01007387 */ /* 0x000fe20000100800 */
[----:B------:R-:W-:-:S03]  /*120a0*/  VIADD R6, R235, 0x150 ;  /* 0x00000150eb067836 */ /* 0x000fc60000000000 */
[----:B------:R-:W-:Y:S01]  /*120b0*/  STL [R1+0x4aa8], R65 ;  /* 0x004aa84101007387 */ /* 0x000fe20000100800 */
[----:B------:R-:W-:-:S03]  /*120c0*/  IMAD.HI.U32 R12, R0, R177, RZ ;  /* 0x000000b1000c7227 */ /* 0x000fc600078e00ff */
[----:B------:R-:W-:Y:S04]  /*120d0*/  STL [R1+0x4aac], R163 ;  /* 0x004aaca301007387 */ /* 0x000fe80000100800 */
[----:B------:R-:W-:Y:S01]  /*120e0*/  STL [R1+0x4ab0], R41 ;  /* 0x004ab02901007387 */ /* 0x000fe20000100800 */
[----:B------:R-:W-:-:S03]  /*120f0*/  IMAD R176, R231, R3, R176 ;  /* 0x00000003e7b07224 */ /* 0x000fc600078e02b0 */
[----:B------:R-:W-:Y:S01]  /*12100*/  STL [R1+0x4ab4], R164 ;  /* 0x004ab4a401007387 */ /* 0x000fe20000100800 */
[----:B------:R-:W-:-:S03]  /*12110*/  @!P0 IMAD.IADD R175, R175, 0x1, -R231 ;  /* 0x00000001afaf8824 */ /* 0x000fc600078e0ae7 */
[----:B------:R-:W-:Y:S01]  /*12120*/  STL [R1+0x4ab8], R165 ;  /* 0x004ab8a501007387 */ /* 0x000fe20000100800 */
[----:B------:R-:W-:-:S03]  /*12130*/  IABS R178, R6 ;  /* 0x0000000600b27213 */ /* 0x000fc60000000000 */
[----:B------:R-:W-:Y:S01]  /*12140*/  STL [R1+0x4abc], R166 ;  /* 0x004abca601007387 */ /* 0x000fe20000100800 */
[----:B------:R-:W-:-:S03]  /*12150*/  IMAD.MOV R12, RZ, RZ, -R12 ;  /* 0x000000ffff0c7224 */ /* 0x000fc600078e0a0c */
[----:B------:R-:W-:Y:S01]  /*12160*/  STL [R1+0x4ac0], R167 ;  /* 0x004ac0a701007387 */ /* 0x000fe20000100800 */
[----:B------:R-:W-:-:S03]  /*12170*/  @!P5 IMAD.IADD R100, R100, 0x1, -R231 ;  /* 0x000000016464d824 */ /* 0x000fc600078e0ae7 */
[----:B------:R1:W-:Y:S01]  /*12180*/  STL [R1+0x4ac4], R82 ;  /* 0x004ac45201007387 */ /* 0x0003e20000100800 */
[----:B------:R-:W-:Y:S01]  /*12190*/  @!P2 IADD3 R244, PT, PT, R244, -R231, RZ ;  /* 0x800000e7f4f4a210 */ /* 0x000fe20007ffe0ff */
[C---:B------:R-:W-:Y:S01]  /*121a0*/  IMAD R177, R231.reuse, R12, R177 ;  /* 0x0000000ce7b17224 */ /* 0x040fe200078e02b1 */
[C---:B------:R-:W-:Y:S01]  /*121b0*/  ISETP.GT.U32.AND P2, PT, R231.reuse, R176, PT ;  /* 0x000000b0e700720c */ /* 0x040fe20003f44070 */
[----:B------:R-:W-:Y:S01]  /*121c0*/  IMAD.HI.U32 R18, R0, R178, RZ ;  /* 0x000000b200127227 */ /* 0x000fe200078e00ff */
[----:B------:R-:W-:-:S03]  /*121d0*/  ISETP.GT.U32.AND P0, PT, R231, R175, PT ;  /* 0x000000afe700720c */ /* 0x000fc60003f04070 */
[----:B-1----:R-:W-:Y:S02]  /*121e0*/  VIADD R82, R235, 0x151 ;  /* 0x00000151eb527836 */ /* 0x002fe40000000000 */
[----:B------:R-:W-:Y:S01]  /*121f0*/  @!P1 IMAD.IADD R43, R43, 0x1, -R231 ;  /* 0x000000012b2b9824 */ /* 0x000fe200078e0ae7 */
[C---:B------:R-:W-:Y:S02]  /*12200*/  ISETP.GT.U32.AND P5, PT, R231.reuse, R100, PT ;  /* 0x00000064e700720c */ /* 0x040fe40003fa4070 */
[----:B------:R-:W-:Y:S01]  /*12210*/  IABS R12, R82 ;  /* 0x00000052000c7213 */ /* 0x000fe20000000000 */
[----:B------:R-:W-:Y:S01]  /*12220*/  IMAD.MOV R18, RZ, RZ, -R18 ;  /* 0x000000ffff127224 */ /* 0x000fe200078e0a12 */
[----:B------:R-:W-:Y:S01]  /*12230*/  ISETP.GT.U32.AND P1, PT, R231, R43, PT ;  /* 0x0000002be700720c */ /* 0x000fe20003f24070 */
[----:B------:R-:W-:Y:S02]  /*12240*/  VIADD R15, R235, 0x152 ;  /* 0x00000152eb0f7836 */ /* 0x000fe40000000000 */
[----:B------:R-:W-:-:S04]  /*12250*/  IMAD.HI.U32 R3, R0, R12, RZ ;  /* 0x0000000c00037227 */ /* 0x000fc800078e00ff */
[----:B------:R-:W-:Y:S02]  /*12260*/  IMAD R178, R231, R18, R178 ;  /* 0x00000012e7b27224 */ /* 0x000fe400078e02b2 */
[----:B------:R-:W-:Y:S01]  /*12270*/  IMAD.MOV R3, RZ, RZ, -R3 ;  /* 0x000000ffff037224 */ /* 0x000fe200078e0a03 */
[----:B------:R-:W-:Y:S01]  /*12280*/  @!P0 IADD3 R175, PT, PT, R175, -R231, RZ ;  /* 0x800000e7afaf8210 */ /* 0x000fe20007ffe0ff */
[--C-:B------:R-:W-:Y:S01]  /*12290*/  @!P2 IMAD.IADD R176, R176, 0x1, -R231.reuse ;  /* 0x00000001b0b0a824 */ /* 0x100fe200078e0ae7 */
[----:B------:R-:W-:Y:S01]  /*122a0*/  IABS R230, R15 ;  /* 0x0000000f00e67213 */ /* 0x000fe20000000000 */
[C---:B------:R-:W-:Y:S01]  /*122b0*/  IMAD R12, R231.reuse, R3, R12 ;  /* 0x00000003e70c7224 */ /* 0x040fe200078e020c */
[C---:B------:R-:W-:Y:S01]  /*122c0*/  ISETP.GT.U32.AND P0, PT, R231.reuse, R178, PT ;  /* 0x000000b2e700720c */ /* 0x040fe20003f04070 */
[----:B------:R-:W-:Y:S01]  /*122d0*/  @!P5 IMAD.IADD R100, R100, 0x1, -R231 ;  /* 0x000000016464d824 */ /* 0x000fe200078e0ae7 */
[C---:B------:R-:W-:Y:S01]  /*122e0*/  ISETP.GT.U32.AND P5, PT, R231.reuse, R177, PT ;  /* 0x000000b1e700720c */ /* 0x040fe20003fa4070 */
[----:B------:R-:W-:Y:S01]  /*122f0*/  IMAD.HI.U32 R16, R0, R230, RZ ;  /* 0x000000e600107227 */ /* 0x000fe200078e00ff */
[----:B------:R-:W-:-:S03]  /*12300*/  ISETP.GT.U32.AND P2, PT, R231, R176, PT ;  /* 0x000000b0e700720c */ /* 0x000fc60003f44070 */
[--C-:B------:R-:W-:Y:S01]  /*12310*/  @!P1 IMAD.IADD R43, R43, 0x1, -R231.reuse ;  /* 0x000000012b2b9824 */ /* 0x100fe200078e0ae7 */
[----:B------:R-:W-:Y:S01]  /*12320*/  ISETP.GT.U32.AND P1, PT, R231, R12, PT ;  /* 0x0000000ce700720c */ /* 0x000fe20003f24070 */
[----:B------:R-:W-:Y:S01]  /*12330*/  IMAD.MOV R16, RZ, RZ, -R16 ;  /* 0x000000ffff107224 */ /* 0x000fe200078e0a10 */
[C---:B------:R-:W-:Y:S01]  /*12340*/  IADD3 R19, PT, PT, R235.reuse, 0x154, RZ ;  /* 0x00000154eb137810 */ /* 0x040fe20007ffe0ff */
[----:B------:R-:W-:Y:S02]  /*12350*/  VIADD R3, R235, 0x153 ;  /* 0x00000153eb037836 */ /* 0x000fe40000000000 */
[----:B------:R-:W-:Y:S01]  /*12360*/  IMAD R230, R231, R16, R230 ;  /* 0x00000010e7e67224 */ /* 0x000fe200078e02e6 */
[----:B------:R-:W-:Y:S01]  /*12370*/  IABS R179, R19 ;  /* 0x0000001300b37213 */ /* 0x000fe20000000000 */
[--C-:B------:R-:W-:Y:S02]  /*12380*/  @!P0 IMAD.IADD R178, R178, 0x1, -R231.reuse ;  /* 0x00000001b2b28824 */ /* 0x100fe400078e0ae7 */
[----:B------:R-:W-:Y:S01]  /*12390*/  VIADD R6, R235, 0x155 ;  /* 0x00000155eb067836 */ /* 0x000fe20000000000 */
[----:B------:R-:W-:Y:S01]  /*123a0*/  @!P2 IADD3 R176, PT, PT, R176, -R231, RZ ;  /* 0x800000e7b0b0a210 */ /* 0x000fe20007ffe0ff */
[----:B------:R-:W-:Y:S01]  /*123b0*/  @!P5 IMAD.IADD R177, R177, 0x1, -R231 ;  /* 0x00000001b1b1d824 */ /* 0x000fe200078e0ae7 */
[----:B------:R-:W-:Y:S01]  /*123c0*/  IABS R101, R3 ;  /* 0x0000000300657213 */ /* 0x000fe20000000000 */
[----:B------:R-:W-:Y:S01]  /*123d0*/  IMAD.HI.U32 R18, R0, R179, RZ ;  /* 0x000000b300127227 */ /* 0x000fe200078e00ff */
[----:B------:R-:W-:-:S02]  /*123e0*/  ISETP.GT.U32.AND P2, PT, R231, R230, PT ;  /* 0x000000e6e700720c */ /* 0x000fc40003f44070 */
[C---:B------:R-:W-:Y:S02]  /*123f0*/  ISETP.GT.U32.AND P0, PT, R231.reuse, R178, PT ;  /* 0x000000b2e700720c */ /* 0x040fe40003f04070 */
[----:B------:R-:W-:Y:S02]  /*12400*/  IABS R180, R6 ;  /* 0x0000000600b47213 */ /* 0x000fe40000000000 */
[----:B------:R-:W-:Y:S01]  /*12410*/  @!P1 IADD3 R12, PT, PT, R12, -R231, RZ ;  /* 0x800000e70c0c9210 */ /* 0x000fe20007ffe0ff */
[C---:B------:R-:W-:Y:S01]  /*12420*/  IMAD.HI.U32 R19, R0.reuse, R101, RZ ;  /* 0x0000006500137227 */ /* 0x040fe200078e00ff */
[C---:B------:R-:W-:Y:S02]  /*12430*/  ISETP.GT.U32.AND P5, PT, R231.reuse, R177, PT ;  /* 0x000000b1e700720c */ /* 0x040fe40003fa4070 */
[----:B------:R-:W-:Y:S01]  /*12440*/  ISETP.GT.U32.AND P1, PT, R231, R12, PT ;  /* 0x0000000ce700720c */ /* 0x000fe20003f24070 */
[----:B------:R-:W-:Y:S02]  /*12450*/  IMAD.MOV R18, RZ, RZ, -R18 ;  /* 0x000000ffff127224 */ /* 0x000fe400078e0a12 */
[----:B------:R-:W-:-:S04]  /*12460*/  IMAD.HI.U32 R16, R0, R180, RZ ;  /* 0x000000b400107227 */ /* 0x000fc800078e00ff */
[----:B------:R-:W-:Y:S02]  /*12470*/  IMAD.MOV R19, RZ, RZ, -R19 ;  /* 0x000000ffff137224 */ /* 0x000fe400078e0a13 */
[C---:B------:R-:W-:Y:S02]  /*12480*/  IMAD R179, R231.reuse, R18, R179 ;  /* 0x00000012e7b37224 */ /* 0x040fe400078e02b3 */
[----:B------:R-:W-:Y:S02]  /*12490*/  IMAD.MOV R16, RZ, RZ, -R16 ;  /* 0x000000ffff107224 */ /* 0x000fe400078e0a10 */
[C---:B------:R-:W-:Y:S02]  /*124a0*/  IMAD R101, R231.reuse, R19, R101 ;  /* 0x00000013e7657224 */ /* 0x040fe400078e0265 */
[--C-:B------:R-:W-:Y:S02]  /*124b0*/  @!P2 IMAD.IADD R230, R230, 0x1, -R231.reuse ;  /* 0x00000001e6e6a824 */ /* 0x100fe400078e0ae7 */
[--C-:B------:R-:W-:Y:S01]  /*124c0*/  @!P0 IMAD.IADD R178, R178, 0x1, -R231.reuse ;  /* 0x00000001b2b28824 */ /* 0x100fe200078e0ae7 */
[C---:B------:R-:W-:Y:S01]  /*124d0*/  ISETP.GT.U32.AND P0, PT, R231.reuse, R179, PT ;  /* 0x000000b3e700720c */ /* 0x040fe20003f04070 */
[C---:B------:R-:W-:Y:S01]  /*124e0*/  IMAD R180, R231.reuse, R16, R180 ;  /* 0x00000010e7b47224 */ /* 0x040fe200078e02b4 */
[----:B------:R-:W-:Y:S01]  /*124f0*/  ISETP.GT.U32.AND P2, PT, R231, R230, PT ;  /* 0x000000e6e700720c */ /* 0x000fe20003f44070 */
[--C-:B------:R-:W-:Y:S01]  /*12500*/  @!P5 IMAD.IADD R177, R177, 0x1, -R231.reuse ;  /* 0x00000001b1b1d824 */ /* 0x100fe200078e0ae7 */
[C---:B------:R-:W-:Y:S01]  /*12510*/  ISETP.GT.U32.AND P5, PT, R231.reuse, R101, PT ;  /* 0x00000065e700720c */ /* 0x040fe20003fa4070 */
[----:B------:R-:W-:Y:S01]  /*12520*/  @!P1 IMAD.IADD R12, R12, 0x1, -R231 ;  /* 0x000000010c0c9824 */ /* 0x000fe200078e0ae7 */
[----:B------:R-:W-:-:S02]  /*12530*/  ISETP.GT.U32.AND P1, PT, R231, R180, PT ;  /* 0x000000b4e700720c */ /* 0x000fc40003f24070 */
[C---:B------:R-:W-:Y:S01]  /*12540*/  IADD3 R20, PT, PT, R235.reuse, 0x157, RZ ;  /* 0x00000157eb147810 */ /* 0x040fe20007ffe0ff */
[C---:B------:R-:W-:Y:S02]  /*12550*/  VIADD R21, R235.reuse, 0x156 ;  /* 0x00000156eb157836 */ /* 0x040fe40000000000 */
[----:B------:R-:W-:Y:S01]  /*12560*/  VIADD R6, R235, 0x158 ;  /* 0x00000158eb067836 */ /* 0x000fe20000000000 */
[----:B------:R-:W-:Y:S01]  /*12570*/  IABS R69, R20 ;  /* 0x0000001400457213 */ /* 0x000fe20000000000 */
[--C-:B------:R-:W-:Y:S01]  /*12580*/  @!P0 IMAD.IADD R179, R179, 0x1, -R231.reuse ;  /* 0x00000001b3b38824 */ /* 0x100fe200078e0ae7 */
[----:B------:R-:W-:Y:S01]  /*12590*/  IABS R181, R21 ;  /* 0x0000001500b57213 */ /* 0x000fe20000000000 */
[----:B------:R-:W-:Y:S01]  /*125a0*/  @!P2 IMAD.IADD R230, R230, 0x1, -R231 ;  /* 0x00000001e6e6a824 */ /* 0x000fe200078e0ae7 */
[----:B------:R-:W-:Y:S02]  /*125b0*/  IABS R182, R6 ;  /* 0x0000000600b67213 */ /* 0x000fe40000000000 */
[----:B------:R-:W-:-:S02]  /*125c0*/  @!P5 IADD3 R101, PT, PT, R101, -R231, RZ ;  /* 0x800000e76565d210 */ /* 0x000fc40007ffe0ff */
[----:B------:R-:W-:Y:S01]  /*125d0*/  ISETP.GE.AND P2, PT, R5, RZ, PT ;  /* 0x000000ff0500720c */ /* 0x000fe20003f46270 */
[----:B------:R-:W-:Y:S01]  /*125e0*/  IMAD.HI.U32 R5, R0, R69, RZ ;  /* 0x0000004500057227 */ /* 0x000fe200078e00ff */
[C---:B------:R-:W-:Y:S02]  /*125f0*/  ISETP.GT.U32.AND P0, PT, R231.reuse, R179, PT ;  /* 0x000000b3e700720c */ /* 0x040fe40003f04070 */
[----:B------:R-:W-:Y:S01]  /*12600*/  @!P1 IADD3 R180, PT, PT, R180, -R231, RZ ;  /* 0x800000e7b4b49210 */ /* 0x000fe20007ffe0ff */
[C---:B------:R-:W-:Y:S01]  /*12610*/  IMAD.HI.U32 R18, R0.reuse, R181, RZ ;  /* 0x000000b500127227 */ /* 0x040fe200078e00ff */
[C---:B------:R-:W-:Y:S02]  /*12620*/  ISETP.GT.U32.AND P5, PT, R231.reuse, R101, PT ;  /* 0x00000065e700720c */ /* 0x040fe40003fa4070 */
[----:B------:R-:W-:Y:S01]  /*12630*/  ISETP.GT.U32.AND P1, PT, R231, R180, PT ;  /* 0x000000b4e700720c */ /* 0x000fe20003f24070 */
[----:B------:R-:W-:-:S04]  /*12640*/  IMAD.HI.U32 R16, R0, R182, RZ ;  /* 0x000000b600107227 */ /* 0x000fc800078e00ff */
[----:B------:R-:W-:Y:S02]  /*12650*/  IMAD.MOV R5, RZ, RZ, -R5 ;  /* 0x000000ffff057224 */ /* 0x000fe400078e0a05 */
[----:B------:R-:W-:Y:S02]  /*12660*/  IMAD.MOV R18, RZ, RZ, -R18 ;  /* 0x000000ffff127224 */ /* 0x000fe400078e0a12 */
[----:B------:R-:W-:Y:S02]  /*12670*/  IMAD.MOV R16, RZ, RZ, -R16 ;  /* 0x000000ffff107224 */ /* 0x000fe400078e0a10 */
[C---:B------:R-:W-:Y:S02]  /*12680*/  IMAD R69, R231.reuse, R5, R69 ;  /* 0x00000005e7457224 */ /* 0x040fe400078e0245 */
[C---:B------:R-:W-:Y:S02]  /*12690*/  IMAD R181, R231.reuse, R18, R181 ;  /* 0x00000012e7b57224 */ /* 0x040fe400078e02b5 */
[----:B------:R-:W-:-:S02]  /*126a0*/  IMAD R182, R231, R16, R182 ;  /* 0x00000010e7b67224 */ /* 0x000fc400078e02b6 */
[--C-:B------:R-:W-:Y:S01]  /*126b0*/  @!P0 IMAD.IADD R179, R179, 0x1, -R231.reuse ;  /* 0x00000001b3b38824 */ /* 0x100fe200078e0ae7 */
[----:B------:R-:W-:Y:S01]  /*126c0*/  ISETP.GT.U32.AND P0, PT, R231, R69, PT ;  /* 0x00000045e700720c */ /* 0x000fe20003f04070 */
[--C-:B------:R-:W-:Y:S01]  /*126d0*/  @!P5 IMAD.IADD R101, R101, 0x1, -R231.reuse ;  /* 0x000000016565d824 */ /* 0x100fe200078e0ae7 */
[C---:B------:R-:W-:Y:S01]  /*126e0*/  ISETP.GT.U32.AND P5, PT, R231.reuse, R181, PT ;  /* 0x000000b5e700720c */ /* 0x040fe20003fa4070 */
[----:B------:R-:W-:Y:S01]  /*126f0*/  @!P1 IMAD.IADD R180, R180, 0x1, -R231 ;  /* 0x00000001b4b49824 */ /* 0x000fe200078e0ae7 */
[----:B------:R-:W-:Y:S02]  /*12700*/  ISETP.GT.U32.AND P1, PT, R231, R182, PT ;  /* 0x000000b6e700720c */ /* 0x000fe40003f24070 */
[C---:B------:R-:W-:Y:S01]  /*12710*/  IADD3 R21, PT, PT, R235.reuse, 0x159, RZ ;  /* 0x00000159eb157810 */ /* 0x040fe20007ffe0ff */
[----:B------:R-:W-:-:S03]  /*12720*/  VIADD R20, R235, 0x15a ;  /* 0x0000015aeb147836 */ /* 0x000fc60000000000 */
[----:B------:R-:W-:-:S03]  /*12730*/  IABS R44, R21 ;  /* 0x00000015002c7213 */ /* 0x000fc60000000000 */
[--C-:B------:R-:W-:Y:S01]  /*12740*/  @!P0 IMAD.IADD R69, R69, 0x1, -R231.reuse ;  /* 0x0000000145458824 */ /* 0x100fe200078e0ae7 */
[----:B------:R-:W-:Y:S01]  /*12750*/  IABS R108, R20 ;  /* 0x00000014006c7213 */ /* 0x000fe20000000000 */
[----:B------:R-:W-:Y:S02]  /*12760*/  @!P5 IMAD.IADD R181, R181, 0x1, -R231 ;  /* 0x00000001b5b5d824 */ /* 0x000fe400078e0ae7 */
[----:B------:R-:W-:Y:S01]  /*12770*/  @!P1 IADD3 R182, PT, PT, R182, -R231, RZ ;  /* 0x800000e7b6b69210 */ /* 0x000fe20007ffe0ff */
[C---:B------:R-:W-:Y:S01]  /*12780*/  IMAD.HI.U32 R18, R0.reuse, R44, RZ ;  /* 0x0000002c00127227 */ /* 0x040fe200078e00ff */
[C---:B------:R-:W-:Y:S02]  /*12790*/  ISETP.GT.U32.AND P0, PT, R231.reuse, R69, PT ;  /* 0x00000045e700720c */ /* 0x040fe40003f04070 */
[----:B------:R-:W-:Y:S01]  /*127a0*/  ISETP.GT.U32.AND P5, PT, R231, R181, PT ;  /* 0x000000b5e700720c */ /* 0x000fe20003fa4070 */
[----:B------:R-:W-:Y:S01]  /*127b0*/  VIADD R19, R235, 0x15b ;  /* 0x0000015beb137836 */ /* 0x000fe20000000000 */
[----:B------:R-:W-:Y:S01]  /*127c0*/  ISETP.GT.U32.AND P1, PT, R231, R182, PT ;  /* 0x000000b6e700720c */ /* 0x000fe20003f24070 */
[----:B------:R-:W-:-:S04]  /*127d0*/  IMAD.HI.U32 R16, R0, R108, RZ ;  /* 0x0000006c00107227 */ /* 0x000fc800078e00ff */
[----:B------:R-:W-:Y:S01]  /*127e0*/  IMAD.MOV R18, RZ, RZ, -R18 ;  /* 0x000000ffff127224 */ /* 0x000fe200078e0a12 */
[----:B------:R-:W-:Y:S01]  /*127f0*/  IABS R183, R19 ;  /* 0x0000001300b77213 */ /* 0x000fe20000000000 */
[----:B------:R-:W-:Y:S01]  /*12800*/  IMAD.MOV R16, RZ, RZ, -R16 ;  /* 0x000000ffff107224 */ /* 0x000fe200078e0a10 */
[----:B------:R-:W-:Y:S01]  /*12810*/  IADD3 R6, PT, PT, R235, 0x15c, RZ ;  /* 0x0000015ceb067810 */ /* 0x000fe20007ffe0ff */
[C---:B------:R-:W-:Y:S02]  /*12820*/  IMAD R44, R231.reuse, R18, R44 ;  /* 0x00000012e72c7224 */ /* 0x040fe400078e022c */
[----:B------:R-:W-:Y:S01]  /*12830*/  IMAD R108, R231, R16, R108 ;  /* 0x00000010e76c7224 */ /* 0x000fe200078e026c */
[----:B------:R-:W-:Y:S01]  /*12840*/  IABS R45, R6 ;  /* 0x00000006002d7213 */ /* 0x000fe20000000000 */
[----:B------:R-:W-:Y:S01]  /*12850*/  IMAD.HI.U32 R5, R0, R183, RZ ;  /* 0x000000b700057227 */ /* 0x000fe200078e00ff */
[----:B------:R-:W-:-:S03]  /*12860*/  @!P1 IADD3 R182, PT, PT, R182, -R231, RZ ;  /* 0x800000e7b6b69210 */ /* 0x000fc60007ffe0ff */
[--C-:B------:R-:W-:Y:S01]  /*12870*/  @!P0 IMAD.IADD R69, R69, 0x1, -R231.reuse ;  /* 0x0000000145458824 */ /* 0x100fe200078e0ae7 */
[----:B------:R-:W-:Y:S01]  /*12880*/  ISETP.GT.U32.AND P0, PT, R231, R44, PT ;  /* 0x0000002ce700720c */ /* 0x000fe20003f04070 */
[----:B------:R-:W-:Y:S01]  /*12890*/  @!P5 IMAD.IADD R181, R181, 0x1, -R231 ;  /* 0x00000001b5b5d824 */ /* 0x000fe200078e0ae7 */
[----:B------:R-:W-:Y:S01]  /*128a0*/  ISETP.GE.AND P5, PT, R17, RZ, PT ;  /* 0x000000ff1100720c */ /* 0x000fe20003fa6270 */
[----:B------:R-:W-:Y:S01]  /*128b0*/  IMAD.HI.U32 R16, R0, R45, RZ ;  /* 0x0000002d00107227 */ /* 0x000fe200078e00ff */
[----:B------:R-:W-:Y:S02]  /*128c0*/  ISETP.GT.U32.AND P1, PT, R231, R108, PT ;  /* 0x0000006ce700720c */ /* 0x000fe40003f24070 */
[----:B------:R-:W-:Y:S01]  /*128d0*/  IADD3 R17, PT, PT, -R5, RZ, RZ ;  /* 0x000000ff05117210 */ /* 0x000fe20007ffe1ff */
[----:B------:R-:W-:Y:S01]  /*128e0*/  IMAD.MOV R5, RZ, RZ, -R16 ;  /* 0x000000ffff057224 */ /* 0x000fe200078e0a10 */
[----:B------:R-:W-:Y:S03]  /*128f0*/  STL [R1+0x4ac8], R168 ;  /* 0x004ac8a801007387 */ /* 0x000fe60000100800 */
[C---:B------:R-:W-:Y:S01]  /*12900*/  IMAD R183, R231.reuse, R17, R183 ;  /* 0x00000011e7b77224 */ /* 0x040fe200078e02b7 */
[----:B------:R-:W-:Y:S01]  /*12910*/  STL [R1+0x4acc], R169 ;  /* 0x004acca901007387 */ /* 0x000fe20000100800 */
[----:B------:R-:W-:-:S02]  /*12920*/  IMAD R45, R231, R5, R45 ;  /* 0x00000005e72d7224 */ /* 0x000fc400078e022d */
[--C-:B------:R-:W-:Y:S01]  /*12930*/  @!P0 IMAD.IADD R44, R44, 0x1, -R231.reuse ;  /* 0x000000012c2c8824 */ /* 0x100fe200078e0ae7 */
[----:B------:R-:W-:Y:S01]  /*12940*/  STL [R1+0x4ad0], R170 ;  /* 0x004ad0aa01007387 */ /* 0x000fe20000100800 */
[C---:B------:R-:W-:Y:S01]  /*12950*/  ISETP.GT.U32.AND P0, PT, R231.reuse, R183, PT ;  /* 0x000000b7e700720c */ /* 0x040fe20003f04070 */
[----:B------:R-:W-:Y:S02]  /*12960*/  @!P1 IMAD.IADD R108, R108, 0x1, -R231 ;  /* 0x000000016c6c9824 */ /* 0x000fe400078e0ae7 */
[----:B------:R-:W-:Y:S01]  /*12970*/  STL [R1+0x4ad4], R171 ;  /* 0x004ad4ab01007387 */ /* 0x000fe20000100800 */
[----:B------:R-:W-:Y:S01]  /*12980*/  ISETP.GT.U32.AND P1, PT, R231, R45, PT ;  /* 0x0000002de700720c */ /* 0x000fe20003f24070 */
[C---:B------:R-:W-:Y:S02]  /*12990*/  VIADD R6, R235.reuse, 0x15d ;  /* 0x0000015deb067836 */ /* 0x040fe40000000000 */
[----:B------:R-:W-:Y:S01]  /*129a0*/  STL [R1+0x4ad8], R172 ;  /* 0x004ad8ac01007387 */ /* 0x000fe20000100800 */
[----:B------:R-:W-:-:S03]  /*129b0*/  VIADD R17, R235, 0x15e ;  /* 0x0000015eeb117836 */ /* 0x000fc60000000000 */
[----:B------:R-:W-:Y:S04]  /*129c0*/  STL [R1+0x4adc], R173 ;  /* 0x004adcad01007387 */ /* 0x000fe80000100800 */
[----:B------:R-:W-:Y:S04]  /*129d0*/  STL [R1+0x4ae0], R68 ;  /* 0x004ae04401007387 */ /* 0x000fe80000100800 */
[----:B------:R-:W-:Y:S01]  /*129e0*/  STL [R1+0x4ae4], R174 ;  /* 0x004ae4ae01007387 */ /* 0x000fe20000100800 */
[----:B------:R-:W-:-:S03]  /*129f0*/  IABS R184, R6 ;  /* 0x0000000600b87213 */ /* 0x000fc60000000000 */
[----:B------:R-:W-:Y:S04]  /*12a00*/  STL [R1+0x4ae8], R42 ;  /* 0x004ae82a01007387 */ /* 0x000fe80000100800 */
[----:B------:R-:W-:Y:S01]  /*12a10*/  STL [R1+0x4aec], R175 ;  /* 0x004aecaf01007387 */ /* 0x000fe20000100800 */
[----:B------:R-:W-:-:S03]  /*12a20*/  IABS R185, R17 ;  /* 0x0000001100b97213 */ /* 0x000fc60000000000 */
[----:B------:R1:W-:Y:S04]  /*12a30*/  STL [R1+0x4af0], R43 ;  /* 0x004af02b01007387 */ /* 0x0003e80000100800 */
[----:B------:R-:W-:Y:S01]  /*12a40*/  STL [R1+0x4af4], R176 ;  /* 0x004af4b001007387 */ /* 0x000fe20000100800 */
[----:B------:R-:W-:-:S03]  /*12a50*/  @!P0 IADD3 R183, PT, PT, R183, -R231, RZ ;  /* 0x800000e7b7b78210 */ /* 0x000fc60007ffe0ff */
[----:B------:R-:W-:Y:S01]  /*12a60*/  STL [R1+0x4af8], R177 ;  /* 0x004af8b101007387 */ /* 0x000fe20000100800 */
[----:B------:R-:W-:-:S04]  /*12a70*/  IMAD.HI.U32 R16, R0, R184, RZ ;  /* 0x000000b800107227 */ /* 0x000fc800078e00ff */
[----:B------:R-:W-:Y:S01]  /*12a80*/  @!P4 IMAD.MOV R243, RZ, RZ, -R243 ;  /* 0x000000fffff3c224 */ /* 0x000fe200078e0af3 */
[----:B------:R-:W-:Y:S01]  /*12a90*/  STL [R1+0x4afc], R178 ;  /* 0x004afcb201007387 */ /* 0x000fe20000100800 */
[----:B------:R-:W-:Y:S01]  /*12aa0*/  IMAD.HI.U32 R17, R0, R185, RZ ;  /* 0x000000b900117227 */ /* 0x000fe200078e00ff */
[----:B------:R-:W-:Y:S01]  /*12ab0*/  IADD3 R5, PT, PT, R235, 0x161, RZ ;  /* 0x00000161eb057810 */ /* 0x000fe20007ffe0ff */
[----:B-1----:R-:W1:Y:S01]  /*12ac0*/  LDC R43, c[0x0][0x3ac] ;  /* 0x0000eb00ff2b7b82 */ /* 0x002e620000000800 */
[----:B------:R2:W-:Y:S01]  /*12ad0*/  STL [R1+0x4b00], R12 ;  /* 0x004b000c01007387 */ /* 0x0005e20000100800 */
[----:B------:R-:W-:Y:S01]  /*12ae0*/  @!P1 IMAD.IADD R45, R45, 0x1, -R231 ;  /* 0x000000012d2d9824 */ /* 0x000fe200078e0ae7 */
[C---:B------:R-:W-:Y:S01]  /*12af0*/  ISETP.GT.U32.AND P1, PT, R231.reuse, R108, PT ;  /* 0x0000006ce700720c */ /* 0x040fe20003f24070 */
[----:B------:R-:W-:Y:S01]  /*12b00*/  IMAD.MOV R16, RZ, RZ, -R16 ;  /* 0x000000ffff107224 */ /* 0x000fe200078e0a10 */
[----:B------:R-:W-:Y:S01]  /*12b10*/  ISETP.GT.U32.AND P4, PT, R231, R183, PT ;  /* 0x000000b7e700720c */ /* 0x000fe20003f84070 */
[----:B--2---:R-:W-:Y:S01]  /*12b20*/  VIADD R12, R235, 0x15f ;  /* 0x0000015feb0c7836 */ /* 0x004fe20000000000 */
[----:B------:R-:W-:-:S04]  /*12b30*/  IADD3 R17, PT, PT, -R17, RZ, RZ ;  /* 0x000000ff11117210 */ /* 0x000fc80007ffe1ff */
[----:B------:R-:W-:Y:S01]  /*12b40*/  IABS R136, R12 ;  /* 0x0000000c00887213 */ /* 0x000fe20000000000 */
[C---:B------:R-:W-:Y:S01]  /*12b50*/  IMAD R184, R231.reuse, R16, R184 ;  /* 0x00000010e7b87224 */ /* 0x040fe200078e02b8 */
[----:B------:R-:W-:-:S03]  /*12b60*/  ISETP.GT.U32.AND P0, PT, R231, R44, PT ;  /* 0x0000002ce700720c */ /* 0x000fc60003f04070 */
[----:B------:R-:W-:Y:S01]  /*12b70*/  IMAD.HI.U32 R16, R0, R136, RZ ;  /* 0x0000008800107227 */ /* 0x000fe200078e00ff */
[----:B------:R-:W-:-:S03]  /*12b80*/  IABS R248, R5 ;  /* 0x0000000500f87213 */ /* 0x000fc60000000000 */
[----:B------:R-:W-:Y:S02]  /*12b90*/  IMAD R185, R231, R17, R185 ;  /* 0x00000011e7b97224 */ /* 0x000fe400078e02b9 */
[----:B------:R-:W-:Y:S01]  /*12ba0*/  IMAD.MOV R16, RZ, RZ, -R16 ;  /* 0x000000ffff107224 */ /* 0x000fe200078e0a10 */
[----:B------:R-:W-:Y:S01]  /*12bb0*/  @!P4 IADD3 R183, PT, PT, R183, -R231, RZ ;  /* 0x800000e7b7b7c210 */ /* 0x000fe20007ffe0ff */
[----:B------:R-:W-:Y:S01]  /*12bc0*/  @!P1 IMAD.IADD R108, R108, 0x1, -R231 ;  /* 0x000000016c6c9824 */ /* 0x000fe200078e0ae7 */
[----:B------:R-:W-:Y:S01]  /*12bd0*/  ISETP.GT.U32.AND P1, PT, R231, R185, PT ;  /* 0x000000b9e700720c */ /* 0x000fe20003f24070 */
[----:B------:R-:W-:Y:S01]  /*12be0*/  VIADD R6, R235, 0x160 ;  /* 0x00000160eb067836 */ /* 0x000fe20000000000 */
[----:B------:R-:W-:Y:S01]  /*12bf0*/  ISETP.GE.AND P4, PT, R14, RZ, PT ;  /* 0x000000ff0e00720c */ /* 0x000fe20003f86270 */
[----:B------:R-:W-:Y:S02]  /*12c00*/  IMAD R136, R231, R16, R136 ;  /* 0x00000010e7887224 */ /* 0x000fe400078e0288 */
[----:B------:R-:W-:Y:S01]  /*12c10*/  IMAD.HI.U32 R16, R0, R248, RZ ;  /* 0x000000f800107227 */ /* 0x000fe200078e00ff */
[----:B------:R-:W-:-:S03]  /*12c20*/  IABS R186, R6 ;  /* 0x0000000600ba7213 */ /* 0x000fc60000000000 */
[----:B------:R-:W-:Y:S02]  /*12c30*/  IMAD.MOV R16, RZ, RZ, -R16 ;  /* 0x000000ffff107224 */ /* 0x000fe400078e0a10 */
[----:B------:R-:W-:Y:S01]  /*12c40*/  @!P6 IMAD.MOV R247, RZ, RZ, -R247 ;  /* 0x000000fffff7e224 */ /* 0x000fe200078e0af7 */
[C---:B------:R-:W-:Y:S01]  /*12c50*/  ISETP.GT.U32.AND P6, PT, R231.reuse, R45, PT ;  /* 0x0000002de700720c */ /* 0x040fe20003fc4070 */
[----:B------:R-:W-:Y:S01]  /*12c60*/  @!P0 IMAD.IADD R44, R44, 0x1, -R231 ;  /* 0x000000012c2c8824 */ /* 0x000fe200078e0ae7 */
[C---:B------:R-:W-:Y:S01]  /*12c70*/  ISETP.GT.U32.AND P0, PT, R231.reuse, R184, PT ;  /* 0x000000b8e700720c */ /* 0x040fe20003f04070 */
[----:B------:R-:W-:Y:S02]  /*12c80*/  IMAD R248, R231, R16, R248 ;  /* 0x00000010e7f87224 */ /* 0x000fe400078e02f8 */
[----:B------:R-:W-:-:S04]  /*12c90*/  IMAD.HI.U32 R17, R0, R186, RZ ;  /* 0x000000ba00117227 */ /* 0x000fc800078e00ff */
[----:B------:R-:W-:Y:S02]  /*12ca0*/  @!P1 IMAD.IADD R185, R185, 0x1, -R231 ;  /* 0x00000001b9b99824 */ /* 0x000fe400078e0ae7 */
[----:B------:R-:W-:Y:S01]  /*12cb0*/  @!P4 IMAD.MOV R100, RZ, RZ, -R100 ;  /* 0x000000ffff64c224 */ /* 0x000fe200078e0a64 */
[C---:B------:R-:W-:Y:S01]  /*12cc0*/  ISETP.GT.U32.AND P4, PT, R231.reuse, R248, PT ;  /* 0x000000f8e700720c */ /* 0x040fe20003f84070 */
[----:B------:R-:W-:Y:S02]  /*12cd0*/  IMAD.MOV R17, RZ, RZ, -R17 ;  /* 0x000000ffff117224 */ /* 0x000fe400078e0a11 */
[----:B------:R-:W-:Y:S01]  /*12ce0*/  @!P5 IMAD.MOV R244, RZ, RZ, -R244 ;  /* 0x000000fffff4d224 */ /* 0x000fe200078e0af4 */
[C---:B------:R-:W-:Y:S01]  /*12cf0*/  ISETP.GT.U32.AND P5, PT, R231.reuse, R185, PT ;  /* 0x000000b9e700720c */ /* 0x040fe20003fa4070 */
[----:B------:R-:W-:Y:S01]  /*12d00*/  IMAD R186, R231, R17, R186 ;  /* 0x00000011e7ba7224 */ /* 0x000fe200078e02ba */
[----:B------:R-:W-:Y:S01]  /*12d10*/  @!P0 IADD3 R184, PT, PT, R184, -R231, RZ ;  /* 0x800000e7b8b88210 */ /* 0x000fe20007ffe0ff */
[----:B------:R-:W-:Y:S01]  /*12d20*/  @!P6 IMAD.IADD R45, R45, 0x1, -R231 ;  /* 0x000000012d2de824 */ /* 0x000fe200078e0ae7 */
[----:B------:R-:W-:Y:S01]  /*12d30*/  ISETP.GT.U32.AND P6, PT, R231, R136, PT ;  /* 0x00000088e700720c */ /* 0x000fe20003fc4070 */
[----:B------:R-:W-:Y:S01]  /*12d40*/  VIADD R14, R235, 0x162 ;  /* 0x00000162eb0e7836 */ /* 0x000fe20000000000 */
[C---:B------:R-:W-:Y:S01]  /*12d50*/  ISETP.GT.U32.AND P1, PT, R231.reuse, R186, PT ;  /* 0x000000bae700720c */ /* 0x040fe20003f24070 */
[----:B------:R-:W-:Y:S01]  /*12d60*/  @!P2 IMAD.MOV R99, RZ, RZ, -R99 ;  /* 0x000000ffff63a224 */ /* 0x000fe200078e0a63 */
[----:B------:R-:W-:Y:S01]  /*12d70*/  ISETP.GT.U32.AND P2, PT, R231, R184, PT ;  /* 0x000000b8e700720c */ /* 0x000fe20003f44070 */
[--C-:B------:R-:W-:Y:S01]  /*12d80*/  @!P4 IMAD.IADD R248, R248, 0x1, -R231.reuse ;  /* 0x00000001f8f8c824 */ /* 0x100fe200078e0ae7 */
[----:B------:R-:W-:Y:S01]  /*12d90*/  ISETP.GE.AND P0, PT, R15, RZ, PT ;  /* 0x000000ff0f00720c */ /* 0x000fe20003f06270 */
[----:B------:R-:W-:Y:S01]  /*12da0*/  VIADD R15, R235, 0x163 ;  /* 0x00000163eb0f7836 */ /* 0x000fe20000000000 */
[----:B------:R-:W-:Y:S01]  /*12db0*/  IABS R16, R14 ;  /* 0x0000000e00107213 */ /* 0x000fe20000000000 */
[----:B------:R-:W-:Y:S01]  /*12dc0*/  @!P5 IMAD.IADD R185, R185, 0x1, -R231 ;  /* 0x00000001b9b9d824 */ /* 0x000fe200078e0ae7 */
[----:B------:R-:W-:Y:S01]  /*12dd0*/  ISETP.GT.U32.AND P4, PT, R231, R248, PT ;  /* 0x000000f8e700720c */ /* 0x000fe20003f84070 */
[----:B------:R-:W-:Y:S01]  /*12de0*/  STL [R1+0x4b04], R179 ;  /* 0x004b04b301007387 */ /* 0x000fe20000100800 */
[----:B------:R-:W-:Y:S01]  /*12df0*/  IABS R17, R15 ;  /* 0x0000000f00117213 */ /* 0x000fe20000000000 */
[----:B------:R-:W-:Y:S01]  /*12e00*/  IMAD.HI.U32 R119, R0, R16, RZ ;  /* 0x0000001000777227 */ /* 0x000fe200078e00ff */
[-C--:B------:R-:W-:Y:S01]  /*12e10*/  @!P6 IADD3 R136, PT, PT, R136, -R231.reuse, RZ ;  /* 0x800000e78888e210 */ /* 0x080fe20007ffe0ff */
[----:B------:R-:W-:Y:S01]  /*12e20*/  STL [R1+0x4b08], R180 ;  /* 0x004b08b401007387 */ /* 0x000fe20000100800 */
[----:B------:R-:W-:Y:S01]  /*12e30*/  @!P1 IADD3 R186, PT, PT, R186, -R231, RZ ;  /* 0x800000e7baba9210 */ /* 0x000fe20007ffe0ff */
[----:B------:R-:W-:-:S02]  /*12e40*/  IMAD.MOV R119, RZ, RZ, -R119 ;  /* 0x000000ffff777224 */ /* 0x000fc400078e0a77 */
[----:B------:R-:W-:Y:S01]  /*12e50*/  STL [R1+0x4b0c], R181 ;  /* 0x004b0cb501007387 */ /* 0x000fe20000100800 */
[----:B------:R-:W-:-:S03]  /*12e60*/  ISETP.GT.U32.AND P6, PT, R231, R136, PT ;  /* 0x00000088e700720c */ /* 0x000fc60003fc4070 */
[----:B------:R2:W-:Y:S01]  /*12e70*/  STL [R1+0x4a38], R185 ;  /* 0x004a38b901007387 */ /* 0x0005e20000100800 */
[----:B------:R-:W-:Y:S01]  /*12e80*/  @!P2 IMAD.IADD R184, R184, 0x1, -R231 ;  /* 0x00000001b8b8a824 */ /* 0x000fe200078e0ae7 */
[----:B------:R-:W-:Y:S01]  /*12e90*/  ISETP.GT.U32.AND P1, PT, R231, R186, PT ;  /* 0x000000bae700720c */ /* 0x000fe20003f24070 */
[----:B------:R-:W-:Y:S01]  /*12ea0*/  IMAD.HI.U32 R21, R0, R17, RZ ;  /* 0x0000001100157227 */ /* 0x000fe200078e00ff */
[----:B------:R-:W-:-:S03]  /*12eb0*/  ISETP.GE.AND P2, PT, R3, RZ, PT ;  /* 0x000000ff0300720c */ /* 0x000fc60003f46270 */
[----:B--2---:R-:W-:Y:S02]  /*12ec0*/  VIADD R185, R235, 0x164 ;  /* 0x00000164ebb97836 */ /* 0x004fe40000000000 */
[----:B------:R-:W-:Y:S01]  /*12ed0*/  IMAD R119, R231, R119, R16 ;  /* 0x00000077e7777224 */ /* 0x000fe200078e0210 */
[----:B------:R-:W-:Y:S02]  /*12ee0*/  IADD3 R21, PT, PT, -R21, RZ, RZ ;  /* 0x000000ff15157210 */ /* 0x000fe40007ffe1ff */
[----:B------:R-:W-:Y:S01]  /*12ef0*/  IABS R46, R185 ;  /* 0x000000b9002e7213 */ /* 0x000fe20000000000 */
[----:B------:R-:W-:Y:S01]  /*12f00*/  @!P0 IMAD.MOV R230, RZ, RZ, -R230 ;  /* 0x000000ffffe68224 */ /* 0x000fe200078e0ae6 */
[----:B------:R-:W-:Y:S01]  /*12f10*/  ISETP.GE.AND P0, PT, R2, RZ, PT ;  /* 0x000000ff0200720c */ /* 0x000fe20003f06270 */
[----:B------:R-:W-:Y:S01]  /*12f20*/  @!P4 IMAD.IADD R248, R248, 0x1, -R231 ;  /* 0x00000001f8f8c824 */ /* 0x000fe200078e0ae7 */
[----:B------:R-:W-:Y:S01]  /*12f30*/  ISETP.GE.AND P5, PT, R5, RZ, PT ;  /* 0x000000ff0500720c */ /* 0x000fe20003fa6270 */
[----:B------:R-:W-:Y:S01]  /*12f40*/  IMAD.HI.U32 R2, R0, R46, RZ ;  /* 0x0000002e00027227 */ /* 0x000fe200078e00ff */
[----:B------:R-:W-:-:S03]  /*12f50*/  ISETP.GT.U32.AND P4, PT, R231, R119, PT ;  /* 0x00000077e700720c */ /* 0x000fc60003f84070 */
[C---:B------:R-:W-:Y:S01]  /*12f60*/  IMAD R21, R231.reuse, R21, R17 ;  /* 0x00000015e7157224 */ /* 0x040fe200078e0211 */
[----:B------:R-:W-:Y:S01]  /*12f70*/  @!P6 IADD3 R136, PT, PT, R136, -R231, RZ ;  /* 0x800000e78888e210 */ /* 0x000fe20007ffe0ff */
[----:B------:R-:W-:Y:S02]  /*12f80*/  IMAD.MOV R2, RZ, RZ, -R2 ;  /* 0x000000ffff027224 */ /* 0x000fe400078e0a02 */
[----:B------:R-:W-:Y:S02]  /*12f90*/  @!P1 IMAD.IADD R186, R186, 0x1, -R231 ;  /* 0x00000001baba9824 */ /* 0x000fe400078e0ae7 */
[----:B------:R-:W-:Y:S01]  /*12fa0*/  @!P2 IMAD.MOV R101, RZ, RZ, -R101 ;  /* 0x000000ffff65a224 */ /* 0x000fe200078e0a65 */
[C---:B------:R-:W-:Y:S01]  /*12fb0*/  ISETP.GT.U32.AND P2, PT, R231.reuse, R21, PT ;  /* 0x00000015e700720c */ /* 0x040fe20003f44070 */
[----:B------:R-:W-:Y:S01]  /*12fc0*/  IMAD R46, R231, R2, R46 ;  /* 0x00000002e72e7224 */ /* 0x000fe200078e022e */
[----:B------:R-:W-:Y:S01]  /*12fd0*/  STL [R1+0x4a34], R136 ;  /* 0x004a348801007387 */ /* 0x000fe20000100800 */
[----:B------:R-:W-:Y:S01]  /*12fe0*/  @!P4 IADD3 R119, PT, PT, R119, -R231, RZ ;  /* 0x800000e77777c210 */ /* 0x000fe20007ffe0ff */
[----:B------:R-:W-:-:S02]  /*12ff0*/  @!P5 IMAD.MOV R248, RZ, RZ, -R248 ;  /* 0x000000fffff8d224 */ /* 0x000fc400078e0af8 */
[----:B------:R2:W-:Y:S01]  /*13000*/  STL [R1+0x4a30], R186 ;  /* 0x004a30ba01007387 */ /* 0x0005e20000100800 */
[----:B------:R-:W-:Y:S02]  /*13010*/  ISETP.GT.U32.AND P5, PT, R231, R46, PT ;  /* 0x0000002ee700720c */ /* 0x000fe40003fa4070 */
[----:B------:R-:W-:Y:S02]  /*13020*/  IADD3 R12, PT, PT, R235, 0x167, RZ ;  /* 0x00000167eb0c7810 */ /* 0x000fe40007ffe0ff */
[----:B------:R-:W-:Y:S01]  /*13030*/  ISETP.GT.U32.AND P4, PT, R231, R119, PT ;  /* 0x00000077e700720c */ /* 0x000fe20003f84070 */
[----:B--2---:R-:W-:Y:S01]  /*13040*/  VIADD R186, R235, 0x166 ;  /* 0x00000166ebba7836 */ /* 0x004fe20000000000 */
[----:B------:R-:W-:Y:S01]  /*13050*/  IABS R137, R12 ;  /* 0x0000000c00897213 */ /* 0x000fe20000000000 */
[----:B------:R-:W-:-:S03]  /*13060*/  @!P2 IMAD.IADD R21, R21, 0x1, -R231 ;  /* 0x000000011515a824 */ /* 0x000fc600078e0ae7 */
[----:B------:R-:W-:Y:S01]  /*13070*/  IABS R188, R186 ;  /* 0x000000ba00bc7213 */ /* 0x000fe20000000000 */
[----:B------:R-:W-:Y:S01]  /*13080*/  VIADD R6, R235, 0x168 ;  /* 0x00000168eb067836 */ /* 0x000fe20000000000 */
[----:B------:R-:W-:Y:S01]  /*13090*/  ISETP.GE.AND P6, PT, R14, RZ, PT ;  /* 0x000000ff0e00720c */ /* 0x000fe20003fc6270 */
[----:B------:R-:W-:Y:S01]  /*130a0*/  IMAD.HI.U32 R3, R0, R137, RZ ;  /* 0x0000008900037227 */ /* 0x000fe200078e00ff */
[----:B------:R-:W-:-:S03]  /*130b0*/  ISETP.GT.U32.AND P2, PT, R231, R21, PT ;  /* 0x00000015e700720c */ /* 0x000fc60003f44070 */
[----:B------:R-:W-:Y:S01]  /*130c0*/  IMAD.HI.U32 R5, R0, R188, RZ ;  /* 0x000000bc00057227 */ /* 0x000fe200078e00ff */
[----:B------:R-:W-:Y:S02]  /*130d0*/  IABS R189, R6 ;  /* 0x0000000600bd7213 */ /* 0x000fe40000000000 */
[-C--:B------:R-:W-:Y:S01]  /*130e0*/  @!P5 IADD3 R46, PT, PT, R46, -R231.reuse, RZ ;  /* 0x800000e72e2ed210 */ /* 0x080fe20007ffe0ff */
[----:B------:R-:W-:Y:S01]  /*130f0*/  IMAD.MOV R5, RZ, RZ, -R5 ;  /* 0x000000ffff057224 */ /* 0x000fe200078e0a05 */
[----:B------:R-:W-:Y:S01]  /*13100*/  IADD3 R3, PT, PT, -R3, RZ, RZ ;  /* 0x000000ff03037210 */ /* 0x000fe20007ffe1ff */
[----:B------:R-:W-:Y:S01]  /*13110*/  VIADD R136, R235, 0x165 ;  /* 0x00000165eb887836 */ /* 0x000fe20000000000 */
[----:B------:R-:W-:Y:S01]  /*13120*/  @!P4 IADD3 R119, PT, PT, R119, -R231, RZ ;  /* 0x800000e77777c210 */ /* 0x000fe20007ffe0ff */
[C---:B------:R-:W-:Y:S01]  /*13130*/  IMAD R188, R231.reuse, R5, R188 ;  /* 0x00000005e7bc7224 */ /* 0x040fe200078e02bc */
[----:B------:R-:W-:Y:S01]  /*13140*/  ISETP.GT.U32.AND P5, PT, R231, R46, PT ;  /* 0x0000002ee700720c */ /* 0x000fe20003fa4070 */
[----:B------:R-:W-:Y:S01]  /*13150*/  IMAD.HI.U32 R2, R0, R189, RZ ;  /* 0x000000bd00027227 */ /* 0x000fe200078e00ff */
[----:B------:R-:W-:-:S03]  /*13160*/  IABS R187, R136 ;  /* 0x0000008800bb7213 */ /* 0x000fc60000000000 */
[C---:B------:R-:W-:Y:S02]  /*13170*/  IMAD R137, R231.reuse, R3, R137 ;  /* 0x00000003e7897224 */ /* 0x040fe400078e0289 */
[----:B------:R-:W-:Y:S01]  /*13180*/  @!P6 IMAD.MOV R119, RZ, RZ, -R119 ;  /* 0x000000ffff77e224 */ /* 0x000fe200078e0a77 */
[----:B------:R-:W-:Y:S01]  /*13190*/  ISETP.GT.U32.AND P6, PT, R231, R188, PT ;  /* 0x000000bce700720c */ /* 0x000fe20003fc4070 */
[----:B------:R-:W-:Y:S02]  /*131a0*/  IMAD.MOV R2, RZ, RZ, -R2 ;  /* 0x000000ffff027224 */ /* 0x000fe400078e0a02 */
[----:B------:R-:W-:Y:S01]  /*131b0*/  @!P2 IMAD.IADD R21, R21, 0x1, -R231 ;  /* 0x000000011515a824 */ /* 0x000fe200078e0ae7 */
[----:B------:R-:W-:Y:S01]  /*131c0*/  ISETP.GT.U32.AND P2, PT, R231, R137, PT ;  /* 0x00000089e700720c */ /* 0x000fe20003f44070 */
[----:B------:R-:W-:-:S04]  /*131d0*/  IMAD.HI.U32 R14, R0, R187, RZ ;  /* 0x000000bb000e7227 */ /* 0x000fc800078e00ff */
[----:B------:R-:W-:Y:S01]  /*131e0*/  IMAD R189, R231, R2, R189 ;  /* 0x00000002e7bd7224 */ /* 0x000fe200078e02bd */
[----:B------:R-:W-:Y:S01]  /*131f0*/  @!P5 IADD3 R46, PT, PT, R46, -R231, RZ ;  /* 0x800000e72e2ed210 */ /* 0x000fe20007ffe0ff */
[----:B------:R-:W-:Y:S02]  /*13200*/  IMAD.MOV R14, RZ, RZ, -R14 ;  /* 0x000000ffff0e7224 */ /* 0x000fe400078e0a0e */
[----:B------:R-:W-:Y:S01]  /*13210*/  VIADD R6, R235, 0x169 ;  /* 0x00000169eb067836 */ /* 0x000fe20000000000 */
[C---:B------:R-:W-:Y:S01]  /*13220*/  ISETP.GT.U32.AND P5, PT, R231.reuse, R189, PT ;  /* 0x000000bde700720c */ /* 0x040fe20003fa4070 */
[----:B------:R-:W-:Y:S02]  /*13230*/  IMAD R187, R231, R14, R187 ;  /* 0x0000000ee7bb7224 */ /* 0x000fe400078e02bb */
[----:B------:R-:W-:Y:S01]  /*13240*/  VIADD R14, R235, 0x16a ;  /* 0x0000016aeb0e7836 */ /* 0x000fe20000000000 */
[----:B------:R-:W-:Y:S01]  /*13250*/  IABS R47, R6 ;  /* 0x00000006002f7213 */ /* 0x000fe20000000000 */
[----:B------:R-:W-:-:S02]  /*13260*/  @!P6 IMAD.IADD R188, R188, 0x1, -R231 ;  /* 0x00000001bcbce824 */ /* 0x000fc400078e0ae7 */
[----:B------:R-:W-:Y:S01]  /*13270*/  VIADD R2, R235, 0x16b ;  /* 0x0000016beb027836 */ /* 0x000fe20000000000 */
[----:B------:R-:W-:Y:S01]  /*13280*/  ISETP.GE.AND P1, PT, R15, RZ, PT ;  /* 0x000000ff0f00720c */ /* 0x000fe20003f26270 */
[--C-:B------:R-:W-:Y:S01]  /*13290*/  @!P2 IMAD.IADD R137, R137, 0x1, -R231.reuse ;  /* 0x000000018989a824 */ /* 0x100fe200078e0ae7 */
[C---:B------:R-:W-:Y:S01]  /*132a0*/  ISETP.GT.U32.AND P4, PT, R231.reuse, R187, PT ;  /* 0x000000bbe700720c */ /* 0x040fe20003f84070 */
[C---:B------:R-:W-:Y:S01]  /*132b0*/  IMAD.HI.U32 R15, R0.reuse, R47, RZ ;  /* 0x0000002f000f7227 */ /* 0x040fe200078e00ff */
[----:B------:R-:W-:Y:S02]  /*132c0*/  IABS R120, R14 ;  /* 0x0000000e00787213 */ /* 0x000fe40000000000 */
[----:B------:R-:W-:Y:S01]  /*132d0*/  ISETP.GT.U32.AND P6, PT, R231, R188, PT ;  /* 0x000000bce700720c */ /* 0x000fe20003fc4070 */
[----:B------:R-:W-:Y:S01]  /*132e0*/  @!P5 IMAD.IADD R189, R189, 0x1, -R231 ;  /* 0x00000001bdbdd824 */ /* 0x000fe200078e0ae7 */
[----:B------:R-:W-:Y:S01]  /*132f0*/  IABS R20, R2 ;  /* 0x0000000200147213 */ /* 0x000fe20000000000 */
[----:B------:R-:W-:Y:S01]  /*13300*/  IMAD.HI.U32 R5, R0, R120, RZ ;  /* 0x0000007800057227 */ /* 0x000fe200078e00ff */
[----:B------:R-:W-:-:S03]  /*13310*/  ISETP.GT.U32.AND P2, PT, R231, R137, PT ;  /* 0x00000089e700720c */ /* 0x000fc60003f44070 */
[----:B------:R-:W-:Y:S01]  /*13320*/  IMAD.MOV R15, RZ, RZ, -R15 ;  /* 0x000000ffff0f7224 */ /* 0x000fe200078e0a0f */
[----:B------:R-:W-:Y:S01]  /*13330*/  ISETP.GT.U32.AND P5, PT, R231, R189, PT ;  /* 0x000000bde700720c */ /* 0x000fe20003fa4070 */
[----:B------:R-:W-:-:S04]  /*13340*/  IMAD.HI.U32 R3, R0, R20, RZ ;  /* 0x0000001400037227 */ /* 0x000fc800078e00ff */
[----:B------:R-:W-:Y:S02]  /*13350*/  IMAD.MOV R5, RZ, RZ, -R5 ;  /* 0x000000ffff057224 */ /* 0x000fe400078e0a05 */
[----:B------:R-:W-:Y:S01]  /*13360*/  IMAD R47, R231, R15, R47 ;  /* 0x0000000fe72f7224 */ /* 0x000fe200078e022f */
[----:B------:R-:W-:Y:S01]  /*13370*/  IADD3 R3, PT, PT, -R3, RZ, RZ ;  /* 0x000000ff03037210 */ /* 0x000fe20007ffe1ff */
[--C-:B------:R-:W-:Y:S01]  /*13380*/  @!P4 IMAD.IADD R187, R187, 0x1, -R231.reuse ;  /* 0x00000001bbbbc824 */ /* 0x100fe200078e0ae7 */
[----:B------:R-:W-:Y:S01]  /*13390*/  @!P6 IADD3 R188, PT, PT, R188, -R231, RZ ;  /* 0x800000e7bcbce210 */ /* 0x000fe20007ffe0ff */
[C---:B------:R-:W-:Y:S01]  /*133a0*/  IMAD R120, R231.reuse, R5, R120 ;  /* 0x00000005e7787224 */ /* 0x040fe200078e0278 */
[----:B------:R-:W-:Y:S01]  /*133b0*/  ISETP.GT.U32.AND P6, PT, R231, R47, PT ;  /* 0x0000002fe700720c */ /* 0x000fe20003fc4070 */
[--C-:B------:R-:W-:Y:S01]  /*133c0*/  @!P2 IMAD.IADD R137, R137, 0x1, -R231.reuse ;  /* 0x000000018989a824 */ /* 0x100fe200078e0ae7 */
[C---:B------:R-:W-:Y:S01]  /*133d0*/  ISETP.GT.U32.AND P4, PT, R231.reuse, R187, PT ;  /* 0x000000bbe700720c */ /* 0x040fe20003f84070 */
[C---:B------:R-:W-:Y:S01]  /*133e0*/  IMAD R20, R231.reuse, R3, R20 ;  /* 0x00000003e7147224 */ /* 0x040fe200078e0214 */
[----:B------:R-:W-:Y:S01]  /*133f0*/  ISETP.GT.U32.AND P2, PT, R231, R120, PT ;  /* 0x00000078e700720c */ /* 0x000fe20003f44070 */
[----:B------:R-:W-:Y:S01]  /*13400*/  @!P5 IMAD.IADD R189, R189, 0x1, -R231 ;  /* 0x00000001bdbdd824 */ /* 0x000fe200078e0ae7 */
[----:B------:R-:W-:-:S02]  /*13410*/  IADD3 R17, PT, PT, R235, 0x16c, RZ ;  /* 0x0000016ceb117810 */ /* 0x000fc40007ffe0ff */
[----:B------:R-:W-:Y:S01]  /*13420*/  ISETP.GT.U32.AND P5, PT, R231, R20, PT ;  /* 0x00000014e700720c */ /* 0x000fe20003fa4070 */
[----:B------:R-:W-:Y:S01]  /*13430*/  VIADD R16, R235, 0x16d ;  /* 0x0000016deb107836 */ /* 0x000fe20000000000 */
[----:B------:R-:W-:-:S03]  /*13440*/  IABS R138, R17 ;  /* 0x00000011008a7213 */ /* 0x000fc60000000000 */
[--C-:B------:R-:W-:Y:S02]  /*13450*/  @!P6 IMAD.IADD R47, R47, 0x1, -R231.reuse ;  /* 0x000000012f2fe824 */ /* 0x100fe400078e0ae7 */
[--C-:B------:R-:W-:Y:S01]  /*13460*/  @!P4 IMAD.IADD R187, R187, 0x1, -R231.reuse ;  /* 0x00000001bbbbc824 */ /* 0x100fe200078e0ae7 */
[----:B------:R-:W-:Y:S01]  /*13470*/  ISETP.GE.AND P4, PT, R14, RZ, PT ;  /* 0x000000ff0e00720c */ /* 0x000fe20003f86270 */
[----:B------:R-:W-:Y:S01]  /*13480*/  VIADD R12, R235, 0x16e ;  /* 0x0000016eeb0c7836 */ /* 0x000fe20000000000 */
[----:B------:R-:W-:Y:S01]  /*13490*/  @!P2 IADD3 R120, PT, PT, R120, -R231, RZ ;  /* 0x800000e77878a210 */ /* 0x000fe20007ffe0ff */
[----:B------:R-:W-:Y:S01]  /*134a0*/  IMAD.HI.U32 R14, R0, R138, RZ ;  /* 0x0000008a000e7227 */ /* 0x000fe200078e00ff */
[----:B------:R-:W-:Y:S02]  /*134b0*/  ISETP.GT.U32.AND P2, PT, R231, R47, PT ;  /* 0x0000002fe700720c */ /* 0x000fe40003f44070 */
[----:B------:R-:W-:Y:S01]  /*134c0*/  IABS R190, R16 ;  /* 0x0000001000be7213 */ /* 0x000fe20000000000 */
[----:B------:R-:W-:Y:S01]  /*134d0*/  @!P5 IMAD.IADD R20, R20, 0x1, -R231 ;  /* 0x000000011414d824 */ /* 0x000fe200078e0ae7 */
[----:B------:R-:W-:Y:S01]  /*134e0*/  IABS R48, R12 ;  /* 0x0000000c00307213 */ /* 0x000fe20000000000 */
[----:B------:R-:W-:Y:S01]  /*134f0*/  VIADD R6, R235, 0x16f ;  /* 0x0000016feb067836 */ /* 0x000fe20000000000 */
[----:B------:R-:W-:Y:S01]  /*13500*/  ISETP.GT.U32.AND P5, PT, R231, R120, PT ;  /* 0x00000078e700720c */ /* 0x000fe20003fa4070 */
[----:B------:R-:W-:-:S02]  /*13510*/  IMAD.MOV R14, RZ, RZ, -R14 ;  /* 0x000000ffff0e7224 */ /* 0x000fc400078e0a0e */
[C---:B------:R-:W-:Y:S01]  /*13520*/  IMAD.HI.U32 R5, R0.reuse, R190, RZ ;  /* 0x000000be00057227 */ /* 0x040fe200078e00ff */
[----:B------:R-:W-:Y:S02]  /*13530*/  @!P1 IADD3 R21, PT, PT, -R21, RZ, RZ ;  /* 0x000000ff15159210 */ /* 0x000fe40007ffe1ff */
[C---:B------:R-:W-:Y:S01]  /*13540*/  ISETP.GT.U32.AND P1, PT, R231.reuse, R20, PT ;  /* 0x00000014e700720c */ /* 0x040fe20003f24070 */
[----:B------:R-:W-:Y:S01]  /*13550*/  IMAD R138, R231, R14, R138 ;  /* 0x0000000ee78a7224 */ /* 0x000fe200078e028a */
[----:B------:R-:W-:Y:S01]  /*13560*/  IABS R139, R6 ;  /* 0x00000006008b7213 */ /* 0x000fe20000000000 */
[----:B------:R-:W-:Y:S01]  /*13570*/  IMAD.HI.U32 R3, R0, R48, RZ ;  /* 0x0000003000037227 */ /* 0x000fe200078e00ff */
[----:B------:R-:W-:-:S03]  /*13580*/  @!P2 IADD3 R47, PT, PT, R47, -R231, RZ ;  /* 0x800000e72f2fa210 */ /* 0x000fc60007ffe0ff */
[----:B------:R-:W-:Y:S01]  /*13590*/  IMAD.MOV R5, RZ, RZ, -R5 ;  /* 0x000000ffff057224 */ /* 0x000fe200078e0a05 */
[----:B------:R-:W-:Y:S01]  /*135a0*/  ISETP.GE.AND P6, PT, R2, RZ, PT ;  /* 0x000000ff0200720c */ /* 0x000fe20003fc6270 */
[----:B------:R-:W-:Y:S01]  /*135b0*/  IMAD.MOV R3, RZ, RZ, -R3 ;  /* 0x000000ffff037224 */ /* 0x000fe200078e0a03 */
[C---:B------:R-:W-:Y:S01]  /*135c0*/  ISETP.GT.U32.AND P2, PT, R231.reuse, R138, PT ;  /* 0x0000008ae700720c */ /* 0x040fe20003f44070 */
[----:B------:R-:W-:Y:S02]  /*135d0*/  IMAD R190, R231, R5, R190 ;  /* 0x00000005e7be7224 */ /* 0x000fe400078e02be */
[----:B------:R-:W-:-:S04]  /*135e0*/  IMAD.HI.U32 R2, R0, R139, RZ ;  /* 0x0000008b00027227 */ /* 0x000fc800078e00ff */
[C---:B------:R-:W-:Y:S02]  /*135f0*/  IMAD R48, R231.reuse, R3, R48 ;  /* 0x00000003e7307224 */ /* 0x040fe400078e0230 */
[----:B------:R-:W-:Y:S01]  /*13600*/  @!P5 IMAD.IADD R120, R120, 0x1, -R231 ;  /* 0x000000017878d824 */ /* 0x000fe200078e0ae7 */
[C---:B------:R-:W-:Y:S01]  /*13610*/  ISETP.GT.U32.AND P5, PT, R231.reuse, R190, PT ;  /* 0x000000bee700720c */ /* 0x040fe20003fa4070 */
[----:B------:R-:W-:Y:S01]  /*13620*/  IMAD.MOV R2, RZ, RZ, -R2 ;  /* 0x000000ffff027224 */ /* 0x000fe200078e0a02 */
[----:B------:R-:W-:Y:S02]  /*13630*/  @!P1 IADD3 R20, PT, PT, R20, -R231, RZ ;  /* 0x800000e714149210 */ /* 0x000fe40007ffe0ff */
[C---:B------:R-:W-:Y:S01]  /*13640*/  ISETP.GT.U32.AND P1, PT, R231.reuse, R48, PT ;  /* 0x00000030e700720c */ /* 0x040fe20003f24070 */
[----:B------:R-:W-:Y:S02]  /*13650*/  IMAD R139, R231, R2, R139 ;  /* 0x00000002e78b7224 */ /* 0x000fe400078e028b */
[----:B------:R-:W-:-:S02]  /*13660*/  @!P2 IMAD.IADD R138, R138, 0x1, -R231 ;  /* 0x000000018a8aa824 */ /* 0x000fc400078e0ae7 */
[----:B------:R-:W-:Y:S01]  /*13670*/  VIADD R6, R235, 0x170 ;  /* 0x00000170eb067836 */ /* 0x000fe20000000000 */
[----:B------:R-:W-:-:S03]  /*13680*/  ISETP.GT.U32.AND P2, PT, R231, R139, PT ;  /* 0x0000008be700720c */ /* 0x000fc60003f44070 */
[----:B------:R-:W-:Y:S01]  /*13690*/  @!P5 IMAD.IADD R190, R190, 0x1, -R231 ;  /* 0x00000001bebed824 */ /* 0x000fe200078e0ae7 */
[----:B------:R-:W-:Y:S01]  /*136a0*/  IABS R191, R6 ;  /* 0x0000000600bf7213 */ /* 0x000fe20000000000 */
[----:B------:R-:W-:Y:S02]  /*136b0*/  VIADD R2, R235, 0x171 ;  /* 0x00000171eb027836 */ /* 0x000fe40000000000 */
[----:B------:R-:W-:Y:S02]  /*136c0*/  @!P1 IADD3 R48, PT, PT, R48, -R231, RZ ;  /* 0x800000e730309210 */ /* 0x000fe40007ffe0ff */
[----:B------:R-:W-:Y:S01]  /*136d0*/  ISETP.GT.U32.AND P1, PT, R231, R190, PT ;  /* 0x000000bee700720c */ /* 0x000fe20003f24070 */
[----:B------:R-:W-:Y:S01]  /*136e0*/  IMAD.HI.U32 R14, R0, R191, RZ ;  /* 0x000000bf000e7227 */ /* 0x000fe200078e00ff */
[----:B------:R-:W-:-:S03]  /*136f0*/  IABS R245, R2 ;  /* 0x0000000200f57213 */ /* 0x000fc60000000000 */
[----:B------:R-:W-:Y:S02]  /*13700*/  VIADD R3, R235, 0x172 ;  /* 0x00000172eb037836 */ /* 0x000fe40000000000 */
[----:B------:R-:W-:Y:S02]  /*13710*/  @!P2 IMAD.IADD R139, R139, 0x1, -R231 ;  /* 0x000000018b8ba824 */ /* 0x000fe400078e0ae7 */
[----:B------:R-:W-:Y:S01]  /*13720*/  IMAD.MOV R14, RZ, RZ, -R14 ;  /* 0x000000ffff0e7224 */ /* 0x000fe200078e0a0e */
[----:B------:R-:W-:Y:S01]  /*13730*/  IABS R49, R3 ;  /* 0x0000000300317213 */ /* 0x000fe20000000000 */
[----:B------:R-:W-:Y:S01]  /*13740*/  IMAD.HI.U32 R3, R0, R245, RZ ;  /* 0x000000f500037227 */ /* 0x000fe200078e00ff */
[----:B------:R-:W-:-:S03]  /*13750*/  ISETP.GT.U32.AND P2, PT, R231, R139, PT ;  /* 0x0000008be700720c */ /* 0x000fc60003f44070 */
[C---:B------:R-:W-:Y:S02]  /*13760*/  IMAD R191, R231.reuse, R14, R191 ;  /* 0x0000000ee7bf7224 */ /* 0x040fe400078e02bf */
[----:B------:R-:W-:Y:S02]  /*13770*/  @!P1 IMAD.IADD R190, R190, 0x1, -R231 ;  /* 0x00000001bebe9824 */ /* 0x000fe400078e0ae7 */
[----:B------:R-:W-:Y:S01]  /*13780*/  IMAD.MOV R3, RZ, RZ, -R3 ;  /* 0x000000ffff037224 */ /* 0x000fe200078e0a03 */
[C---:B------:R-:W-:Y:S02]  /*13790*/  ISETP.GT.U32.AND P1, PT, R231.reuse, R191, PT ;  /* 0x000000bfe700720c */ /* 0x040fe40003f24070 */
[----:B------:R-:W-:Y:S01]  /*137a0*/  @!P4 IADD3 R120, PT, PT, -R120, RZ, RZ ;  /* 0x000000ff7878c210 */ /* 0x000fe20007ffe1ff */
[C---:B------:R-:W-:Y:S01]  /*137b0*/  IMAD R245, R231.reuse, R3, R245 ;  /* 0x00000003e7f57224 */ /* 0x040fe200078e02f5 */
[----:B------:R-:W-:Y:S01]  /*137c0*/  ISETP.GT.U32.AND P4, PT, R231, R48, PT ;  /* 0x00000030e700720c */ /* 0x000fe20003f84070 */
[----:B------:R-:W-:-:S03]  /*137d0*/  @!P2 IMAD.IADD R139, R139, 0x1, -R231 ;  /* 0x000000018b8ba824 */ /* 0x000fc600078e0ae7 */
[----:B------:R-:W-:Y:S01]  /*137e0*/  ISETP.GT.U32.AND P2, PT, R231, R245, PT ;  /* 0x000000f5e700720c */ /* 0x000fe20003f44070 */
[----:B------:R-:W-:-:S04]  /*137f0*/  VIADD R121, R235, 0x173 ;  /* 0x00000173eb797836 */ /* 0x000fc80000000000 */
[--C-:B------:R-:W-:Y:S02]  /*13800*/  @!P1 IMAD.IADD R191, R191, 0x1, -R231.reuse ;  /* 0x00000001bfbf9824 */ /* 0x100fe400078e0ae7 */
[----:B------:R-:W-:Y:S02]  /*13810*/  IMAD.HI.U32 R5, R0, R49, RZ ;  /* 0x0000003100057227 */ /* 0x000fe400078e00ff */
[----:B------:R-:W-:Y:S02]  /*13820*/  @!P4 IADD3 R48, PT, PT, R48, -R231, RZ ;  /* 0x800000e73030c210 */ /* 0x000fe40007ffe0ff */
[----:B------:R-:W-:Y:S02]  /*13830*/  ISETP.GT.U32.AND P1, PT, R231, R191, PT ;  /* 0x000000bfe700720c */ /* 0x000fe40003f24070 */
[----:B------:R-:W-:Y:S01]  /*13840*/  ISETP.GE.AND P4, PT, R121, RZ, PT ;  /* 0x000000ff7900720c */ /* 0x000fe20003f86270 */
[----:B------:R-:W-:Y:S01]  /*13850*/  @!P2 IMAD.IADD R245, R245, 0x1, -R231 ;  /* 0x00000001f5f5a824 */ /* 0x000fe200078e0ae7 */
[----:B------:R-:W-:Y:S01]  /*13860*/  IABS R121, R121 ;  /* 0x0000007900797213 */ /* 0x000fe20000000000 */
[----:B------:R-:W-:Y:S01]  /*13870*/  IMAD.MOV R5, RZ, RZ, -R5 ;  /* 0x000000ffff057224 */ /* 0x000fe200078e0a05 */
[----:B------:R-:W-:-:S02]  /*13880*/  IADD3 R16, PT, PT, R235, 0x174, RZ ;  /* 0x00000174eb107810 */ /* 0x000fc40007ffe0ff */
[----:B------:R-:W-:Y:S01]  /*13890*/  ISETP.GT.U32.AND P2, PT, R231, R245, PT ;  /* 0x000000f5e700720c */ /* 0x000fe20003f44070 */
[----:B------:R-:W-:Y:S01]  /*138a0*/  IMAD.HI.U32 R14, R0, R121, RZ ;  /* 0x00000079000e7227 */ /* 0x000fe200078e00ff */
[----:B------:R-:W-:-:S03]  /*138b0*/  IABS R192, R16 ;  /* 0x0000001000c07213 */ /* 0x000fc60000000000 */
[----:B------:R-:W-:Y:S01]  /*138c0*/  IMAD R49, R231, R5, R49 ;  /* 0x00000005e7317224 */ /* 0x000fe200078e0231 */
[----:B------:R-:W-:Y:S01]  /*138d0*/  IADD3 R14, PT, PT, -R14, RZ, RZ ;  /* 0x000000ff0e0e7210 */ /* 0x000fe20007ffe1ff */
[----:B------:R-:W-:Y:S02]  /*138e0*/  @!P1 IMAD.IADD R191, R191, 0x1, -R231 ;  /* 0x00000001bfbf9824 */ /* 0x000fe400078e0ae7 */
[----:B------:R-:W-:Y:S01]  /*138f0*/  IMAD.HI.U32 R5, R0, R192, RZ ;  /* 0x000000c000057227 */ /* 0x000fe200078e00ff */
[----:B------:R-:W-:-:S03]  /*13900*/  ISETP.GT.U32.AND P1, PT, R231, R49, PT ;  /* 0x00000031e700720c */ /* 0x000fc60003f24070 */
[----:B------:R-:W-:Y:S02]  /*13910*/  IMAD R121, R231, R14, R121 ;  /* 0x0000000ee7797224 */ /* 0x000fe400078e0279 */
[----:B------:R-:W-:Y:S02]  /*13920*/  IMAD.MOV R5, RZ, RZ, -R5 ;  /* 0x000000ffff057224 */ /* 0x000fe400078e0a05 */
[----:B------:R-:W-:Y:S01]  /*13930*/  @!P2 IMAD.IADD R245, R245, 0x1, -R231 ;  /* 0x00000001f5f5a824 */ /* 0x000fe200078e0ae7 */
[C---:B------:R-:W-:Y:S01]  /*13940*/  ISETP.GT.U32.AND P2, PT, R231.reuse, R121, PT ;  /* 0x00000079e700720c */ /* 0x040fe20003f44070 */
[C---:B------:R-:W-:Y:S01]  /*13950*/  IMAD R192, R231.reuse, R5, R192 ;  /* 0x00000005e7c07224 */ /* 0x040fe200078e02c0 */
[----:B------:R-:W-:Y:S01]  /*13960*/  ISETP.GT.U32.AND P5, PT, R231, R138, PT ;  /* 0x0000008ae700720c */ /* 0x000fe20003fa4070 */
[----:B------:R-:W-:Y:S02]  /*13970*/  VIADD R15, R235, 0x175 ;  /* 0x00000175eb0f7836 */ /* 0x000fe40000000000 */
[----:B------:R-:W-:-:S02]  /*13980*/  @!P1 IADD3 R49, PT, PT, R49, -R231, RZ ;  /* 0x800000e731319210 */ /* 0x000fc40007ffe0ff */
[----:B------:R-:W-:Y:S01]  /*13990*/  ISETP.GT.U32.AND P1, PT, R231, R192, PT ;  /* 0x000000c0e700720c */ /* 0x000fe20003f24070 */
[C---:B------:R-:W-:Y:S01]  /*139a0*/  VIADD R12, R235.reuse, 0x176 ;  /* 0x00000176eb0c7836 */ /* 0x040fe20000000000 */
[----:B------:R-:W-:Y:S01]  /*139b0*/  IABS R193, R15 ;  /* 0x0000000f00c17213 */ /* 0x000fe20000000000 */
[----:B------:R-:W-:-:S03]  /*139c0*/  VIADD R6, R235, 0x177 ;  /* 0x00000177eb067836 */ /* 0x000fc60000000000 */
[----:B------:R-:W-:Y:S01]  /*139d0*/  IABS R140, R12 ;  /* 0x0000000c008c7213 */ /* 0x000fe20000000000 */
[----:B------:R-:W-:Y:S01]  /*139e0*/  IMAD.HI.U32 R3, R0, R193, RZ ;  /* 0x000000c100037227 */ /* 0x000fe200078e00ff */
[----:B------:R-:W-:Y:S02]  /*139f0*/  @!P2 IADD3 R121, PT, PT, R121, -R231, RZ ;  /* 0x800000e77979a210 */ /* 0x000fe40007ffe0ff */
[----:B------:R-:W-:Y:S01]  /*13a00*/  ISETP.GT.U32.AND P2, PT, R231, R49, PT ;  /* 0x00000031e700720c */ /* 0x000fe20003f44070 */
[----:B------:R-:W-:Y:S01]  /*13a10*/  @!P5 IMAD.IADD R138, R138, 0x1, -R231 ;  /* 0x000000018a8ad824 */ /* 0x000fe200078e0ae7 */
[----:B------:R-:W-:Y:S01]  /*13a20*/  ISETP.GE.AND P5, PT, R2, RZ, PT ;  /* 0x000000ff0200720c */ /* 0x000fe20003fa6270 */
[----:B------:R-:W-:Y:S01]  /*13a30*/  IMAD.HI.U32 R2, R0, R140, RZ ;  /* 0x0000008c00027227 */ /* 0x000fe200078e00ff */
[----:B------:R-:W-:-:S03]  /*13a40*/  IABS R194, R6 ;  /* 0x0000000600c27213 */ /* 0x000fc60000000000 */
[----:B------:R-:W-:Y:S02]  /*13a50*/  IMAD.MOV R3, RZ, RZ, -R3 ;  /* 0x000000ffff037224 */ /* 0x000fe400078e0a03 */
[----:B------:R-:W-:Y:S01]  /*13a60*/  @!P6 IMAD.MOV R20, RZ, RZ, -R20 ;  /* 0x000000ffff14e224 */ /* 0x000fe200078e0a14 */
[C---:B------:R-:W-:Y:S01]  /*13a70*/  ISETP.GT.U32.AND P6, PT, R231.reuse, R121, PT ;  /* 0x00000079e700720c */ /* 0x040fe20003fc4070 */
[----:B------:R-:W-:Y:S02]  /*13a80*/  @!P1 IMAD.IADD R192, R192, 0x1, -R231 ;  /* 0x00000001c0c09824 */ /* 0x000fe400078e0ae7 */
[C---:B------:R-:W-:Y:S01]  /*13a90*/  IMAD R193, R231.reuse, R3, R193 ;  /* 0x00000003e7c17224 */ /* 0x040fe200078e02c1 */
[----:B------:R-:W-:Y:S01]  /*13aa0*/  IADD3 R3, PT, PT, -R2, RZ, RZ ;  /* 0x000000ff02037210 */ /* 0x000fe20007ffe1ff */
[----:B------:R-:W-:Y:S01]  /*13ab0*/  IMAD.HI.U32 R2, R0, R194, RZ ;  /* 0x000000c200027227 */ /* 0x000fe200078e00ff */
[----:B------:R-:W-:Y:S02]  /*13ac0*/  ISETP.GT.U32.AND P1, PT, R231, R192, PT ;  /* 0x000000c0e700720c */ /* 0x000fe40003f24070 */
[----:B------:R-:W-:Y:S01]  /*13ad0*/  @!P2 IADD3 R49, PT, PT, R49, -R231, RZ ;  /* 0x800000e73131a210 */ /* 0x000fe20007ffe0ff */
[C---:B------:R-:W-:Y:S01]  /*13ae0*/  IMAD R140, R231.reuse, R3, R140 ;  /* 0x00000003e78c7224 */ /* 0x040fe200078e028c */
[----:B------:R-:W-:Y:S01]  /*13af0*/  ISETP.GT.U32.AND P2, PT, R231, R193, PT ;  /* 0x000000c1e700720c */ /* 0x000fe20003f44070 */
[----:B------:R-:W-:-:S02]  /*13b00*/  IMAD.MOV R2, RZ, RZ, -R2 ;  /* 0x000000ffff027224 */ /* 0x000fc400078e0a02 */
[--C-:B------:R-:W-:Y:S01]  /*13b10*/  @!P6 IMAD.IADD R121, R121, 0x1, -R231.reuse ;  /* 0x000000017979e824 */ /* 0x100fe200078e0ae7 */
[C---:B------:R-:W-:Y:S01]  /*13b20*/  ISETP.GT.U32.AND P6, PT, R231.reuse, R140, PT ;  /* 0x0000008ce700720c */ /* 0x040fe20003fc4070 */
[----:B------:R-:W-:Y:S02]  /*13b30*/  IMAD R194, R231, R2, R194 ;  /* 0x00000002e7c27224 */ /* 0x000fe400078e02c2 */
[----:B------:R-:W-:Y:S02]  /*13b40*/  VIADD R3, R235, 0x179 ;  /* 0x00000179eb037836 */ /* 0x000fe40000000000 */
[--C-:B------:R-:W-:Y:S01]  /*13b50*/  @!P1 IMAD.IADD R192, R192, 0x1, -R231.reuse ;  /* 0x00000001c0c09824 */ /* 0x100fe200078e0ae7 */
[----:B------:R-:W-:Y:S01]  /*13b60*/  ISETP.GT.U32.AND P1, PT, R231, R194, PT ;  /* 0x000000c2e700720c */ /* 0x000fe20003f24070 */
[----:B------:R-:W-:Y:S01]  /*13b70*/  VIADD R6, R235, 0x178 ;  /* 0x00000178eb067836 */ /* 0x000fe20000000000 */
[----:B------:R-:W-:Y:S01]  /*13b80*/  IABS R141, R3 ;  /* 0x00000003008d7213 */ /* 0x000fe20000000000 */
[----:B------:R-:W-:-:S02]  /*13b90*/  @!P2 IMAD.IADD R193, R193, 0x1, -R231 ;  /* 0x00000001c1c1a824 */ /* 0x000fc400078e0ae7 */
[----:B------:R-:W-:Y:S01]  /*13ba0*/  VIADD R2, R235, 0x17a ;  /* 0x0000017aeb027836 */ /* 0x000fe20000000000 */
[----:B------:R-:W-:Y:S01]  /*13bb0*/  IABS R50, R6 ;  /* 0x0000000600327213 */ /* 0x000fe20000000000 */
[----:B------:R-:W-:Y:S01]  /*13bc0*/  @!P6 IMAD.IADD R140, R140, 0x1, -R231 ;  /* 0x000000018c8ce824 */ /* 0x000fe200078e0ae7 */
[----:B------:R-:W-:Y:S01]  /*13bd0*/  ISETP.GT.U32.AND P6, PT, R231, R193, PT ;  /* 0x000000c1e700720c */ /* 0x000fe20003fc4070 */
[----:B------:R-:W-:Y:S01]  /*13be0*/  IMAD.HI.U32 R14, R0, R141, RZ ;  /* 0x0000008d000e7227 */ /* 0x000fe200078e00ff */
[----:B------:R-:W-:-:S03]  /*13bf0*/  IABS R124, R2 ;  /* 0x00000002007c7213 */ /* 0x000fc60000000000 */
[----:B------:R-:W-:-:S04]  /*13c00*/  IMAD.HI.U32 R3, R0, R50, RZ ;  /* 0x0000003200037227 */ /* 0x000fc800078e00ff */
[----:B------:R-:W-:Y:S01]  /*13c10*/  @!P1 IMAD.IADD R194, R194, 0x1, -R231 ;  /* 0x00000001c2c29824 */ /* 0x000fe200078e0ae7 */
[----:B------:R-:W-:Y:S01]  /*13c20*/  ISETP.GT.U32.AND P1, PT, R231, R140, PT ;  /* 0x0000008ce700720c */ /* 0x000fe20003f24070 */
[----:B------:R-:W-:Y:S02]  /*13c30*/  IMAD.MOV R14, RZ, RZ, -R14 ;  /* 0x000000ffff0e7224 */ /* 0x000fe400078e0a0e */
[----:B------:R-:W-:-:S04]  /*13c40*/  IMAD.HI.U32 R5, R0, R124, RZ ;  /* 0x0000007c00057227 */ /* 0x000fc800078e00ff */
[----:B------:R-:W-:Y:S02]  /*13c50*/  IMAD.MOV R3, RZ, RZ, -R3 ;  /* 0x000000ffff037224 */ /* 0x000fe400078e0a03 */
[C---:B------:R-:W-:Y:S02]  /*13c60*/  IMAD R141, R231.reuse, R14, R141 ;  /* 0x0000000ee78d7224 */ /* 0x040fe400078e028d */
[----:B------:R-:W-:Y:S02]  /*13c70*/  IMAD.MOV R5, RZ, RZ, -R5 ;  /* 0x000000ffff057224 */ /* 0x000fe400078e0a05 */
[----:B------:R-:W-:Y:S02]  /*13c80*/  IMAD R50, R231, R3, R50 ;  /* 0x00000003e7327224 */ /* 0x000fe400078e0232 */
[----:B------:R-:W-:Y:S01]  /*13c90*/  @!P6 IMAD.IADD R193, R193, 0x1, -R231 ;  /* 0x00000001c1c1e824 */ /* 0x000fe200078e0ae7 */
[C---:B------:R-:W-:Y:S01]  /*13ca0*/  ISETP.GT.U32.AND P6, PT, R231.reuse, R141, PT ;  /* 0x0000008de700720c */ /* 0x040fe20003fc4070 */
[C---:B------:R-:W-:Y:S01]  /*13cb0*/  IMAD R124, R231.reuse, R5, R124 ;  /* 0x00000005e77c7224 */ /* 0x040fe200078e027c */
[----:B------:R-:W-:Y:S01]  /*13cc0*/  ISETP.GT.U32.AND P2, PT, R231, R50, PT ;  /* 0x00000032e700720c */ /* 0x000fe20003f44070 */
[----:B------:R-:W-:-:S02]  /*13cd0*/  VIADD R15, R235, 0x17b ;  /* 0x0000017beb0f7836 */ /* 0x000fc40000000000 */
[----:B------:R-:W-:Y:S01]  /*13ce0*/  @!P1 IMAD.IADD R140, R140, 0x1, -R231 ;  /* 0x000000018c8c9824 */ /* 0x000fe200078e0ae7 */
[----:B------:R-:W-:Y:S01]  /*13cf0*/  ISETP.GT.U32.AND P1, PT, R231, R124, PT ;  /* 0x0000007ce700720c */ /* 0x000fe20003f24070 */
[----:B------:R-:W-:Y:S01]  /*13d00*/  VIADD R16, R235, 0x17c ;  /* 0x0000017ceb107836 */ /* 0x000fe20000000000 */
[----:B------:R-:W-:-:S04]  /*13d10*/  IABS R19, R15 ;  /* 0x0000000f00137213 */ /* 0x000fc80000000000 */
[----:B------:R-:W-:Y:S01]  /*13d20*/  IABS R195, R16 ;  /* 0x0000001000c37213 */ /* 0x000fe20000000000 */
[C---:B------:R-:W-:Y:S01]  /*13d30*/  IMAD.HI.U32 R3, R0.reuse, R19, RZ ;  /* 0x0000001300037227 */ /* 0x040fe200078e00ff */
[----:B------:R-:W-:Y:S02]  /*13d40*/  @!P6 IADD3 R141, PT, PT, R141, -R231, RZ ;  /* 0x800000e78d8de210 */ /* 0x000fe40007ffe0ff */
[----:B------:R-:W-:Y:S01]  /*13d50*/  IADD3 R12, PT, PT, R235, 0x17d, RZ ;  /* 0x0000017deb0c7810 */ /* 0x000fe20007ffe0ff */
[----:B------:R-:W-:Y:S01]  /*13d60*/  IMAD.HI.U32 R5, R0, R195, RZ ;  /* 0x000000c300057227 */ /* 0x000fe200078e00ff */
[----:B------:R-:W-:Y:S02]  /*13d70*/  @!P2 IADD3 R50, PT, PT, R50, -R231, RZ ;  /* 0x800000e73232a210 */ /* 0x000fe40007ffe0ff */
[C---:B------:R-:W-:Y:S01]  /*13d80*/  ISETP.GT.U32.AND P2, PT, R231.reuse, R194, PT ;  /* 0x000000c2e700720c */ /* 0x040fe20003f44070 */
[----:B------:R-:W-:Y:S01]  /*13d90*/  @!P1 IMAD.IADD R124, R124, 0x1, -R231 ;  /* 0x000000017c7c9824 */ /* 0x000fe200078e0ae7 */
[----:B------:R-:W-:-:S02]  /*13da0*/  ISETP.GT.U32.AND P6, PT, R231, R141, PT ;  /* 0x0000008de700720c */ /* 0x000fc40003fc4070 */
[----:B------:R-:W-:Y:S02]  /*13db0*/  IADD3 R3, PT, PT, -R3, RZ, RZ ;  /* 0x000000ff03037210 */ /* 0x000fe40007ffe1ff */
[----:B------:R-:W-:Y:S02]  /*13dc0*/  IABS R51, R12 ;  /* 0x0000000c00337213 */ /* 0x000fe40000000000 */
[----:B------:R-:W-:Y:S01]  /*13dd0*/  IADD3 R5, PT, PT, -R5, RZ, RZ ;  /* 0x000000ff05057210 */ /* 0x000fe20007ffe1ff */
[C---:B------:R-:W-:Y:S01]  /*13de0*/  IMAD R19, R231.reuse, R3, R19 ;  /* 0x00000003e7137224 */ /* 0x040fe200078e0213 */
[----:B------:R-:W-:Y:S01]  /*13df0*/  ISETP.GT.U32.AND P1, PT, R231, R124, PT ;  /* 0x0000007ce700720c */ /* 0x000fe20003f24070 */
[----:B------:R-:W-:-:S04]  /*13e00*/  IMAD.HI.U32 R3, R0, R51, RZ ;  /* 0x0000003300037227 */ /* 0x000fc800078e00ff */
[C---:B------:R-:W-:Y:S02]  /*13e10*/  IMAD R195, R231.reuse, R5, R195 ;  /* 0x00000005e7c37224 */ /* 0x040fe400078e02c3 */
[----:B------:R-:W-:Y:S01]  /*13e20*/  @!P5 IMAD.MOV R245, RZ, RZ, -R245 ;  /* 0x000000fffff5d224 */ /* 0x000fe200078e0af5 */
[----:B------:R-:W-:Y:S01]  /*13e30*/  ISETP.GT.U32.AND P5, PT, R231, R50, PT ;  /* 0x00000032e700720c */ /* 0x000fe20003fa4070 */
[----:B------:R-:W-:Y:S01]  /*13e40*/  IMAD.MOV R3, RZ, RZ, -R3 ;  /* 0x000000ffff037224 */ /* 0x000fe200078e0a03 */
[----:B------:R-:W-:Y:S01]  /*13e50*/  @!P6 IADD3 R141, PT, PT, R141, -R231, RZ ;  /* 0x800000e78d8de210 */ /* 0x000fe20007ffe0ff */
[----:B------:R-:W-:Y:S01]  /*13e60*/  @!P2 IMAD.IADD R194, R194, 0x1, -R231 ;  /* 0x00000001c2c2a824 */ /* 0x000fe200078e0ae7 */
[----:B------:R-:W-:Y:S01]  /*13e70*/  ISETP.GT.U32.AND P2, PT, R231, R19, PT ;  /* 0x00000013e700720c */ /* 0x000fe20003f44070 */
[----:B------:R-:W-:Y:S01]  /*13e80*/  VIADD R6, R235, 0x17e ;  /* 0x0000017eeb067836 */ /* 0x000fe20000000000 */
[C---:B------:R-:W-:Y:S01]  /*13e90*/  ISETP.GT.U32.AND P6, PT, R231.reuse, R195, PT ;  /* 0x000000c3e700720c */ /* 0x040fe20003fc4070 */
[----:B------:R-:W-:-:S02]  /*13ea0*/  IMAD R51, R231, R3, R51 ;  /* 0x00000003e7337224 */ /* 0x000fc400078e0233 */
[----:B------:R-:W-:Y:S01]  /*13eb0*/  @!P1 IMAD.IADD R124, R124, 0x1, -R231 ;  /* 0x000000017c7c9824 */ /* 0x000fe200078e0ae7 */
[----:B------:R-:W-:Y:S02]  /*13ec0*/  IABS R142, R6 ;  /* 0x00000006008e7213 */ /* 0x000fe40000000000 */
[----:B------:R-:W-:Y:S01]  /*13ed0*/  ISETP.GT.U32.AND P1, PT, R231, R51, PT ;  /* 0x00000033e700720c */ /* 0x000fe20003f24070 */
[----:B------:R-:W-:Y:S02]  /*13ee0*/  VIADD R12, R235, 0x17f ;  /* 0x0000017feb0c7836 */ /* 0x000fe40000000000 */
[----:B------:R-:W-:-:S04]  /*13ef0*/  IMAD.HI.U32 R14, R0, R142, RZ ;  /* 0x0000008e000e7227 */ /* 0x000fc800078e00ff */
[--C-:B------:R-:W-:Y:S01]  /*13f00*/  @!P5 IMAD.IADD R50, R50, 0x1, -R231.reuse ;  /* 0x000000013232d824 */ /* 0x100fe200078e0ae7 */
[----:B------:R-:W-:Y:S01]  /*13f10*/  ISETP.GE.AND P5, PT, R2, RZ, PT ;  /* 0x000000ff0200720c */ /* 0x000fe20003fa6270 */
[----:B------:R-:W-:Y:S01]  /*13f20*/  @!P2 IMAD.IADD R19, R19, 0x1, -R231 ;  /* 0x000000011313a824 */ /* 0x000fe200078e0ae7 */
[----:B------:R-:W-:Y:S01]  /*13f30*/  IABS R196, R12 ;  /* 0x0000000c00c47213 */ /* 0x000fe20000000000 */
[----:B------:R-:W-:Y:S01]  /*13f40*/  IMAD.MOV R2, RZ, RZ, -R14 ;  /* 0x000000ffff027224 */ /* 0x000fe200078e0a0e */
[----:B------:R-:W-:Y:S02]  /*13f50*/  @!P6 IADD3 R195, PT, PT, R195, -R231, RZ ;  /* 0x800000e7c3c3e210 */ /* 0x000fe40007ffe0ff */
[----:B------:R-:W-:Y:S01]  /*13f60*/  IADD3 R6, PT, PT, R235, 0x180, RZ ;  /* 0x00000180eb067810 */ /* 0x000fe20007ffe0ff */
[C---:B------:R-:W-:Y:S01]  /*13f70*/  IMAD R142, R231.reuse, R2, R142 ;  /* 0x00000002e78e7224 */ /* 0x040fe200078e028e */
[C---:B------:R-:W-:Y:S01]  /*13f80*/  ISETP.GT.U32.AND P2, PT, R231.reuse, R19, PT ;  /* 0x00000013e700720c */ /* 0x040fe20003f44070 */
[----:B------:R-:W-:Y:S01]  /*13f90*/  IMAD.HI.U32 R2, R0, R196, RZ ;  /* 0x000000c400027227 */ /* 0x000fe200078e00ff */
[----:B------:R-:W-:-:S02]  /*13fa0*/  ISETP.GT.U32.AND P6, PT, R231, R195, PT ;  /* 0x000000c3e700720c */ /* 0x000fc40003fc4070 */
[----:B------:R-:W-:Y:S01]  /*13fb0*/  IABS R52, R6 ;  /* 0x0000000600347213 */ /* 0x000fe20000000000 */
[----:B------:R-:W-:Y:S02]  /*13fc0*/  @!P1 IMAD.IADD R51, R51, 0x1, -R231 ;  /* 0x0000000133339824 */ /* 0x000fe400078e0ae7 */
[----:B------:R-:W-:Y:S02]  /*13fd0*/  IMAD.MOV R2, RZ, RZ, -R2 ;  /* 0x000000ffff027224 */ /* 0x000fe400078e0a02 */
[----:B------:R-:W-:Y:S01]  /*13fe0*/  IMAD.HI.U32 R14, R0, R52, RZ ;  /* 0x00000034000e7227 */ /* 0x000fe200078e00ff */
[----:B------:R-:W-:-:S03]  /*13ff0*/  ISETP.GT.U32.AND P1, PT, R231, R51, PT ;  /* 0x00000033e700720c */ /* 0x000fc60003f24070 */
[----:B------:R-:W-:Y:S02]  /*14000*/  VIADD R5, R235, 0x182 ;  /* 0x00000182eb057836 */ /* 0x000fe40000000000 */
[----:B------:R-:W-:Y:S01]  /*14010*/  IMAD R196, R231, R2, R196 ;  /* 0x00000002e7c47224 */ /* 0x000fe200078e02c4 */
[----:B------:R-:W-:Y:S01]  /*14020*/  @!P6 IADD3 R195, PT, PT, R195, -R231, RZ ;  /* 0x800000e7c3c3e210 */ /* 0x000fe20007ffe0ff */
[----:B------:R-:W-:Y:S01]  /*14030*/  IMAD.MOV R14, RZ, RZ, -R14 ;  /* 0x000000ffff0e7224 */ /* 0x000fe200078e0a0e */
[----:B------:R-:W-:Y:S01]  /*14040*/  IABS R143, R5 ;  /* 0x00000005008f7213 */ /* 0x000fe20000000000 */
[----:B------:R-:W-:Y:S01]  /*14050*/  @!P2 IMAD.IADD R19, R19, 0x1, -R231 ;  /* 0x000000011313a824 */ /* 0x000fe200078e0ae7 */
[C---:B------:R-:W-:Y:S02]  /*14060*/  ISETP.GT.U32.AND P2, PT, R231.reuse, R142, PT ;  /* 0x0000008ee700720c */ /* 0x040fe40003f44070 */
[C---:B------:R-:W-:Y:S01]  /*14070*/  ISETP.GT.U32.AND P6, PT, R231.reuse, R196, PT ;  /* 0x000000c4e700720c */ /* 0x040fe20003fc4070 */
[----:B------:R-:W-:-:S02]  /*14080*/  IMAD R52, R231, R14, R52 ;  /* 0x0000000ee7347224 */ /* 0x000fc400078e0234 */
[----:B------:R-:W-:-:S04]  /*14090*/  IMAD.HI.U32 R2, R0, R143, RZ ;  /* 0x0000008f00027227 */ /* 0x000fc800078e00ff */
[--C-:B------:R-:W-:Y:S01]  /*140a0*/  @!P1 IMAD.IADD R51, R51, 0x1, -R231.reuse ;  /* 0x0000000133339824 */ /* 0x100fe200078e0ae7 */
[----:B------:R-:W-:Y:S01]  /*140b0*/  ISETP.GT.U32.AND P1, PT, R231, R52, PT ;  /* 0x00000034e700720c */ /* 0x000fe20003f24070 */
[----:B------:R-:W-:Y:S01]  /*140c0*/  VIADD R3, R235, 0x181 ;  /* 0x00000181eb037836 */ /* 0x000fe20000000000 */
[----:B------:R-:W-:Y:S01]  /*140d0*/  IADD3 R2, PT, PT, -R2, RZ, RZ ;  /* 0x000000ff02027210 */ /* 0x000fe20007ffe1ff */
[--C-:B------:R-:W-:Y:S02]  /*140e0*/  @!P2 IMAD.IADD R142, R142, 0x1, -R231.reuse ;  /* 0x000000018e8ea824 */ /* 0x100fe400078e0ae7 */
[----:B------:R-:W-:Y:S01]  /*140f0*/  @!P6 IMAD.IADD R196, R196, 0x1, -R231 ;  /* 0x00000001c4c4e824 */ /* 0x000fe200078e0ae7 */
[----:B------:R-:W-:Y:S01]  /*14100*/  IABS R125, R3 ;  /* 0x00000003007d7213 */ /* 0x000fe20000000000 */
[----:B------:R-:W-:Y:S02]  /*14110*/  IMAD R143, R231, R2, R143 ;  /* 0x00000002e78f7224 */ /* 0x000fe400078e028f */
[----:B------:R-:W-:Y:S01]  /*14120*/  VIADD R2, R235, 0x183 ;  /* 0x00000183eb027836 */ /* 0x000fe20000000000 */
        /* <DEDUP_REMOVED lines=8> */
[C---:B------:R-:W-:Y:S01]  /*141b0*/  IMAD R125, R231.reuse, R5, R125 ;  /* 0x00000005e77d7224 */ /* 0x040fe200078e027d */
[----:B------:R-:W-:Y:S01]  /*141c0*/  @!P2 IADD3 R142, PT, PT, R142, -R231, RZ ;  /* 0x800000e78e8ea210 */ /* 0x000fe20007ffe0ff */
[----:B------:R-:W-:Y:S02]  /*141d0*/  IMAD.MOV R17, RZ, RZ, -R17 ;  /* 0x000000ffff117224 */ /* 0x000fe400078e0a11 */
[----:B------:R-:W-:Y:S01]  /*141e0*/  @!P6 IMAD.IADD R196, R196, 0x1, -R231 ;  /* 0x00000001c4c4e824 */ /* 0x000fe200078e0ae7 */
[C---:B------:R-:W-:Y:S02]  /*141f0*/  ISETP.GT.U32.AND P2, PT, R231.reuse, R125, PT ;  /* 0x0000007de700720c */ /* 0x040fe40003f44070 */
[C---:B------:R-:W-:Y:S01]  /*14200*/  ISETP.GT.U32.AND P6, PT, R231.reuse, R143, PT ;  /* 0x0000008fe700720c */ /* 0x040fe20003fc4070 */
[----:B------:R-:W-:Y:S02]  /*14210*/  IMAD R229, R231, R17, R229 ;  /* 0x00000011e7e57224 */ /* 0x000fe400078e02e5 */
[----:B------:R-:W-:-:S02]  /*14220*/  VIADD R12, R235, 0x185 ;  /* 0x00000185eb0c7836 */ /* 0x000fc40000000000 */
[--C-:B------:R-:W-:Y:S01]  /*14230*/  @!P1 IMAD.IADD R52, R52, 0x1, -R231.reuse ;  /* 0x0000000134349824 */ /* 0x100fe200078e0ae7 */
[----:B------:R-:W-:Y:S01]  /*14240*/  ISETP.GT.U32.AND P1, PT, R231, R229, PT ;  /* 0x000000e5e700720c */ /* 0x000fe20003f24070 */
[C---:B------:R-:W-:Y:S01]  /*14250*/  VIADD R16, R235.reuse, 0x184 ;  /* 0x00000184eb107836 */ /* 0x040fe20000000000 */
[----:B------:R-:W-:Y:S01]  /*14260*/  IABS R53, R12 ;  /* 0x0000000c00357213 */ /* 0x000fe20000000000 */
[----:B------:R-:W-:Y:S02]  /*14270*/  VIADD R6, R235, 0x186 ;  /* 0x00000186eb067836 */ /* 0x000fe40000000000 */
[--C-:B------:R-:W-:Y:S01]  /*14280*/  @!P2 IMAD.IADD R125, R125, 0x1, -R231.reuse ;  /* 0x000000017d7da824 */ /* 0x100fe200078e0ae7 */
[----:B------:R-:W-:Y:S01]  /*14290*/  IABS R197, R16 ;  /* 0x0000001000c57213 */ /* 0x000fe20000000000 */
[----:B------:R-:W-:Y:S01]  /*142a0*/  @!P6 IMAD.IADD R143, R143, 0x1, -R231 ;  /* 0x000000018f8fe824 */ /* 0x000fe200078e0ae7 */
[----:B------:R-:W-:Y:S01]  /*142b0*/  IABS R5, R6 ;  /* 0x0000000600057213 */ /* 0x000fe20000000000 */
[----:B------:R-:W-:Y:S01]  /*142c0*/  IMAD.HI.U32 R14, R0, R53, RZ ;  /* 0x00000035000e7227 */ /* 0x000fe200078e00ff */
[----:B------:R-:W-:-:S02]  /*142d0*/  IADD3 R12, PT, PT, R235, 0x187, RZ ;  /* 0x00000187eb0c7810 */ /* 0x000fc40007ffe0ff */
[C---:B------:R-:W-:Y:S01]  /*142e0*/  ISETP.GT.U32.AND P2, PT, R231.reuse, R125, PT ;  /* 0x0000007de700720c */ /* 0x040fe20003f44070 */
[C---:B------:R-:W-:Y:S01]  /*142f0*/  IMAD.HI.U32 R16, R0.reuse, R197, RZ ;  /* 0x000000c500107227 */ /* 0x040fe200078e00ff */
[----:B------:R-:W-:Y:S02]  /*14300*/  ISETP.GT.U32.AND P6, PT, R231, R143, PT ;  /* 0x0000008fe700720c */ /* 0x000fe40003fc4070 */
[----:B------:R-:W-:Y:S01]  /*14310*/  IABS R199, R12 ;  /* 0x0000000c00c77213 */ /* 0x000fe20000000000 */
[----:B------:R-:W-:Y:S02]  /*14320*/  IMAD.MOV R14, RZ, RZ, -R14 ;  /* 0x000000ffff0e7224 */ /* 0x000fe400078e0a0e */
[----:B------:R-:W-:Y:S01]  /*14330*/  IMAD.HI.U32 R198, R0, R5, RZ ;  /* 0x0000000500c67227 */ /* 0x000fe200078e00ff */
[----:B------:R-:W-:-:S03]  /*14340*/  IADD3 R16, PT, PT, -R16, RZ, RZ ;  /* 0x000000ff10107210 */ /* 0x000fc60007ffe1ff */
[----:B------:R-:W-:Y:S02]  /*14350*/  @!P1 IMAD.IADD R229, R229, 0x1, -R231 ;  /* 0x00000001e5e59824 */ /* 0x000fe400078e0ae7 */
[----:B------:R-:W-:Y:S02]  /*14360*/  IMAD R53, R231, R14, R53 ;  /* 0x0000000ee7357224 */ /* 0x000fe400078e0235 */
[----:B------:R-:W-:Y:S02]  /*14370*/  IMAD.MOV R198, RZ, RZ, -R198 ;  /* 0x000000ffffc67224 */ /* 0x000fe400078e0ac6 */
[----:B------:R-:W-:-:S04]  /*14380*/  IMAD.HI.U32 R14, R0, R199, RZ ;  /* 0x000000c7000e7227 */ /* 0x000fc800078e00ff */
[----:B------:R-:W-:Y:S01]  /*14390*/  @!P4 IMAD.MOV R121, RZ, RZ, -R121 ;  /* 0x000000ffff79c224 */ /* 0x000fe200078e0a79 */
[C---:B------:R-:W-:Y:S01]  /*143a0*/  ISETP.GT.U32.AND P4, PT, R231.reuse, R229, PT ;  /* 0x000000e5e700720c */ /* 0x040fe20003f84070 */
[C---:B------:R-:W-:Y:S02]  /*143b0*/  IMAD R197, R231.reuse, R16, R197 ;  /* 0x00000010e7c57224 */ /* 0x040fe400078e02c5 */
[----:B------:R-:W-:Y:S01]  /*143c0*/  IMAD R198, R231, R198, R5 ;  /* 0x000000c6e7c67224 */ /* 0x000fe200078e0205 */
[----:B------:R-:W-:Y:S01]  /*143d0*/  IADD3 R14, PT, PT, -R14, RZ, RZ ;  /* 0x000000ff0e0e7210 */ /* 0x000fe20007ffe1ff */
[----:B------:R-:W-:Y:S01]  /*143e0*/  VIADD R6, R235, 0x188 ;  /* 0x00000188eb067836 */ /* 0x000fe20000000000 */
[-C--:B------:R-:W-:Y:S02]  /*143f0*/  @!P2 IADD3 R125, PT, PT, R125, -R231.reuse, RZ ;  /* 0x800000e77d7da210 */ /* 0x080fe40007ffe0ff */
[----:B------:R-:W-:Y:S02]  /*14400*/  @!P6 IADD3 R143, PT, PT, R143, -R231, RZ ;  /* 0x800000e78f8fe210 */ /* 0x000fe40007ffe0ff */
[----:B------:R-:W-:-:S02]  /*14410*/  ISETP.GT.U32.AND P2, PT, R231, R197, PT ;  /* 0x000000c5e700720c */ /* 0x000fc40003f44070 */
[C---:B------:R-:W-:Y:S01]  /*14420*/  ISETP.GT.U32.AND P6, PT, R231.reuse, R198, PT ;  /* 0x000000c6e700720c */ /* 0x040fe20003fc4070 */
[----:B------:R-:W-:Y:S01]  /*14430*/  IMAD R199, R231, R14, R199 ;  /* 0x0000000ee7c77224 */ /* 0x000fe200078e02c7 */
[----:B------:R-:W-:Y:S01]  /*14440*/  IABS R144, R6 ;  /* 0x0000000600907213 */ /* 0x000fe20000000000 */
[----:B------:R-:W-:Y:S01]  /*14450*/  @!P4 IMAD.IADD R229, R229, 0x1, -R231 ;  /* 0x00000001e5e5c824 */ /* 0x000fe200078e0ae7 */
[----:B------:R-:W-:Y:S01]  /*14460*/  ISETP.GT.U32.AND P1, PT, R231, R53, PT ;  /* 0x00000035e700720c */ /* 0x000fe20003f24070 */
[----:B------:R-:W-:Y:S01]  /*14470*/  VIADD R6, R235, 0x189 ;  /* 0x00000189eb067836 */ /* 0x000fe20000000000 */
[----:B------:R-:W-:Y:S01]  /*14480*/  ISETP.GT.U32.AND P4, PT, R231, R199, PT ;  /* 0x000000c7e700720c */ /* 0x000fe20003f84070 */
[----:B------:R-:W-:-:S03]  /*14490*/  IMAD.HI.U32 R5, R0, R144, RZ ;  /* 0x0000009000057227 */ /* 0x000fc600078e00ff */
[----:B------:R-:W-:Y:S01]  /*144a0*/  IABS R234, R6 ;  /* 0x0000000600ea7213 */ /* 0x000fe20000000000 */
[----:B------:R-:W-:Y:S02]  /*144b0*/  IMAD.MOV R5, RZ, RZ, -R5 ;  /* 0x000000ffff057224 */ /* 0x000fe400078e0a05 */
[--C-:B------:R-:W-:Y:S02]  /*144c0*/  @!P2 IMAD.IADD R197, R197, 0x1, -R231.reuse ;  /* 0x00000001c5c5a824 */ /* 0x100fe400078e0ae7 */
[----:B------:R-:W-:Y:S02]  /*144d0*/  @!P6 IMAD.IADD R198, R198, 0x1, -R231 ;  /* 0x00000001c6c6e824 */ /* 0x000fe400078e0ae7 */
[----:B------:R-:W-:Y:S02]  /*144e0*/  VIADD R14, R235, 0x18a ;  /* 0x0000018aeb0e7836 */ /* 0x000fe40000000000 */
[C---:B------:R-:W-:Y:S01]  /*144f0*/  IMAD R144, R231.reuse, R5, R144 ;  /* 0x00000005e7907224 */ /* 0x040fe200078e0290 */
[----:B------:R-:W-:Y:S01]  /*14500*/  ISETP.GT.U32.AND P2, PT, R231, R197, PT ;  /* 0x000000c5e700720c */ /* 0x000fe20003f44070 */
[----:B------:R-:W-:-:S04]  /*14510*/  IMAD.HI.U32 R5, R0, R234, RZ ;  /* 0x000000ea00057227 */ /* 0x000fc800078e00ff */
[----:B------:R-:W-:Y:S01]  /*14520*/  @!P5 IMAD.MOV R124, RZ, RZ, -R124 ;  /* 0x000000ffff7cd224 */ /* 0x000fe200078e0a7c */
[----:B------:R-:W-:Y:S01]  /*14530*/  ISETP.GT.U32.AND P5, PT, R231, R198, PT ;  /* 0x000000c6e700720c */ /* 0x000fe20003fa4070 */
[--C-:B------:R-:W-:Y:S01]  /*14540*/  @!P4 IMAD.IADD R199, R199, 0x1, -R231.reuse ;  /* 0x00000001c7c7c824 */ /* 0x100fe200078e0ae7 */
[----:B------:R-:W-:Y:S01]  /*14550*/  IABS R126, R14 ;  /* 0x0000000e007e7213 */ /* 0x000fe20000000000 */
[----:B------:R-:W-:Y:S02]  /*14560*/  @!P1 IMAD.IADD R53, R53, 0x1, -R231 ;  /* 0x0000000135359824 */ /* 0x000fe400078e0ae7 */
[----:B------:R-:W-:Y:S01]  /*14570*/  IMAD.MOV R5, RZ, RZ, -R5 ;  /* 0x000000ffff057224 */ /* 0x000fe200078e0a05 */
[C---:B------:R-:W-:Y:S02]  /*14580*/  ISETP.GT.U32.AND P4, PT, R231.reuse, R199, PT ;  /* 0x000000c7e700720c */ /* 0x040fe40003f84070 */
[C---:B------:R-:W-:Y:S01]  /*14590*/  ISETP.GT.U32.AND P1, PT, R231.reuse, R53, PT ;  /* 0x00000035e700720c */ /* 0x040fe20003f24070 */
[----:B------:R-:W-:-:S02]  /*145a0*/  IMAD R234, R231, R5, R234 ;  /* 0x00000005e7ea7224 */ /* 0x000fc400078e02ea */
[----:B------:R-:W-:Y:S01]  /*145b0*/  IMAD.HI.U32 R5, R0, R126, RZ ;  /* 0x0000007e00057227 */ /* 0x000fe200078e00ff */
[----:B------:R-:W-:-:S03]  /*145c0*/  @!P2 IADD3 R197, PT, PT, R197, -R231, RZ ;  /* 0x800000e7c5c5a210 */ /* 0x000fc60007ffe0ff */
[----:B------:R-:W-:Y:S01]  /*145d0*/  IMAD.MOV R5, RZ, RZ, -R5 ;  /* 0x000000ffff057224 */ /* 0x000fe200078e0a05 */
[C---:B------:R-:W-:Y:S01]  /*145e0*/  ISETP.GT.U32.AND P2, PT, R231.reuse, R144, PT ;  /* 0x00000090e700720c */ /* 0x040fe20003f44070 */
[--C-:B------:R-:W-:Y:S01]  /*145f0*/  @!P5 IMAD.IADD R198, R198, 0x1, -R231.reuse ;  /* 0x00000001c6c6d824 */ /* 0x100fe200078e0ae7 */
[C---:B------:R-:W-:Y:S01]  /*14600*/  ISETP.GT.U32.AND P5, PT, R231.reuse, R234, PT ;  /* 0x000000eae700720c */ /* 0x040fe20003fa4070 */
[----:B------:R-:W-:Y:S01]  /*14610*/  IMAD R126, R231, R5, R126 ;  /* 0x00000005e77e7224 */ /* 0x000fe200078e027e */
[-C--:B------:R-:W-:Y:S02]  /*14620*/  @!P4 IADD3 R199, PT, PT, R199, -R231.reuse, RZ ;  /* 0x800000e7c7c7c210 */ /* 0x080fe40007ffe0ff */
[----:B------:R-:W-:Y:S02]  /*14630*/  @!P1 IADD3 R53, PT, PT, R53, -R231, RZ ;  /* 0x800000e735359210 */ /* 0x000fe40007ffe0ff */
[----:B------:R-:W-:Y:S02]  /*14640*/  ISETP.GT.U32.AND P4, PT, R231, R126, PT ;  /* 0x0000007ee700720c */ /* 0x000fe40003f84070 */
[----:B------:R-:W-:Y:S01]  /*14650*/  ISETP.GE.AND P1, PT, R3, RZ, PT ;  /* 0x000000ff0300720c */ /* 0x000fe20003f26270 */
[----:B------:R-:W-:Y:S01]  /*14660*/  VIADD R3, R235, 0x18b ;  /* 0x0000018beb037836 */ /* 0x000fe20000000000 */
[----:B------:R-:W-:Y:S01]  /*14670*/  ISETP.GE.AND P6, PT, R15, RZ, PT ;  /* 0x000000ff0f00720c */ /* 0x000fe20003fc6270 */
[----:B------:R-:W-:-:S02]  /*14680*/  @!P2 IMAD.IADD R144, R144, 0x1, -R231 ;  /* 0x000000019090a824 */ /* 0x000fc400078e0ae7 */
[--C-:B------:R-:W-:Y:S01]  /*14690*/  @!P5 IMAD.IADD R234, R234, 0x1, -R231.reuse ;  /* 0x00000001eaead824 */ /* 0x100fe200078e0ae7 */
[----:B------:R-:W-:Y:S02]  /*146a0*/  IABS R18, R3 ;  /* 0x0000000300127213 */ /* 0x000fe40000000000 */
[----:B------:R-:W-:Y:S02]  /*146b0*/  IADD3 R12, PT, PT, R235, 0x18c, RZ ;  /* 0x0000018ceb0c7810 */ /* 0x000fe40007ffe0ff */
[C---:B------:R-:W-:Y:S01]  /*146c0*/  ISETP.GT.U32.AND P2, PT, R231.reuse, R144, PT ;  /* 0x00000090e700720c */ /* 0x040fe20003f44070 */
[----:B------:R-:W-:Y:S01]  /*146d0*/  IMAD.HI.U32 R15, R0, R18, RZ ;  /* 0x00000012000f7227 */ /* 0x000fe200078e00ff */
[----:B------:R-:W-:Y:S02]  /*146e0*/  ISETP.GT.U32.AND P5, PT, R231, R234, PT ;  /* 0x000000eae700720c */ /* 0x000fe40003fa4070 */
[----:B------:R-:W-:Y:S01]  /*146f0*/  IABS R200, R12 ;  /* 0x0000000c00c87213 */ /* 0x000fe20000000000 */
[----:B------:R-:W-:-:S02]  /*14700*/  @!P4 IMAD.IADD R126, R126, 0x1, -R231 ;  /* 0x000000017e7ec824 */ /* 0x000fc400078e0ae7 */
[----:B------:R-:W-:Y:S02]  /*14710*/  VIADD R6, R235, 0x18d ;  /* 0x0000018deb067836 */ /* 0x000fe40000000000 */
[----:B------:R-:W-:Y:S02]  /*14720*/  IMAD.MOV R15, RZ, RZ, -R15 ;  /* 0x000000ffff0f7224 */ /* 0x000fe400078e0a0f */
[----:B------:R-:W-:-:S04]  /*14730*/  IMAD.HI.U32 R5, R0, R200, RZ ;  /* 0x000000c800057227 */ /* 0x000fc800078e00ff */
[----:B------:R-:W-:Y:S01]  /*14740*/  @!P6 IMAD.MOV R19, RZ, RZ, -R19 ;  /* 0x000000ffff13e224 */ /* 0x000fe200078e0a13 */
[C---:B------:R-:W-:Y:S01]  /*14750*/  ISETP.GT.U32.AND P6, PT, R231.reuse, R126, PT ;  /* 0x0000007ee700720c */ /* 0x040fe20003fc4070 */
[----:B------:R-:W-:Y:S01]  /*14760*/  IMAD R18, R231, R15, R18 ;  /* 0x0000000fe7127224 */ /* 0x000fe200078e0212 */
[----:B------:R-:W-:Y:S02]  /*14770*/  IABS R145, R6 ;  /* 0x0000000600917213 */ /* 0x000fe40000000000 */
[----:B------:R-:W-:Y:S01]  /*14780*/  IADD3 R5, PT, PT, -R5, RZ, RZ ;  /* 0x000000ff05057210 */ /* 0x000fe20007ffe1ff */
[--C-:B------:R-:W-:Y:S01]  /*14790*/  @!P2 IMAD.IADD R144, R144, 0x1, -R231.reuse ;  /* 0x000000019090a824 */ /* 0x100fe200078e0ae7 */
[----:B------:R-:W-:Y:S01]  /*147a0*/  ISETP.GE.AND P2, PT, R2, RZ, PT ;  /* 0x000000ff0200720c */ /* 0x000fe20003f46270 */
[----:B------:R-:W-:Y:S01]  /*147b0*/  @!P5 IMAD.IADD R234, R234, 0x1, -R231 ;  /* 0x00000001eaead824 */ /* 0x000fe200078e0ae7 */
[----:B------:R-:W-:Y:S01]  /*147c0*/  ISETP.GT.U32.AND P5, PT, R231, R18, PT ;  /* 0x00000012e700720c */ /* 0x000fe20003fa4070 */
[----:B------:R-:W-:-:S04]  /*147d0*/  IMAD.HI.U32 R2, R0, R145, RZ ;  /* 0x0000009100027227 */ /* 0x000fc800078e00ff */
[C---:B------:R-:W-:Y:S02]  /*147e0*/  IMAD R200, R231.reuse, R5, R200 ;  /* 0x00000005e7c87224 */ /* 0x040fe400078e02c8 */
[----:B------:R-:W-:Y:S02]  /*147f0*/  IMAD.MOV R2, RZ, RZ, -R2 ;  /* 0x000000ffff027224 */ /* 0x000fe400078e0a02 */
[----:B------:R-:W-:Y:S01]  /*14800*/  @!P6 IMAD.IADD R126, R126, 0x1, -R231 ;  /* 0x000000017e7ee824 */ /* 0x000fe200078e0ae7 */
[C---:B------:R-:W-:Y:S01]  /*14810*/  ISETP.GT.U32.AND P6, PT, R231.reuse, R200, PT ;  /* 0x000000c8e700720c */ /* 0x040fe20003fc4070 */
[----:B------:R-:W-:Y:S01]  /*14820*/  IMAD R145, R231, R2, R145 ;  /* 0x00000002e7917224 */ /* 0x000fe200078e0291 */
[----:B------:R2:W-:Y:S01]  /*14830*/  STL [R1+0x4a2c], R234 ;  /* 0x004a2cea01007387 */ /* 0x0005e20000100800 */
[----:B------:R-:W-:-:S03]  /*14840*/  @!P5 IMAD.IADD R18, R18, 0x1, -R231 ;  /* 0x000000011212d824 */ /* 0x000fc600078e0ae7 */
[----:B------:R-:W-:Y:S01]  /*14850*/  ISETP.GT.U32.AND P5, PT, R231, R145, PT ;  /* 0x00000091e700720c */ /* 0x000fe20003fa4070 */
[----:B--2---:R-:W-:-:S06]  /*14860*/  VIADD R234, R235, 0x18e ;  /* 0x0000018eebea7836 */ /* 0x004fcc0000000000 */
[----:B------:R-:W-:Y:S01]  /*14870*/  @!P6 IMAD.IADD R200, R200, 0x1, -R231 ;  /* 0x00000001c8c8e824 */ /* 0x000fe200078e0ae7 */
[----:B------:R-:W-:Y:S01]  /*14880*/  IABS R201, R234 ;  /* 0x000000ea00c97213 */ /* 0x000fe20000000000 */
[----:B------:R-:W-:Y:S01]  /*14890*/  VIADD R2, R235, 0x190 ;  /* 0x00000190eb027836 */ /* 0x000fe20000000000 */
[----:B------:R-:W-:-:S03]  /*148a0*/  ISETP.GT.U32.AND P6, PT, R231, R18, PT ;  /* 0x00000012e700720c */ /* 0x000fc60003fc4070 */
[C---:B------:R-:W-:Y:S01]  /*148b0*/  IMAD.HI.U32 R16, R0.reuse, R201, RZ ;  /* 0x000000c900107227 */ /* 0x040fe200078e00ff */
[C---:B------:R-:W-:Y:S02]  /*148c0*/  IADD3 R5, PT, PT, R235.reuse, 0x18f, RZ ;  /* 0x0000018feb057810 */ /* 0x040fe40007ffe0ff */
[----:B------:R-:W-:Y:S01]  /*148d0*/  IADD3 R15, PT, PT, R235, 0x191, RZ ;  /* 0x00000191eb0f7810 */ /* 0x000fe20007ffe0ff */
[----:B------:R-:W-:Y:S01]  /*148e0*/  IMAD.MOV R16, RZ, RZ, -R16 ;  /* 0x000000ffff107224 */ /* 0x000fe200078e0a10 */
[----:B------:R-:W-:Y:S02]  /*148f0*/  IABS R202, R2 ;  /* 0x0000000200ca7213 */ /* 0x000fe40000000000 */
[----:B------:R-:W-:Y:S01]  /*14900*/  @!P5 IADD3 R145, PT, PT, R145, -R231, RZ ;  /* 0x800000e79191d210 */ /* 0x000fe20007ffe0ff */
[----:B------:R-:W-:Y:S01]  /*14910*/  IMAD R201, R231, R16, R201 ;  /* 0x00000010e7c97224 */ /* 0x000fe200078e02c9 */
[----:B------:R-:W-:Y:S01]  /*14920*/  IABS R55, R5 ;  /* 0x0000000500377213 */ /* 0x000fe20000000000 */
[----:B------:R-:W-:Y:S01]  /*14930*/  IMAD.HI.U32 R5, R0, R202, RZ ;  /* 0x000000ca00057227 */ /* 0x000fe200078e00ff */
[----:B------:R-:W-:-:S02]  /*14940*/  IABS R127, R15 ;  /* 0x0000000f007f7213 */ /* 0x000fc40000000000 */
[C---:B------:R-:W-:Y:S01]  /*14950*/  ISETP.GT.U32.AND P5, PT, R231.reuse, R145, PT ;  /* 0x00000091e700720c */ /* 0x040fe20003fa4070 */
[----:B------:R-:W-:Y:S01]  /*14960*/  @!P6 IMAD.IADD R18, R18, 0x1, -R231 ;  /* 0x000000011212e824 */ /* 0x000fe200078e0ae7 */
[----:B------:R-:W-:Y:S01]  /*14970*/  ISETP.GT.U32.AND P6, PT, R231, R201, PT ;  /* 0x000000c9e700720c */ /* 0x000fe20003fc4070 */
[----:B------:R-:W-:-:S04]  /*14980*/  IMAD.HI.U32 R2, R0, R127, RZ ;  /* 0x0000007f00027227 */ /* 0x000fc800078e00ff */
[----:B------:R-:W-:Y:S02]  /*14990*/  IMAD.MOV R5, RZ, RZ, -R5 ;  /* 0x000000ffff057224 */ /* 0x000fe400078e0a05 */
[----:B------:R-:W-:Y:S02]  /*149a0*/  IMAD.MOV R2, RZ, RZ, -R2 ;  /* 0x000000ffff027224 */ /* 0x000fe400078e0a02 */
[----:B------:R-:W-:Y:S01]  /*149b0*/  IMAD R202, R231, R5, R202 ;  /* 0x00000005e7ca7224 */ /* 0x000fe200078e02ca */
[----:B------:R-:W-:Y:S01]  /*149c0*/  @!P1 IADD3 R125, PT, PT, -R125, RZ, RZ ;  /* 0x000000ff7d7d9210 */ /* 0x000fe20007ffe1ff */
[C---:B------:R-:W-:Y:S01]  /*149d0*/  IMAD R127, R231.reuse, R2, R127 ;  /* 0x00000002e77f7224 */ /* 0x040fe200078e027f */
[----:B------:R-:W-:Y:S01]  /*149e0*/  ISETP.GE.AND P4, PT, R14, RZ, PT ;  /* 0x000000ff0e00720c */ /* 0x000fe20003f86270 */
[----:B------:R-:W-:Y:S01]  /*149f0*/  IMAD.HI.U32 R14, R0, R55, RZ ;  /* 0x00000037000e7227 */ /* 0x000fe200078e00ff */
[----:B------:R-:W-:Y:S02]  /*14a00*/  ISETP.GT.U32.AND P1, PT, R231, R200, PT ;  /* 0x000000c8e700720c */ /* 0x000fe40003f24070 */
[----:B------:R-:W-:-:S02]  /*14a10*/  @!P5 IADD3 R145, PT, PT, R145, -R231, RZ ;  /* 0x800000e79191d210 */ /* 0x000fc40007ffe0ff */
[----:B------:R-:W-:Y:S01]  /*14a20*/  ISETP.GT.U32.AND P5, PT, R231, R202, PT ;  /* 0x000000cae700720c */ /* 0x000fe20003fa4070 */
[----:B------:R-:W-:Y:S01]  /*14a30*/  @!P6 IMAD.IADD R201, R201, 0x1, -R231 ;  /* 0x00000001c9c9e824 */ /* 0x000fe200078e0ae7 */
[----:B------:R-:W-:Y:S01]  /*14a40*/  ISETP.GT.U32.AND P6, PT, R231, R127, PT ;  /* 0x0000007fe700720c */ /* 0x000fe20003fc4070 */
[----:B------:R-:W-:Y:S01]  /*14a50*/  IMAD.MOV R14, RZ, RZ, -R14 ;  /* 0x000000ffff0e7224 */ /* 0x000fe200078e0a0e */
[----:B------:R-:W-:-:S03]  /*14a60*/  IADD3 R2, PT, PT, R235, 0x193, RZ ;  /* 0x00000193eb027810 */ /* 0x000fc60007ffe0ff */
[----:B------:R-:W-:Y:S01]  /*14a70*/  IMAD R55, R231, R14, R55 ;  /* 0x0000000ee7377224 */ /* 0x000fe200078e0237 */
[----:B------:R-:W-:Y:S01]  /*14a80*/  IABS R27, R2 ;  /* 0x00000002001b7213 */ /* 0x000fe20000000000 */
[----:B------:R-:W-:-:S03]  /*14a90*/  @!P1 IMAD.IADD R200, R200, 0x1, -R231 ;  /* 0x00000001c8c89824 */ /* 0x000fc600078e0ae7 */
[----:B------:R-:W-:Y:S01]  /*14aa0*/  ISETP.GT.U32.AND P1, PT, R231, R55, PT ;  /* 0x00000037e700720c */ /* 0x000fe20003f24070 */
[----:B------:R-:W-:Y:S02]  /*14ab0*/  @!P5 IMAD.IADD R202, R202, 0x1, -R231 ;  /* 0x00000001cacad824 */ /* 0x000fe400078e0ae7 */
[----:B------:R-:W-:Y:S01]  /*14ac0*/  IMAD.HI.U32 R14, R0, R27, RZ ;  /* 0x0000001b000e7227 */ /* 0x000fe200078e00ff */
[----:B------:R-:W-:Y:S02]  /*14ad0*/  @!P6 IADD3 R127, PT, PT, R127, -R231, RZ ;  /* 0x800000e77f7fe210 */ /* 0x000fe40007ffe0ff */
[----:B------:R-:W-:Y:S01]  /*14ae0*/  ISETP.GT.U32.AND P6, PT, R231, R202, PT ;  /* 0x000000cae700720c */ /* 0x000fe20003fc4070 */
[----:B------:R-:W-:Y:S01]  /*14af0*/  VIADD R17, R235, 0x192 ;  /* 0x00000192eb117836 */ /* 0x000fe20000000000 */
[----:B------:R-:W-:Y:S01]  /*14b00*/  IADD3 R14, PT, PT, -R14, RZ, RZ ;  /* 0x000000ff0e0e7210 */ /* 0x000fe20007ffe1ff */
[----:B------:R-:W-:-:S03]  /*14b10*/  @!P2 IMAD.MOV R229, RZ, RZ, -R229 ;  /* 0x000000ffffe5a224 */ /* 0x000fc600078e0ae5 */
[----:B------:R-:W-:Y:S01]  /*14b20*/  IABS R203, R17 ;  /* 0x0000001100cb7213 */ /* 0x000fe20000000000 */
[----:B------:R-:W-:Y:S02]  /*14b30*/  @!P1 IMAD.IADD R55, R55, 0x1, -R231 ;  /* 0x0000000137379824 */ /* 0x000fe400078e0ae7 */
[C---:B------:R-:W-:Y:S02]  /*14b40*/  IMAD R27, R231.reuse, R14, R27 ;  /* 0x0000000ee71b7224 */ /* 0x040fe400078e021b */
[----:B------:R-:W-:Y:S01]  /*14b50*/  IMAD.HI.U32 R16, R0, R203, RZ ;  /* 0x000000cb00107227 */ /* 0x000fe200078e00ff */
[----:B------:R-:W-:-:S03]  /*14b60*/  ISETP.GT.U32.AND P2, PT, R231, R55, PT ;  /* 0x00000037e700720c */ /* 0x000fc60003f44070 */
[----:B------:R-:W-:Y:S01]  /*14b70*/  @!P6 IMAD.IADD R202, R202, 0x1, -R231 ;  /* 0x00000001cacae824 */ /* 0x000fe200078e0ae7 */
[----:B------:R-:W-:Y:S01]  /*14b80*/  ISETP.GT.U32.AND P6, PT, R231, R27, PT ;  /* 0x0000001be700720c */ /* 0x000fe20003fc4070 */
[----:B------:R-:W-:Y:S02]  /*14b90*/  IMAD.MOV R16, RZ, RZ, -R16 ;  /* 0x000000ffff107224 */ /* 0x000fe400078e0a10 */
[----:B------:R-:W-:Y:S02]  /*14ba0*/  VIADD R6, R235, 0x195 ;  /* 0x00000195eb067836 */ /* 0x000fe40000000000 */
[----:B------:R-:W-:-:S04]  /*14bb0*/  IMAD R203, R231, R16, R203 ;  /* 0x00000010e7cb7224 */ /* 0x000fc800078e02cb */
[----:B------:R-:W-:Y:S02]  /*14bc0*/  @!P2 IADD3 R55, PT, PT, R55, -R231, RZ ;  /* 0x800000e73737a210 */ /* 0x000fe40007ffe0ff */
[----:B------:R-:W-:Y:S02]  /*14bd0*/  ISETP.GT.U32.AND P2, PT, R231, R203, PT ;  /* 0x000000cbe700720c */ /* 0x000fe40003f44070 */
[----:B------:R-:W-:Y:S01]  /*14be0*/  @!P6 IMAD.IADD R27, R27, 0x1, -R231 ;  /* 0x000000011b1be824 */ /* 0x000fe200078e0ae7 */
[----:B------:R-:W-:Y:S02]  /*14bf0*/  IABS R204, R6 ;  /* 0x0000000600cc7213 */ /* 0x000fe40000000000 */
[----:B------:R-:W-:Y:S02]  /*14c00*/  ISETP.GE.AND P1, PT, R3, RZ, PT ;  /* 0x000000ff0300720c */ /* 0x000fe40003f26270 */
[----:B------:R-:W-:Y:S01]  /*14c10*/  ISETP.GT.U32.AND P6, PT, R231, R27, PT ;  /* 0x0000001be700720c */ /* 0x000fe20003fc4070 */
[----:B------:R-:W-:-:S04]  /*14c20*/  IMAD.HI.U32 R5, R0, R204, RZ ;  /* 0x000000cc00057227 */ /* 0x000fc800078e00ff */
[----:B------:R-:W-:Y:S02]  /*14c30*/  VIADD R12, R235, 0x194 ;  /* 0x00000194eb0c7836 */ /* 0x000fe40000000000 */
[----:B------:R-:W-:Y:S01]  /*14c40*/  IMAD.MOV R5, RZ, RZ, -R5 ;  /* 0x000000ffff057224 */ /* 0x000fe200078e0a05 */
[----:B------:R-:W-:Y:S01]  /*14c50*/  @!P2 IADD3 R203, PT, PT, R203, -R231, RZ ;  /* 0x800000e7cbcba210 */ /* 0x000fe20007ffe0ff */
[----:B------:R-:W-:Y:S01]  /*14c60*/  @!P4 IMAD.MOV R126, RZ, RZ, -R126 ;  /* 0x000000ffff7ec224 */ /* 0x000fe200078e0a7e */
[----:B------:R-:W-:Y:S01]  /*14c70*/  IABS R90, R12 ;  /* 0x0000000c005a7213 */ /* 0x000fe20000000000 */
[C---:B------:R-:W-:Y:S01]  /*14c80*/  IMAD R204, R231.reuse, R5, R204 ;  /* 0x00000005e7cc7224 */ /* 0x040fe200078e02cc */
[C---:B------:R-:W-:Y:S01]  /*14c90*/  ISETP.GT.U32.AND P4, PT, R231.reuse, R127, PT ;  /* 0x0000007fe700720c */ /* 0x040fe20003f84070 */
[----:B------:R-:W-:Y:S01]  /*14ca0*/  @!P1 IMAD.MOV R18, RZ, RZ, -R18 ;  /* 0x000000ffff129224 */ /* 0x000fe200078e0a12 */
[----:B------:R-:W-:Y:S01]  /*14cb0*/  ISETP.GT.U32.AND P1, PT, R231, R203, PT ;  /* 0x000000cbe700720c */ /* 0x000fe20003f24070 */
[----:B------:R-:W-:Y:S01]  /*14cc0*/  IMAD.HI.U32 R3, R0, R90, RZ ;  /* 0x0000005a00037227 */ /* 0x000fe200078e00ff */
[----:B------:R-:W-:-:S03]  /*14cd0*/  IADD3 R17, PT, PT, R235, 0x197, RZ ;  /* 0x00000197eb117810 */ /* 0x000fc60007ffe0ff */
[----:B------:R-:W-:Y:S01]  /*14ce0*/  @!P6 IMAD.IADD R27, R27, 0x1, -R231 ;  /* 0x000000011b1be824 */ /* 0x000fe200078e0ae7 */
[C---:B------:R-:W-:Y:S02]  /*14cf0*/  ISETP.GT.U32.AND P6, PT, R231.reuse, R204, PT ;  /* 0x000000cce700720c */ /* 0x040fe40003fc4070 */
[----:B------:R-:W-:Y:S01]  /*14d00*/  ISETP.GT.U32.AND P5, PT, R231, R201, PT ;  /* 0x000000c9e700720c */ /* 0x000fe20003fa4070 */
[----:B------:R-:W-:Y:S01]  /*14d10*/  IMAD.MOV R3, RZ, RZ, -R3 ;  /* 0x000000ffff037224 */ /* 0x000fe200078e0a03 */
[----:B------:R-:W-:Y:S01]  /*14d20*/  IABS R73, R17 ;  /* 0x0000001100497213 */ /* 0x000fe20000000000 */
[----:B------:R-:W-:Y:S01]  /*14d30*/  @!P4 IMAD.IADD R127, R127, 0x1, -R231 ;  /* 0x000000017f7fc824 */ /* 0x000fe200078e0ae7 */
[----:B------:R-:W-:Y:S01]  /*14d40*/  ISETP.GE.AND P4, PT, R2, RZ, PT ;  /* 0x000000ff0200720c */ /* 0x000fe20003f86270 */
[----:B------:R-:W-:Y:S02]  /*14d50*/  IMAD R90, R231, R3, R90 ;  /* 0x00000003e75a7224 */ /* 0x000fe400078e025a */
[----:B------:R-:W-:-:S02]  /*14d60*/  VIADD R12, R235, 0x198 ;  /* 0x00000198eb0c7836 */ /* 0x000fc40000000000 */
[----:B------:R-:W-:-:S04]  /*14d70*/  IMAD.HI.U32 R3, R0, R73, RZ ;  /* 0x0000004900037227 */ /* 0x000fc800078e00ff */
[----:B------:R-:W-:Y:S01]  /*14d80*/  @!P1 IMAD.IADD R203, R203, 0x1, -R231 ;  /* 0x00000001cbcb9824 */ /* 0x000fe200078e0ae7 */
[----:B------:R-:W-:Y:S01]  /*14d90*/  ISETP.GT.U32.AND P1, PT, R231, R90, PT ;  /* 0x0000005ae700720c */ /* 0x000fe20003f24070 */
[----:B------:R-:W-:Y:S01]  /*14da0*/  IMAD.MOV R3, RZ, RZ, -R3 ;  /* 0x000000ffff037224 */ /* 0x000fe200078e0a03 */
[----:B------:R-:W-:Y:S01]  /*14db0*/  IABS R206, R12 ;  /* 0x0000000c00ce7213 */ /* 0x000fe20000000000 */
[--C-:B------:R-:W-:Y:S02]  /*14dc0*/  @!P6 IMAD.IADD R204, R204, 0x1, -R231.reuse ;  /* 0x00000001cccce824 */ /* 0x100fe400078e0ae7 */
[----:B------:R-:W-:Y:S01]  /*14dd0*/  @!P5 IMAD.IADD R201, R201, 0x1, -R231 ;  /* 0x00000001c9c9d824 */ /* 0x000fe200078e0ae7 */
[----:B------:R-:W-:Y:S01]  /*14de0*/  ISETP.GE.AND P5, PT, R15, RZ, PT ;  /* 0x000000ff0f00720c */ /* 0x000fe20003fa6270 */
[C---:B------:R-:W-:Y:S01]  /*14df0*/  IMAD R73, R231.reuse, R3, R73 ;  /* 0x00000003e7497224 */ /* 0x040fe200078e0249 */
[----:B------:R-:W-:Y:S01]  /*14e00*/  ISETP.GT.U32.AND P6, PT, R231, R204, PT ;  /* 0x000000cce700720c */ /* 0x000fe20003fc4070 */
[----:B------:R-:W-:-:S04]  /*14e10*/  IMAD.HI.U32 R2, R0, R206, RZ ;  /* 0x000000ce00027227 */ /* 0x000fc800078e00ff */
[----:B------:R-:W-:Y:S01]  /*14e20*/  @!P4 IMAD.MOV R27, RZ, RZ, -R27 ;  /* 0x000000ffff1bc224 */ /* 0x000fe200078e0a1b */
[----:B------:R-:W-:Y:S01]  /*14e30*/  ISETP.GT.U32.AND P4, PT, R231, R73, PT ;  /* 0x00000049e700720c */ /* 0x000fe20003f84070 */
[----:B------:R-:W-:Y:S01]  /*14e40*/  IMAD.MOV R2, RZ, RZ, -R2 ;  /* 0x000000ffff027224 */ /* 0x000fe200078e0a02 */
[----:B------:R-:W-:Y:S01]  /*14e50*/  @!P1 IADD3 R90, PT, PT, R90, -R231, RZ ;  /* 0x800000e75a5a9210 */ /* 0x000fe20007ffe0ff */
[----:B------:R-:W-:Y:S02]  /*14e60*/  VIADD R23, R235, 0x196 ;  /* 0x00000196eb177836 */ /* 0x000fe40000000000 */
[----:B------:R-:W-:Y:S01]  /*14e70*/  IMAD R206, R231, R2, R206 ;  /* 0x00000002e7ce7224 */ /* 0x000fe200078e02ce */
[----:B------:R-:W-:Y:S01]  /*14e80*/  @!P5 IADD3 R127, PT, PT, -R127, RZ, RZ ;  /* 0x000000ff7f7fd210 */ /* 0x000fe20007ffe1ff */
[----:B------:R-:W-:Y:S01]  /*14e90*/  VIADD R128, R235, 0x19a ;  /* 0x0000019aeb807836 */ /* 0x000fe20000000000 */
[----:B------:R-:W-:Y:S02]  /*14ea0*/  IABS R205, R23 ;  /* 0x0000001700cd7213 */ /* 0x000fe40000000000 */
[----:B------:R-:W-:-:S02]  /*14eb0*/  ISETP.GT.U32.AND P5, PT, R231, R90, PT ;  /* 0x0000005ae700720c */ /* 0x000fc40003fa4070 */
[----:B------:R-:W-:Y:S02]  /*14ec0*/  @!P6 IADD3 R204, PT, PT, R204, -R231, RZ ;  /* 0x800000e7cccce210 */ /* 0x000fe40007ffe0ff */
[----:B------:R-:W-:Y:S01]  /*14ed0*/  ISETP.GT.U32.AND P6, PT, R231, R206, PT ;  /* 0x000000cee700720c */ /* 0x000fe20003fc4070 */
[----:B------:R-:W-:Y:S01]  /*14ee0*/  IMAD.HI.U32 R5, R0, R205, RZ ;  /* 0x000000cd00057227 */ /* 0x000fe200078e00ff */
[----:B------:R-:W-:Y:S02]  /*14ef0*/  ISETP.GE.AND P2, PT, R128, RZ, PT ;  /* 0x000000ff8000720c */ /* 0x000fe40003f46270 */
[----:B------:R-:W-:Y:S01]  /*14f00*/  IABS R128, R128 ;  /* 0x0000008000807213 */ /* 0x000fe20000000000 */
[----:B------:R-:W-:Y:S01]  /*14f10*/  @!P4 IMAD.IADD R73, R73, 0x1, -R231 ;  /* 0x000000014949c824 */ /* 0x000fe200078e0ae7 */
[----:B------:R-:W-:Y:S01]  /*14f20*/  IADD3 R5, PT, PT, -R5, RZ, RZ ;  /* 0x000000ff05057210 */ /* 0x000fe20007ffe1ff */
[----:B------:R-:W-:Y:S02]  /*14f30*/  VIADD R17, R235, 0x19b ;  /* 0x0000019beb117836 */ /* 0x000fe40000000000 */
[----:B------:R-:W-:Y:S01]  /*14f40*/  IMAD.HI.U32 R2, R0, R128, RZ ;  /* 0x0000008000027227 */ /* 0x000fe200078e00ff */
[----:B------:R-:W-:-:S03]  /*14f50*/  ISETP.GT.U32.AND P4, PT, R231, R73, PT ;  /* 0x00000049e700720c */ /* 0x000fc60003f84070 */
[----:B------:R-:W-:Y:S01]  /*14f60*/  @!P5 IMAD.IADD R90, R90, 0x1, -R231 ;  /* 0x000000015a5ad824 */ /* 0x000fe200078e0ae7 */
[----:B------:R-:W-:Y:S01]  /*14f70*/  ISETP.GE.AND P5, PT, R17, RZ, PT ;  /* 0x000000ff1100720c */ /* 0x000fe20003fa6270 */
[C---:B------:R-:W-:Y:S01]  /*14f80*/  IMAD R205, R231.reuse, R5, R205 ;  /* 0x00000005e7cd7224 */ /* 0x040fe200078e02cd */
[----:B------:R-:W-:Y:S01]  /*14f90*/  IABS R17, R17 ;  /* 0x0000001100117213 */ /* 0x000fe20000000000 */
[----:B------:R-:W-:Y:S02]  /*14fa0*/  IMAD.MOV R2, RZ, RZ, -R2 ;  /* 0x000000ffff027224 */ /* 0x000fe400078e0a02 */
[----:B------:R-:W-:Y:S01]  /*14fb0*/  @!P6 IMAD.IADD R206, R206, 0x1, -R231 ;  /* 0x00000001cecee824 */ /* 0x000fe200078e0ae7 */
[C---:B------:R-:W-:Y:S01]  /*14fc0*/  ISETP.GT.U32.AND P1, PT, R231.reuse, R205, PT ;  /* 0x000000cde700720c */ /* 0x040fe20003f24070 */
[C---:B------:R-:W-:Y:S02]  /*14fd0*/  IMAD R128, R231.reuse, R2, R128 ;  /* 0x00000002e7807224 */ /* 0x040fe400078e0280 */
[----:B------:R-:W-:Y:S01]  /*14fe0*/  IMAD.HI.U32 R14, R0, R17, RZ ;  /* 0x00000011000e7227 */ /* 0x000fe200078e00ff */
[----:B------:R-:W-:-:S03]  /*14ff0*/  ISETP.GT.U32.AND P6, PT, R231, R206, PT ;  /* 0x000000cee700720c */ /* 0x000fc60003fc4070 */
[----:B------:R-:W-:Y:S01]  /*15000*/  @!P4 IMAD.IADD R73, R73, 0x1, -R231 ;  /* 0x000000014949c824 */ /* 0x000fe200078e0ae7 */
[----:B------:R-:W-:Y:S02]  /*15010*/  IADD3 R14, PT, PT, -R14, RZ, RZ ;  /* 0x000000ff0e0e7210 */ /* 0x000fe40007ffe1ff */
[----:B------:R-:W-:Y:S01]  /*15020*/  ISETP.GT.U32.AND P4, PT, R231, R128, PT ;  /* 0x00000080e700720c */ /* 0x000fe20003f84070 */
[----:B------:R-:W-:Y:S02]  /*15030*/  VIADD R6, R235, 0x199 ;  /* 0x00000199eb067836 */ /* 0x000fe40000000000 */
[----:B------:R-:W-:Y:S02]  /*15040*/  IMAD R17, R231, R14, R17 ;  /* 0x0000000ee7117224 */ /* 0x000fe400078e0211 */
[--C-:B------:R-:W-:Y:S01]  /*15050*/  @!P1 IMAD.IADD R205, R205, 0x1, -R231.reuse ;  /* 0x00000001cdcd9824 */ /* 0x100fe200078e0ae7 */
[----:B------:R-:W-:Y:S01]  /*15060*/  IABS R207, R6 ;  /* 0x0000000600cf7213 */ /* 0x000fe20000000000 */
[----:B------:R-:W-:Y:S01]  /*15070*/  @!P6 IMAD.IADD R206, R206, 0x1, -R231 ;  /* 0x00000001cecee824 */ /* 0x000fe200078e0ae7 */
[----:B------:R-:W-:-:S02]  /*15080*/  IADD3 R80, PT, PT, R235, 0x19c, RZ ;  /* 0x0000019ceb507810 */ /* 0x000fc40007ffe0ff */
[C---:B------:R-:W-:Y:S01]  /*15090*/  ISETP.GT.U32.AND P6, PT, R231.reuse, R17, PT ;  /* 0x00000011e700720c */ /* 0x040fe20003fc4070 */
[----:B------:R-:W-:Y:S01]  /*150a0*/  IMAD.HI.U32 R3, R0, R207, RZ ;  /* 0x000000cf00037227 */ /* 0x000fe200078e00ff */
[----:B------:R-:W-:Y:S02]  /*150b0*/  ISETP.GT.U32.AND P1, PT, R231, R205, PT ;  /* 0x000000cde700720c */ /* 0x000fe40003f24070 */
[----:B------:R-:W-:Y:S01]  /*150c0*/  IABS R113, R80 ;  /* 0x0000005000717213 */ /* 0x000fe20000000000 */
[----:B------:R-:W-:Y:S02]  /*150d0*/  @!P4 IMAD.IADD R128, R128, 0x1, -R231 ;  /* 0x000000018080c824 */ /* 0x000fe400078e0ae7 */
[----:B------:R-:W-:Y:S02]  /*150e0*/  VIADD R12, R235, 0x19d ;  /* 0x0000019deb0c7836 */ /* 0x000fe40000000000 */
[----:B------:R-:W-:Y:S01]  /*150f0*/  IMAD.MOV R3, RZ, RZ, -R3 ;  /* 0x000000ffff037224 */ /* 0x000fe200078e0a03 */
[----:B------:R-:W-:Y:S01]  /*15100*/  ISETP.GT.U32.AND P4, PT, R231, R128, PT ;  /* 0x00000080e700720c */ /* 0x000fe20003f84070 */
[----:B------:R-:W-:Y:S01]  /*15110*/  IMAD.HI.U32 R5, R0, R113, RZ ;  /* 0x0000007100057227 */ /* 0x000fe200078e00ff */
[----:B------:R-:W-:-:S03]  /*15120*/  IABS R208, R12 ;  /* 0x0000000c00d07213 */ /* 0x000fc60000000000 */
[----:B------:R-:W-:Y:S02]  /*15130*/  IMAD R207, R231, R3, R207 ;  /* 0x00000003e7cf7224 */ /* 0x000fe400078e02cf */
[----:B------:R-:W-:Y:S02]  /*15140*/  VIADD R6, R235, 0x19e ;  /* 0x0000019eeb067836 */ /* 0x000fe40000000000 */
[----:B------:R-:W-:Y:S02]  /*15150*/  IMAD.MOV R5, RZ, RZ, -R5 ;  /* 0x000000ffff057224 */ /* 0x000fe400078e0a05 */
[--C-:B------:R-:W-:Y:S02]  /*15160*/  @!P6 IMAD.IADD R17, R17, 0x1, -R231.reuse ;  /* 0x000000011111e824 */ /* 0x100fe400078e0ae7 */
[----:B------:R-:W-:Y:S01]  /*15170*/  @!P1 IMAD.IADD R205, R205, 0x1, -R231 ;  /* 0x00000001cdcd9824 */ /* 0x000fe200078e0ae7 */
[----:B------:R-:W-:Y:S01]  /*15180*/  ISETP.GT.U32.AND P1, PT, R231, R207, PT ;  /* 0x000000cfe700720c */ /* 0x000fe20003f24070 */
[----:B------:R-:W-:Y:S01]  /*15190*/  IMAD.HI.U32 R3, R0, R208, RZ ;  /* 0x000000d000037227 */ /* 0x000fe200078e00ff */
[----:B------:R-:W-:-:S02]  /*151a0*/  IABS R209, R6 ;  /* 0x0000000600d17213 */ /* 0x000fc40000000000 */
[C---:B------:R-:W-:Y:S01]  /*151b0*/  ISETP.GT.U32.AND P6, PT, R231.reuse, R17, PT ;  /* 0x00000011e700720c */ /* 0x040fe20003fc4070 */
[----:B------:R-:W-:Y:S01]  /*151c0*/  IMAD R113, R231, R5, R113 ;  /* 0x00000005e7717224 */ /* 0x000fe200078e0271 */
[----:B------:R-:W-:Y:S01]  /*151d0*/  IADD3 R3, PT, PT, -R3, RZ, RZ ;  /* 0x000000ff03037210 */ /* 0x000fe20007ffe1ff */
[----:B------:R-:W-:Y:S02]  /*151e0*/  @!P4 IMAD.IADD R128, R128, 0x1, -R231 ;  /* 0x000000018080c824 */ /* 0x000fe400078e0ae7 */
[----:B------:R-:W-:Y:S01]  /*151f0*/  IMAD.HI.U32 R2, R0, R209, RZ ;  /* 0x000000d100027227 */ /* 0x000fe200078e00ff */
[----:B------:R-:W-:-:S03]  /*15200*/  ISETP.GT.U32.AND P4, PT, R231, R113, PT ;  /* 0x00000071e700720c */ /* 0x000fc60003f84070 */
[----:B------:R-:W-:Y:S02]  /*15210*/  IMAD.MOV R2, RZ, RZ, -R2 ;  /* 0x000000ffff027224 */ /* 0x000fe400078e0a02 */
[----:B------:R-:W-:Y:S02]  /*15220*/  IMAD R208, R231, R3, R208 ;  /* 0x00000003e7d07224 */ /* 0x000fe400078e02d0 */
[----:B------:R-:W-:Y:S01]  /*15230*/  @!P1 IMAD.IADD R207, R207, 0x1, -R231 ;  /* 0x00000001cfcf9824 */ /* 0x000fe200078e0ae7 */
[----:B------:R-:W-:Y:S01]  /*15240*/  @!P6 IADD3 R17, PT, PT, R17, -R231, RZ ;  /* 0x800000e71111e210 */ /* 0x000fe20007ffe0ff */
[C---:B------:R-:W-:Y:S01]  /*15250*/  IMAD R209, R231.reuse, R2, R209 ;  /* 0x00000002e7d17224 */ /* 0x040fe200078e02d1 */
[C---:B------:R-:W-:Y:S02]  /*15260*/  ISETP.GT.U32.AND P6, PT, R231.reuse, R208, PT ;  /* 0x000000d0e700720c */ /* 0x040fe40003fc4070 */
[----:B------:R-:W-:Y:S02]  /*15270*/  ISETP.GT.U32.AND P1, PT, R231, R207, PT ;  /* 0x000000cfe700720c */ /* 0x000fe40003f24070 */
[----:B------:R-:W-:-:S02]  /*15280*/  @!P4 IADD3 R113, PT, PT, R113, -R231, RZ ;  /* 0x800000e77171c210 */ /* 0x000fc40007ffe0ff */
[----:B------:R-:W-:Y:S01]  /*15290*/  ISETP.GT.U32.AND P4, PT, R231, R209, PT ;  /* 0x000000d1e700720c */ /* 0x000fe20003f84070 */
[C---:B------:R-:W-:Y:S01]  /*152a0*/  VIADD R15, R235.reuse, 0x19f ;  /* 0x0000019feb0f7836 */ /* 0x040fe20000000000 */
[C---:B------:R-:W-:Y:S01]  /*152b0*/  IADD3 R12, PT, PT, R235.reuse, 0x1a0, RZ ;  /* 0x000001a0eb0c7810 */ /* 0x040fe20007ffe0ff */
[----:B------:R-:W-:-:S03]  /*152c0*/  VIADD R129, R235, 0x1a1 ;  /* 0x000001a1eb817836 */ /* 0x000fc60000000000 */
[----:B------:R-:W-:Y:S01]  /*152d0*/  IABS R74, R15 ;  /* 0x0000000f004a7213 */ /* 0x000fe20000000000 */
[--C-:B------:R-:W-:Y:S01]  /*152e0*/  @!P6 IMAD.IADD R208, R208, 0x1, -R231.reuse ;  /* 0x00000001d0d0e824 */ /* 0x100fe200078e0ae7 */
[----:B------:R-:W-:Y:S01]  /*152f0*/  IABS R210, R12 ;  /* 0x0000000c00d27213 */ /* 0x000fe20000000000 */
[--C-:B------:R-:W-:Y:S01]  /*15300*/  @!P1 IMAD.IADD R207, R207, 0x1, -R231.reuse ;  /* 0x00000001cfcf9824 */ /* 0x100fe200078e0ae7 */
[----:B------:R-:W-:Y:S01]  /*15310*/  ISETP.GT.U32.AND P6, PT, R231, R113, PT ;  /* 0x00000071e700720c */ /* 0x000fe20003fc4070 */
[C---:B------:R-:W-:Y:S01]  /*15320*/  IMAD.HI.U32 R3, R0.reuse, R74, RZ ;  /* 0x0000004a00037227 */ /* 0x040fe200078e00ff */
[----:B------:R-:W-:Y:S02]  /*15330*/  ISETP.GE.AND P1, PT, R129, RZ, PT ;  /* 0x000000ff8100720c */ /* 0x000fe40003f26270 */
[----:B------:R-:W-:Y:S01]  /*15340*/  IABS R129, R129 ;  /* 0x0000008100817213 */ /* 0x000fe20000000000 */
[----:B------:R-:W-:Y:S01]  /*15350*/  @!P4 IMAD.IADD R209, R209, 0x1, -R231 ;  /* 0x00000001d1d1c824 */ /* 0x000fe200078e0ae7 */
[----:B------:R-:W-:Y:S01]  /*15360*/  ISETP.GT.U32.AND P4, PT, R231, R208, PT ;  /* 0x000000d0e700720c */ /* 0x000fe20003f84070 */
[----:B------:R-:W-:-:S04]  /*15370*/  IMAD.HI.U32 R5, R0, R210, RZ ;  /* 0x000000d200057227 */ /* 0x000fc800078e00ff */
[----:B------:R-:W-:Y:S02]  /*15380*/  IMAD.MOV R3, RZ, RZ, -R3 ;  /* 0x000000ffff037224 */ /* 0x000fe400078e0a03 */
[----:B------:R-:W-:Y:S01]  /*15390*/  @!P2 IMAD.MOV R128, RZ, RZ, -R128 ;  /* 0x000000ffff80a224 */ /* 0x000fe200078e0a80 */
[----:B------:R-:W-:Y:S01]  /*153a0*/  ISETP.GT.U32.AND P2, PT, R231, R209, PT ;  /* 0x000000d1e700720c */ /* 0x000fe20003f44070 */
[----:B------:R-:W-:-:S04]  /*153b0*/  IMAD.HI.U32 R14, R0, R129, RZ ;  /* 0x00000081000e7227 */ /* 0x000fc800078e00ff */
[----:B------:R-:W-:Y:S02]  /*153c0*/  IMAD.MOV R5, RZ, RZ, -R5 ;  /* 0x000000ffff057224 */ /* 0x000fe400078e0a05 */
[C---:B------:R-:W-:Y:S02]  /*153d0*/  IMAD R74, R231.reuse, R3, R74 ;  /* 0x00000003e74a7224 */ /* 0x040fe400078e024a */
[----:B------:R-:W-:Y:S02]  /*153e0*/  IMAD.MOV R14, RZ, RZ, -R14 ;  /* 0x000000ffff0e7224 */ /* 0x000fe400078e0a0e */
[----:B------:R-:W-:Y:S02]  /*153f0*/  IMAD R210, R231, R5, R210 ;  /* 0x00000005e7d27224 */ /* 0x000fe400078e02d2 */
[----:B------:R-:W-:Y:S01]  /*15400*/  @!P6 IMAD.IADD R113, R113, 0x1, -R231 ;  /* 0x000000017171e824 */ /* 0x000fe200078e0ae7 */
[C---:B------:R-:W-:Y:S01]  /*15410*/  ISETP.GT.U32.AND P6, PT, R231.reuse, R74, PT ;  /* 0x0000004ae700720c */ /* 0x040fe20003fc4070 */
[----:B------:R-:W-:-:S02]  /*15420*/  IMAD R129, R231, R14, R129 ;  /* 0x0000000ee7817224 */ /* 0x000fc400078e0281 */
[--C-:B------:R-:W-:Y:S01]  /*15430*/  @!P4 IMAD.IADD R208, R208, 0x1, -R231.reuse ;  /* 0x00000001d0d0c824 */ /* 0x100fe200078e0ae7 */
[----:B------:R-:W-:Y:S02]  /*15440*/  ISETP.GT.U32.AND P4, PT, R231, R210, PT ;  /* 0x000000d2e700720c */ /* 0x000fe40003f84070 */
[----:B------:R-:W-:Y:S02]  /*15450*/  @!P2 IADD3 R209, PT, PT, R209, -R231, RZ ;  /* 0x800000e7d1d1a210 */ /* 0x000fe40007ffe0ff */
[----:B------:R-:W-:Y:S02]  /*15460*/  ISETP.GT.U32.AND P2, PT, R231, R129, PT ;  /* 0x00000081e700720c */ /* 0x000fe40003f44070 */
[C---:B------:R-:W-:Y:S02]  /*15470*/  IADD3 R2, PT, PT, R235.reuse, 0x1a3, RZ ;  /* 0x000001a3eb027810 */ /* 0x040fe40007ffe0ff */
[----:B------:R-:W-:Y:S01]  /*15480*/  IADD3 R23, PT, PT, R235, 0x1a4, RZ ;  /* 0x000001a4eb177810 */ /* 0x000fe20007ffe0ff */
[----:B------:R-:W-:Y:S01]  /*15490*/  @!P6 IMAD.IADD R74, R74, 0x1, -R231 ;  /* 0x000000014a4ae824 */ /* 0x000fe200078e0ae7 */
[----:B------:R-:W-:-:S02]  /*154a0*/  IABS R26, R2 ;  /* 0x00000002001a7213 */ /* 0x000fc40000000000 */
[----:B------:R-:W-:Y:S01]  /*154b0*/  IABS R146, R23 ;  /* 0x0000001700927213 */ /* 0x000fe20000000000 */
[----:B------:R-:W-:Y:S01]  /*154c0*/  @!P4 IMAD.IADD R210, R210, 0x1, -R231 ;  /* 0x00000001d2d2c824 */ /* 0x000fe200078e0ae7 */
[----:B------:R-:W-:Y:S01]  /*154d0*/  ISETP.GT.U32.AND P4, PT, R231, R74, PT ;  /* 0x0000004ae700720c */ /* 0x000fe20003f84070 */
[C---:B------:R-:W-:Y:S02]  /*154e0*/  IMAD.HI.U32 R16, R0.reuse, R26, RZ ;  /* 0x0000001a00107227 */ /* 0x040fe400078e00ff */
[----:B------:R-:W-:Y:S02]  /*154f0*/  @!P2 IADD3 R129, PT, PT, R129, -R231, RZ ;  /* 0x800000e78181a210 */ /* 0x000fe40007ffe0ff */
[----:B------:R-:W-:Y:S01]  /*15500*/  ISETP.GT.U32.AND P2, PT, R231, R210, PT ;  /* 0x000000d2e700720c */ /* 0x000fe20003f44070 */
[----:B------:R-:W-:Y:S02]  /*15510*/  VIADD R6, R235, 0x1a2 ;  /* 0x000001a2eb067836 */ /* 0x000fe40000000000 */
[----:B------:R-:W-:-:S04]  /*15520*/  IMAD.HI.U32 R3, R0, R146, RZ ;  /* 0x0000009200037227 */ /* 0x000fc800078e00ff */
[----:B------:R-:W-:Y:S01]  /*15530*/  IMAD.MOV R16, RZ, RZ, -R16 ;  /* 0x000000ffff107224 */ /* 0x000fe200078e0a10 */
[----:B------:R-:W-:Y:S01]  /*15540*/  IABS R211, R6 ;  /* 0x0000000600d37213 */ /* 0x000fe20000000000 */
[----:B------:R-:W-:Y:S02]  /*15550*/  IMAD.MOV R3, RZ, RZ, -R3 ;  /* 0x000000ffff037224 */ /* 0x000fe400078e0a03 */
[C---:B------:R-:W-:Y:S02]  /*15560*/  IMAD R26, R231.reuse, R16, R26 ;  /* 0x00000010e71a7224 */ /* 0x040fe400078e021a */
[----:B------:R-:W-:Y:S02]  /*15570*/  IMAD R146, R231, R3, R146 ;  /* 0x00000003e7927224 */ /* 0x000fe400078e0292 */
[----:B------:R-:W-:Y:S02]  /*15580*/  VIADD R12, R235, 0x1a5 ;  /* 0x000001a5eb0c7836 */ /* 0x000fe40000000000 */
[----:B------:R-:W-:Y:S01]  /*15590*/  @!P4 IMAD.IADD R74, R74, 0x1, -R231 ;  /* 0x000000014a4ac824 */ /* 0x000fe200078e0ae7 */
[----:B------:R-:W-:Y:S01]  /*155a0*/  ISETP.GT.U32.AND P4, PT, R231, R26, PT ;  /* 0x0000001ae700720c */ /* 0x000fe20003f84070 */
[----:B------:R-:W-:Y:S01]  /*155b0*/  IMAD.HI.U32 R15, R0, R211, RZ ;  /* 0x000000d3000f7227 */ /* 0x000fe200078e00ff */
[----:B------:R-:W-:-:S02]  /*155c0*/  @!P2 IADD3 R210, PT, PT, R210, -R231, RZ ;  /* 0x800000e7d2d2a210 */ /* 0x000fc40007ffe0ff */
[----:B------:R-:W-:Y:S01]  /*155d0*/  ISETP.GT.U32.AND P2, PT, R231, R146, PT ;  /* 0x00000092e700720c */ /* 0x000fe20003f44070 */
[----:B------:R-:W-:Y:S01]  /*155e0*/  IMAD.MOV R15, RZ, RZ, -R15 ;  /* 0x000000ffff0f7224 */ /* 0x000fe200078e0a0f */
[----:B------:R-:W-:-:S03]  /*155f0*/  IABS R212, R12 ;  /* 0x0000000c00d47213 */ /* 0x000fc60000000000 */
[----:B------:R-:W-:Y:S01]  /*15600*/  IMAD R211, R231, R15, R211 ;  /* 0x0000000fe7d37224 */ /* 0x000fe200078e02d3 */
[----:B------:R-:W-:Y:S01]  /*15610*/  IADD3 R15, PT, PT, R235, 0x1a7, RZ ;  /* 0x000001a7eb0f7810 */ /* 0x000fe20007ffe0ff */
[----:B------:R-:W-:Y:S02]  /*15620*/  IMAD.HI.U32 R5, R0, R212, RZ ;  /* 0x000000d400057227 */ /* 0x000fe400078e00ff */
[----:B------:R-:W-:Y:S02]  /*15630*/  @!P4 IADD3 R26, PT, PT, R26, -R231, RZ ;  /* 0x800000e71a1ac210 */ /* 0x000fe40007ffe0ff */
[----:B------:R-:W-:Y:S01]  /*15640*/  IMAD.MOV R5, RZ, RZ, -R5 ;  /* 0x000000ffff057224 */ /* 0x000fe200078e0a05 */
[----:B------:R-:W-:Y:S01]  /*15650*/  IABS R147, R15 ;  /* 0x0000000f00937213 */ /* 0x000fe20000000000 */
[----:B------:R-:W-:Y:S01]  /*15660*/  @!P2 IMAD.IADD R146, R146, 0x1, -R231 ;  /* 0x000000019292a824 */ /* 0x000fe200078e0ae7 */
[C---:B------:R-:W-:Y:S01]  /*15670*/  ISETP.GT.U32.AND P2, PT, R231.reuse, R26, PT ;  /* 0x0000001ae700720c */ /* 0x040fe20003f44070 */
[----:B------:R-:W-:-:S02]  /*15680*/  IMAD R212, R231, R5, R212 ;  /* 0x00000005e7d47224 */ /* 0x000fc400078e02d4 */
[----:B------:R-:W-:-:S04]  /*15690*/  IMAD.HI.U32 R5, R0, R147, RZ ;  /* 0x0000009300057227 */ /* 0x000fc800078e00ff */
[----:B------:R-:W-:-:S04]  /*156a0*/  IMAD.MOV R5, RZ, RZ, -R5 ;  /* 0x000000ffff057224 */ /* 0x000fc800078e0a05 */
[----:B------:R-:W-:Y:S02]  /*156b0*/  IMAD R147, R231, R5, R147 ;  /* 0x00000005e7937224 */ /* 0x000fe400078e0293 */
[----:B------:R-:W-:-:S03]  /*156c0*/  @!P2 IMAD.IADD R26, R26, 0x1, -R231 ;  /* 0x000000011a1aa824 */ /* 0x000fc600078e0ae7 */
[----:B------:R-:W-:Y:S01]  /*156d0*/  ISETP.GT.U32.AND P2, PT, R231, R147, PT ;  /* 0x00000093e700720c */ /* 0x000fe20003f44070 */
[C---:B------:R-:W-:Y:S01]  /*156e0*/  VIADD R12, R235.reuse, 0x1a8 ;  /* 0x000001a8eb0c7836 */ /* 0x040fe20000000000 */
[----:B------:R-:W-:Y:S01]  /*156f0*/  IADD3 R6, PT, PT, R235, 0x1a6, RZ ;  /* 0x000001a6eb067810 */ /* 0x000fe20007ffe0ff */
[----:B------:R-:W-:Y:S01]  /*15700*/  @!P5 IMAD.MOV R17, RZ, RZ, -R17 ;  /* 0x000000ffff11d224 */ /* 0x000fe200078e0a11 */
[----:B------:R-:W-:Y:S02]  /*15710*/  ISETP.GT.U32.AND P5, PT, R231, R129, PT ;  /* 0x00000081e700720c */ /* 0x000fe40003fa4070 */
[----:B------:R-:W-:Y:S01]  /*15720*/  IABS R56, R6 ;  /* 0x0000000600387213 */ /* 0x000fe20000000000 */
[----:B------:R-:W-:Y:S01]  /*15730*/  VIADD R6, R235, 0x1a9 ;  /* 0x000001a9eb067836 */ /* 0x000fe20000000000 */
[----:B------:R-:W-:Y:S02]  /*15740*/  IABS R213, R12 ;  /* 0x0000000c00d57213 */ /* 0x000fe40000000000 */
[----:B------:R-:W-:-:S02]  /*15750*/  ISETP.GT.U32.AND P6, PT, R231, R211, PT ;  /* 0x000000d3e700720c */ /* 0x000fc40003fc4070 */
[----:B------:R-:W-:Y:S01]  /*15760*/  IABS R57, R6 ;  /* 0x0000000600397213 */ /* 0x000fe20000000000 */
[----:B------:R-:W-:Y:S01]  /*15770*/  IMAD.HI.U32 R3, R0, R213, RZ ;  /* 0x000000d500037227 */ /* 0x000fe200078e00ff */
[----:B------:R-:W-:Y:S02]  /*15780*/  @!P2 IADD3 R147, PT, PT, R147, -R231, RZ ;  /* 0x800000e79393a210 */ /* 0x000fe40007ffe0ff */
[----:B------:R-:W-:Y:S01]  /*15790*/  ISETP.GE.AND P4, PT, R2, RZ, PT ;  /* 0x000000ff0200720c */ /* 0x000fe20003f86270 */
[----:B------:R-:W-:Y:S01]  /*157a0*/  IMAD.MOV R2, RZ, RZ, -R3 ;  /* 0x000000ffff027224 */ /* 0x000fe200078e0a03 */
[----:B------:R-:W-:Y:S01]  /*157b0*/  ISETP.GT.U32.AND P2, PT, R231, R147, PT ;  /* 0x00000093e700720c */ /* 0x000fe20003f44070 */
[----:B------:R-:W-:-:S04]  /*157c0*/  IMAD.HI.U32 R3, R0, R57, RZ ;  /* 0x0000003900037227 */ /* 0x000fc800078e00ff */
[----:B------:R-:W-:Y:S01]  /*157d0*/  @!P5 IMAD.IADD R129, R129, 0x1, -R231 ;  /* 0x000000018181d824 */ /* 0x000fe200078e0ae7 */
[C---:B------:R-:W-:Y:S01]  /*157e0*/  ISETP.GT.U32.AND P5, PT, R231.reuse, R212, PT ;  /* 0x000000d4e700720c */ /* 0x040fe20003fa4070 */
[----:B------:R-:W-:Y:S02]  /*157f0*/  IMAD R213, R231, R2, R213 ;  /* 0x00000002e7d57224 */ /* 0x000fe400078e02d5 */
[----:B------:R-:W-:Y:S02]  /*15800*/  IMAD.MOV R2, RZ, RZ, -R3 ;  /* 0x000000ffff027224 */ /* 0x000fe400078e0a03 */
[----:B------:R-:W-:Y:S02]  /*15810*/  @!P6 IMAD.IADD R211, R211, 0x1, -R231 ;  /* 0x00000001d3d3e824 */ /* 0x000fe400078e0ae7 */
[----:B------:R-:W-:Y:S01]  /*15820*/  IMAD R57, R231, R2, R57 ;  /* 0x00000002e7397224 */ /* 0x000fe200078e0239 */
[----:B------:R-:W-:Y:S01]  /*15830*/  @!P2 IADD3 R147, PT, PT, R147, -R231, RZ ;  /* 0x800000e79393a210 */ /* 0x000fe20007ffe0ff */
[----:B------:R-:W-:Y:S01]  /*15840*/  IMAD.HI.U32 R14, R0, R56, RZ ;  /* 0x00000038000e7227 */ /* 0x000fe200078e00ff */
[----:B------:R-:W-:-:S02]  /*15850*/  ISETP.GT.U32.AND P6, PT, R231, R211, PT ;  /* 0x000000d3e700720c */ /* 0x000fc40003fc4070 */
[C---:B------:R-:W-:Y:S01]  /*15860*/  ISETP.GT.U32.AND P2, PT, R231.reuse, R57, PT ;  /* 0x00000039e700720c */ /* 0x040fe20003f44070 */
[----:B------:R-:W-:Y:S01]  /*15870*/  IMAD.MOV R14, RZ, RZ, -R14 ;  /* 0x000000ffff0e7224 */ /* 0x000fe200078e0a0e */
[----:B------:R-:W-:Y:S02]  /*15880*/  @!P5 IADD3 R212, PT, PT, R212, -R231, RZ ;  /* 0x800000e7d4d4d210 */ /* 0x000fe40007ffe0ff */
[C---:B------:R-:W-:Y:S01]  /*15890*/  ISETP.GT.U32.AND P5, PT, R231.reuse, R146, PT ;  /* 0x00000092e700720c */ /* 0x040fe20003fa4070 */
[----:B------:R-:W-:Y:S01]  /*158a0*/  IMAD R56, R231, R14, R56 ;  /* 0x0000000ee7387224 */ /* 0x000fe200078e0238 */
[C---:B------:R-:W-:Y:S01]  /*158b0*/  IADD3 R2, PT, PT, R235.reuse, 0x1ab, RZ ;  /* 0x000001abeb027810 */ /* 0x040fe20007ffe0ff */
[----:B------:R-:W-:-:S04]  /*158c0*/  VIADD R3, R235, 0x1aa ;  /* 0x000001aaeb037836 */ /* 0x000fc80000000000 */
[--C-:B------:R-:W-:Y:S01]  /*158d0*/  @!P6 IMAD.IADD R211, R211, 0x1, -R231.reuse ;  /* 0x00000001d3d3e824 */ /* 0x100fe200078e0ae7 */
[----:B------:R-:W-:Y:S01]  /*158e0*/  ISETP.GT.U32.AND P6, PT, R231, R56, PT ;  /* 0x00000038e700720c */ /* 0x000fe20003fc4070 */
[--C-:B------:R-:W-:Y:S01]  /*158f0*/  @!P2 IMAD.IADD R57, R57, 0x1, -R231.reuse ;  /* 0x000000013939a824 */ /* 0x100fe200078e0ae7 */
[----:B------:R-:W-:Y:S02]  /*15900*/  IABS R16, R2 ;  /* 0x0000000200107213 */ /* 0x000fe40000000000 */
[----:B------:R-:W-:Y:S01]  /*15910*/  IABS R241, R3 ;  /* 0x0000000300f17213 */ /* 0x000fe20000000000 */
[----:B------:R-:W-:Y:S01]  /*15920*/  @!P5 IMAD.IADD R146, R146, 0x1, -R231 ;  /* 0x000000019292d824 */ /* 0x000fe200078e0ae7 */
[----:B------:R-:W-:Y:S01]  /*15930*/  ISETP.GE.AND P5, PT, R3, RZ, PT ;  /* 0x000000ff0300720c */ /* 0x000fe20003fa6270 */
[----:B------:R-:W-:Y:S01]  /*15940*/  IMAD.HI.U32 R3, R0, R16, RZ ;  /* 0x0000001000037227 */ /* 0x000fe200078e00ff */
[----:B------:R-:W-:-:S03]  /*15950*/  ISETP.GT.U32.AND P2, PT, R231, R57, PT ;  /* 0x00000039e700720c */ /* 0x000fc60003f44070 */
[----:B------:R-:W-:Y:S02]  /*15960*/  IMAD.MOV R3, RZ, RZ, -R3 ;  /* 0x000000ffff037224 */ /* 0x000fe400078e0a03 */
[----:B------:R-:W-:Y:S02]  /*15970*/  @!P6 IMAD.IADD R56, R56, 0x1, -R231 ;  /* 0x000000013838e824 */ /* 0x000fe400078e0ae7 */
[----:B------:R-:W-:-:S03]  /*15980*/  IMAD R16, R231, R3, R16 ;  /* 0x00000003e7107224 */ /* 0x000fc600078e0210 */
[----:B------:R-:W-:-:S03]  /*15990*/  ISETP.GT.U32.AND P6, PT, R231, R56, PT ;  /* 0x00000038e700720c */ /* 0x000fc60003fc4070 */
[----:B------:R-:W-:Y:S01]  /*159a0*/  @!P2 IMAD.IADD R57, R57, 0x1, -R231 ;  /* 0x000000013939a824 */ /* 0x000fe200078e0ae7 */
[----:B------:R-:W-:Y:S01]  /*159b0*/  ISETP.GT.U32.AND P2, PT, R231, R16, PT ;  /* 0x00000010e700720c */ /* 0x000fe20003f44070 */
[----:B------:R-:W-:-:S05]  /*159c0*/  VIADD R14, R235, 0x1ac ;  /* 0x000001aceb0e7836 */ /* 0x000fca0000000000 */
[----:B------:R-:W-:-:S03]  /*159d0*/  IABS R214, R14 ;  /* 0x0000000e00d67213 */ /* 0x000fc60000000000 */
[----:B------:R-:W-:Y:S01]  /*159e0*/  @!P6 IMAD.IADD R56, R56, 0x1, -R231 ;  /* 0x000000013838e824 */ /* 0x000fe200078e0ae7 */
[----:B------:R-:W-:Y:S01]  /*159f0*/  ISETP.GE.AND P6, PT, R2, RZ, PT ;  /* 0x000000ff0200720c */ /* 0x000fe20003fc6270 */
[----:B------:R-:W-:-:S04]  /*15a00*/  IMAD.HI.U32 R2, R0, R241, RZ ;  /* 0x000000f100027227 */ /* 0x000fc800078e00ff */
[----:B------:R-:W-:Y:S02]  /*15a10*/  @!P2 IMAD.IADD R16, R16, 0x1, -R231 ;  /* 0x000000011010a824 */ /* 0x000fe400078e0ae7 */
[----:B------:R-:W-:Y:S02]  /*15a20*/  IMAD.MOV R2, RZ, RZ, -R2 ;  /* 0x000000ffff027224 */ /* 0x000fe400078e0a02 */
[----:B------:R-:W-:Y:S01]  /*15a30*/  IMAD.HI.U32 R14, R0, R214, RZ ;  /* 0x000000d6000e7227 */ /* 0x000fe200078e00ff */
[----:B------:R-:W-:-:S03]  /*15a40*/  ISETP.GT.U32.AND P2, PT, R231, R16, PT ;  /* 0x00000010e700720c */ /* 0x000fc60003f44070 */
[----:B------:R-:W-:Y:S02]  /*15a50*/  IMAD R241, R231, R2, R241 ;  /* 0x00000002e7f17224 */ /* 0x000fe400078e02f1 */
[----:B------:R-:W-:Y:S02]  /*15a60*/  VIADD R12, R235, 0x1ad ;  /* 0x000001adeb0c7836 */ /* 0x000fe40000000000 */
[----:B------:R-:W-:-:S03]  /*15a70*/  IMAD.MOV R2, RZ, RZ, -R14 ;  /* 0x000000ffff027224 */ /* 0x000fc600078e0a0e */
[----:B------:R-:W-:Y:S01]  /*15a80*/  IABS R215, R12 ;  /* 0x0000000c00d77213 */ /* 0x000fe20000000000 */
[C---:B------:R-:W-:Y:S02]  /*15a90*/  IMAD R214, R231.reuse, R2, R214 ;  /* 0x00000002e7d67224 */ /* 0x040fe400078e02d6 */
[----:B------:R-:W-:Y:S02]  /*15aa0*/  @!P2 IMAD.IADD R16, R16, 0x1, -R231 ;  /* 0x000000011010a824 */ /* 0x000fe400078e0ae7 */
[----:B------:R-:W-:Y:S01]  /*15ab0*/  IMAD.HI.U32 R15, R0, R215, RZ ;  /* 0x000000d7000f7227 */ /* 0x000fe200078e00ff */
[----:B------:R-:W-:-:S03]  /*15ac0*/  ISETP.GT.U32.AND P2, PT, R231, R214, PT ;  /* 0x000000d6e700720c */ /* 0x000fc60003f44070 */
[----:B------:R-:W-:Y:S02]  /*15ad0*/  IMAD.MOV R3, RZ, RZ, -R15 ;  /* 0x000000ffff037224 */ /* 0x000fe400078e0a0f */
[----:B------:R-:W-:Y:S01]  /*15ae0*/  @!P1 IMAD.MOV R129, RZ, RZ, -R129 ;  /* 0x000000ffff819224 */ /* 0x000fe200078e0a81 */
[C---:B------:R-:W-:Y:S01]  /*15af0*/  ISETP.GT.U32.AND P1, PT, R231.reuse, R212, PT ;  /* 0x000000d4e700720c */ /* 0x040fe20003f24070 */
[----:B------:R-:W-:Y:S01]  /*15b00*/  IMAD R215, R231, R3, R215 ;  /* 0x00000003e7d77224 */ /* 0x000fe200078e02d7 */
[----:B------:R-:W-:-:S05]  /*15b10*/  IADD3 R6, PT, PT, R235, 0x1ae, RZ ;  /* 0x000001aeeb067810 */ /* 0x000fca0007ffe0ff */
[--C-:B------:R-:W-:Y:S01]  /*15b20*/  @!P2 IMAD.IADD R214, R214, 0x1, -R231.reuse ;  /* 0x00000001d6d6a824 */ /* 0x100fe200078e0ae7 */
[----:B------:R-:W-:Y:S02]  /*15b30*/  ISETP.GT.U32.AND P2, PT, R231, R215, PT ;  /* 0x000000d7e700720c */ /* 0x000fe40003f44070 */
[----:B------:R-:W-:Y:S01]  /*15b40*/  IABS R75, R6 ;  /* 0x00000006004b7213 */ /* 0x000fe20000000000 */
[----:B------:R-:W-:Y:S02]  /*15b50*/  VIADD R12, R235, 0x1af ;  /* 0x000001afeb0c7836 */ /* 0x000fe40000000000 */
[----:B------:R-:W-:Y:S02]  /*15b60*/  @!P1 IMAD.IADD R212, R212, 0x1, -R231 ;  /* 0x00000001d4d49824 */ /* 0x000fe400078e0ae7 */
[----:B------:R-:W-:Y:S01]  /*15b70*/  IMAD.HI.U32 R5, R0, R75, RZ ;  /* 0x0000004b00057227 */ /* 0x000fe200078e00ff */
[----:B------:R-:W-:-:S03]  /*15b80*/  ISETP.GT.U32.AND P1, PT, R231, R213, PT ;  /* 0x000000d5e700720c */ /* 0x000fc60003f24070 */
[----:B------:R-:W-:Y:S01]  /*15b90*/  IMAD.MOV R5, RZ, RZ, -R5 ;  /* 0x000000ffff057224 */ /* 0x000fe200078e0a05 */
[----:B------:R-:W-:Y:S01]  /*15ba0*/  IABS R216, R12 ;  /* 0x0000000c00d87213 */ /* 0x000fe20000000000 */
[----:B------:R-:W-:Y:S02]  /*15bb0*/  @!P2 IMAD.IADD R215, R215, 0x1, -R231 ;  /* 0x00000001d7d7a824 */ /* 0x000fe400078e0ae7 */
[C---:B------:R-:W-:Y:S02]  /*15bc0*/  IMAD R75, R231.reuse, R5, R75 ;  /* 0x00000005e74b7224 */ /* 0x040fe400078e024b */
[----:B------:R-:W-:Y:S01]  /*15bd0*/  IMAD.HI.U32 R3, R0, R216, RZ ;  /* 0x000000d800037227 */ /* 0x000fe200078e00ff */
[----:B------:R-:W-:-:S03]  /*15be0*/  ISETP.GT.U32.AND P2, PT, R231, R215, PT ;  /* 0x000000d7e700720c */ /* 0x000fc60003f44070 */
[----:B------:R-:W-:Y:S01]  /*15bf0*/  @!P6 IMAD.MOV R16, RZ, RZ, -R16 ;  /* 0x000000ffff10e224 */ /* 0x000fe200078e0a10 */
[----:B------:R-:W-:Y:S01]  /*15c00*/  ISETP.GT.U32.AND P6, PT, R231, R75, PT ;  /* 0x0000004be700720c */ /* 0x000fe20003fc4070 */
[----:B------:R-:W-:Y:S01]  /*15c10*/  @!P1 IMAD.IADD R213, R213, 0x1, -R231 ;  /* 0x00000001d5d59824 */ /* 0x000fe200078e0ae7 */
[----:B------:R-:W-:Y:S01]  /*15c20*/  IADD3 R3, PT, PT, -R3, RZ, RZ ;  /* 0x000000ff03037210 */ /* 0x000fe20007ffe1ff */
[----:B------:R-:W-:-:S03]  /*15c30*/  VIADD R6, R235, 0x1b0 ;  /* 0x000001b0eb067836 */ /* 0x000fc60000000000 */
[C---:B------:R-:W-:Y:S01]  /*15c40*/  ISETP.GT.U32.AND P1, PT, R231.reuse, R213, PT ;  /* 0x000000d5e700720c */ /* 0x040fe20003f24070 */
[----:B------:R-:W-:Y:S01]  /*15c50*/  IMAD R216, R231, R3, R216 ;  /* 0x00000003e7d87224 */ /* 0x000fe200078e02d8 */
[----:B------:R-:W-:Y:S01]  /*15c60*/  IABS R217, R6 ;  /* 0x0000000600d97213 */ /* 0x000fe20000000000 */
[----:B------:R-:W-:Y:S02]  /*15c70*/  VIADD R5, R235, 0x1b2 ;  /* 0x000001b2eb057836 */ /* 0x000fe40000000000 */
[--C-:B------:R-:W-:Y:S01]  /*15c80*/  @!P2 IMAD.IADD R215, R215, 0x1, -R231.reuse ;  /* 0x00000001d7d7a824 */ /* 0x100fe200078e0ae7 */
[----:B------:R-:W-:Y:S01]  /*15c90*/  ISETP.GT.U32.AND P2, PT, R231, R216, PT ;  /* 0x000000d8e700720c */ /* 0x000fe20003f44070 */
[----:B------:R-:W-:Y:S01]  /*15ca0*/  @!P6 IMAD.IADD R75, R75, 0x1, -R231 ;  /* 0x000000014b4be824 */ /* 0x000fe200078e0ae7 */
[----:B------:R-:W-:Y:S01]  /*15cb0*/  IABS R148, R5 ;  /* 0x0000000500947213 */ /* 0x000fe20000000000 */
[----:B------:R-:W-:-:S03]  /*15cc0*/  IMAD.HI.U32 R5, R0, R217, RZ ;  /* 0x000000d900057227 */ /* 0x000fc600078e00ff */
[----:B------:R-:W-:Y:S02]  /*15cd0*/  ISETP.GT.U32.AND P6, PT, R231, R75, PT ;  /* 0x0000004be700720c */ /* 0x000fe40003fc4070 */
[----:B------:R-:W-:Y:S02]  /*15ce0*/  @!P1 IADD3 R213, PT, PT, R213, -R231, RZ ;  /* 0x800000e7d5d59210 */ /* 0x000fe40007ffe0ff */
[----:B------:R-:W-:Y:S02]  /*15cf0*/  ISETP.GT.U32.AND P1, PT, R231, R241, PT ;  /* 0x000000f1e700720c */ /* 0x000fe40003f24070 */
[----:B------:R-:W-:Y:S02]  /*15d00*/  IADD3 R5, PT, PT, -R5, RZ, RZ ;  /* 0x000000ff05057210 */ /* 0x000fe40007ffe1ff */
[----:B------:R-:W-:Y:S01]  /*15d10*/  IADD3 R2, PT, PT, R235, 0x1b1, RZ ;  /* 0x000001b1eb027810 */ /* 0x000fe20007ffe0ff */
[----:B------:R-:W-:Y:S02]  /*15d20*/  @!P2 IMAD.IADD R216, R216, 0x1, -R231 ;  /* 0x00000001d8d8a824 */ /* 0x000fe400078e0ae7 */
[----:B------:R-:W-:Y:S01]  /*15d30*/  IMAD R217, R231, R5, R217 ;  /* 0x00000005e7d97224 */ /* 0x000fe200078e02d9 */
[----:B------:R-:W-:Y:S01]  /*15d40*/  IABS R77, R2 ;  /* 0x00000002004d7213 */ /* 0x000fe20000000000 */
[----:B------:R-:W-:Y:S01]  /*15d50*/  @!P6 IMAD.IADD R75, R75, 0x1, -R231 ;  /* 0x000000014b4be824 */ /* 0x000fe200078e0ae7 */
[----:B------:R-:W-:-:S02]  /*15d60*/  ISETP.GT.U32.AND P2, PT, R231, R216, PT ;  /* 0x000000d8e700720c */ /* 0x000fc40003f44070 */
[----:B------:R-:W-:Y:S01]  /*15d70*/  ISETP.GT.U32.AND P6, PT, R231, R217, PT ;  /* 0x000000d9e700720c */ /* 0x000fe20003fc4070 */
[----:B------:R-:W-:-:S04]  /*15d80*/  IMAD.HI.U32 R3, R0, R77, RZ ;  /* 0x0000004d00037227 */ /* 0x000fc800078e00ff */
[----:B------:R-:W-:Y:S02]  /*15d90*/  @!P1 IMAD.IADD R241, R241, 0x1, -R231 ;  /* 0x00000001f1f19824 */ /* 0x000fe400078e0ae7 */
[----:B------:R-:W-:Y:S02]  /*15da0*/  IMAD.MOV R3, RZ, RZ, -R3 ;  /* 0x000000ffff037224 */ /* 0x000fe400078e0a03 */
[----:B------:R-:W-:Y:S01]  /*15db0*/  @!P4 IMAD.MOV R26, RZ, RZ, -R26 ;  /* 0x000000ffff1ac224 */ /* 0x000fe200078e0a1a */
[C---:B------:R-:W-:Y:S01]  /*15dc0*/  ISETP.GT.U32.AND P4, PT, R231.reuse, R241, PT ;  /* 0x000000f1e700720c */ /* 0x040fe20003f84070 */
[----:B------:R-:W-:Y:S01]  /*15dd0*/  IMAD R77, R231, R3, R77 ;  /* 0x00000003e74d7224 */ /* 0x000fe200078e024d */
[----:B------:R-:W-:Y:S01]  /*15de0*/  @!P2 IADD3 R216, PT, PT, R216, -R231, RZ ;  /* 0x800000e7d8d8a210 */ /* 0x000fe20007ffe0ff */
[----:B------:R-:W-:-:S03]  /*15df0*/  @!P6 IMAD.IADD R217, R217, 0x1, -R231 ;  /* 0x00000001d9d9e824 */ /* 0x000fc600078e0ae7 */
[----:B------:R-:W-:Y:S02]  /*15e00*/  ISETP.GT.U32.AND P2, PT, R231, R77, PT ;  /* 0x0000004de700720c */ /* 0x000fe40003f44070 */
[----:B------:R-:W-:Y:S01]  /*15e10*/  ISETP.GE.AND P1, PT, R2, RZ, PT ;  /* 0x000000ff0200720c */ /* 0x000fe20003f26270 */
[----:B------:R-:W-:Y:S01]  /*15e20*/  VIADD R2, R235, 0x1b3 ;  /* 0x000001b3eb027836 */ /* 0x000fe20000000000 */
[----:B------:R-:W-:Y:S01]  /*15e30*/  ISETP.GT.U32.AND P6, PT, R231, R217, PT ;  /* 0x000000d9e700720c */ /* 0x000fe20003fc4070 */
[----:B------:R-:W-:-:S03]  /*15e40*/  IMAD.HI.U32 R14, R0, R148, RZ ;  /* 0x00000094000e7227 */ /* 0x000fc600078e00ff */
[----:B------:R-:W-:Y:S01]  /*15e50*/  IABS R25, R2 ;  /* 0x0000000200197213 */ /* 0x000fe20000000000 */
[--C-:B------:R-:W-:Y:S01]  /*15e60*/  @!P4 IMAD.IADD R241, R241, 0x1, -R231.reuse ;  /* 0x00000001f1f1c824 */ /* 0x100fe200078e0ae7 */
[----:B------:R-:W-:Y:S01]  /*15e70*/  ISETP.GE.AND P4, PT, R2, RZ, PT ;  /* 0x000000ff0200720c */ /* 0x000fe20003f86270 */
[----:B------:R-:W-:Y:S02]  /*15e80*/  IMAD.MOV R2, RZ, RZ, -R14 ;  /* 0x000000ffff027224 */ /* 0x000fe400078e0a0e */
[----:B------:R-:W-:Y:S02]  /*15e90*/  @!P2 IMAD.IADD R77, R77, 0x1, -R231 ;  /* 0x000000014d4da824 */ /* 0x000fe400078e0ae7 */
[----:B------:R-:W-:Y:S02]  /*15ea0*/  IMAD R148, R231, R2, R148 ;  /* 0x00000002e7947224 */ /* 0x000fe400078e0294 */
[----:B------:R-:W-:Y:S01]  /*15eb0*/  IMAD.HI.U32 R2, R0, R25, RZ ;  /* 0x0000001900027227 */ /* 0x000fe200078e00ff */
[----:B------:R-:W-:-:S02]  /*15ec0*/  IADD3 R23, PT, PT, R235, 0x1b4, RZ ;  /* 0x000001b4eb177810 */ /* 0x000fc40007ffe0ff */
[----:B------:R-:W-:Y:S01]  /*15ed0*/  ISETP.GT.U32.AND P2, PT, R231, R77, PT ;  /* 0x0000004de700720c */ /* 0x000fe20003f44070 */
[----:B------:R-:W-:Y:S01]  /*15ee0*/  @!P6 IMAD.IADD R217, R217, 0x1, -R231 ;  /* 0x00000001d9d9e824 */ /* 0x000fe200078e0ae7 */
[----:B------:R-:W-:Y:S02]  /*15ef0*/  ISETP.GT.U32.AND P6, PT, R231, R148, PT ;  /* 0x00000094e700720c */ /* 0x000fe40003fc4070 */
[----:B------:R-:W-:Y:S02]  /*15f00*/  IADD3 R2, PT, PT, -R2, RZ, RZ ;  /* 0x000000ff02027210 */ /* 0x000fe40007ffe1ff */
[----:B------:R-:W-:Y:S01]  /*15f10*/  IABS R218, R23 ;  /* 0x0000001700da7213 */ /* 0x000fe20000000000 */
[----:B------:R-:W-:Y:S02]  /*15f20*/  VIADD R15, R235, 0x1b5 ;  /* 0x000001b5eb0f7836 */ /* 0x000fe40000000000 */
[----:B------:R-:W-:Y:S02]  /*15f30*/  IMAD R25, R231, R2, R25 ;  /* 0x00000002e7197224 */ /* 0x000fe400078e0219 */
[----:B------:R-:W-:-:S02]  /*15f40*/  IMAD.HI.U32 R2, R0, R218, RZ ;  /* 0x000000da00027227 */ /* 0x000fc400078e00ff */
[----:B------:R-:W-:Y:S02]  /*15f50*/  @!P2 IADD3 R77, PT, PT, R77, -R231, RZ ;  /* 0x800000e74d4da210 */ /* 0x000fe40007ffe0ff */
[----:B------:R-:W-:Y:S01]  /*15f60*/  ISETP.GT.U32.AND P2, PT, R231, R25, PT ;  /* 0x00000019e700720c */ /* 0x000fe20003f44070 */
[----:B------:R-:W-:Y:S01]  /*15f70*/  @!P6 IMAD.IADD R148, R148, 0x1, -R231 ;  /* 0x000000019494e824 */ /* 0x000fe200078e0ae7 */
[----:B------:R-:W-:Y:S02]  /*15f80*/  IADD3 R2, PT, PT, -R2, RZ, RZ ;  /* 0x000000ff02027210 */ /* 0x000fe40007ffe1ff */
[----:B------:R-:W-:Y:S01]  /*15f90*/  IABS R58, R15 ;  /* 0x0000000f003a7213 */ /* 0x000fe20000000000 */
[----:B------:R-:W-:Y:S01]  /*15fa0*/  VIADD R6, R235, 0x1b7 ;  /* 0x000001b7eb067836 */ /* 0x000fe20000000000 */
[C---:B------:R-:W-:Y:S01]  /*15fb0*/  ISETP.GT.U32.AND P6, PT, R231.reuse, R148, PT ;  /* 0x00000094e700720c */ /* 0x040fe20003fc4070 */
[----:B------:R-:W-:Y:S02]  /*15fc0*/  IMAD R218, R231, R2, R218 ;  /* 0x00000002e7da7224 */ /* 0x000fe400078e02da */
[----:B------:R-:W-:Y:S01]  /*15fd0*/  IMAD.HI.U32 R3, R0, R58, RZ ;  /* 0x0000003a00037227 */ /* 0x000fe200078e00ff */
[----:B------:R-:W-:-:S03]  /*15fe0*/  IABS R219, R6 ;  /* 0x0000000600db7213 */ /* 0x000fc60000000000 */
[C---:B------:R-:W-:Y:S02]  /*15ff0*/  VIADD R12, R235.reuse, 0x1b6 ;  /* 0x000001b6eb0c7836 */ /* 0x040fe40000000000 */
[----:B------:R-:W-:Y:S02]  /*16000*/  VIADD R6, R235, 0x1b8 ;  /* 0x000001b8eb067836 */ /* 0x000fe40000000000 */
[----:B------:R-:W-:Y:S01]  /*16010*/  @!P1 IMAD.MOV R77, RZ, RZ, -R77 ;  /* 0x000000ffff4d9224 */ /* 0x000fe200078e0a4d */
[----:B------:R-:W-:Y:S01]  /*16020*/  ISETP.GT.U32.AND P1, PT, R231, R218, PT ;  /* 0x000000dae700720c */ /* 0x000fe20003f24070 */
[----:B------:R-:W-:Y:S01]  /*16030*/  IMAD.MOV R3, RZ, RZ, -R3 ;  /* 0x000000ffff037224 */ /* 0x000fe200078e0a03 */
[----:B------:R-:W-:Y:S01]  /*16040*/  IABS R149, R12 ;  /* 0x0000000c00957213 */ /* 0x000fe20000000000 */
[----:B------:R-:W-:Y:S01]  /*16050*/  IMAD.MOV.U32 R24, RZ, RZ, R59 ;  /* 0x000000ffff187224 */ /* 0x000fe200078e003b */
[----:B------:R-:W-:Y:S01]  /*16060*/  @!P2 IADD3 R25, PT, PT, R25, -R231, RZ ;  /* 0x800000e71919a210 */ /* 0x000fe20007ffe0ff */
[C---:B------:R-:W-:Y:S01]  /*16070*/  IMAD R58, R231.reuse, R3, R58 ;  /* 0x00000003e73a7224 */ /* 0x040fe200078e023a */
[----:B------:R-:W-:Y:S01]  /*16080*/  IABS R59, R6 ;  /* 0x00000006003b7213 */ /* 0x000fe20000000000 */
[----:B------:R-:W-:Y:S01]  /*16090*/  IMAD.HI.U32 R14, R0, R149, RZ ;  /* 0x00000095000e7227 */ /* 0x000fe200078e00ff */
[----:B------:R-:W-:-:S03]  /*160a0*/  ISETP.GT.U32.AND P2, PT, R231, R25, PT ;  /* 0x00000019e700720c */ /* 0x000fc60003f44070 */
[----:B------:R-:W-:Y:S01]  /*160b0*/  @!P6 IMAD.IADD R148, R148, 0x1, -R231 ;  /* 0x000000019494e824 */ /* 0x000fe200078e0ae7 */
[----:B------:R-:W-:Y:S01]  /*160c0*/  ISETP.GT.U32.AND P6, PT, R231, R58, PT ;  /* 0x0000003ae700720c */ /* 0x000fe20003fc4070 */
[----:B------:R-:W-:-:S04]  /*160d0*/  IMAD.HI.U32 R2, R0, R59, RZ ;  /* 0x0000003b00027227 */ /* 0x000fc800078e00ff */
[----:B------:R-:W-:Y:S01]  /*160e0*/  @!P5 IMAD.MOV R241, RZ, RZ, -R241 ;  /* 0x000000fffff1d224 */ /* 0x000fe200078e0af1 */
[C---:B------:R-:W-:Y:S01]  /*160f0*/  ISETP.GT.U32.AND P5, PT, R231.reuse, R214, PT ;  /* 0x000000d6e700720c */ /* 0x040fe20003fa4070 */
[----:B------:R-:W-:Y:S01]  /*16100*/  IMAD.MOV R14, RZ, RZ, -R14 ;  /* 0x000000ffff0e7224 */ /* 0x000fe200078e0a0e */
[----:B------:R-:W-:Y:S01]  /*16110*/  IADD3 R2, PT, PT, -R2, RZ, RZ ;  /* 0x000000ff02027210 */ /* 0x000fe20007ffe1ff */
[----:B------:R-:W-:Y:S02]  /*16120*/  @!P1 IMAD.IADD R218, R218, 0x1, -R231 ;  /* 0x00000001dada9824 */ /* 0x000fe400078e0ae7 */
[----:B------:R-:W-:Y:S02]  /*16130*/  IMAD R149, R231, R14, R149 ;  /* 0x0000000ee7957224 */ /* 0x000fe400078e0295 */
[----:B------:R-:W-:Y:S01]  /*16140*/  VIADD R6, R235, 0x1b9 ;  /* 0x000001b9eb067836 */ /* 0x000fe20000000000 */
[----:B------:R-:W-:Y:S01]  /*16150*/  ISETP.GT.U32.AND P1, PT, R231, R218, PT ;  /* 0x000000dae700720c */ /* 0x000fe20003f24070 */
[----:B------:R-:W-:-:S04]  /*16160*/  IMAD.HI.U32 R5, R0, R219, RZ ;  /* 0x000000db00057227 */ /* 0x000fc800078e00ff */
[----:B------:R-:W-:Y:S01]  /*16170*/  IMAD R59, R231, R2, R59 ;  /* 0x00000002e73b7224 */ /* 0x000fe200078e023b */
[----:B------:R-:W-:Y:S01]  /*16180*/  IABS R220, R6 ;  /* 0x0000000600dc7213 */ /* 0x000fe20000000000 */
[----:B------:R-:W-:Y:S02]  /*16190*/  VIADD R2, R235, 0x1ba ;  /* 0x000001baeb027836 */ /* 0x000fe40000000000 */
[--C-:B------:R-:W-:Y:S01]  /*161a0*/  @!P2 IMAD.IADD R25, R25, 0x1, -R231.reuse ;  /* 0x000000011919a824 */ /* 0x100fe200078e0ae7 */
[----:B------:R-:W-:Y:S01]  /*161b0*/  ISETP.GT.U32.AND P2, PT, R231, R149, PT ;  /* 0x00000095e700720c */ /* 0x000fe20003f44070 */
[--C-:B------:R-:W-:Y:S01]  /*161c0*/  @!P6 IMAD.IADD R58, R58, 0x1, -R231.reuse ;  /* 0x000000013a3ae824 */ /* 0x100fe200078e0ae7 */
[----:B------:R-:W-:Y:S01]  /*161d0*/  IADD3 R5, PT, PT, -R5, RZ, RZ ;  /* 0x000000ff05057210 */ /* 0x000fe20007ffe1ff */
[----:B------:R-:W-:Y:S01]  /*161e0*/  @!P5 IMAD.IADD R214, R214, 0x1, -R231 ;  /* 0x00000001d6d6d824 */ /* 0x000fe200078e0ae7 */
[----:B------:R-:W-:Y:S02]  /*161f0*/  MOV R23, R104 ;  /* 0x0000006800177202 */ /* 0x000fe40000000f00 */
[----:B------:R-:W-:-:S02]  /*16200*/  ISETP.GE.AND P5, PT, R2, RZ, PT ;  /* 0x000000ff0200720c */ /* 0x000fc40003fa6270 */
[----:B------:R-:W-:Y:S01]  /*16210*/  IABS R104, R2 ;  /* 0x0000000200687213 */ /* 0x000fe20000000000 */
[----:B------:R-:W-:Y:S01]  /*16220*/  IMAD.HI.U32 R2, R0, R220, RZ ;  /* 0x000000dc00027227 */ /* 0x000fe200078e00ff */
[----:B------:R-:W-:-:S03]  /*16230*/  ISETP.GT.U32.AND P6, PT, R231, R58, PT ;  /* 0x0000003ae700720c */ /* 0x000fc60003fc4070 */
[----:B------:R-:W-:Y:S01]  /*16240*/  IMAD R219, R231, R5, R219 ;  /* 0x00000005e7db7224 */ /* 0x000fe200078e02db */
[----:B------:R-:W-:Y:S01]  /*16250*/  IADD3 R2, PT, PT, -R2, RZ, RZ ;  /* 0x000000ff02027210 */ /* 0x000fe20007ffe1ff */
[--C-:B------:R-:W-:Y:S01]  /*16260*/  @!P1 IMAD.IADD R218, R218, 0x1, -R231.reuse ;  /* 0x00000001dada9824 */ /* 0x100fe200078e0ae7 */
[----:B------:R-:W-:Y:S02]  /*16270*/  @!P4 IADD3 R25, PT, PT, -R25, RZ, RZ ;  /* 0x000000ff1919c210 */ /* 0x000fe40007ffe1ff */
[C---:B------:R-:W-:Y:S02]  /*16280*/  ISETP.GT.U32.AND P4, PT, R231.reuse, R219, PT ;  /* 0x000000dbe700720c */ /* 0x040fe40003f84070 */
[----:B------:R-:W-:Y:S01]  /*16290*/  ISETP.GT.U32.AND P1, PT, R231, R59, PT ;  /* 0x0000003be700720c */ /* 0x000fe20003f24070 */
[----:B------:R-:W-:Y:S02]  /*162a0*/  @!P2 IMAD.IADD R149, R149, 0x1, -R231 ;  /* 0x000000019595a824 */ /* 0x000fe400078e0ae7 */
[----:B------:R-:W-:-:S02]  /*162b0*/  IMAD R220, R231, R2, R220 ;  /* 0x00000002e7dc7224 */ /* 0x000fc400078e02dc */
[----:B------:R-:W-:Y:S01]  /*162c0*/  IMAD.HI.U32 R2, R0, R104, RZ ;  /* 0x0000006800027227 */ /* 0x000fe200078e00ff */
[----:B------:R-:W-:-:S03]  /*162d0*/  ISETP.GT.U32.AND P2, PT, R231, R149, PT ;  /* 0x00000095e700720c */ /* 0x000fc60003f44070 */
[----:B------:R-:W-:Y:S02]  /*162e0*/  VIADD R12, R235, 0x1bc ;  /* 0x000001bceb0c7836 */ /* 0x000fe40000000000 */
[----:B------:R-:W-:Y:S01]  /*162f0*/  @!P6 IMAD.IADD R58, R58, 0x1, -R231 ;  /* 0x000000013a3ae824 */ /* 0x000fe200078e0ae7 */
[----:B------:R-:W-:Y:S01]  /*16300*/  ISETP.GT.U32.AND P6, PT, R231, R220, PT ;  /* 0x000000dce700720c */ /* 0x000fe20003fc4070 */
[----:B------:R-:W-:Y:S01]  /*16310*/  IMAD.MOV.U32 R226, RZ, RZ, R221 ;  /* 0x000000ffffe27224 */ /* 0x000fe200078e00dd */
[----:B------:R-:W-:Y:S02]  /*16320*/  IADD3 R3, PT, PT, R235, 0x1bb, RZ ;  /* 0x000001bbeb037810 */ /* 0x000fe40007ffe0ff */
[----:B------:R-:W-:Y:S02]  /*16330*/  IADD3 R2, PT, PT, -R2, RZ, RZ ;  /* 0x000000ff02027210 */ /* 0x000fe40007ffe1ff */
[----:B------:R-:W-:Y:S01]  /*16340*/  IABS R221, R12 ;  /* 0x0000000c00dd7213 */ /* 0x000fe20000000000 */
[----:B------:R-:W-:Y:S01]  /*16350*/  @!P4 IMAD.IADD R219, R219, 0x1, -R231 ;  /* 0x00000001dbdbc824 */ /* 0x000fe200078e0ae7 */
[----:B------:R-:W-:Y:S01]  /*16360*/  @!P1 IADD3 R59, PT, PT, R59, -R231, RZ ;  /* 0x800000e73b3b9210 */ /* 0x000fe20007ffe0ff */
[C---:B------:R-:W-:Y:S01]  /*16370*/  IMAD R104, R231.reuse, R2, R104 ;  /* 0x00000002e7687224 */ /* 0x040fe200078e0268 */
[----:B------:R-:W-:Y:S01]  /*16380*/  IABS R15, R3 ;  /* 0x00000003000f7213 */ /* 0x000fe20000000000 */
[----:B------:R-:W-:Y:S01]  /*16390*/  IMAD.HI.U32 R2, R0, R221, RZ ;  /* 0x000000dd00027227 */ /* 0x000fe200078e00ff */
[----:B------:R-:W-:-:S02]  /*163a0*/  ISETP.GT.U32.AND P1, PT, R231, R59, PT ;  /* 0x0000003be700720c */ /* 0x000fc40003f24070 */
[----:B------:R-:W-:Y:S01]  /*163b0*/  ISETP.GT.U32.AND P4, PT, R231, R219, PT ;  /* 0x000000dbe700720c */ /* 0x000fe20003f84070 */
[----:B------:R-:W-:Y:S02]  /*163c0*/  VIADD R6, R235, 0x1bd ;  /* 0x000001bdeb067836 */ /* 0x000fe40000000000 */
[----:B------:R-:W-:Y:S01]  /*163d0*/  IMAD.HI.U32 R5, R0, R15, RZ ;  /* 0x0000000f00057227 */ /* 0x000fe200078e00ff */
[----:B------:R-:W-:-:S03]  /*163e0*/  IADD3 R2, PT, PT, -R2, RZ, RZ ;  /* 0x000000ff02027210 */ /* 0x000fc60007ffe1ff */
[--C-:B------:R-:W-:Y:S01]  /*163f0*/  @!P2 IMAD.IADD R149, R149, 0x1, -R231.reuse ;  /* 0x000000019595a824 */ /* 0x100fe200078e0ae7 */
[----:B------:R-:W-:Y:S01]  /*16400*/  ISETP.GT.U32.AND P2, PT, R231, R104, PT ;  /* 0x00000068e700720c */ /* 0x000fe20003f44070 */
[----:B------:R-:W-:Y:S02]  /*16410*/  IMAD.MOV.U32 R155, RZ, RZ, R24 ;  /* 0x000000ffff9b7224 */ /* 0x000fe400078e0018 */
[----:B------:R-:W-:Y:S01]  /*16420*/  IMAD.MOV.U32 R24, RZ, RZ, R76 ;  /* 0x000000ffff187224 */ /* 0x000fe200078e004c */
[----:B------:R-:W-:Y:S01]  /*16430*/  IABS R76, R6 ;  /* 0x00000006004c7213 */ /* 0x000fe20000000000 */
[----:B------:R-:W-:Y:S02]  /*16440*/  @!P6 IMAD.IADD R220, R220, 0x1, -R231 ;  /* 0x00000001dcdce824 */ /* 0x000fe400078e0ae7 */
[----:B------:R-:W-:Y:S02]  /*16450*/  IMAD.MOV R5, RZ, RZ, -R5 ;  /* 0x000000ffff057224 */ /* 0x000fe400078e0a05 */
[----:B------:R-:W-:Y:S01]  /*16460*/  VIADD R6, R235, 0x1be ;  /* 0x000001beeb067836 */ /* 0x000fe20000000000 */
[C---:B------:R-:W-:Y:S01]  /*16470*/  ISETP.GT.U32.AND P6, PT, R231.reuse, R220, PT ;  /* 0x000000dce700720c */ /* 0x040fe20003fc4070 */
[----:B------:R-:W-:-:S02]  /*16480*/  IMAD R221, R231, R2, R221 ;  /* 0x00000002e7dd7224 */ /* 0x000fc400078e02dd */
[----:B------:R-:W-:Y:S02]  /*16490*/  IMAD R15, R231, R5, R15 ;  /* 0x00000005e70f7224 */ /* 0x000fe400078e020f */
[----:B------:R-:W-:-:S04]  /*164a0*/  IMAD.HI.U32 R5, R0, R76, RZ ;  /* 0x0000004c00057227 */ /* 0x000fc800078e00ff */
[----:B------:R-:W-:Y:S01]  /*164b0*/  IMAD.MOV.U32 R153, RZ, RZ, R118 ;  /* 0x000000ffff997224 */ /* 0x000fe200078e0076 */
[----:B------:R-:W-:Y:S01]  /*164c0*/  IABS R118, R6 ;  /* 0x0000000600767213 */ /* 0x000fe20000000000 */
[--C-:B------:R-:W-:Y:S01]  /*164d0*/  @!P1 IMAD.IADD R59, R59, 0x1, -R231.reuse ;  /* 0x000000013b3b9824 */ /* 0x100fe200078e0ae7 */
[----:B------:R-:W-:Y:S01]  /*164e0*/  ISETP.GT.U32.AND P1, PT, R231, R221, PT ;  /* 0x000000dde700720c */ /* 0x000fe20003f24070 */
[----:B------:R-:W-:Y:S02]  /*164f0*/  VIADD R6, R235, 0x1bf ;  /* 0x000001bfeb067836 */ /* 0x000fe40000000000 */
[----:B------:R-:W-:Y:S01]  /*16500*/  @!P4 IMAD.IADD R219, R219, 0x1, -R231 ;  /* 0x00000001dbdbc824 */ /* 0x000fe200078e0ae7 */
[C---:B------:R-:W-:Y:S01]  /*16510*/  ISETP.GT.U32.AND P4, PT, R231.reuse, R15, PT ;  /* 0x0000000fe700720c */ /* 0x040fe20003f84070 */
[----:B------:R-:W-:Y:S01]  /*16520*/  IMAD.MOV R2, RZ, RZ, -R5 ;  /* 0x000000ffff027224 */ /* 0x000fe200078e0a05 */
[----:B------:R-:W-:Y:S01]  /*16530*/  @!P2 IADD3 R104, PT, PT, R104, -R231, RZ ;  /* 0x800000e76868a210 */ /* 0x000fe20007ffe0ff */
[----:B------:R-:W-:Y:S01]  /*16540*/  IMAD.MOV.U32 R237, RZ, RZ, R222 ;  /* 0x000000ffffed7224 */ /* 0x000fe200078e00de */
[----:B------:R-:W-:Y:S01]  /*16550*/  IABS R222, R6 ;  /* 0x0000000600de7213 */ /* 0x000fe20000000000 */
[----:B------:R-:W-:Y:S01]  /*16560*/  IMAD.HI.U32 R5, R0, R118, RZ ;  /* 0x0000007600057227 */ /* 0x000fe200078e00ff */
[----:B------:R-:W-:-:S03]  /*16570*/  ISETP.GT.U32.AND P2, PT, R231, R104, PT ;  /* 0x00000068e700720c */ /* 0x000fc60003f44070 */
[----:B------:R-:W-:Y:S01]  /*16580*/  IMAD R76, R231, R2, R76 ;  /* 0x00000002e74c7224 */ /* 0x000fe200078e024c */
[----:B------:R-:W-:Y:S01]  /*16590*/  IADD3 R2, PT, PT, -R5, RZ, RZ ;  /* 0x000000ff05027210 */ /* 0x000fe20007ffe1ff */
[----:B------:R-:W-:Y:S02]  /*165a0*/  VIADD R6, R235, 0x1c0 ;  /* 0x000001c0eb067836 */ /* 0x000fe40000000000 */
[----:B------:R-:W-:Y:S01]  /*165b0*/  @!P6 IMAD.IADD R220, R220, 0x1, -R231 ;  /* 0x00000001dcdce824 */ /* 0x000fe200078e0ae7 */
[----:B------:R-:W-:Y:S01]  /*165c0*/  ISETP.GT.U32.AND P6, PT, R231, R76, PT ;  /* 0x0000004ce700720c */ /* 0x000fe20003fc4070 */
[----:B------:R-:W-:-:S04]  /*165d0*/  IMAD.HI.U32 R5, R0, R222, RZ ;  /* 0x000000de00057227 */ /* 0x000fc800078e00ff */
[----:B------:R-:W-:Y:S01]  /*165e0*/  IMAD.MOV.U32 R236, RZ, RZ, R223 ;  /* 0x000000ffffec7224 */ /* 0x000fe200078e00df */
[----:B------:R-:W-:Y:S01]  /*165f0*/  IABS R223, R6 ;  /* 0x0000000600df7213 */ /* 0x000fe20000000000 */
[----:B------:R-:W-:Y:S02]  /*16600*/  @!P1 IMAD.IADD R221, R221, 0x1, -R231 ;  /* 0x00000001dddd9824 */ /* 0x000fe400078e0ae7 */
[----:B------:R-:W-:Y:S02]  /*16610*/  IMAD.MOV R5, RZ, RZ, -R5 ;  /* 0x000000ffff057224 */ /* 0x000fe400078e0a05 */
[----:B------:R-:W-:Y:S02]  /*16620*/  @!P4 IMAD.IADD R15, R15, 0x1, -R231 ;  /* 0x000000010f0fc824 */ /* 0x000fe400078e0ae7 */
[C---:B------:R-:W-:Y:S01]  /*16630*/  IMAD R118, R231.reuse, R2, R118 ;  /* 0x00000002e7767224 */ /* 0x040fe200078e0276 */
[----:B------:R-:W-:Y:S01]  /*16640*/  ISETP.GT.U32.AND P1, PT, R231, R221, PT ;  /* 0x000000dde700720c */ /* 0x000fe20003f24070 */
[----:B------:R-:W-:Y:S01]  /*16650*/  VIADD R2, R235, 0x1c1 ;  /* 0x000001c1eb027836 */ /* 0x000fe20000000000 */
[C---:B------:R-:W-:Y:S01]  /*16660*/  ISETP.GT.U32.AND P4, PT, R231.reuse, R15, PT ;  /* 0x0000000fe700720c */ /* 0x040fe20003f84070 */
[----:B------:R-:W-:-:S02]  /*16670*/  IMAD R222, R231, R5, R222 ;  /* 0x00000005e7de7224 */ /* 0x000fc400078e02de */
[----:B------:R-:W-:Y:S01]  /*16680*/  IMAD.HI.U32 R5, R0, R223, RZ ;  /* 0x000000df00057227 */ /* 0x000fe200078e00ff */
[----:B------:R-:W-:-:S03]  /*16690*/  MOV R63, R227 ;  /* 0x000000e3003f7202 */ /* 0x000fc60000000f00 */
[----:B------:R-:W-:Y:S01]  /*166a0*/  @!P2 IMAD.IADD R104, R104, 0x1, -R231 ;  /* 0x000000016868a824 */ /* 0x000fe200078e0ae7 */
[----:B------:R-:W-:Y:S01]  /*166b0*/  ISETP.GT.U32.AND P2, PT, R231, R118, PT ;  /* 0x00000076e700720c */ /* 0x000fe20003f44070 */
[----:B------:R-:W-:Y:S01]  /*166c0*/  IMAD.MOV R5, RZ, RZ, -R5 ;  /* 0x000000ffff057224 */ /* 0x000fe200078e0a05 */
[----:B------:R-:W-:Y:S02]  /*166d0*/  IABS R227, R2 ;  /* 0x0000000200e37213 */ /* 0x000fe40000000000 */
[----:B------:R-:W-:Y:S01]  /*166e0*/  @!P6 IADD3 R76, PT, PT, R76, -R231, RZ ;  /* 0x800000e74c4ce210 */ /* 0x000fe20007ffe0ff */
[----:B------:R-:W-:Y:S02]  /*166f0*/  VIADD R6, R235, 0x1c2 ;  /* 0x000001c2eb067836 */ /* 0x000fe40000000000 */
[----:B------:R-:W-:Y:S01]  /*16700*/  IMAD.MOV.U32 R133, RZ, RZ, R123 ;  /* 0x000000ffff857224 */ /* 0x000fe200078e007b */
[----:B------:R-:W-:Y:S01]  /*16710*/  ISETP.GT.U32.AND P6, PT, R231, R76, PT ;  /* 0x0000004ce700720c */ /* 0x000fe20003fc4070 */
[----:B------:R-:W-:-:S04]  /*16720*/  IMAD.HI.U32 R14, R0, R227, RZ ;  /* 0x000000e3000e7227 */ /* 0x000fc800078e00ff */
[----:B------:R-:W-:Y:S01]  /*16730*/  IMAD R223, R231, R5, R223 ;  /* 0x00000005e7df7224 */ /* 0x000fe200078e02df */
[----:B------:R-:W-:Y:S01]  /*16740*/  IADD3 R123, PT, PT, R235, 0x1c3, RZ ;  /* 0x000001c3eb7b7810 */ /* 0x000fe20007ffe0ff */
[----:B------:R-:W-:Y:S01]  /*16750*/  IMAD.MOV.U32 R79, RZ, RZ, R150 ;  /* 0x000000ffff4f7224 */ /* 0x000fe200078e0096 */
[----:B------:R-:W-:Y:S01]  /*16760*/  IABS R150, R6 ;  /* 0x0000000600967213 */ /* 0x000fe20000000000 */
[----:B------:R-:W-:Y:S02]  /*16770*/  IMAD.MOV R5, RZ, RZ, -R14 ;  /* 0x000000ffff057224 */ /* 0x000fe400078e0a0e */
[----:B------:R-:W-:Y:S02]  /*16780*/  IMAD.MOV.U32 R239, RZ, RZ, R133 ;  /* 0x000000ffffef7224 */ /* 0x000fe400078e0085 */
[----:B------:R-:W-:Y:S01]  /*16790*/  @!P1 IMAD.IADD R221, R221, 0x1, -R231 ;  /* 0x00000001dddd9824 */ /* 0x000fe200078e0ae7 */
[----:B------:R-:W-:Y:S01]  /*167a0*/  ISETP.GT.U32.AND P1, PT, R231, R223, PT ;  /* 0x000000dfe700720c */ /* 0x000fe20003f24070 */
[----:B------:R-:W-:Y:S01]  /*167b0*/  IMAD.MOV.U32 R133, RZ, RZ, R237 ;  /* 0x000000ffff857224 */ /* 0x000fe200078e00ed */
[----:B------:R-:W-:Y:S01]  /*167c0*/  MOV R237, R226 ;  /* 0x000000e200ed7202 */ /* 0x000fe20000000f00 */
[--C-:B------:R-:W-:Y:S01]  /*167d0*/  @!P4 IMAD.IADD R15, R15, 0x1, -R231.reuse ;  /* 0x000000010f0fc824 */ /* 0x100fe200078e0ae7 */
[----:B------:R-:W-:Y:S01]  /*167e0*/  ISETP.GT.U32.AND P4, PT, R231, R222, PT ;  /* 0x000000dee700720c */ /* 0x000fe20003f84070 */
[----:B------:R-:W-:Y:S01]  /*167f0*/  IMAD.MOV.U32 R226, RZ, RZ, R24 ;  /* 0x000000ffffe27224 */ /* 0x000fe200078e0018 */
[----:B------:R-:W-:Y:S01]  /*16800*/  IABS R24, R123 ;  /* 0x0000007b00187213 */ /* 0x000fe20000000000 */
[----:B------:R-:W-:-:S02]  /*16810*/  @!P2 IMAD.IADD R118, R118, 0x1, -R231 ;  /* 0x000000017676a824 */ /* 0x000fc400078e0ae7 */
[C---:B------:R-:W-:Y:S02]  /*16820*/  IMAD R227, R231.reuse, R5, R227 ;  /* 0x00000005e7e37224 */ /* 0x040fe400078e02e3 */
[----:B------:R-:W-:Y:S01]  /*16830*/  IMAD.HI.U32 R5, R0, R150, RZ ;  /* 0x0000009600057227 */ /* 0x000fe200078e00ff */
[----:B------:R-:W-:-:S03]  /*16840*/  ISETP.GT.U32.AND P2, PT, R231, R118, PT ;  /* 0x00000076e700720c */ /* 0x000fc60003f44070 */
[----:B------:R-:W-:Y:S02]  /*16850*/  IMAD.MOV R5, RZ, RZ, -R5 ;  /* 0x000000ffff057224 */ /* 0x000fe400078e0a05 */
[----:B------:R-:W-:-:S04]  /*16860*/  IMAD.HI.U32 R14, R0, R24, RZ ;  /* 0x00000018000e7227 */ /* 0x000fc800078e00ff */
[----:B------:R-:W-:Y:S01]  /*16870*/  @!P6 IMAD.IADD R76, R76, 0x1, -R231 ;  /* 0x000000014c4ce824 */ /* 0x000fe200078e0ae7 */
[----:B------:R-:W-:Y:S01]  /*16880*/  ISETP.GT.U32.AND P6, PT, R231, R227, PT ;  /* 0x000000e3e700720c */ /* 0x000fe20003fc4070 */
[----:B------:R-:W-:Y:S02]  /*16890*/  VIADD R12, R235, 0x1c4 ;  /* 0x000001c4eb0c7836 */ /* 0x000fe40000000000 */
[----:B------:R-:W-:Y:S02]  /*168a0*/  IMAD.MOV.U32 R238, RZ, RZ, R79 ;  /* 0x000000ffffee7224 */ /* 0x000fe400078e004f */
[----:B------:R-:W-:Y:S02]  /*168b0*/  IMAD.MOV.U32 R79, RZ, RZ, R236 ;  /* 0x000000ffff4f7224 */ /* 0x000fe400078e00ec */
[----:B------:R-:W-:Y:S01]  /*168c0*/  IMAD.MOV.U32 R236, RZ, RZ, R153 ;  /* 0x000000ffffec7224 */ /* 0x000fe200078e0099 */
[----:B------:R-:W-:Y:S01]  /*168d0*/  MOV R153, R224 ;  /* 0x000000e000997202 */ /* 0x000fe20000000f00 */
[----:B------:R-:W-:Y:S01]  /*168e0*/  IMAD R150, R231, R5, R150 ;  /* 0x00000005e7967224 */ /* 0x000fe200078e0296 */
[----:B------:R-:W-:Y:S01]  /*168f0*/  IADD3 R5, PT, PT, -R14, RZ, RZ ;  /* 0x000000ff0e057210 */ /* 0x000fe20007ffe1ff */
[----:B------:R-:W-:Y:S01]  /*16900*/  @!P1 IMAD.IADD R223, R223, 0x1, -R231 ;  /* 0x00000001dfdf9824 */ /* 0x000fe200078e0ae7 */
[----:B------:R-:W-:-:S02]  /*16910*/  IABS R224, R12 ;  /* 0x0000000c00e07213 */ /* 0x000fc40000000000 */
[----:B------:R-:W-:Y:S01]  /*16920*/  @!P4 IADD3 R222, PT, PT, R222, -R231, RZ ;  /* 0x800000e7dedec210 */ /* 0x000fe20007ffe0ff */
[----:B------:R-:W-:Y:S01]  /*16930*/  VIADD R6, R235, 0x1c5 ;  /* 0x000001c5eb067836 */ /* 0x000fe20000000000 */
[----:B------:R-:W-:Y:S01]  /*16940*/  MOV R156, R63 ;  /* 0x0000003f009c7202 */ /* 0x000fe20000000f00 */
[----:B------:R-:W-:Y:S01]  /*16950*/  IMAD.MOV.U32 R63, RZ, RZ, R155 ;  /* 0x000000ffff3f7224 */ /* 0x000fe200078e009b */
[C---:B------:R-:W-:Y:S01]  /*16960*/  ISETP.GT.U32.AND P4, PT, R231.reuse, R222, PT ;  /* 0x000000dee700720c */ /* 0x040fe20003f84070 */
[C---:B------:R-:W-:Y:S01]  /*16970*/  IMAD R24, R231.reuse, R5, R24 ;  /* 0x00000005e7187224 */ /* 0x040fe200078e0218 */
[C---:B------:R-:W-:Y:S01]  /*16980*/  ISETP.GT.U32.AND P1, PT, R231.reuse, R223, PT ;  /* 0x000000dfe700720c */ /* 0x040fe20003f24070 */
[----:B------:R-:W-:Y:S01]  /*16990*/  IMAD.MOV.U32 R155, RZ, RZ, R23 ;  /* 0x000000ffff9b7224 */ /* 0x000fe200078e0017 */
[----:B------:R-:W-:Y:S01]  /*169a0*/  @!P2 IADD3 R118, PT, PT, R118, -R231, RZ ;  /* 0x800000e77676a210 */ /* 0x000fe20007ffe0ff */
[----:B------:R-:W-:Y:S01]  /*169b0*/  IMAD.HI.U32 R5, R0, R224, RZ ;  /* 0x000000e000057227 */ /* 0x000fe200078e00ff */
[----:B------:R-:W-:-:S03]  /*169c0*/  ISETP.GT.U32.AND P2, PT, R231, R150, PT ;  /* 0x00000096e700720c */ /* 0x000fc60003f44070 */
[----:B------:R-:W-:Y:S01]  /*169d0*/  IMAD.MOV.U32 R23, RZ, RZ, R60 ;  /* 0x000000ffff177224 */ /* 0x000fe200078e003c */
[----:B------:R-:W-:Y:S01]  /*169e0*/  IABS R60, R6 ;  /* 0x00000006003c7213 */ /* 0x000fe20000000000 */
[----:B------:R-:W-:Y:S02]  /*169f0*/  @!P6 IMAD.IADD R227, R227, 0x1, -R231 ;  /* 0x00000001e3e3e824 */ /* 0x000fe400078e0ae7 */
[----:B------:R-:W-:Y:S02]  /*16a00*/  IMAD.MOV R5, RZ, RZ, -R5 ;  /* 0x000000ffff057224 */ /* 0x000fe400078e0a05 */
[----:B------:R-:W-:Y:S01]  /*16a10*/  IMAD.HI.U32 R14, R0, R60, RZ ;  /* 0x0000003c000e7227 */ /* 0x000fe200078e00ff */
[----:B------:R-:W-:-:S03]  /*16a20*/  ISETP.GT.U32.AND P6, PT, R231, R227, PT ;  /* 0x000000e3e700720c */ /* 0x000fc60003fc4070 */
[----:B------:R-:W-:Y:S02]  /*16a30*/  IMAD R224, R231, R5, R224 ;  /* 0x00000005e7e07224 */ /* 0x000fe400078e02e0 */
[----:B------:R-:W-:Y:S01]  /*16a40*/  VIADD R12, R235, 0x1c6 ;  /* 0x000001c6eb0c7836 */ /* 0x000fe20000000000 */
[----:B------:R-:W-:Y:S01]  /*16a50*/  IADD3 R14, PT, PT, -R14, RZ, RZ ;  /* 0x000000ff0e0e7210 */ /* 0x000fe20007ffe1ff */
[----:B------:R-:W-:Y:S02]  /*16a60*/  IMAD.MOV.U32 R64, RZ, RZ, R151 ;  /* 0x000000ffff407224 */ /* 0x000fe400078e0097 */
[--C-:B------:R-:W-:Y:S01]  /*16a70*/  @!P4 IMAD.IADD R222, R222, 0x1, -R231.reuse ;  /* 0x00000001dedec824 */ /* 0x100fe200078e0ae7 */
[----:B------:R-:W-:Y:S01]  /*16a80*/  IABS R151, R12 ;  /* 0x0000000c00977213 */ /* 0x000fe20000000000 */
[--C-:B------:R-:W-:Y:S01]  /*16a90*/  @!P1 IMAD.IADD R223, R223, 0x1, -R231.reuse ;  /* 0x00000001dfdf9824 */ /* 0x100fe200078e0ae7 */
[----:B------:R-:W-:Y:S01]  /*16aa0*/  ISETP.GT.U32.AND P4, PT, R231, R24, PT ;  /* 0x00000018e700720c */ /* 0x000fe20003f84070 */
[----:B------:R-:W-:Y:S01]  /*16ab0*/  VIADD R6, R235, 0x1c7 ;  /* 0x000001c7eb067836 */ /* 0x000fe20000000000 */
[C---:B------:R-:W-:Y:S01]  /*16ac0*/  ISETP.GT.U32.AND P1, PT, R231.reuse, R224, PT ;  /* 0x000000e0e700720c */ /* 0x040fe20003f24070 */
[----:B------:R-:W-:Y:S01]  /*16ad0*/  @!P2 IMAD.IADD R150, R150, 0x1, -R231 ;  /* 0x000000019696a824 */ /* 0x000fe200078e0ae7 */
[----:B------:R-:W-:Y:S01]  /*16ae0*/  MOV R240, R225 ;  /* 0x000000e100f07202 */ /* 0x000fe20000000f00 */
[C---:B------:R-:W-:Y:S01]  /*16af0*/  IMAD R60, R231.reuse, R14, R60 ;  /* 0x0000000ee73c7224 */ /* 0x040fe200078e023c */
[----:B------:R-:W-:Y:S01]  /*16b00*/  IABS R225, R6 ;  /* 0x0000000600e17213 */ /* 0x000fe20000000000 */
[----:B------:R-:W-:Y:S01]  /*16b10*/  IMAD.HI.U32 R5, R0, R151, RZ ;  /* 0x0000009700057227 */ /* 0x000fe200078e00ff */
[----:B------:R-:W-:-:S03]  /*16b20*/  ISETP.GT.U32.AND P2, PT, R231, R150, PT ;  /* 0x00000096e700720c */ /* 0x000fc60003f44070 */
[----:B------:R-:W-:Y:S02]  /*16b30*/  IMAD.MOV.U32 R41, RZ, RZ, R64 ;  /* 0x000000ffff297224 */ /* 0x000fe400078e0040 */
[----:B------:R-:W-:Y:S01]  /*16b40*/  @!P6 IMAD.IADD R227, R227, 0x1, -R231 ;  /* 0x00000001e3e3e824 */ /* 0x000fe200078e0ae7 */
[----:B------:R-:W-:Y:S01]  /*16b50*/  ISETP.GT.U32.AND P6, PT, R231, R60, PT ;  /* 0x0000003ce700720c */ /* 0x000fe20003fc4070 */
[----:B------:R-:W-:Y:S02]  /*16b60*/  IMAD.MOV R5, RZ, RZ, -R5 ;  /* 0x000000ffff057224 */ /* 0x000fe400078e0a05 */
[----:B------:R-:W-:Y:S02]  /*16b70*/  VIADD R64, R235, 0x1c8 ;  /* 0x000001c8eb407836 */ /* 0x000fe40000000000 */
[----:B------:R-:W-:Y:S01]  /*16b80*/  IMAD.HI.U32 R14, R0, R225, RZ ;  /* 0x000000e1000e7227 */ /* 0x000fe200078e00ff */
[----:B------:R-:W-:Y:S02]  /*16b90*/  MOV R6, R61 ;  /* 0x0000003d00067202 */ /* 0x000fe40000000f00 */
[----:B------:R-:W-:Y:S01]  /*16ba0*/  @!P4 IADD3 R24, PT, PT, R24, -R231, RZ ;  /* 0x800000e71818c210 */ /* 0x000fe20007ffe0ff */
[----:B------:R-:W-:Y:S01]  /*16bb0*/  IMAD R151, R231, R5, R151 ;  /* 0x00000005e7977224 */ /* 0x000fe200078e0297 */
[----:B------:R-:W-:Y:S01]  /*16bc0*/  IABS R61, R64 ;  /* 0x00000040003d7213 */ /* 0x000fe20000000000 */
[----:B------:R-:W-:-:S02]  /*16bd0*/  @!P1 IMAD.IADD R224, R224, 0x1, -R231 ;  /* 0x00000001e0e09824 */ /* 0x000fc400078e0ae7 */
[----:B------:R-:W-:Y:S01]  /*16be0*/  IMAD.MOV R5, RZ, RZ, -R14 ;  /* 0x000000ffff057224 */ /* 0x000fe200078e0a0e */
[----:B------:R-:W-:Y:S02]  /*16bf0*/  MOV R72, R240 ;  /* 0x000000f000487202 */ /* 0x000fe40000000f00 */
[C---:B------:R-:W-:Y:S01]  /*16c00*/  ISETP.GT.U32.AND P4, PT, R231.reuse, R24, PT ;  /* 0x00000018e700720c */ /* 0x040fe20003f84070 */
[----:B------:R-:W-:Y:S01]  /*16c10*/  IMAD R225, R231, R5, R225 ;  /* 0x00000005e7e17224 */ /* 0x000fe200078e02e1 */
[----:B------:R-:W-:Y:S01]  /*16c20*/  IADD3 R240, PT, PT, R235, 0x1c9, RZ ;  /* 0x000001c9ebf07810 */ /* 0x000fe20007ffe0ff */
[----:B------:R-:W-:Y:S01]  /*16c30*/  IMAD.HI.U32 R5, R0, R61, RZ ;  /* 0x0000003d00057227 */ /* 0x000fe200078e00ff */
[----:B------:R-:W-:-:S03]  /*16c40*/  ISETP.GT.U32.AND P1, PT, R231, R224, PT ;  /* 0x000000e0e700720c */ /* 0x000fc60003f24070 */
[----:B------:R-:W-:Y:S01]  /*16c50*/  @!P2 IMAD.IADD R150, R150, 0x1, -R231 ;  /* 0x000000019696a824 */ /* 0x000fe200078e0ae7 */
[----:B------:R-:W-:Y:S01]  /*16c60*/  ISETP.GT.U32.AND P2, PT, R231, R151, PT ;  /* 0x00000097e700720c */ /* 0x000fe20003f44070 */
[----:B------:R-:W-:Y:S01]  /*16c70*/  IMAD.MOV.U32 R38, RZ, RZ, R152 ;  /* 0x000000ffff267224 */ /* 0x000fe200078e0098 */
[----:B------:R-:W-:Y:S01]  /*16c80*/  IABS R152, R240 ;  /* 0x000000f000987213 */ /* 0x000fe20000000000 */
[----:B------:R-:W-:Y:S01]  /*16c90*/  IMAD.MOV R5, RZ, RZ, -R5 ;  /* 0x000000ffff057224 */ /* 0x000fe200078e0a05 */
[----:B------:R-:W-:-:S03]  /*16ca0*/  @!P6 IADD3 R60, PT, PT, R60, -R231, RZ ;  /* 0x800000e73c3ce210 */ /* 0x000fc60007ffe0ff */
[----:B------:R-:W-:Y:S01]  /*16cb0*/  IMAD.HI.U32 R14, R0, R152, RZ ;  /* 0x00000098000e7227 */ /* 0x000fe200078e00ff */
[----:B------:R-:W-:-:S03]  /*16cc0*/  ISETP.GT.U32.AND P6, PT, R231, R60, PT ;  /* 0x0000003ce700720c */ /* 0x000fc60003fc4070 */
[C---:B------:R-:W-:Y:S01]  /*16cd0*/  IMAD R61, R231.reuse, R5, R61 ;  /* 0x00000005e73d7224 */ /* 0x040fe200078e023d */
[----:B------:R-:W-:Y:S01]  /*16ce0*/  @!P1 IADD3 R224, PT, PT, R224, -R231, RZ ;  /* 0x800000e7e0e09210 */ /* 0x000fe20007ffe0ff */
[--C-:B------:R-:W-:Y:S01]  /*16cf0*/  @!P4 IMAD.IADD R24, R24, 0x1, -R231.reuse ;  /* 0x000000011818c824 */ /* 0x100fe200078e0ae7 */
[C---:B------:R-:W-:Y:S01]  /*16d00*/  ISETP.GT.U32.AND P4, PT, R231.reuse, R225, PT ;  /* 0x000000e1e700720c */ /* 0x040fe20003f84070 */
[----:B------:R-:W-:Y:S01]  /*16d10*/  IMAD.MOV R5, RZ, RZ, -R14 ;  /* 0x000000ffff057224 */ /* 0x000fe200078e0a0e */
[----:B------:R-:W-:Y:S01]  /*16d20*/  ISETP.GT.U32.AND P1, PT, R231, R61, PT ;  /* 0x0000003de700720c */ /* 0x000fe20003f24070 */
[----:B------:R-:W-:Y:S02]  /*16d30*/  @!P2 IMAD.IADD R151, R151, 0x1, -R231 ;  /* 0x000000019797a824 */ /* 0x000fe400078e0ae7 */
[C---:B------:R-:W-:Y:S02]  /*16d40*/  IMAD R152, R231.reuse, R5, R152 ;  /* 0x00000005e7987224 */ /* 0x040fe400078e0298 */
[----:B------:R-:W-:Y:S01]  /*16d50*/  IMAD.MOV.U32 R40, RZ, RZ, R122 ;  /* 0x000000ffff287224 */ /* 0x000fe200078e007a */
[----:B------:R-:W-:Y:S01]  /*16d60*/  ISETP.GT.U32.AND P2, PT, R231, R151, PT ;  /* 0x00000097e700720c */ /* 0x000fe20003f44070 */
[----:B------:R-:W-:-:S02]  /*16d70*/  VIADD R122, R235, 0x1ca ;  /* 0x000001caeb7a7836 */ /* 0x000fc40000000000 */
[----:B------:R-:W-:Y:S01]  /*16d80*/  @!P6 IMAD.IADD R60, R60, 0x1, -R231 ;  /* 0x000000013c3ce824 */ /* 0x000fe200078e0ae7 */
[----:B------:R-:W-:Y:S01]  /*16d90*/  ISETP.GT.U32.AND P6, PT, R231, R152, PT ;  /* 0x00000098e700720c */ /* 0x000fe20003fc4070 */
[----:B------:R-:W-:Y:S01]  /*16da0*/  IMAD.MOV.U32 R30, RZ, RZ, R131 ;  /* 0x000000ffff1e7224 */ /* 0x000fe200078e0083 */
[----:B------:R-:W-:Y:S01]  /*16db0*/  IABS R131, R122 ;  /* 0x0000007a00837213 */ /* 0x000fe20000000000 */
[----:B------:R-:W-:Y:S01]  /*16dc0*/  @!P1 IMAD.IADD R61, R61, 0x1, -R231 ;  /* 0x000000013d3d9824 */ /* 0x000fe200078e0ae7 */
[----:B------:R-:W-:Y:S01]  /*16dd0*/  @!P4 IADD3 R225, PT, PT, R225, -R231, RZ ;  /* 0x800000e7e1e1c210 */ /* 0x000fe20007ffe0ff */
[----:B------:R-:W-:Y:S02]  /*16de0*/  IMAD.MOV.U32 R159, RZ, RZ, R239 ;  /* 0x000000ffff9f7224 */ /* 0x000fe400078e00ef */
[----:B------:R-:W-:Y:S01]  /*16df0*/  VIADD R239, R235, 0x1cb ;  /* 0x000001cbebef7836 */ /* 0x000fe20000000000 */
[C---:B------:R-:W-:Y:S01]  /*16e00*/  ISETP.GT.U32.AND P4, PT, R231.reuse, R225, PT ;  /* 0x000000e1e700720c */ /* 0x040fe20003f84070 */
[----:B------:R-:W-:Y:S01]  /*16e10*/  IMAD.HI.U32 R5, R0, R131, RZ ;  /* 0x0000008300057227 */ /* 0x000fe200078e00ff */
[----:B------:R-:W-:-:S03]  /*16e20*/  ISETP.GT.U32.AND P1, PT, R231, R61, PT ;  /* 0x0000003de700720c */ /* 0x000fc60003f24070 */
[--C-:B------:R-:W-:Y:S01]  /*16e30*/  @!P2 IMAD.IADD R151, R151, 0x1, -R231.reuse ;  /* 0x000000019797a824 */ /* 0x100fe200078e0ae7 */
[----:B------:R-:W-:Y:S01]  /*16e40*/  ISETP.GE.AND P2, PT, R3, RZ, PT ;  /* 0x000000ff0300720c */ /* 0x000fe20003f46270 */
[----:B------:R-:W-:Y:S01]  /*16e50*/  IMAD.MOV.U32 R157, RZ, RZ, R78 ;  /* 0x000000ffff9d7224 */ /* 0x000fe200078e004e */
[----:B------:R-:W-:Y:S01]  /*16e60*/  IABS R78, R239 ;  /* 0x000000ef004e7213 */ /* 0x000fe20000000000 */
[----:B------:R-:W-:Y:S01]  /*16e70*/  @!P6 IMAD.IADD R152, R152, 0x1, -R231 ;  /* 0x000000019898e824 */ /* 0x000fe200078e0ae7 */
[----:B------:R-:W-:-:S03]  /*16e80*/  IADD3 R3, PT, PT, -R5, RZ, RZ ;  /* 0x000000ff05037210 */ /* 0x000fc60007ffe1ff */
[----:B------:R-:W-:Y:S01]  /*16e90*/  IMAD.HI.U32 R5, R0, R78, RZ ;  /* 0x0000004e00057227 */ /* 0x000fe200078e00ff */
[----:B------:R-:W-:-:S03]  /*16ea0*/  ISETP.GT.U32.AND P6, PT, R231, R152, PT ;  /* 0x00000098e700720c */ /* 0x000fc60003fc4070 */
[----:B------:R-:W-:Y:S02]  /*16eb0*/  IMAD R131, R231, R3, R131 ;  /* 0x00000003e7837224 */ /* 0x000fe400078e0283 */
[----:B------:R-:W-:Y:S01]  /*16ec0*/  @!P4 IMAD.IADD R225, R225, 0x1, -R231 ;  /* 0x00000001e1e1c824 */ /* 0x000fe200078e0ae7 */
[----:B------:R-:W-:Y:S01]  /*16ed0*/  ISETP.GE.AND P4, PT, R2, RZ, PT ;  /* 0x000000ff0200720c */ /* 0x000fe20003f86270 */
[----:B------:R-:W-:Y:S01]  /*16ee0*/  IMAD.MOV R2, RZ, RZ, -R5 ;  /* 0x000000ffff027224 */ /* 0x000fe200078e0a05 */
[----:B------:R-:W-:Y:S02]  /*16ef0*/  @!P1 IADD3 R61, PT, PT, R61, -R231, RZ ;  /* 0x800000e73d3d9210 */ /* 0x000fe40007ffe0ff */
[C---:B------:R-:W-:Y:S01]  /*16f00*/  ISETP.GT.U32.AND P1, PT, R231.reuse, R131, PT ;  /* 0x00000083e700720c */ /* 0x040fe20003f24070 */
[----:B------:R-:W-:Y:S02]  /*16f10*/  IMAD R78, R231, R2, R78 ;  /* 0x00000002e74e7224 */ /* 0x000fe400078e024e */
[----:B------:R-:W-:-:S02]  /*16f20*/  IMAD.MOV.U32 R163, RZ, RZ, R238 ;  /* 0x000000ffffa37224 */ /* 0x000fc400078e00ee */
[----:B------:R-:W-:Y:S01]  /*16f30*/  @!P6 IMAD.IADD R152, R152, 0x1, -R231 ;  /* 0x000000019898e824 */ /* 0x000fe200078e0ae7 */
[----:B------:R-:W-:Y:S01]  /*16f40*/  ISETP.GT.U32.AND P6, PT, R231, R78, PT ;  /* 0x0000004ee700720c */ /* 0x000fe20003fc4070 */
[----:B------:R-:W-:Y:S02]  /*16f50*/  VIADD R238, R235, 0x1cc ;  /* 0x000001ccebee7836 */ /* 0x000fe40000000000 */
[----:B------:R-:W-:-:S03]  /*16f60*/  IMAD.MOV.U32 R33, RZ, RZ, R130 ;  /* 0x000000ffff217224 */ /* 0x000fc600078e0082 */
[----:B------:R-:W-:Y:S02]  /*16f70*/  IABS R130, R238 ;  /* 0x000000ee00827213 */ /* 0x000fe40000000000 */
[----:B------:R-:W-:Y:S01]  /*16f80*/  @!P1 IADD3 R131, PT, PT, R131, -R231, RZ ;  /* 0x800000e783839210 */ /* 0x000fe20007ffe0ff */
[----:B------:R-:W-:Y:S02]  /*16f90*/  IMAD.MOV.U32 R65, RZ, RZ, R156 ;  /* 0x000000ffff417224 */ /* 0x000fe400078e009c */
[----:B------:R-:W-:Y:S01]  /*16fa0*/  VIADD R156, R235, 0x1cd ;  /* 0x000001cdeb9c7836 */ /* 0x000fe20000000000 */
[----:B------:R-:W-:Y:S01]  /*16fb0*/  ISETP.GT.U32.AND P1, PT, R231, R131, PT ;  /* 0x00000083e700720c */ /* 0x000fe20003f24070 */
[----:B------:R-:W-:-:S04]  /*16fc0*/  IMAD.HI.U32 R2, R0, R130, RZ ;  /* 0x0000008200027227 */ /* 0x000fc800078e00ff */
[----:B------:R-:W-:Y:S01]  /*16fd0*/  IMAD.MOV.U32 R37, RZ, RZ, R233 ;  /* 0x000000ffff257224 */ /* 0x000fe200078e00e9 */
[----:B------:R-:W-:Y:S01]  /*16fe0*/  IABS R233, R156 ;  /* 0x0000009c00e97213 */ /* 0x000fe20000000000 */
[----:B------:R-:W-:Y:S02]  /*16ff0*/  @!P6 IMAD.IADD R78, R78, 0x1, -R231 ;  /* 0x000000014e4ee824 */ /* 0x000fe400078e0ae7 */
[----:B------:R-:W-:Y:S02]  /*17000*/  IMAD.MOV R2, RZ, RZ, -R2 ;  /* 0x000000ffff027224 */ /* 0x000fe400078e0a02 */
[----:B------:R-:W-:Y:S01]  /*17010*/  IMAD.HI.U32 R3, R0, R233, RZ ;  /* 0x000000e900037227 */ /* 0x000fe200078e00ff */
[----:B------:R-:W-:-:S03]  /*17020*/  ISETP.GT.U32.AND P6, PT, R231, R78, PT ;  /* 0x0000004ee700720c */ /* 0x000fc60003fc4070 */
[----:B------:R-:W-:Y:S02]  /*17030*/  IMAD R130, R231, R2, R130 ;  /* 0x00000002e7827224 */ /* 0x000fe400078e0282 */
[----:B------:R-:W-:Y:S02]  /*17040*/  @!P1 IMAD.IADD R131, R131, 0x1, -R231 ;  /* 0x0000000183839824 */ /* 0x000fe400078e0ae7 */
[----:B------:R-:W-:Y:S01]  /*17050*/  IMAD.MOV R3, RZ, RZ, -R3 ;  /* 0x000000ffff037224 */ /* 0x000fe200078e0a03 */
[C---:B------:R-:W-:Y:S02]  /*17060*/  ISETP.GT.U32.AND P1, PT, R231.reuse, R130, PT ;  /* 0x00000082e700720c */ /* 0x040fe40003f24070 */
[----:B------:R-:W-:Y:S01]  /*17070*/  MOV R34, R133 ;  /* 0x0000008500227202 */ /* 0x000fe20000000f00 */
[----:B------:R-:W-:Y:S02]  /*17080*/  IMAD R233, R231, R3, R233 ;  /* 0x00000003e7e97224 */ /* 0x000fe400078e02e9 */
[----:B------:R-:W-:Y:S01]  /*17090*/  VIADD R133, R235, 0x1ce ;  /* 0x000001ceeb857836 */ /* 0x000fe20000000000 */
[----:B------:R-:W-:Y:S01]  /*170a0*/  @!P6 IADD3 R78, PT, PT, R78, -R231, RZ ;  /* 0x800000e74e4ee210 */ /* 0x000fe20007ffe0ff */
[----:B------:R-:W-:Y:S01]  /*170b0*/  IMAD.MOV.U32 R39, RZ, RZ, R102 ;  /* 0x000000ffff277224 */ /* 0x000fe200078e0066 */
[----:B------:R-:W-:-:S02]  /*170c0*/  ISETP.GT.U32.AND P6, PT, R231, R233, PT ;  /* 0x000000e9e700720c */ /* 0x000fc40003fc4070 */
[----:B------:R-:W-:-:S03]  /*170d0*/  IABS R102, R133 ;  /* 0x0000008500667213 */ /* 0x000fc60000000000 */
[----:B------:R-:W-:Y:S02]  /*170e0*/  @!P1 IMAD.IADD R130, R130, 0x1, -R231 ;  /* 0x0000000182829824 */ /* 0x000fe400078e0ae7 */
[----:B------:R-:W-:Y:S02]  /*170f0*/  IMAD.MOV.U32 R160, RZ, RZ, R79 ;  /* 0x000000ffffa07224 */ /* 0x000fe400078e004f */
[----:B------:R-:W-:Y:S01]  /*17100*/  IMAD.HI.U32 R5, R0, R102, RZ ;  /* 0x0000006600057227 */ /* 0x000fe200078e00ff */
[----:B------:R-:W-:-:S03]  /*17110*/  ISETP.GT.U32.AND P1, PT, R231, R130, PT ;  /* 0x00000082e700720c */ /* 0x000fc60003f24070 */
[----:B------:R-:W-:Y:S01]  /*17120*/  VIADD R79, R235, 0x1cf ;  /* 0x000001cfeb4f7836 */ /* 0x000fe20000000000 */
[----:B------:R-:W-:Y:S02]  /*17130*/  MOV R246, R228 ;  /* 0x000000e400f67202 */ /* 0x000fe40000000f00 */
[----:B------:R-:W-:Y:S02]  /*17140*/  IADD3 R2, PT, PT, -R5, RZ, RZ ;  /* 0x000000ff05027210 */ /* 0x000fe40007ffe1ff */
[----:B------:R-:W-:Y:S02]  /*17150*/  IABS R228, R79 ;  /* 0x0000004f00e47213 */ /* 0x000fe40000000000 */
[----:B------:R-:W-:Y:S01]  /*17160*/  @!P6 IADD3 R233, PT, PT, R233, -R231, RZ ;  /* 0x800000e7e9e9e210 */ /* 0x000fe20007ffe0ff */
[C---:B------:R-:W-:Y:S02]  /*17170*/  IMAD R102, R231.reuse, R2, R102 ;  /* 0x00000002e7667224 */ /* 0x040fe400078e0266 */
[----:B------:R-:W-:Y:S01]  /*17180*/  IMAD.HI.U32 R2, R0, R228, RZ ;  /* 0x000000e400027227 */ /* 0x000fe200078e00ff */
[----:B------:R-:W-:-:S02]  /*17190*/  ISETP.GT.U32.AND P6, PT, R231, R233, PT ;  /* 0x000000e9e700720c */ /* 0x000fc40003fc4070 */
[----:B------:R-:W-:Y:S01]  /*171a0*/  @!P1 IADD3 R130, PT, PT, R130, -R231, RZ ;  /* 0x800000e782829210 */ /* 0x000fe20007ffe0ff */
[----:B------:R-:W-:Y:S01]  /*171b0*/  IMAD.MOV R2, RZ, RZ, -R2 ;  /* 0x000000ffff027224 */ /* 0x000fe200078e0a02 */
[----:B------:R-:W-:-:S03]  /*171c0*/  ISETP.GT.U32.AND P1, PT, R231, R102, PT ;  /* 0x00000066e700720c */ /* 0x000fc60003f24070 */
[----:B------:R-:W-:Y:S02]  /*171d0*/  IMAD R228, R231, R2, R228 ;  /* 0x00000002e7e47224 */ /* 0x000fe400078e02e4 */
[----:B------:R-:W-:Y:S02]  /*171e0*/  IMAD.MOV.U32 R28, RZ, RZ, R63 ;  /* 0x000000ffff1c7224 */ /* 0x000fe400078e003f */
[----:B------:R-:W-:Y:S02]  /*171f0*/  VIADD R63, R235, 0x1d0 ;  /* 0x000001d0eb3f7836 */ /* 0x000fe40000000000 */
[----:B------:R-:W-:Y:S01]  /*17200*/  @!P6 IMAD.IADD R233, R233, 0x1, -R231 ;  /* 0x00000001e9e9e824 */ /* 0x000fe200078e0ae7 */
[----:B------:R-:W-:Y:S02]  /*17210*/  ISETP.GT.U32.AND P6, PT, R231, R228, PT ;  /* 0x000000e4e700720c */ /* 0x000fe40003fc4070 */
[----:B------:R-:W-:Y:S02]  /*17220*/  IABS R5, R63 ;  /* 0x0000003f00057213 */ /* 0x000fe40000000000 */
[----:B------:R-:W-:Y:S01]  /*17230*/  @!P1 IADD3 R102, PT, PT, R102, -R231, RZ ;  /* 0x800000e766669210 */ /* 0x000fe20007ffe0ff */
[----:B------:R-:W-:Y:S01]  /*17240*/  VIADD R3, R235, 0x1d1 ;  /* 0x000001d1eb037836 */ /* 0x000fe20000000000 */
[----:B------:R-:W-:Y:S01]  /*17250*/  MOV R32, R23 ;  /* 0x0000001700207202 */ /* 0x000fe20000000f00 */
[----:B------:R-:W-:Y:S01]  /*17260*/  IMAD.HI.U32 R23, R0, R5, RZ ;  /* 0x0000000500177227 */ /* 0x000fe200078e00ff */
[----:B------:R-:W-:-:S02]  /*17270*/  ISETP.GT.U32.AND P1, PT, R231, R102, PT ;  /* 0x00000066e700720c */ /* 0x000fc40003f24070 */
[----:B------:R-:W-:Y:S01]  /*17280*/  IABS R14, R3 ;  /* 0x00000003000e7213 */ /* 0x000fe20000000000 */
[----:B------:R-:W-:Y:S02]  /*17290*/  IMAD.MOV.U32 R35, RZ, RZ, R237 ;  /* 0x000000ffff237224 */ /* 0x000fe400078e00ed */
[----:B------:R-:W-:Y:S02]  /*172a0*/  @!P6 IMAD.IADD R228, R228, 0x1, -R231 ;  /* 0x00000001e4e4e824 */ /* 0x000fe400078e0ae7 */
[----:B------:R-:W-:Y:S02]  /*172b0*/  IMAD.MOV R23, RZ, RZ, -R23 ;  /* 0x000000ffff177224 */ /* 0x000fe400078e0a17 */
[----:B------:R-:W-:Y:S01]  /*172c0*/  VIADD R237, R235, 0x1d2 ;  /* 0x000001d2ebed7836 */ /* 0x000fe20000000000 */
[C---:B------:R-:W-:Y:S01]  /*172d0*/  ISETP.GT.U32.AND P6, PT, R231.reuse, R228, PT ;  /* 0x000000e4e700720c */ /* 0x040fe20003fc4070 */
[----:B------:R-:W-:Y:S02]  /*172e0*/  IMAD.MOV.U32 R29, RZ, RZ, R134 ;  /* 0x000000ffff1d7224 */ /* 0x000fe400078e0086 */
[----:B------:R-:W-:Y:S01]  /*172f0*/  IMAD.MOV.U32 R106, RZ, RZ, R62 ;  /* 0x000000ffff6a7224 */ /* 0x000fe200078e003e */
[----:B------:R-:W-:Y:S01]  /*17300*/  IABS R134, R237 ;  /* 0x000000ed00867213 */ /* 0x000fe20000000000 */
[----:B------:R-:W-:-:S02]  /*17310*/  IMAD R5, R231, R23, R5 ;  /* 0x00000017e7057224 */ /* 0x000fc400078e0205 */
[----:B------:R-:W-:-:S04]  /*17320*/  IMAD.HI.U32 R62, R0, R14, RZ ;  /* 0x0000000e003e7227 */ /* 0x000fc800078e00ff */
[----:B------:R-:W-:Y:S01]  /*17330*/  @!P1 IMAD.IADD R102, R102, 0x1, -R231 ;  /* 0x0000000166669824 */ /* 0x000fe200078e0ae7 */
[----:B------:R-:W-:Y:S01]  /*17340*/  ISETP.GT.U32.AND P1, PT, R231, R5, PT ;  /* 0x00000005e700720c */ /* 0x000fe20003f24070 */
[----:B------:R-:W-:Y:S02]  /*17350*/  IMAD.MOV R23, RZ, RZ, -R62 ;  /* 0x000000ffff177224 */ /* 0x000fe400078e0a3e */
[----:B------:R-:W-:Y:S01]  /*17360*/  IMAD.HI.U32 R62, R0, R134, RZ ;  /* 0x00000086003e7227 */ /* 0x000fe200078e00ff */
[----:B------:R-:W-:-:S03]  /*17370*/  MOV R161, R236 ;  /* 0x000000ec00a17202 */ /* 0x000fc60000000f00 */
[----:B------:R-:W-:Y:S02]  /*17380*/  IMAD R14, R231, R23, R14 ;  /* 0x00000017e70e7224 */ /* 0x000fe400078e020e */
[----:B------:R-:W-:Y:S01]  /*17390*/  IMAD.MOV R62, RZ, RZ, -R62 ;  /* 0x000000ffff3e7224 */ /* 0x000fe200078e0a3e */
[----:B------:R-:W-:Y:S01]  /*173a0*/  @!P6 IADD3 R228, PT, PT, R228, -R231, RZ ;  /* 0x800000e7e4e4e210 */ /* 0x000fe20007ffe0ff */
[----:B------:R-:W-:Y:S01]  /*173b0*/  VIADD R236, R235, 0x1d4 ;  /* 0x000001d4ebec7836 */ /* 0x000fe20000000000 */
[C---:B------:R-:W-:Y:S01]  /*173c0*/  ISETP.GT.U32.AND P6, PT, R231.reuse, R14, PT ;  /* 0x0000000ee700720c */ /* 0x040fe20003fc4070 */
[----:B------:R-:W-:Y:S02]  /*173d0*/  IMAD R134, R231, R62, R134 ;  /* 0x0000003ee7867224 */ /* 0x000fe400078e0286 */
[----:B------:R-:W-:Y:S01]  /*173e0*/  IMAD.MOV.U32 R66, RZ, RZ, R232 ;  /* 0x000000ffff427224 */ /* 0x000fe200078e00e8 */
[----:B------:R-:W-:Y:S01]  /*173f0*/  IABS R232, R236 ;  /* 0x000000ec00e87213 */ /* 0x000fe20000000000 */
[----:B------:R-:W-:Y:S01]  /*17400*/  @!P1 IMAD.IADD R5, R5, 0x1, -R231 ;  /* 0x0000000105059824 */ /* 0x000fe200078e0ae7 */
[----:B------:R-:W-:-:S02]  /*17410*/  ISETP.GT.U32.AND P1, PT, R231, R134, PT ;  /* 0x00000086e700720c */ /* 0x000fc40003f24070 */
[----:B------:R-:W-:Y:S01]  /*17420*/  MOV R31, R132 ;  /* 0x00000084001f7202 */ /* 0x000fe20000000f00 */
[----:B------:R-:W-:-:S04]  /*17430*/  IMAD.HI.U32 R132, R0, R232, RZ ;  /* 0x000000e800847227 */ /* 0x000fc800078e00ff */
[----:B------:R-:W-:Y:S01]  /*17440*/  IMAD.MOV.U32 R162, RZ, RZ, R155 ;  /* 0x000000ffffa27224 */ /* 0x000fe200078e009b */
[----:B------:R-:W-:Y:S01]  /*17450*/  IADD3 R62, PT, PT, -R132, RZ, RZ ;  /* 0x000000ff843e7210 */ /* 0x000fe20007ffe1ff */
[--C-:B------:R-:W-:Y:S02]  /*17460*/  @!P6 IMAD.IADD R14, R14, 0x1, -R231.reuse ;  /* 0x000000010e0ee824 */ /* 0x100fe400078e0ae7 */
[C---:B------:R-:W-:Y:S02]  /*17470*/  VIADD R155, R235.reuse, 0x1d5 ;  /* 0x000001d5eb9b7836 */ /* 0x040fe40000000000 */
[----:B------:R-:W-:Y:S01]  /*17480*/  VIADD R2, R235, 0x1d3 ;  /* 0x000001d3eb027836 */ /* 0x000fe20000000000 */
[----:B------:R-:W-:Y:S01]  /*17490*/  @!P5 IADD3 R104, PT, PT, -R104, RZ, RZ ;  /* 0x000000ff6868d210 */ /* 0x000fe20007ffe1ff */
[C---:B------:R-:W-:Y:S01]  /*174a0*/  IMAD R232, R231.reuse, R62, R232 ;  /* 0x0000003ee7e87224 */ /* 0x040fe200078e02e8 */
[----:B------:R-:W-:Y:S01]  /*174b0*/  ISETP.GT.U32.AND P5, PT, R231, R14, PT ;  /* 0x0000000ee700720c */ /* 0x000fe20003fa4070 */
[----:B------:R-:W-:Y:S01]  /*174c0*/  @!P1 IMAD.IADD R134, R134, 0x1, -R231 ;  /* 0x0000000186869824 */ /* 0x000fe200078e0ae7 */
[----:B------:R-:W-:-:S02]  /*174d0*/  IABS R62, R155 ;  /* 0x0000009b003e7213 */ /* 0x000fc40000000000 */
[----:B------:R-:W-:Y:S02]  /*174e0*/  IABS R23, R2 ;  /* 0x0000000200177213 */ /* 0x000fe40000000000 */
[----:B------:R-:W-:Y:S01]  /*174f0*/  ISETP.GT.U32.AND P1, PT, R231, R134, PT ;  /* 0x00000086e700720c */ /* 0x000fe20003f24070 */
[----:B------:R-:W-:Y:S01]  /*17500*/  IMAD.HI.U32 R132, R0, R62, RZ ;  /* 0x0000003e00847227 */ /* 0x000fe200078e00ff */
[----:B------:R-:W-:-:S03]  /*17510*/  MOV R70, R105 ;  /* 0x0000006900467202 */ /* 0x000fc60000000f00 */
[----:B------:R-:W-:-:S04]  /*17520*/  IMAD.HI.U32 R105, R0, R23, RZ ;  /* 0x0000001700697227 */ /* 0x000fc800078e00ff */
[----:B------:R-:W-:Y:S02]  /*17530*/  IMAD.MOV.U32 R71, RZ, RZ, R226 ;  /* 0x000000ffff477224 */ /* 0x000fe400078e00e2 */
[----:B------:R-:W-:Y:S02]  /*17540*/  IMAD.MOV R132, RZ, RZ, -R132 ;  /* 0x000000ffff847224 */ /* 0x000fe400078e0a84 */
[----:B------:R-:W-:Y:S02]  /*17550*/  IMAD.MOV.U32 R158, RZ, RZ, R153 ;  /* 0x000000ffff9e7224 */ /* 0x000fe400078e0099 */
[----:B------:R-:W-:Y:S02]  /*17560*/  IMAD.MOV R105, RZ, RZ, -R105 ;  /* 0x000000ffff697224 */ /* 0x000fe400078e0a69 */
[C---:B------:R-:W-:Y:S02]  /*17570*/  VIADD R226, R235.reuse, 0x1d6 ;  /* 0x000001d6ebe27836 */ /* 0x040fe40000000000 */
[----:B------:R-:W-:-:S02]  /*17580*/  VIADD R153, R235, 0x1d7 ;  /* 0x000001d7eb997836 */ /* 0x000fc40000000000 */
[----:B------:R-:W-:Y:S01]  /*17590*/  @!P5 IMAD.IADD R14, R14, 0x1, -R231 ;  /* 0x000000010e0ed824 */ /* 0x000fe200078e0ae7 */
[C---:B------:R-:W-:Y:S01]  /*175a0*/  ISETP.GT.U32.AND P5, PT, R231.reuse, R232, PT ;  /* 0x000000e8e700720c */ /* 0x040fe20003fa4070 */
[C---:B------:R-:W-:Y:S02]  /*175b0*/  IMAD R62, R231.reuse, R132, R62 ;  /* 0x00000084e73e7224 */ /* 0x040fe400078e023e */
[C---:B------:R-:W-:Y:S01]  /*175c0*/  IMAD R23, R231.reuse, R105, R23 ;  /* 0x00000069e7177224 */ /* 0x040fe200078e0217 */
[----:B------:R-:W-:Y:S01]  /*175d0*/  IABS R105, R226 ;  /* 0x000000e200697213 */ /* 0x000fe20000000000 */
[----:B------:R-:W-:Y:S01]  /*175e0*/  IMAD.MOV.U32 R36, RZ, RZ, R154 ;  /* 0x000000ffff247224 */ /* 0x000fe200078e009a */
[----:B------:R-:W-:Y:S01]  /*175f0*/  IABS R154, R153 ;  /* 0x00000099009a7213 */ /* 0x000fe20000000000 */
[----:B------:R-:W-:Y:S01]  /*17600*/  @!P1 IMAD.IADD R134, R134, 0x1, -R231 ;  /* 0x0000000186869824 */ /* 0x000fe200078e0ae7 */
[C---:B------:R-:W-:Y:S01]  /*17610*/  ISETP.GT.U32.AND P6, PT, R231.reuse, R5, PT ;  /* 0x00000005e700720c */ /* 0x040fe20003fc4070 */
[----:B------:R-:W-:Y:S01]  /*17620*/  IMAD.MOV.U32 R67, RZ, RZ, R249 ;  /* 0x000000ffff437224 */ /* 0x000fe200078e00f9 */
[----:B------:R-:W-:Y:S01]  /*17630*/  ISETP.GT.U32.AND P1, PT, R231, R62, PT ;  /* 0x0000003ee700720c */ /* 0x000fe20003f24070 */
[----:B------:R-:W-:-:S04]  /*17640*/  IMAD.HI.U32 R249, R0, R105, RZ ;  /* 0x0000006900f97227 */ /* 0x000fc800078e00ff */
[----:B------:R-:W-:-:S04]  /*17650*/  IMAD.HI.U32 R0, R0, R154, RZ ;  /* 0x0000009a00007227 */ /* 0x000fc800078e00ff */
[C---:B------:R-:W-:Y:S01]  /*17660*/  VIADD R42, R235.reuse, 0x1f3 ;  /* 0x000001f3eb2a7836 */ /* 0x040fe20000000000 */
[----:B------:R-:W-:Y:S01]  /*17670*/  IADD3 R0, PT, PT, -R0, RZ, RZ ;  /* 0x000000ff00007210 */ /* 0x000fe20007ffe1ff */
[----:B------:R-:W-:Y:S01]  /*17680*/  IMAD.MOV R249, RZ, RZ, -R249 ;  /* 0x000000fffff97224 */ /* 0x000fe200078e0af9 */
[----:B------:R-:W-:Y:S01]  /*17690*/  IADD3 R12, PT, PT, R235, 0x1fa, RZ ;  /* 0x000001faeb0c7810 */ /* 0x000fe20007ffe0ff */
[--C-:B------:R-:W-:Y:S01]  /*176a0*/  @!P5 IMAD.IADD R232, R232, 0x1, -R231.reuse ;  /* 0x00000001e8e8d824 */ /* 0x100fe200078e0ae7 */
[----:B------:R-:W-:Y:S01]  /*176b0*/  IABS R132, R42 ;  /* 0x0000002a00847213 */ /* 0x000fe20000000000 */
[----:B------:R-:W-:Y:S01]  /*176c0*/  @!P6 IMAD.IADD R5, R5, 0x1, -R231 ;  /* 0x000000010505e824 */ /* 0x000fe200078e0ae7 */
[C---:B------:R-:W-:Y:S01]  /*176d0*/  ISETP.GT.U32.AND P6, PT, R231.reuse, R23, PT ;  /* 0x00000017e700720c */ /* 0x040fe20003fc4070 */
[----:B------:R-:W-:Y:S01]  /*176e0*/  IMAD R105, R231, R249, R105 ;  /* 0x000000f9e7697224 */ /* 0x000fe200078e0269 */
[----:B------:R-:W-:Y:S01]  /*176f0*/  @!P2 IADD3 R15, PT, PT, -R15, RZ, RZ ;  /* 0x000000ff0f0fa210 */ /* 0x000fe20007ffe1ff */
[----:B------:R-:W-:Y:S01]  /*17700*/  IMAD R154, R231, R0, R154 ;  /* 0x00000000e79a7224 */ /* 0x000fe200078e029a */
[----:B------:R-:W-:Y:S01]  /*17710*/  IABS R249, R12 ;  /* 0x0000000c00f97213 */ /* 0x000fe20000000000 */
[----:B------:R-:W-:Y:S01]  /*17720*/  IMAD.HI.U32 R0, R103, R132, RZ ;  /* 0x0000008467007227 */ /* 0x000fe200078e00ff */
[----:B------:R-:W-:-:S02]  /*17730*/  @!P1 IADD3 R62, PT, PT, R62, -R231, RZ ;  /* 0x800000e73e3e9210 */ /* 0x000fc40007ffe0ff */
[----:B------:R-:W-:Y:S01]  /*17740*/  ISETP.GT.U32.AND P2, PT, R231, R232, PT ;  /* 0x000000e8e700720c */ /* 0x000fe20003f44070 */
[----:B------:R-:W-:Y:S01]  /*17750*/  @!P4 IMAD.MOV R227, RZ, RZ, -R227 ;  /* 0x000000ffffe3c224 */ /* 0x000fe200078e0ae3 */
[----:B------:R-:W2:Y:S01]  /*17760*/  S2R R164, SR_TID.X ;  /* 0x0000000000a47919 */ /* 0x000ea20000002100 */
[----:B------:R-:W-:Y:S01]  /*17770*/  ISETP.GE.AND P1, PT, R123, RZ, PT ;  /* 0x000000ff7b00720c */ /* 0x000fe20003f26270 */
[----:B------:R-:W-:Y:S01]  /*17780*/  IMAD.HI.U32 R68, R103, R249, RZ ;  /* 0x000000f967447227 */ /* 0x000fe200078e00ff */
[----:B------:R-:W-:-:S03]  /*17790*/  ISETP.GT.U32.AND P4, PT, R231, R62, PT ;  /* 0x0000003ee700720c */ /* 0x000fc60003f84070 */
[----:B------:R-:W-:Y:S02]  /*177a0*/  IMAD.MOV R123, RZ, RZ, -R0 ;  /* 0x000000ffff7b7224 */ /* 0x000fe400078e0a00 */
[----:B------:R-:W-:Y:S02]  /*177b0*/  IMAD.MOV R0, RZ, RZ, -R68 ;  /* 0x000000ffff007224 */ /* 0x000fe400078e0a44 */
[----:B------:R-:W-:Y:S02]  /*177c0*/  IMAD R132, R231, R123, R132 ;  /* 0x0000007be7847224 */ /* 0x000fe400078e0284 */
[----:B------:R-:W-:Y:S01]  /*177d0*/  @!P6 IMAD.IADD R23, R23, 0x1, -R231 ;  /* 0x000000011717e824 */ /* 0x000fe200078e0ae7 */
[C---:B------:R-:W-:Y:S01]  /*177e0*/  ISETP.GT.U32.AND P6, PT, R231.reuse, R105, PT ;  /* 0x00000069e700720c */ /* 0x040fe20003fc4070 */
[C---:B------:R-:W-:Y:S02]  /*177f0*/  IMAD R249, R231.reuse, R0, R249 ;  /* 0x00000000e7f97224 */ /* 0x040fe400078e02f9 */
[--C-:B------:R-:W-:Y:S01]  /*17800*/  @!P2 IMAD.IADD R232, R232, 0x1, -R231.reuse ;  /* 0x00000001e8e8a824 */ /* 0x100fe200078e0ae7 */
[C---:B------:R-:W-:Y:S01]  /*17810*/  ISETP.GT.U32.AND P2, PT, R231.reuse, R132, PT ;  /* 0x00000084e700720c */ /* 0x040fe20003f44070 */
[----:B------:R-:W-:Y:S01]  /*17820*/  @!P4 IMAD.IADD R62, R62, 0x1, -R231 ;  /* 0x000000013e3ec824 */ /* 0x000fe200078e0ae7 */
[----:B------:R-:W-:-:S02]  /*17830*/  ISETP.GT.U32.AND P5, PT, R231, R154, PT ;  /* 0x0000009ae700720c */ /* 0x000fc40003fa4070 */
[----:B------:R-:W-:-:S05]  /*17840*/  ISETP.GT.U32.AND P4, PT, R231, R249, PT ;  /* 0x000000f9e700720c */ /* 0x000fca0003f84070 */
[----:B------:R-:W-:Y:S01]  /*17850*/  @!P6 IMAD.IADD R105, R105, 0x1, -R231 ;  /* 0x000000016969e824 */ /* 0x000fe200078e0ae7 */
[----:B------:R-:W-:-:S03]  /*17860*/  ISETP.GT.U32.AND P6, PT, R231, R23, PT ;  /* 0x00000017e700720c */ /* 0x000fc60003fc4070 */
[--C-:B------:R-:W-:Y:S02]  /*17870*/  @!P2 IMAD.IADD R132, R132, 0x1, -R231.reuse ;  /* 0x000000018484a824 */ /* 0x100fe400078e0ae7 */
[--C-:B------:R-:W-:Y:S01]  /*17880*/  @!P5 IMAD.IADD R154, R154, 0x1, -R231.reuse ;  /* 0x000000019a9ad824 */ /* 0x100fe200078e0ae7 */
[----:B------:R-:W-:Y:S01]  /*17890*/  ISETP.GT.U32.AND P5, PT, R231, R105, PT ;  /* 0x00000069e700720c */ /* 0x000fe20003fa4070 */
[----:B------:R-:W-:Y:S01]  /*178a0*/  @!P4 IMAD.IADD R249, R249, 0x1, -R231 ;  /* 0x00000001f9f9c824 */ /* 0x000fe200078e0ae7 */
[----:B------:R-:W-:Y:S02]  /*178b0*/  ISETP.GT.U32.AND P4, PT, R231, R132, PT ;  /* 0x00000084e700720c */ /* 0x000fe40003f84070 */
[----:B--2---:R-:W-:Y:S01]  /*178c0*/  LOP3.LUT R164, R164, 0x1f, RZ, 0xc0, !PT ;  /* 0x0000001fa4a47812 */ /* 0x004fe200078ec0ff */
[----:B------:R-:W-:-:S04]  /*178d0*/  @!P1 IMAD.MOV R24, RZ, RZ, -R24 ;  /* 0x000000ffff189224 */ /* 0x000fc800078e0a18 */
[----:B-1----:R-:W-:Y:S02]  /*178e0*/  IMAD R0, R164, R43, RZ ;  /* 0x0000002ba4007224 */ /* 0x002fe400078e02ff */
[----:B------:R-:W-:Y:S01]  /*178f0*/  VIADD R164, R235, 0x131 ;  /* 0x00000131eba47836 */ /* 0x000fe20000000000 */
[-C--:B------:R-:W-:Y:S01]  /*17900*/  @!P6 IADD3 R23, PT, PT, R23, -R231.reuse, RZ ;  /* 0x800000e71717e210 */ /* 0x080fe20007ffe0ff */
[----:B------:R-:W-:Y:S01]  /*17910*/  @!P5 IMAD.IADD R105, R105, 0x1, -R231 ;  /* 0x000000016969d824 */ /* 0x000fe200078e0ae7 */
[----:B------:R-:W-:Y:S02]  /*17920*/  ISETP.GT.U32.AND P1, PT, R231, R154, PT ;  /* 0x0000009ae700720c */ /* 0x000fe40003f24070 */
[----:B------:R-:W-:Y:S02]  /*17930*/  ISETP.GE.AND P6, PT, R122, RZ, PT ;  /* 0x000000ff7a00720c */ /* 0x000fe40003fc6270 */
[----:B------:R-:W-:Y:S02]  /*17940*/  LEA R122, P5, R0, UR40, 0x2 ;  /* 0x00000028007a7c11 */ /* 0x000fe4000f8a10ff */
[----:B------:R-:W-:-:S02]  /*17950*/  @!P4 IADD3 R132, PT, PT, R132, -R231, RZ ;  /* 0x800000e78484c210 */ /* 0x000fc40007ffe0ff */
[----:B------:R-:W-:Y:S01]  /*17960*/  ISETP.GE.AND P4, PT, R164, RZ, PT ;  /* 0x000000ffa400720c */ /* 0x000fe20003f86270 */
[----:B------:R-:W-:Y:S01]  /*17970*/  IMAD.MOV.U32 R164, RZ, RZ, R41 ;  /* 0x000000ffffa47224 */ /* 0x000fe200078e0029 */
[----:B------:R-:W-:Y:S01]  /*17980*/  MOV R41, R163 ;  /* 0x000000a300297202 */ /* 0x000fe20000000f00 */
[----:B------:R-:W-:Y:S01]  /*17990*/  IMAD.MOV.U32 R163, RZ, RZ, R65 ;  /* 0x000000ffffa37224 */ /* 0x000fe200078e0041 */
[----:B------:R-:W-:Y:S01]  /*179a0*/  LEA.HI.X.SX32 R123, R0, UR41, 0x2, P5 ;  /* 0x00000029007b7c11 */ /* 0x000fe2000a8f16ff */
[----:B------:R-:W-:Y:S02]  /*179b0*/  IMAD R0, R43, 0x20, R0 ;  /* 0x000000202b007824 */ /* 0x000fe400078e0200 */
[----:B------:R-:W-:Y:S02]  /*179c0*/  IMAD.MOV.U32 R65, RZ, RZ, R28 ;  /* 0x000000ffff417224 */ /* 0x000fe400078e001c */
[----:B------:R-:W-:Y:S01]  /*179d0*/  IMAD.MOV.U32 R28, RZ, RZ, R162 ;  /* 0x000000ffff1c7224 */ /* 0x000fe200078e00a2 */
[----:B------:R-:W-:Y:S01]  /*179e0*/  MOV R162, R158 ;  /* 0x0000009e00a27202 */ /* 0x000fe20000000f00 */
[----:B------:R-:W-:Y:S01]  /*179f0*/  IMAD.MOV.U32 R158, RZ, RZ, R39 ;  /* 0x000000ffff9e7224 */ /* 0x000fe200078e0027 */
[----:B------:R-:W-:Y:S01]  /*17a00*/  ISETP.GE.AND P5, PT, R2, RZ, PT ;  /* 0x000000ff0200720c */ /* 0x000fe20003fa6270 */
[----:B------:R-:W-:Y:S01]  /*17a10*/  IMAD.MOV.U32 R39, RZ, RZ, R157 ;  /* 0x000000ffff277224 */ /* 0x000fe200078e009d */
[----:B------:R-:W-:Y:S01]  /*17a20*/  LEA R2, P2, R0, UR40, 0x2 ;  /* 0x0000002800027c11 */ /* 0x000fe2000f8410ff */
[----:B------:R-:W-:Y:S01]  /*17a30*/  IMAD.MOV.U32 R157, RZ, RZ, R106 ;  /* 0x000000ffff9d7224 */ /* 0x000fe200078e006a */
[----:B------:R-:W-:Y:S01]  /*17a40*/  MOV R106, R6 ;  /* 0x00000006006a7202 */ /* 0x000fe20000000f00 */
[----:B------:R-:W-:Y:S01]  /*17a50*/  IMAD.MOV.U32 R6, RZ, RZ, R38 ;  /* 0x000000ffff067224 */ /* 0x000fe200078e0026 */
[----:B------:R-:W-:Y:S01]  /*17a60*/  @!P1 IADD3 R154, PT, PT, R154, -R231, RZ ;  /* 0x800000e79a9a9210 */ /* 0x000fe20007ffe0ff */
[----:B------:R-:W-:Y:S01]  /*17a70*/  IMAD.MOV.U32 R38, RZ, RZ, R246 ;  /* 0x000000ffff267224 */ /* 0x000fe200078e00f6 */
[----:B------:R-:W-:Y:S01]  /*17a80*/  ISETP.GE.AND P1, PT, R3, RZ, PT ;  /* 0x000000ff0300720c */ /* 0x000fe20003f26270 */
[----:B------:R-:W-:Y:S01]  /*17a90*/  STL [R1+0x48f0], R42 ;  /* 0x0048f02a01007387 */ /* 0x000fe20000100800 */
[----:B------:R-:W-:Y:S01]  /*17aa0*/  LEA.HI.X.SX32 R3, R0, UR41, 0x2, P2 ;  /* 0x0000002900037c11 */ /* 0x000fe200090f16ff */
[----:B------:R-:W-:Y:S01]  /*17ab0*/  IMAD.MOV.U32 R246, RZ, RZ, R66 ;  /* 0x000000fffff67224 */ /* 0x000fe200078e0042 */
[----:B------:R-:W-:Y:S01]  /*17ac0*/  ISETP.GE.AND P2, PT, R252, RZ, PT ;  /* 0x000000fffc00720c */ /* 0x000fe20003f46270 */
[----:B------:R1:W-:Y:S01]  /*17ad0*/  STL [R1+0x48ec], R12 ;  /* 0x0048ec0c01007387 */ /* 0x0003e20000100800 */
[----:B------:R-:W-:Y:S01]  /*17ae0*/  MOV R66, R67 ;  /* 0x0000004300427202 */ /* 0x000fe20000000f00 */
[----:B------:R-:W-:Y:S01]  /*17af0*/  IMAD.MOV.U32 R67, RZ, RZ, R32 ;  /* 0x000000ffff437224 */ /* 0x000fe200078e0020 */
[----:B------:R-:W-:Y:S01]  /*17b00*/  @!P6 IADD3 R131, PT, PT, -R131, RZ, RZ ;  /* 0x000000ff8383e210 */ /* 0x000fe20007ffe1ff */
[----:B------:R-:W2:Y:S01]  /*17b10*/  LDL.LU R252, [R1+0x4b10] ;  /* 0x004b100001fc7983 */ /* 0x000ea20000300800 */
[----:B------:R-:W-:Y:S01]  /*17b20*/  LOP3.LUT R0, RZ, UR72, RZ, 0x33, !PT ;  /* 0x00000048ff007c12 */ /* 0x000fe2000f8e33ff */
[----:B------:R-:W-:Y:S01]  /*17b30*/  @!P5 IMAD.MOV R23, RZ, RZ, -R23 ;  /* 0x000000ffff17d224 */ /* 0x000fe200078e0a17 */
[----:B------:R-:W3:Y:S01]  /*17b40*/  LDCU UR40, c[0x0][0x3b0] ;  /* 0x00007600ff2877ac */ /* 0x000ee20008000800 */
[----:B------:R-:W2:Y:S01]  /*17b50*/  LDL.LU R32, [R1+0x30] ;  /* 0x0000300001207983 */ /* 0x000ea20000300800 */
[----:B------:R-:W-:Y:S01]  /*17b60*/  @!P1 IMAD.MOV R14, RZ, RZ, -R14 ;  /* 0x000000ffff0e9224 */ /* 0x000fe200078e0a0e */
[----:B------:R-:W1:Y:S02]  /*17b70*/  LDCU UR41, c[0x0][0x3b0] ;  /* 0x00007600ff2977ac */ /* 0x000e640008000800 */
[----:B------:R-:W2:Y:S01]  /*17b80*/  LDL.LU R165, [R1+0xd8] ;  /* 0x0000d80001a57983 */ /* 0x000ea20000300800 */
[----:B------:R-:W-:-:S13]  /*17b90*/  ISETP.GT.U32.AND P6, PT, R231, R249, PT ;  /* 0x000000f9e700720c */ /* 0x000fda0003fc4070 */
[----:B------:R-:W-:Y:S01]  /*17ba0*/  @!P6 IMAD.IADD R249, R249, 0x1, -R231 ;  /* 0x00000001f9f9e824 */ /* 0x000fe200078e0ae7 */
[----:B------:R-:W-:Y:S01]  /*17bb0*/  ISETP.NE.AND P6, PT, RZ, UR72, PT ;  /* 0x00000048ff007c0c */ /* 0x000fe2000bfc5270 */
[----:B------:R-:W1:Y:S03]  /*17bc0*/  LDCU UR72, c[0x0][0x3b0] ;  /* 0x00007600ff4877ac */ /* 0x000e660008000800 */
[----:B--2---:R-:W-:Y:S01]  /*17bd0*/  SEL R168, R0, R165, !P6 ;  /* 0x000000a500a87207 */ /* 0x004fe20007000000 */
[----:B------:R-:W-:Y:S01]  /*17be0*/  IMAD.MOV.U32 R165, RZ, RZ, R164 ;  /* 0x000000ffffa57224 */ /* 0x000fe200078e00a4 */
[----:B------:R-:W-:Y:S01]  /*17bf0*/  MOV R164, R41 ;  /* 0x0000002900a47202 */ /* 0x000fe20000000f00 */
[----:B------:R-:W-:Y:S02]  /*17c00*/  IMAD.MOV.U32 R41, RZ, RZ, R163 ;  /* 0x000000ffff297224 */ /* 0x000fe400078e00a3 */
[----:B------:R-:W-:-:S02]  /*17c10*/  IMAD.MOV.U32 R163, RZ, RZ, R65 ;  /* 0x000000ffffa37224 */ /* 0x000fc400078e0041 */
[----:B------:R-:W-:Y:S01]  /*17c20*/  IMAD.MOV.U32 R65, RZ, RZ, R28 ;  /* 0x000000ffff417224 */ /* 0x000fe200078e001c */
[----:B------:R-:W-:Y:S01]  /*17c30*/  MOV R28, R158 ;  /* 0x0000009e001c7202 */ /* 0x000fe20000000f00 */
[----:B------:R-:W-:Y:S01]  /*17c40*/  IMAD.MOV.U32 R158, RZ, RZ, R39 ;  /* 0x000000ffff9e7224 */ /* 0x000fe200078e0027 */
[----:B------:R-:W-:Y:S01]  /*17c50*/  MOV R166, R165 ;  /* 0x000000a500a67202 */ /* 0x000fe20000000f00 */
[----:B------:R-:W-:Y:S02]  /*17c60*/  IMAD.MOV.U32 R39, RZ, RZ, R157 ;  /* 0x000000ffff277224 */ /* 0x000fe400078e009d */
[----:B------:R-:W-:Y:S01]  /*17c70*/  IMAD.MOV.U32 R157, RZ, RZ, R106 ;  /* 0x000000ffff9d7224 */ /* 0x000fe200078e006a */
[----:B------:R-:W-:Y:S01]  /*17c80*/  MOV R106, R6 ;  /* 0x00000006006a7202 */ /* 0x000fe20000000f00 */
[----:B------:R-:W-:Y:S02]  /*17c90*/  IMAD.MOV.U32 R165, RZ, RZ, R164 ;  /* 0x000000ffffa57224 */ /* 0x000fe400078e00a4 */
[----:B------:R-:W-:-:S02]  /*17ca0*/  IMAD.MOV.U32 R6, RZ, RZ, R38 ;  /* 0x000000ffff067224 */ /* 0x000fc400078e0026 */
[----:B------:R-:W-:Y:S02]  /*17cb0*/  IMAD.MOV.U32 R164, RZ, RZ, R41 ;  /* 0x000000ffffa47224 */ /* 0x000fe400078e0029 */
[----:B------:R-:W-:Y:S02]  /*17cc0*/  IMAD.MOV.U32 R38, RZ, RZ, R246 ;  /* 0x000000ffff267224 */ /* 0x000fe400078e00f6 */
[----:B------:R-:W-:Y:S01]  /*17cd0*/  IMAD.MOV.U32 R41, RZ, RZ, R163 ;  /* 0x000000ffff297224 */ /* 0x000fe200078e00a3 */
[----:B------:R-:W-:Y:S01]  /*17ce0*/  MOV R163, R65 ;  /* 0x0000004100a37202 */ /* 0x000fe20000000f00 */
        /* <DEDUP_REMOVED lines=8> */
[----:B------:R-:W-:Y:S02]  /*17d70*/  IMAD.MOV.U32 R31, RZ, RZ, R29 ;  /* 0x000000ffff1f7224 */ /* 0x000fe400078e001d */
[----:B------:R-:W2:Y:S01]  /*17d80*/  LDL.LU R29, [R1+0xd4] ;  /* 0x0000d400011d7983 */ /* 0x000ea20000300800 */
[----:B------:R-:W-:-:S03]  /*17d90*/  IMAD.MOV.U32 R157, RZ, RZ, R106 ;  /* 0x000000ffff9d7224 */ /* 0x000fc600078e006a */
[----:B------:R-:W2:Y:S04]  /*17da0*/  LDL.LU R106, [R1+0xd0] ;  /* 0x0000d000016a7983 */ /* 0x000ea80000300800 */
[----:B------:R-:W2:Y:S01]  /*17db0*/  LDL.LU R167, [R1+0xcc] ;  /* 0x0000cc0001a77983 */ /* 0x000ea20000300800 */
[----:B------:R-:W-:-:S13]  /*17dc0*/  ISETP.GE.AND P1, PT, R42, RZ, PT ;  /* 0x000000ff2a00720c */ /* 0x000fda0003f26270 */
[----:B------:R-:W-:Y:S01]  /*17dd0*/  @!P1 IMAD.MOV R132, RZ, RZ, -R132 ;  /* 0x000000ffff849224 */ /* 0x000fe200078e0a84 */
[----:B------:R-:W-:Y:S02]  /*17de0*/  ISETP.GE.AND P1, PT, R82, RZ, PT ;  /* 0x000000ff5200720c */ /* 0x000fe40003f26270 */
[----:B--2---:R-:W-:Y:S01]  /*17df0*/  SEL R169, R0, R167, !P6 ;  /* 0x000000a700a97207 */ /* 0x004fe20007000000 */
[----:B------:R-:W-:Y:S02]  /*17e00*/  IMAD.MOV.U32 R167, RZ, RZ, R166 ;  /* 0x000000ffffa77224 */ /* 0x000fe400078e00a6 */
[----:B------:R-:W-:Y:S01]  /*17e10*/  IMAD.MOV.U32 R166, RZ, RZ, R165 ;  /* 0x000000ffffa67224 */ /* 0x000fe200078e00a5 */
[----:B------:R-:W-:Y:S01]  /*17e20*/  MOV R165, R164 ;  /* 0x000000a400a57202 */ /* 0x000fe20000000f00 */
[----:B------:R-:W-:Y:S02]  /*17e30*/  IMAD.MOV.U32 R164, RZ, RZ, R41 ;  /* 0x000000ffffa47224 */ /* 0x000fe400078e0029 */
[----:B------:R-:W-:-:S02]  /*17e40*/  IMAD.MOV.U32 R41, RZ, RZ, R163 ;  /* 0x000000ffff297224 */ /* 0x000fc400078e00a3 */
[----:B------:R-:W-:Y:S01]  /*17e50*/  IMAD.MOV.U32 R163, RZ, RZ, R65 ;  /* 0x000000ffffa37224 */ /* 0x000fe200078e0041 */
[----:B------:R-:W-:Y:S01]  /*17e60*/  MOV R65, R158 ;  /* 0x0000009e00417202 */ /* 0x000fe20000000f00 */
[----:B------:R-:W-:Y:S02]  /*17e70*/  IMAD.MOV.U32 R158, RZ, RZ, R39 ;  /* 0x000000ffff9e7224 */ /* 0x000fe400078e0027 */
[----:B------:R-:W-:Y:S02]  /*17e80*/  IMAD.MOV.U32 R39, RZ, RZ, R157 ;  /* 0x000000ffff277224 */ /* 0x000fe400078e009d */
[----:B------:R-:W2:Y:S04]  /*17e90*/  LDL.LU R157, [R1+0xc8] ;  /* 0x0000c800019d7983 */ /* 0x000ea80000300800 */
[----:B------:R-:W2:Y:S01]  /*17ea0*/  LDL.LU R82, [R1+0xc4] ;  /* 0x0000c40001527983 */ /* 0x000ea20000300800 */
[----:B------:R-:W-:-:S02]  /*17eb0*/  ISETP.GE.AND P5, PT, R12, RZ, PT ;  /* 0x000000ff0c00720c */ /* 0x000fc40003fa6270 */
[----:B--2---:R-:W-:Y:S01]  /*17ec0*/  SEL R170, R0, R82, !P6 ;  /* 0x0000005200aa7207 */ /* 0x004fe20007000000 */
[----:B------:R-:W-:Y:S01]  /*17ed0*/  IMAD.MOV.U32 R82, RZ, RZ, R167 ;  /* 0x000000ffff527224 */ /* 0x000fe200078e00a7 */
[----:B------:R-:W-:Y:S01]  /*17ee0*/  MOV R167, R166 ;  /* 0x000000a600a77202 */ /* 0x000fe20000000f00 */
[----:B------:R-:W-:Y:S02]  /*17ef0*/  IMAD.MOV.U32 R166, RZ, RZ, R165 ;  /* 0x000000ffffa67224 */ /* 0x000fe400078e00a5 */
[----:B------:R-:W-:Y:S02]  /*17f00*/  IMAD.MOV.U32 R171, RZ, RZ, R82 ;  /* 0x000000ffffab7224 */ /* 0x000fe400078e0052 */
[----:B------:R-:W-:Y:S02]  /*17f10*/  IMAD.MOV.U32 R165, RZ, RZ, R164 ;  /* 0x000000ffffa57224 */ /* 0x000fe400078e00a4 */
[----:B------:R-:W-:Y:S01]  /*17f20*/  IMAD.MOV.U32 R164, RZ, RZ, R41 ;  /* 0x000000ffffa47224 */ /* 0x000fe200078e0029 */
[----:B------:R-:W-:Y:S01]  /*17f30*/  MOV R41, R163 ;  /* 0x000000a300297202 */ /* 0x000fe20000000f00 */
[----:B------:R-:W-:-:S02]  /*17f40*/  IMAD.MOV.U32 R163, RZ, RZ, R65 ;  /* 0x000000ffffa37224 */ /* 0x000fc400078e0041 */
[----:B------:R-:W-:Y:S02]  /*17f50*/  IMAD.MOV.U32 R172, RZ, RZ, R171 ;  /* 0x000000ffffac7224 */ /* 0x000fe400078e00ab */
[----:B------:R-:W-:Y:S02]  /*17f60*/  IMAD.MOV.U32 R65, RZ, RZ, R158 ;  /* 0x000000ffff417224 */ /* 0x000fe400078e009e */
[----:B------:R-:W-:Y:S01]  /*17f70*/  IMAD.MOV.U32 R82, RZ, RZ, R167 ;  /* 0x000000ffff527224 */ /* 0x000fe200078e00a7 */
[----:B------:R-:W-:Y:S01]  /*17f80*/  MOV R167, R166 ;  /* 0x000000a600a77202 */ /* 0x000fe20000000f00 */
[----:B------:R-:W-:Y:S01]  /*17f90*/  IMAD.MOV.U32 R158, RZ, RZ, R39 ;  /* 0x000000ffff9e7224 */ /* 0x000fe200078e0027 */
[----:B------:R-:W-:Y:S01]  /*17fa0*/  MOV R39, R6 ;  /* 0x0000000600277202 */ /* 0x000fe20000000f00 */
[----:B------:R-:W-:Y:S01]  /*17fb0*/  IMAD.MOV.U32 R166, RZ, RZ, R165 ;  /* 0x000000ffffa67224 */ /* 0x000fe200078e00a5 */
[----:B------:R-:W-:Y:S01]  /*17fc0*/  MOV R173, R172 ;  /* 0x000000ac00ad7202 */ /* 0x000fe20000000f00 */
[----:B------:R-:W-:-:S02]  /*17fd0*/  IMAD.MOV.U32 R165, RZ, RZ, R164 ;  /* 0x000000ffffa57224 */ /* 0x000fc400078e00a4 */
[----:B------:R-:W-:Y:S01]  /*17fe0*/  IMAD.MOV.U32 R164, RZ, RZ, R41 ;  /* 0x000000ffffa47224 */ /* 0x000fe200078e0029 */
[----:B------:R-:W-:Y:S01]  /*17ff0*/  MOV R41, R163 ;  /* 0x000000a300297202 */ /* 0x000fe20000000f00 */
[----:B------:R-:W-:Y:S02]  /*18000*/  IMAD.MOV.U32 R172, RZ, RZ, R82 ;  /* 0x000000ffffac7224 */ /* 0x000fe400078e0052 */
        /* <DEDUP_REMOVED lines=8> */
[----:B------:R-:W-:Y:S02]  /*18090*/  IMAD.MOV.U32 R164, RZ, RZ, R41 ;  /* 0x000000ffffa47224 */ /* 0x000fe400078e0029 */
[----:B------:R-:W-:Y:S01]  /*180a0*/  IMAD.MOV.U32 R246, RZ, RZ, R66 ;  /* 0x000000fffff67224 */ /* 0x000fe200078e0042 */
[----:B------:R-:W-:Y:S01]  /*180b0*/  MOV R66, R32 ;  /* 0x0000002000427202 */ /* 0x000fe20000000f00 */
[----:B------:R-:W-:Y:S01]  /*180c0*/  IMAD.MOV.U32 R41, RZ, RZ, R163 ;  /* 0x000000ffff297224 */ /* 0x000fe200078e00a3 */
[----:B------:R-:W-:Y:S01]  /*180d0*/  MOV R163, R158 ;  /* 0x0000009e00a37202 */ /* 0x000fe20000000f00 */
[----:B------:R-:W-:-:S02]  /*180e0*/  IMAD.MOV.U32 R32, RZ, RZ, R31 ;  /* 0x000000ffff207224 */ /* 0x000fc400078e001f */
[----:B------:R-:W-:Y:S01]  /*180f0*/  IMAD.MOV.U32 R158, RZ, RZ, R6 ;  /* 0x000000ffff9e7224 */ /* 0x000fe200078e0006 */
[----:B------:R-:W2:Y:S01]  /*18100*/  LDL.LU R31, [R1+0xc0] ;  /* 0x0000c000011f7983 */ /* 0x000ea20000300800 */
[----:B------:R-:W-:Y:S02]  /*18110*/  IMAD.MOV.U32 R68, RZ, RZ, R172 ;  /* 0x000000ffff447224 */ /* 0x000fe400078e00ac */
[----:B------:R-:W-:Y:S01]  /*18120*/  IMAD.MOV.U32 R6, RZ, RZ, R38 ;  /* 0x000000ffff067224 */ /* 0x000fe200078e0026 */
[----:B------:R-:W2:Y:S01]  /*18130*/  LDL.LU R39, [R1+0xbc] ;  /* 0x0000bc0001277983 */ /* 0x000ea20000300800 */
[----:B------:R-:W-:Y:S01]  /*18140*/  IMAD.MOV.U32 R172, RZ, RZ, R82 ;  /* 0x000000ffffac7224 */ /* 0x000fe200078e0052 */
[----:B------:R-:W-:Y:S01]  /*18150*/  MOV R82, R167 ;  /* 0x000000a700527202 */ /* 0x000fe20000000f00 */
[----:B------:R-:W-:Y:S01]  /*18160*/  IMAD.MOV.U32 R38, RZ, RZ, R246 ;  /* 0x000000ffff267224 */ /* 0x000fe200078e00f6 */
[----:B------:R-:W-:Y:S01]  /*18170*/  MOV R246, R66 ;  /* 0x0000004200f67202 */ /* 0x000fe20000000f00 */
[----:B------:R-:W-:Y:S01]  /*18180*/  IMAD.MOV.U32 R167, RZ, RZ, R166 ;  /* 0x000000ffffa77224 */ /* 0x000fe200078e00a6 */
[----:B------:R-:W2:Y:S01]  /*18190*/  LDL.LU R171, [R1+0xb8] ;  /* 0x0000b80001ab7983 */ /* 0x000ea20000300800 */
[----:B------:R-:W-:-:S02]  /*181a0*/  IMAD.MOV.U32 R66, RZ, RZ, R32 ;  /* 0x000000ffff427224 */ /* 0x000fc400078e0020 */
[----:B------:R-:W-:Y:S01]  /*181b0*/  IMAD.MOV.U32 R166, RZ, RZ, R165 ;  /* 0x000000ffffa67224 */ /* 0x000fe200078e00a5 */
[----:B------:R-:W2:Y:S01]  /*181c0*/  LDL.LU R32, [R1+0xb4] ;  /* 0x0000b40001207983 */ /* 0x000ea20000300800 */
[----:B------:R-:W-:Y:S01]  /*181d0*/  IMAD.MOV.U32 R165, RZ, RZ, R164 ;  /* 0x000000ffffa57224 */ /* 0x000fe200078e00a4 */
[----:B------:R-:W-:Y:S01]  /*181e0*/  MOV R164, R41 ;  /* 0x0000002900a47202 */ /* 0x000fe20000000f00 */
[----:B------:R-:W-:Y:S01]  /*181f0*/  IMAD.MOV.U32 R41, RZ, RZ, R158 ;  /* 0x000000ffff297224 */ /* 0x000fe200078e009e */
[----:B------:R-:W-:Y:S01]  /*18200*/  MOV R179, R66 ;  /* 0x0000004200b37202 */ /* 0x000fe20000000f00 */
[----:B------:R-:W2:Y:S01]  /*18210*/  LDL.LU R158, [R1+0xb0] ;  /* 0x0000b000019e7983 */ /* 0x000ea20000300800 */
[----:B------:R-:W-:-:S03]  /*18220*/  IMAD.MOV.U32 R174, RZ, RZ, R172 ;  /* 0x000000ffffae7224 */ /* 0x000fc600078e00ac */
[----:B------:R-:W2:Y:S01]  /*18230*/  LDL.LU R172, [R1+0xa4] ;  /* 0x0000a40001ac7983 */ /* 0x000ea20000300800 */
[----:B------:R-:W-:-:S03]  /*18240*/  IMAD.MOV.U32 R176, RZ, RZ, R165 ;  /* 0x000000ffffb07224 */ /* 0x000fc600078e00a5 */
[----:B------:R-:W2:Y:S04]  /*18250*/  LDL.LU R66, [R1+0x24] ;  /* 0x0000240001427983 */ /* 0x000ea80000300800 */
[----:B------:R-:W2:Y:S04]  /*18260*/  LDL.LU R180, [R1+0x20] ;  /* 0x0000200001b47983 */ /* 0x000ea80000300800 */
[----:B------:R-:W3:Y:S04]  /*18270*/  LDL.LU R165, [R1+0x1c] ;  /* 0x00001c0001a57983 */ /* 0x000ee80000300800 */
[----:B------:R-:W3:Y:S01]  /*18280*/  LDL.LU R181, [R1+0x18] ;  /* 0x0000180001b57983 */ /* 0x000ee20000300800 */
[----:B------:R-:W-:-:S02]  /*18290*/  IMAD.MOV.U32 R177, RZ, RZ, R164 ;  /* 0x000000ffffb17224 */ /* 0x000fc400078e00a4 */
[----:B------:R-:W-:Y:S02]  /*182a0*/  IMAD.MOV.U32 R164, RZ, RZ, R246 ;  /* 0x000000ffffa47224 */ /* 0x000fe400078e00f6 */
[----:B------:R-:W-:Y:S01]  /*182b0*/  IMAD.MOV.U32 R43, RZ, RZ, R166 ;  /* 0x000000ffff2b7224 */ /* 0x000fe200078e00a6 */
[----:B------:R-:W4:Y:S01]  /*182c0*/  LDL.LU R246, [R1+0x14] ;  /* 0x0000140001f67983 */ /* 0x000f220000300800 */
[----:B-1----:R-:W-:Y:S01]  /*182d0*/  IMAD.MOV.U32 R12, RZ, RZ, R38 ;  /* 0x000000ffff0c7224 */ /* 0x002fe200078e0026 */
[----:B------:R-:W-:Y:S02]  /*182e0*/  MOV R175, R167 ;  /* 0x000000a700af7202 */ /* 0x000fe40000000f00 */
[----:B------:R-:W4:Y:S01]  /*182f0*/  LDL.LU R166, [R1+0x10] ;  /* 0x0000100001a67983 */ /* 0x000f220000300800 */
[----:B------:R-:W-:Y:S01]  /*18300*/  MOV R178, R41 ;  /* 0x0000002900b27202 */ /* 0x000fe20000000f00 */
[----:B------:R-:W-:Y:S02]  /*18310*/  IMAD.MOV.U32 R41, RZ, RZ, R6 ;  /* 0x000000ffff297224 */ /* 0x000fe400078e0006 */
[----:B------:R-:W4:Y:S01]  /*18320*/  LDL.LU R38, [R1+0xc] ;  /* 0x00000c0001267983 */ /* 0x000f220000300800 */
[----:B------:R-:W-:-:S03]  /*18330*/  IMAD.MOV.U32 R42, RZ, RZ, R82 ;  /* 0x000000ffff2a7224 */ /* 0x000fc600078e0052 */
[----:B------:R-:W4:Y:S04]  /*18340*/  LDL.LU R167, [R1+0x8] ;  /* 0x0000080001a77983 */ /* 0x000f280000300800 */
[----:B------:R-:W4:Y:S04]  /*18350*/  LDL.LU R6, [R1+0x4] ;  /* 0x0000040001067983 */ /* 0x000f280000300800 */
[----:B------:R-:W4:Y:S01]  /*18360*/  LDL.LU R82, [R1] ;  /* 0x0000000001527983 */ /* 0x000f220000300800 */
[C---:B------:R-:W-:Y:S02]  /*18370*/  SEL R179, R0.reuse, R179, !P6 ;  /* 0x000000b300b37207 */ /* 0x040fe40007000000 */
[----:B------:R-:W-:-:S02]  /*18380*/  SEL R12, R0, R12, !P6 ;  /* 0x0000000c000c7207 */ /* 0x000fc40007000000 */
[C---:B------:R-:W-:Y:S01]  /*18390*/  SEL R178, R0.reuse, R178, !P6 ;  /* 0x000000b200b27207 */ /* 0x040fe20007000000 */
[----:B------:R-:W-:Y:S01]  /*183a0*/  IMAD R179, R179, UR76, RZ ;  /* 0x0000004cb3b37c24 */ /* 0x000fe2000f8e02ff */
[----:B------:R-:W-:Y:S01]  /*183b0*/  SEL R177, R0, R177, !P6 ;  /* 0x000000b100b17207 */ /* 0x000fe20007000000 */
[----:B------:R-:W-:Y:S01]  /*183c0*/  IMAD R12, R12, UR76, RZ ;  /* 0x0000004c0c0c7c24 */ /* 0x000fe2000f8e02ff */
[----:B------:R-:W-:Y:S01]  /*183d0*/  SEL R176, R0, R176, !P6 ;  /* 0x000000b000b07207 */ /* 0x000fe20007000000 */
[----:B------:R-:W-:Y:S01]  /*183e0*/  IMAD R178, R178, UR76, RZ ;  /* 0x0000004cb2b27c24 */ /* 0x000fe2000f8e02ff */
[C---:B------:R-:W-:Y:S01]  /*183f0*/  SEL R43, R0.reuse, R43, !P6 ;  /* 0x0000002b002b7207 */ /* 0x040fe20007000000 */
[----:B------:R-:W-:Y:S01]  /*18400*/  IMAD R177, R177, UR76, RZ ;  /* 0x0000004cb1b17c24 */ /* 0x000fe2000f8e02ff */
[----:B------:R-:W-:Y:S01]  /*18410*/  SEL R175, R0, R175, !P6 ;  /* 0x000000af00af7207 */ /* 0x000fe20007000000 */
[----:B------:R-:W-:Y:S01]  /*18420*/  IMAD R176, R176, UR76, RZ ;  /* 0x0000004cb0b07c24 */ /* 0x000fe2000f8e02ff */
[C---:B------:R-:W-:Y:S01]  /*18430*/  SEL R42, R0.reuse, R42, !P6 ;  /* 0x0000002a002a7207 */ /* 0x040fe20007000000 */
[----:B------:R-:W-:Y:S01]  /*18440*/  IMAD R43, R43, UR76, RZ ;  /* 0x0000004c2b2b7c24 */ /* 0x000fe2000f8e02ff */
[C---:B------:R-:W-:Y:S01]  /*18450*/  SEL R174, R0.reuse, R174, !P6 ;  /* 0x000000ae00ae7207 */ /* 0x040fe20007000000 */
[----:B------:R-:W-:Y:S01]  /*18460*/  IMAD R175, R175, UR76, RZ ;  /* 0x0000004cafaf7c24 */ /* 0x000fe2000f8e02ff */
[----:B------:R-:W-:Y:S01]  /*18470*/  SEL R68, R0, R68, !P6 ;  /* 0x0000004400447207 */ /* 0x000fe20007000000 */
[----:B------:R-:W-:Y:S01]  /*18480*/  IMAD R42, R42, UR76, RZ ;  /* 0x0000004c2a2a7c24 */ /* 0x000fe2000f8e02ff */
[----:B------:R-:W-:Y:S01]  /*18490*/  SEL R173, R0, R173, !P6 ;  /* 0x000000ad00ad7207 */ /* 0x000fe20007000000 */
[----:B------:R-:W-:-:S02]  /*184a0*/  IMAD R174, R174, UR76, RZ ;  /* 0x0000004caeae7c24 */ /* 0x000fc4000f8e02ff */
[----:B------:R-:W-:Y:S02]  /*184b0*/  IMAD R68, R68, UR76, RZ ;  /* 0x0000004c44447c24 */ /* 0x000fe4000f8e02ff */
[----:B------:R-:W-:Y:S01]  /*184c0*/  IMAD R173, R173, UR76, RZ ;  /* 0x0000004cadad7c24 */ /* 0x000fe2000f8e02ff */
[----:B------:R-:W-:Y:S01]  /*184d0*/  SEL R22, R0, R22, !P6 ;  /* 0x0000001600167207 */ /* 0x000fe20007000000 */
[----:B------:R-:W-:Y:S02]  /*184e0*/  IMAD R170, R170, UR76, RZ ;  /* 0x0000004caaaa7c24 */ /* 0x000fe4000f8e02ff */
[----:B------:R-:W-:Y:S02]  /*184f0*/  IMAD R169, R169, UR76, RZ ;  /* 0x0000004ca9a97c24 */ /* 0x000fe4000f8e02ff */
[----:B------:R-:W-:Y:S01]  /*18500*/  IMAD R168, R168, UR76, RZ ;  /* 0x0000004ca8a87c24 */ /* 0x000fe2000f8e02ff */
[----:B------:R-:W-:Y:S01]  /*18510*/  SEL R13, R0, R13, !P6 ;  /* 0x0000000d000d7207 */ /* 0x000fe20007000000 */
[----:B------:R-:W-:Y:S01]  /*18520*/  IMAD R22, R22, UR76, RZ ;  /* 0x0000004c16167c24 */ /* 0x000fe2000f8e02ff */
[----:B------:R-:W-:-:S02]  /*18530*/  SEL R23, R0, R23, !P6 ;  /* 0x0000001700177207 */ /* 0x000fc40007000000 */
[C---:B------:R-:W-:Y:S02]  /*18540*/  SEL R24, R0.reuse, R24, !P6 ;  /* 0x0000001800187207 */ /* 0x040fe40007000000 */
[C---:B------:R-:W-:Y:S02]  /*18550*/  SEL R15, R0.reuse, R15, !P6 ;  /* 0x0000000f000f7207 */ /* 0x040fe40007000000 */
[C---:B------:R-:W-:Y:S02]  /*18560*/  SEL R25, R0.reuse, R25, !P6 ;  /* 0x0000001900197207 */ /* 0x040fe40007000000 */
[C---:B------:R-:W-:Y:S01]  /*18570*/  SEL R16, R0.reuse, R16, !P6 ;  /* 0x0000001000107207 */ /* 0x040fe20007000000 */
[----:B------:R-:W-:Y:S01]  /*18580*/  IMAD R15, R15, UR76, RZ ;  /* 0x0000004c0f0f7c24 */ /* 0x000fe2000f8e02ff */
[C---:B------:R-:W-:Y:S02]  /*18590*/  SEL R26, R0.reuse, R26, !P6 ;  /* 0x0000001a001a7207 */ /* 0x040fe40007000000 */
[----:B------:R-:W-:Y:S01]  /*185a0*/  SEL R17, R0, R17, !P6 ;  /* 0x0000001100117207 */ /* 0x000fe20007000000 */
[----:B------:R-:W-:Y:S01]  /*185b0*/  IMAD R16, R16, UR76, RZ ;  /* 0x0000004c10107c24 */ /* 0x000fe2000f8e02ff */
[----:B------:R-:W-:-:S02]  /*185c0*/  SEL R27, R0, R27, !P6 ;  /* 0x0000001b001b7207 */ /* 0x000fc40007000000 */
[C---:B------:R-:W-:Y:S02]  /*185d0*/  SEL R18, R0.reuse, R18, !P6 ;  /* 0x0000001200127207 */ /* 0x040fe40007000000 */
[C---:B------:R-:W-:Y:S02]  /*185e0*/  SEL R229, R0.reuse, R229, !P6 ;  /* 0x000000e500e57207 */ /* 0x040fe40007000000 */
[C---:B------:R-:W-:Y:S02]  /*185f0*/  SEL R19, R0.reuse, R19, !P6 ;  /* 0x0000001300137207 */ /* 0x040fe40007000000 */
[C---:B------:R-:W-:Y:S02]  /*18600*/  SEL R121, R0.reuse, R121, !P6 ;  /* 0x0000007900797207 */ /* 0x040fe40007000000 */
[C---:B------:R-:W-:Y:S02]  /*18610*/  SEL R20, R0.reuse, R20, !P6 ;  /* 0x0000001400147207 */ /* 0x040fe40007000000 */
        /* <DEDUP_REMOVED lines=26> */
[C---:B--2---:R-:W-:Y:S02]  /*187c0*/  SEL R180, R0.reuse, R180, !P6 ;  /* 0x000000b400b47207 */ /* 0x044fe40007000000 */
[----:B---3--:R-:W-:-:S03]  /*187d0*/  SEL R181, R0, R181, !P6 ;  /* 0x000000b500b57207 */ /* 0x008fc60007000000 */
[----:B------:R-:W-:Y:S02]  /*187e0*/  IMAD R180, R180, UR76, RZ ;  /* 0x0000004cb4b47c24 */ /* 0x000fe4000f8e02ff */
[----:B------:R-:W-:-:S05]  /*187f0*/  IMAD R181, R181, UR76, RZ ;  /* 0x0000004cb5b57c24 */ /* 0x000fca000f8e02ff */
[----:B------:R1:W-:Y:S04]  /*18800*/  STL [R1+0x1168], R181 ;  /* 0x001168b501007387 */ /* 0x0003e80000100800 */
[----:B-1----:R-:W2:Y:S04]  /*18810*/  LDL.LU R181, [R1+0x4b0c] ;  /* 0x004b0c0001b57983 */ /* 0x002ea80000300800 */
[----:B------:R1:W-:Y:S04]  /*18820*/  STL [R1+0x6e0], R180 ;  /* 0x0006e0b401007387 */ /* 0x0003e80000100800 */
[----:B-1----:R-:W3:Y:S04]  /*18830*/  LDL.LU R180, [R1+0x4b08] ;  /* 0x004b080001b47983 */ /* 0x002ee80000300800 */
[----:B------:R1:W-:Y:S04]  /*18840*/  STL [R1+0x1164], R179 ;  /* 0x001164b301007387 */ /* 0x0003e80000100800 */
[----:B-1----:R-:W2:Y:S04]  /*18850*/  LDL.LU R179, [R1+0x4b04] ;  /* 0x004b040001b37983 */ /* 0x002ea80000300800 */
[----:B------:R1:W-:Y:S01]  /*18860*/  STL [R1+0x1160], R12 ;  /* 0x0011600c01007387 */ /* 0x0003e20000100800 */
[----:B------:R-:W-:-:S03]  /*18870*/  SEL R172, R0, R172, !P6 ;  /* 0x000000ac00ac7207 */ /* 0x000fc60007000000 */
[----:B-1----:R-:W2:Y:S04]  /*18880*/  LDL.LU R12, [R1+0x4b00] ;  /* 0x004b0000010c7983 */ /* 0x002ea80000300800 */
[----:B------:R1:W-:Y:S01]  /*18890*/  STL [R1+0x115c], R178 ;  /* 0x00115cb201007387 */ /* 0x0003e20000100800 */
[----:B------:R-:W-:-:S03]  /*188a0*/  SEL R171, R0, R171, !P6 ;  /* 0x000000ab00ab7207 */ /* 0x000fc60007000000 */
[----:B-1----:R-:W2:Y:S04]  /*188b0*/  LDL.LU R178, [R1+0x4afc] ;  /* 0x004afc0001b27983 */ /* 0x002ea80000300800 */
[----:B------:R1:W-:Y:S04]  /*188c0*/  STL [R1+0x1158], R177 ;  /* 0x001158b101007387 */ /* 0x0003e80000100800 */
[----:B-1----:R-:W2:Y:S04]  /*188d0*/  LDL.LU R177, [R1+0x4af8] ;  /* 0x004af80001b17983 */ /* 0x002ea80000300800 */
[----:B------:R1:W-:Y:S01]  /*188e0*/  STL [R1+0x1154], R176 ;  /* 0x001154b001007387 */ /* 0x0003e20000100800 */
[----:B------:R-:W-:-:S03]  /*188f0*/  IMAD R172, R172, UR76, RZ ;  /* 0x0000004cacac7c24 */ /* 0x000fc6000f8e02ff */
[----:B-1----:R-:W2:Y:S04]  /*18900*/  LDL.LU R176, [R1+0x4af4] ;  /* 0x004af40001b07983 */ /* 0x002ea80000300800 */
[----:B------:R1:W-:Y:S01]  /*18910*/  STL [R1+0x1150], R43 ;  /* 0x0011502b01007387 */ /* 0x0003e20000100800 */
[----:B------:R-:W-:-:S03]  /*18920*/  IMAD R171, R171, UR76, RZ ;  /* 0x0000004cabab7c24 */ /* 0x000fc6000f8e02ff */
[----:B-1----:R-:W2:Y:S04]  /*18930*/  LDL.LU R43, [R1+0x4af0] ;  /* 0x004af000012b7983 */ /* 0x002ea80000300800 */
[----:B------:R1:W-:Y:S04]  /*18940*/  STL [R1+0x114c], R175 ;  /* 0x00114caf01007387 */ /* 0x0003e80000100800 */
        /* <DEDUP_REMOVED lines=19> */
[----:B------:R1:W-:Y:S02]  /*18a80*/  STL [R1+0x6b8], R22 ;  /* 0x0006b81601007387 */ /* 0x0003e40000100800 */
[----:B-1----:R-:W-:-:S02]  /*18a90*/  IMAD R22, R13, UR76, RZ ;  /* 0x0000004c0d167c24 */ /* 0x002fc4000f8e02ff */
[----:B------:R-:W-:-:S03]  /*18aa0*/  IMAD R13, R23, UR76, RZ ;  /* 0x0000004c170d7c24 */ /* 0x000fc6000f8e02ff */
[----:B------:R1:W-:Y:S04]  /*18ab0*/  STL [R1+0x1110], R22 ;  /* 0x0011101601007387 */ /* 0x0003e80000100800 */
[----:B------:R4:W-:Y:S01]  /*18ac0*/  STL [R1+0x1104], R13 ;  /* 0x0011040d01007387 */ /* 0x0009e20000100800 */
[----:B-1----:R-:W-:Y:S02]  /*18ad0*/  IMAD R22, R24, UR76, RZ ;  /* 0x0000004c18167c24 */ /* 0x002fe4000f8e02ff */
[----:B----4-:R-:W-:-:S03]  /*18ae0*/  IMAD R13, R25, UR76, RZ ;  /* 0x0000004c190d7c24 */ /* 0x010fc6000f8e02ff */
[----:B------:R-:W-:Y:S04]  /*18af0*/  STL [R1+0x6b0], R22 ;  /* 0x0006b01601007387 */ /* 0x000fe80000100800 */
[----:B------:R1:W-:Y:S04]  /*18b00*/  STL [R1+0x6b4], R15 ;  /* 0x0006b40f01007387 */ /* 0x0003e80000100800 */
[----:B------:R4:W-:Y:S01]  /*18b10*/  STL [R1+0x6c0], R13 ;  /* 0x0006c00d01007387 */ /* 0x0009e20000100800 */
[----:B-1----:R-:W-:-:S03]  /*18b20*/  IMAD R15, R26, UR76, RZ ;  /* 0x0000004c1a0f7c24 */ /* 0x002fc6000f8e02ff */
[----:B------:R1:W-:Y:S01]  /*18b30*/  STL [R1+0x6c8], R16 ;  /* 0x0006c81001007387 */ /* 0x0003e20000100800 */
[----:B----4-:R-:W-:-:S03]  /*18b40*/  IMAD R13, R17, UR76, RZ ;  /* 0x0000004c110d7c24 */ /* 0x010fc6000f8e02ff */
[----:B------:R4:W-:Y:S04]  /*18b50*/  STL [R1+0x1100], R15 ;  /* 0x0011000f01007387 */ /* 0x0009e80000100800 */
[----:B------:R4:W-:Y:S01]  /*18b60*/  STL [R1+0x10f4], R13 ;  /* 0x0010f40d01007387 */ /* 0x0009e20000100800 */
[----:B-1----:R-:W-:Y:S02]  /*18b70*/  IMAD R16, R27, UR76, RZ ;  /* 0x0000004c1b107c24 */ /* 0x002fe4000f8e02ff */
[----:B----4-:R-:W-:-:S03]  /*18b80*/  IMAD R15, R18, UR76, RZ ;  /* 0x0000004c120f7c24 */ /* 0x010fc6000f8e02ff */
[----:B------:R1:W-:Y:S01]  /*18b90*/  STL [R1+0x10f0], R16 ;  /* 0x0010f01001007387 */ /* 0x0003e20000100800 */
[----:B------:R-:W-:-:S03]  /*18ba0*/  IMAD R13, R229, UR76, RZ ;  /* 0x0000004ce50d7c24 */ /* 0x000fc6000f8e02ff */
[----:B------:R4:W-:Y:S04]  /*18bb0*/  STL [R1+0x10e4], R15 ;  /* 0x0010e40f01007387 */ /* 0x0009e80000100800 */
[----:B------:R3:W-:Y:S01]  /*18bc0*/  STL [R1+0x10e0], R13 ;  /* 0x0010e00d01007387 */ /* 0x0007e20000100800 */
[----:B-1----:R-:W-:Y:S02]  /*18bd0*/  IMAD R16, R19, UR76, RZ ;  /* 0x0000004c13107c24 */ /* 0x002fe4000f8e02ff */
[----:B----4-:R-:W-:-:S03]  /*18be0*/  IMAD R15, R121, UR76, RZ ;  /* 0x0000004c790f7c24 */ /* 0x010fc6000f8e02ff */
[----:B------:R1:W-:Y:S01]  /*18bf0*/  STL [R1+0x10d4], R16 ;  /* 0x0010d41001007387 */ /* 0x0003e20000100800 */
[----:B---3--:R-:W-:-:S03]  /*18c00*/  IMAD R13, R20, UR76, RZ ;  /* 0x0000004c140d7c24 */ /* 0x008fc6000f8e02ff */
[----:B------:R3:W-:Y:S04]  /*18c10*/  STL [R1+0x10d0], R15 ;  /* 0x0010d00f01007387 */ /* 0x0007e80000100800 */
[----:B------:R4:W-:Y:S01]  /*18c20*/  STL [R1+0x10c4], R13 ;  /* 0x0010c40d01007387 */ /* 0x0009e20000100800 */
[----:B-1----:R-:W-:Y:S02]  /*18c30*/  IMAD R16, R21, UR76, RZ ;  /* 0x0000004c15107c24 */ /* 0x002fe4000f8e02ff */
[----:B---3--:R-:W-:-:S03]  /*18c40*/  IMAD R15, R101, UR76, RZ ;  /* 0x0000004c650f7c24 */ /* 0x008fc6000f8e02ff */
[----:B------:R1:W-:Y:S01]  /*18c50*/  STL [R1+0x10c0], R16 ;  /* 0x0010c01001007387 */ /* 0x0003e20000100800 */
[----:B----4-:R-:W-:-:S03]  /*18c60*/  IMAD R13, R100, UR76, RZ ;  /* 0x0000004c640d7c24 */ /* 0x010fc6000f8e02ff */
        /* <DEDUP_REMOVED lines=16> */
[----:B------:R-:W-:Y:S01]  /*18d70*/  STL [R1+0x670], R16 ;  /* 0x0006701001007387 */ /* 0x000fe20000100800 */
[----:B----4-:R-:W-:-:S03]  /*18d80*/  IMAD R13, R91, UR76, RZ ;  /* 0x0000004c5b0d7c24 */ /* 0x010fc6000f8e02ff */
[----:B------:R1:W-:Y:S01]  /*18d90*/  STL [R1+0x684], R15 ;  /* 0x0006840f01007387 */ /* 0x0003e20000100800 */
[----:B------:R-:W-:-:S03]  /*18da0*/  IMAD R7, R89, UR76, RZ ;  /* 0x0000004c59077c24 */ /* 0x000fc6000f8e02ff */
[----:B------:R3:W-:Y:S01]  /*18db0*/  STL [R1+0x694], R13 ;  /* 0x0006940d01007387 */ /* 0x0007e20000100800 */
[----:B-1----:R-:W-:-:S03]  /*18dc0*/  IMAD R15, R88, UR76, RZ ;  /* 0x0000004c580f7c24 */ /* 0x002fc6000f8e02ff */
        /* <DEDUP_REMOVED lines=8> */
[----:B------:R3:W-:Y:S01]  /*18e50*/  STL [R1+0xd10], R15 ;  /* 0x000d100f01007387 */ /* 0x0007e20000100800 */
[----:B------:R-:W-:-:S03]  /*18e60*/  SEL R82, R0, R82, !P6 ;  /* 0x0000005200527207 */ /* 0x000fc60007000000 */
[----:B------:R4:W-:Y:S01]  /*18e70*/  STL [R1+0x124], R13 ;  /* 0x0001240d01007387 */ /* 0x0009e20000100800 */
[----:B-1----:R-:W-:Y:S01]  /*18e80*/  IMAD R7, R83, UR76, RZ ;  /* 0x0000004c53077c24 */ /* 0x002fe2000f8e02ff */
[----:B------:R-:W-:Y:S01]  /*18e90*/  SEL R167, R0, R167, !P6 ;  /* 0x000000a700a77207 */ /* 0x000fe20007000000 */
[----:B---3--:R-:W-:-:S03]  /*18ea0*/  IMAD R15, R250, UR76, RZ ;  /* 0x0000004cfa0f7c24 */ /* 0x008fc6000f8e02ff */
[----:B------:R1:W-:Y:S01]  /*18eb0*/  STL [R1+0x680], R7 ;  /* 0x0006800701007387 */ /* 0x0003e20000100800 */
[----:B----4-:R-:W-:-:S03]  /*18ec0*/  IMAD R13, R251, UR76, RZ ;  /* 0x0000004cfb0d7c24 */ /* 0x010fc6000f8e02ff */
[----:B------:R-:W-:Y:S01]  /*18ed0*/  STL [R1+0x690], R15 ;  /* 0x0006900f01007387 */ /* 0x000fe20000100800 */
[----:B------:R-:W-:Y:S01]  /*18ee0*/  SEL R166, R0, R166, !P6 ;  /* 0x000000a600a67207 */ /* 0x000fe20007000000 */
[----:B-1----:R-:W-:Y:S02]  /*18ef0*/  IMAD R7, R82, UR76, RZ ;  /* 0x0000004c52077c24 */ /* 0x002fe4000f8e02ff */
[----:B------:R-:W3:Y:S01]  /*18f00*/  LDL.LU R82, [R1+0x4ac4] ;  /* 0x004ac40001527983 */ /* 0x000ee20000300800 */
[----:B------:R-:W-:-:S03]  /*18f10*/  SEL R165, R0, R165, !P6 ;  /* 0x000000a500a57207 */ /* 0x000fc60007000000 */
[----:B------:R1:W-:Y:S02]  /*18f20*/  STL [R1+0x6a4], R13 ;  /* 0x0006a40d01007387 */ /* 0x0003e40000100800 */
[----:B-1----:R-:W-:Y:S02]  /*18f30*/  IMAD R13, R167, UR76, RZ ;  /* 0x0000004ca70d7c24 */ /* 0x002fe4000f8e02ff */
[----:B------:R-:W4:Y:S04]  /*18f40*/  LDL.LU R167, [R1+0x4ac0] ;  /* 0x004ac00001a77983 */ /* 0x000f280000300800 */
[----:B------:R1:W-:Y:S02]  /*18f50*/  STL [R1+0xd0c], R7 ;  /* 0x000d0c0701007387 */ /* 0x0003e40000100800 */
[----:B-1----:R-:W-:-:S02]  /*18f60*/  IMAD R7, R166, UR76, RZ ;  /* 0x0000004ca6077c24 */ /* 0x002fc4000f8e02ff */
[----:B------:R-:W2:Y:S04]  /*18f70*/  LDL.LU R166, [R1+0x4abc] ;  /* 0x004abc0001a67983 */ /* 0x000ea80000300800 */
[----:B------:R1:W-:Y:S02]  /*18f80*/  STL [R1+0xd08], R13 ;  /* 0x000d080d01007387 */ /* 0x0003e40000100800 */
[----:B-1----:R-:W-:Y:S02]  /*18f90*/  IMAD R13, R165, UR76, RZ ;  /* 0x0000004ca50d7c24 */ /* 0x002fe4000f8e02ff */
[----:B------:R-:W2:Y:S04]  /*18fa0*/  LDL.LU R165, [R1+0x4ab8] ;  /* 0x004ab80001a57983 */ /* 0x000ea80000300800 */
        /* <DEDUP_REMOVED lines=14> */
[----:B------:R-:W2:Y:S01]  /*19090*/  LDL.LU R28, [R1+0x4aa4] ;  /* 0x004aa400011c7983 */ /* 0x000ea20000300800 */
[C---:B------:R-:W-:Y:S02]  /*190a0*/  SEL R162, R0.reuse, R162, !P6 ;  /* 0x000000a200a27207 */ /* 0x040fe40007000000 */
[C---:B------:R-:W-:Y:S01]  /*190b0*/  SEL R161, R0.reuse, R161, !P6 ;  /* 0x000000a100a17207 */ /* 0x040fe20007000000 */
[----:B------:R1:W-:Y:S01]  /*190c0*/  STL [R1+0x6a0], R13 ;  /* 0x0006a00d01007387 */ /* 0x0003e20000100800 */
[C---:B------:R-:W-:Y:S02]  /*190d0*/  SEL R160, R0.reuse, R160, !P6 ;  /* 0x000000a000a07207 */ /* 0x040fe40007000000 */
[----:B------:R-:W-:Y:S01]  /*190e0*/  SEL R159, R0, R159, !P6 ;  /* 0x0000009f009f7207 */ /* 0x000fe20007000000 */
[----:B-1----:R-:W-:Y:S02]  /*190f0*/  IMAD R13, R162, UR76, RZ ;  /* 0x0000004ca20d7c24 */ /* 0x002fe4000f8e02ff */
[----:B------:R-:W2:Y:S04]  /*19100*/  LDL.LU R162, [R1+0x4aa0] ;  /* 0x004aa00001a27983 */ /* 0x000ea80000300800 */
[----:B------:R1:W-:Y:S01]  /*19110*/  STL [R1+0xcfc], R7 ;  /* 0x000cfc0701007387 */ /* 0x0003e20000100800 */
[----:B------:R-:W-:-:S02]  /*19120*/  SEL R40, R0, R40, !P6 ;  /* 0x0000002800287207 */ /* 0x000fc40007000000 */
[C---:B------:R-:W-:Y:S01]  /*19130*/  SEL R158, R0.reuse, R158, !P6 ;  /* 0x0000009e009e7207 */ /* 0x040fe20007000000 */
[----:B-1----:R-:W-:Y:S02]  /*19140*/  IMAD R7, R161, UR76, RZ ;  /* 0x0000004ca1077c24 */ /* 0x002fe4000f8e02ff */
[----:B------:R-:W2:Y:S04]  /*19150*/  LDL.LU R161, [R1+0x4a9c] ;  /* 0x004a9c0001a17983 */ /* 0x000ea80000300800 */
[----:B------:R1:W-:Y:S01]  /*19160*/  STL [R1+0xcf8], R13 ;  /* 0x000cf80d01007387 */ /* 0x0003e20000100800 */
[----:B------:R-:W-:Y:S01]  /*19170*/  SEL R39, R0, R39, !P6 ;  /* 0x0000002700277207 */ /* 0x000fe20007000000 */
[----:B-1----:R-:W-:Y:S02]  /*19180*/  IMAD R13, R160, UR76, RZ ;  /* 0x0000004ca00d7c24 */ /* 0x002fe4000f8e02ff */
[----:B------:R-:W2:Y:S04]  /*19190*/  LDL.LU R160, [R1+0x4a98] ;  /* 0x004a980001a07983 */ /* 0x000ea80000300800 */
[----:B------:R1:W-:Y:S01]  /*191a0*/  STL [R1+0xcf4], R7 ;  /* 0x000cf40701007387 */ /* 0x0003e20000100800 */
[----:B------:R-:W-:Y:S01]  /*191b0*/  SEL R157, R0, R157, !P6 ;  /* 0x0000009d009d7207 */ /* 0x000fe20007000000 */
[----:B-1----:R-:W-:-:S02]  /*191c0*/  IMAD R7, R159, UR76, RZ ;  /* 0x0000004c9f077c24 */ /* 0x002fc4000f8e02ff */
[----:B------:R-:W2:Y:S04]  /*191d0*/  LDL.LU R159, [R1+0x4a94] ;  /* 0x004a9400019f7983 */ /* 0x000ea80000300800 */
[----:B------:R1:W-:Y:S01]  /*191e0*/  STL [R1+0xcf0], R13 ;  /* 0x000cf00d01007387 */ /* 0x0003e20000100800 */
[----:B------:R-:W-:Y:S01]  /*191f0*/  SEL R106, R0, R106, !P6 ;  /* 0x0000006a006a7207 */ /* 0x000fe20007000000 */
[----:B-1----:R-:W-:Y:S02]  /*19200*/  IMAD R13, R40, UR76, RZ ;  /* 0x0000004c280d7c24 */ /* 0x002fe4000f8e02ff */
[----:B------:R-:W2:Y:S04]  /*19210*/  LDL.LU R40, [R1+0x4a90] ;  /* 0x004a900001287983 */ /* 0x000ea80000300800 */
[----:B------:R1:W-:Y:S01]  /*19220*/  STL [R1+0xcc], R7 ;  /* 0x0000cc0701007387 */ /* 0x0003e20000100800 */
[----:B------:R-:W-:-:S02]  /*19230*/  SEL R135, R0, R135, !P6 ;  /* 0x0000008700877207 */ /* 0x000fc40007000000 */
[----:B------:R-:W-:Y:S01]  /*19240*/  SEL R54, R0, R54, !P6 ;  /* 0x0000003600367207 */ /* 0x000fe20007000000 */
[----:B-1----:R-:W-:Y:S02]  /*19250*/  IMAD R7, R158, UR76, RZ ;  /* 0x0000004c9e077c24 */ /* 0x002fe4000f8e02ff */
[----:B------:R-:W2:Y:S04]  /*19260*/  LDL.LU R158, [R1+0x4a8c] ;  /* 0x004a8c00019e7983 */ /* 0x000ea80000300800 */
[----:B------:R1:W-:Y:S01]  /*19270*/  STL [R1+0x678], R13 ;  /* 0x0006780d01007387 */ /* 0x0003e20000100800 */
[----:B------:R-:W-:Y:S01]  /*19280*/  IMAD R15, R106, UR76, RZ ;  /* 0x0000004c6a0f7c24 */ /* 0x000fe2000f8e02ff */
[----:B------:R-:W-:Y:S01]  /*19290*/  SEL R131, R0, R131, !P6 ;  /* 0x0000008300837207 */ /* 0x000fe20007000000 */
[----:B-1----:R-:W-:-:S02]  /*192a0*/  IMAD R13, R39, UR76, RZ ;  /* 0x0000004c270d7c24 */ /* 0x002fc4000f8e02ff */
[----:B------:R-:W2:Y:S04]  /*192b0*/  LDL.LU R39, [R1+0x4a88] ;  /* 0x004a880001277983 */ /* 0x000ea80000300800 */
[----:B------:R1:W-:Y:S01]  /*192c0*/  STL [R1+0x688], R7 ;  /* 0x0006880701007387 */ /* 0x0003e20000100800 */
[C---:B------:R-:W-:Y:S02]  /*192d0*/  SEL R104, R0.reuse, R104, !P6 ;  /* 0x0000006800687207 */ /* 0x040fe40007000000 */
[----:B------:R-:W-:Y:S01]  /*192e0*/  SEL R241, R0, R241, !P6 ;  /* 0x000000f100f17207 */ /* 0x000fe20007000000 */
[----:B-1----:R-:W-:Y:S02]  /*192f0*/  IMAD R7, R157, UR76, RZ ;  /* 0x0000004c9d077c24 */ /* 0x002fe4000f8e02ff */
[----:B------:R-:W2:Y:S04]  /*19300*/  LDL.LU R157, [R1+0x4a84] ;  /* 0x004a8400019d7983 */ /* 0x000ea80000300800 */
[----:B------:R1:W-:Y:S04]  /*19310*/  STL [R1+0x69c], R13 ;  /* 0x00069c0d01007387 */ /* 0x0003e80000100800 */
[----:B------:R-:W2:Y:S04]  /*19320*/  LDL.LU R106, [R1+0x4a80] ;  /* 0x004a8000016a7983 */ /* 0x000ea80000300800 */
[----:B------:R1:W-:Y:S02]  /*19330*/  STL [R1+0xcec], R7 ;  /* 0x000cec0701007387 */ /* 0x0003e40000100800 */
[----:B-1----:R-:W-:-:S02]  /*19340*/  IMAD R13, R135, UR76, RZ ;  /* 0x0000004c870d7c24 */ /* 0x002fc4000f8e02ff */
[----:B------:R1:W-:Y:S01]  /*19350*/  STL [R1+0xce8], R15 ;  /* 0x000ce80f01007387 */ /* 0x0003e20000100800 */
[----:B------:R-:W-:Y:S01]  /*19360*/  SEL R128, R0, R128, !P6 ;  /* 0x0000008000807207 */ /* 0x000fe20007000000 */
[----:B------:R-:W-:Y:S02]  /*19370*/  IMAD R7, R54, UR76, RZ ;  /* 0x0000004c36077c24 */ /* 0x000fe4000f8e02ff */
[----:B------:R1:W-:Y:S01]  /*19380*/  STL [R1+0xc8], R13 ;  /* 0x0000c80d01007387 */ /* 0x0003e20000100800 */
[C---:B------:R-:W-:Y:S01]  /*19390*/  SEL R126, R0.reuse, R126, !P6 ;  /* 0x0000007e007e7207 */ /* 0x040fe20007000000 */
[----:B-1----:R-:W-:Y:S02]  /*193a0*/  IMAD R15, R131, UR76, RZ ;  /* 0x0000004c830f7c24 */ /* 0x002fe4000f8e02ff */
[----:B------:R1:W-:Y:S01]  /*193b0*/  STL [R1+0xd0], R7 ;  /* 0x0000d00701007387 */ /* 0x0003e20000100800 */
[----:B------:R-:W-:Y:S01]  /*193c0*/  SEL R124, R0, R124, !P6 ;  /* 0x0000007c007c7207 */ /* 0x000fe20007000000 */
[----:B------:R-:W-:-:S02]  /*193d0*/  IMAD R13, R104, UR76, RZ ;  /* 0x0000004c680d7c24 */ /* 0x000fc4000f8e02ff */
[----:B------:R3:W-:Y:S01]  /*193e0*/  STL [R1+0x6bc], R15 ;  /* 0x0006bc0f01007387 */ /* 0x0007e20000100800 */
[----:B-1----:R-:W-:-:S03]  /*193f0*/  IMAD R7, R241, UR76, RZ ;  /* 0x0000004cf1077c24 */ /* 0x002fc6000f8e02ff */
[----:B------:R1:W-:Y:S01]  /*19400*/  STL [R1+0x6c4], R13 ;  /* 0x0006c40d01007387 */ /* 0x0003e20000100800 */
[C---:B------:R-:W-:Y:S02]  /*19410*/  SEL R120, R0.reuse, R120, !P6 ;  /* 0x0000007800787207 */ /* 0x040fe40007000000 */
[----:B------:R-:W-:Y:S01]  /*19420*/  SEL R119, R0, R119, !P6 ;  /* 0x0000007700777207 */ /* 0x000fe20007000000 */
[----:B------:R1:W-:Y:S01]  /*19430*/  STL [R1+0x6cc], R7 ;  /* 0x0006cc0701007387 */ /* 0x0003e20000100800 */
[----:B---3--:R-:W-:Y:S01]  /*19440*/  IMAD R15, R128, UR76, RZ ;  /* 0x0000004c800f7c24 */ /* 0x008fe2000f8e02ff */
[----:B------:R-:W-:Y:S01]  /*19450*/  SEL R230, R0, R230, !P6 ;  /* 0x000000e600e67207 */ /* 0x000fe20007000000 */
[----:B-1----:R-:W-:-:S03]  /*19460*/  IMAD R13, R126, UR76, RZ ;  /* 0x0000004c7e0d7c24 */ /* 0x002fc6000f8e02ff */
[----:B------:R1:W-:Y:S01]  /*19470*/  STL [R1+0x6d0], R15 ;  /* 0x0006d00f01007387 */ /* 0x0003e20000100800 */
[----:B------:R-:W-:-:S03]  /*19480*/  IMAD R7, R124, UR76, RZ ;  /* 0x0000004c7c077c24 */ /* 0x000fc6000f8e02ff */
[----:B------:R3:W-:Y:S01]  /*19490*/  STL [R1+0x6d4], R13 ;  /* 0x0006d40d01007387 */ /* 0x0007e20000100800 */
[C---:B------:R-:W-:Y:S02]  /*194a0*/  SEL R244, R0.reuse, R244, !P6 ;  /* 0x000000f400f47207 */ /* 0x040fe40007000000 */
[----:B------:R-:W-:Y:S01]  /*194b0*/  SEL R243, R0, R243, !P6 ;  /* 0x000000f300f37207 */ /* 0x000fe20007000000 */
[----:B------:R4:W-:Y:S01]  /*194c0*/  STL [R1+0x6d8], R7 ;  /* 0x0006d80701007387 */ /* 0x0009e20000100800 */
[----:B-1----:R-:W-:Y:S01]  /*194d0*/  IMAD R15, R120, UR76, RZ ;  /* 0x0000004c780f7c24 */ /* 0x002fe2000f8e02ff */
[----:B------:R-:W-:Y:S01]  /*194e0*/  SEL R242, R0, R242, !P6 ;  /* 0x000000f200f27207 */ /* 0x000fe20007000000 */
[----:B---3--:R-:W-:-:S03]  /*194f0*/  IMAD R13, R119, UR76, RZ ;  /* 0x0000004c770d7c24 */ /* 0x008fc6000f8e02ff */
[----:B------:R1:W-:Y:S01]  /*19500*/  STL [R1+0x6dc], R15 ;  /* 0x0006dc0f01007387 */ /* 0x0003e20000100800 */
[----:B----4-:R-:W-:-:S03]  /*19510*/  IMAD R7, R230, UR76, RZ ;  /* 0x0000004ce6077c24 */ /* 0x010fc6000f8e02ff */
        /* <DEDUP_REMOVED lines=11> */
[C---:B------:R-:W-:Y:S01]  /*195d0*/  SEL R114, R0.reuse, R114, !P6 ;  /* 0x0000007200727207 */ /* 0x040fe20007000000 */
[----:B------:R4:W-:Y:S01]  /*195e0*/  STL [R1+0xcd4], R7 ;  /* 0x000cd40701007387 */ /* 0x0009e20000100800 */
[----:B-1----:R-:W-:Y:S01]  /*195f0*/  IMAD R15, R117, UR76, RZ ;  /* 0x0000004c750f7c24 */ /* 0x002fe2000f8e02ff */
[----:B------:R-:W-:Y:S01]  /*19600*/  SEL R81, R0, R81, !P6 ;  /* 0x0000005100517207 */ /* 0x000fe20007000000 */
[----:B---3--:R-:W-:-:S03]  /*19610*/  IMAD R13, R116, UR76, RZ ;  /* 0x0000004c740d7c24 */ /* 0x008fc6000f8e02ff */
[----:B------:R1:W-:Y:S01]  /*19620*/  STL [R1+0xcd0], R15 ;  /* 0x000cd00f01007387 */ /* 0x0003e20000100800 */
[----:B----4-:R-:W-:Y:S01]  /*19630*/  IMAD R7, R115, UR76, RZ ;  /* 0x0000004c73077c24 */ /* 0x010fe2000f8e02ff */
[C---:B------:R-:W-:Y:S02]  /*19640*/  SEL R8, R0.reuse, R8, !P6 ;  /* 0x0000000800087207 */ /* 0x040fe40007000000 */
[----:B------:R3:W-:Y:S01]  /*19650*/  STL [R1+0xccc], R13 ;  /* 0x000ccc0d01007387 */ /* 0x0007e20000100800 */
[----:B------:R-:W-:-:S03]  /*19660*/  SEL R9, R0, R9, !P6 ;  /* 0x0000000900097207 */ /* 0x000fc60007000000 */
[----:B------:R4:W-:Y:S01]  /*19670*/  STL [R1+0xcc8], R7 ;  /* 0x000cc80701007387 */ /* 0x0009e20000100800 */
[----:B-1----:R-:W-:Y:S01]  /*19680*/  IMAD R15, R93, UR76, RZ ;  /* 0x0000004c5d0f7c24 */ /* 0x002fe2000f8e02ff */
[----:B------:R-:W-:Y:S01]  /*19690*/  SEL R112, R0, R112, !P6 ;  /* 0x0000007000707207 */ /* 0x000fe20007000000 */
[----:B---3--:R-:W-:-:S03]  /*196a0*/  IMAD R13, R114, UR76, RZ ;  /* 0x0000004c720d7c24 */ /* 0x008fc6000f8e02ff */
[----:B------:R-:W-:Y:S01]  /*196b0*/  STL [R1+0xcc4], R15 ;  /* 0x000cc40f01007387 */ /* 0x000fe20000100800 */
[----:B----4-:R-:W-:Y:S01]  /*196c0*/  IMAD R7, R81, UR76, RZ ;  /* 0x0000004c51077c24 */ /* 0x010fe2000f8e02ff */
[----:B------:R-:W-:Y:S01]  /*196d0*/  SEL R111, R0, R111, !P6 ;  /* 0x0000006f006f7207 */ /* 0x000fe20007000000 */
[----:B------:R-:W-:Y:S01]  /*196e0*/  IMAD R8, R8, UR76, RZ ;  /* 0x0000004c08087c24 */ /* 0x000fe2000f8e02ff */
[----:B------:R-:W-:Y:S01]  /*196f0*/  STL [R1+0xcc0], R13 ;  /* 0x000cc00d01007387 */ /* 0x000fe20000100800 */
[----:B------:R-:W-:Y:S01]  /*19700*/  IMAD R9, R9, UR76, RZ ;  /* 0x0000004c09097c24 */ /* 0x000fe2000f8e02ff */
[C---:B------:R-:W-:Y:S02]  /*19710*/  SEL R85, R0.reuse, R85, !P6 ;  /* 0x0000005500557207 */ /* 0x040fe40007000000 */
[----:B------:R1:W-:Y:S01]  /*19720*/  STL [R1+0xcbc], R7 ;  /* 0x000cbc0701007387 */ /* 0x0003e20000100800 */
[----:B------:R-:W-:-:S03]  /*19730*/  SEL R109, R0, R109, !P6 ;  /* 0x0000006d006d7207 */ /* 0x000fc60007000000 */
[----:B------:R3:W-:Y:S01]  /*19740*/  STL [R1+0xcb8], R8 ;  /* 0x000cb80801007387 */ /* 0x0007e20000100800 */
[----:B------:R-:W-:Y:S01]  /*19750*/  SEL R10, R0, R10, !P6 ;  /* 0x0000000a000a7207 */ /* 0x000fe20007000000 */
[----:B-1----:R-:W-:Y:S02]  /*19760*/  IMAD R7, R112, UR76, RZ ;  /* 0x0000004c70077c24 */ /* 0x002fe4000f8e02ff */
[----:B------:R1:W-:Y:S01]  /*19770*/  STL [R1+0xcb4], R9 ;  /* 0x000cb40901007387 */ /* 0x0003e20000100800 */
[C---:B------:R-:W-:Y:S01]  /*19780*/  SEL R11, R0.reuse, R11, !P6 ;  /* 0x0000000b000b7207 */ /* 0x040fe20007000000 */
[----:B---3--:R-:W-:Y:S02]  /*19790*/  IMAD R8, R111, UR76, RZ ;  /* 0x0000004c6f087c24 */ /* 0x008fe4000f8e02ff */
[----:B------:R3:W-:Y:S01]  /*197a0*/  STL [R1+0xcb0], R7 ;  /* 0x000cb00701007387 */ /* 0x0007e20000100800 */
[----:B------:R-:W-:Y:S01]  /*197b0*/  SEL R252, R0, R252, !P6 ;  /* 0x000000fc00fc7207 */ /* 0x000fe20007000000 */
[----:B-1----:R-:W-:-:S02]  /*197c0*/  IMAD R9, R85, UR76, RZ ;  /* 0x0000004c55097c24 */ /* 0x002fc4000f8e02ff */
[----:B------:R1:W-:Y:S01]  /*197d0*/  STL [R1+0xcac], R8 ;  /* 0x000cac0801007387 */ /* 0x0003e20000100800 */
[----:B---3--:R-:W-:-:S03]  /*197e0*/  IMAD R7, R109, UR76, RZ ;  /* 0x0000004c6d077c24 */ /* 0x008fc6000f8e02ff */
        /* <DEDUP_REMOVED lines=13> */
[----:B------:R1:W-:Y:S01]  /*198c0*/  STL [R1+0xc98], R7 ;  /* 0x000c980701007387 */ /* 0x0003e20000100800 */
[C---:B------:R-:W-:Y:S02]  /*198d0*/  SEL R67, R0.reuse, R67, !P6 ;  /* 0x0000004300437207 */ /* 0x040fe40007000000 */
[----:B------:R-:W-:Y:S01]  /*198e0*/  SEL R37, R0, R37, !P6 ;  /* 0x0000002500257207 */ /* 0x000fe20007000000 */
[----:B-1----:R-:W-:Y:S02]  /*198f0*/  IMAD R7, R38, UR76, RZ ;  /* 0x0000004c26077c24 */ /* 0x002fe4000f8e02ff */
[----:B------:R-:W4:Y:S04]  /*19900*/  LDL.LU R38, [R1+0x4a78] ;  /* 0x004a780001267983 */ /* 0x000f280000300800 */
[----:B------:R1:W-:Y:S01]  /*19910*/  STL [R1+0xc94], R8 ;  /* 0x000c940801007387 */ /* 0x0003e20000100800 */
[----:B------:R-:W-:Y:S01]  /*19920*/  SEL R36, R0, R36, !P6 ;  /* 0x0000002400247207 */ /* 0x000fe20007000000 */
[----:B-1----:R-:W-:-:S02]  /*19930*/  IMAD R8, R246, UR76, RZ ;  /* 0x0000004cf6087c24 */ /* 0x002fc4000f8e02ff */
[----:B------:R-:W3:Y:S04]  /*19940*/  LDL.LU R246, [R1+0x4a74] ;  /* 0x004a740001f67983 */ /* 0x000ee80000300800 */
[----:B------:R1:W-:Y:S01]  /*19950*/  STL [R1+0xc90], R7 ;  /* 0x000c900701007387 */ /* 0x0003e20000100800 */
[----:B------:R-:W-:Y:S01]  /*19960*/  SEL R70, R0, R70, !P6 ;  /* 0x0000004600467207 */ /* 0x000fe20007000000 */
[----:B-1----:R-:W-:Y:S02]  /*19970*/  IMAD R7, R66, UR76, RZ ;  /* 0x0000004c42077c24 */ /* 0x002fe4000f8e02ff */
[----:B------:R-:W3:Y:S04]  /*19980*/  LDL.LU R66, [R1+0x4a70] ;  /* 0x004a700001427983 */ /* 0x000ee80000300800 */
[----:B------:R1:W-:Y:S01]  /*19990*/  STL [R1+0xc8c], R8 ;  /* 0x000c8c0801007387 */ /* 0x0003e20000100800 */
[----:B------:R-:W-:Y:S01]  /*199a0*/  SEL R71, R0, R71, !P6 ;  /* 0x0000004700477207 */ /* 0x000fe20007000000 */
[----:B-1----:R-:W-:-:S02]  /*199b0*/  IMAD R8, R67, UR76, RZ ;  /* 0x0000004c43087c24 */ /* 0x002fc4000f8e02ff */
[----:B------:R-:W4:Y:S04]  /*199c0*/  LDL.LU R67, [R1+0x4a6c] ;  /* 0x004a6c0001437983 */ /* 0x000f280000300800 */
[----:B------:R1:W-:Y:S01]  /*199d0*/  STL [R1+0xc88], R7 ;  /* 0x000c880701007387 */ /* 0x0003e20000100800 */
[C---:B------:R-:W-:Y:S01]  /*199e0*/  SEL R35, R0.reuse, R35, !P6 ;  /* 0x0000002300237207 */ /* 0x040fe20007000000 */
[----:B-1----:R-:W-:Y:S02]  /*199f0*/  IMAD R7, R37, UR76, RZ ;  /* 0x0000004c25077c24 */ /* 0x002fe4000f8e02ff */
[----:B------:R-:W4:Y:S04]  /*19a00*/  LDL.LU R37, [R1+0x4a68] ;  /* 0x004a680001257983 */ /* 0x000f280000300800 */
[----:B------:R1:W-:Y:S01]  /*19a10*/  STL [R1+0xc84], R8 ;  /* 0x000c840801007387 */ /* 0x0003e20000100800 */
[----:B------:R-:W-:Y:S01]  /*19a20*/  SEL R34, R0, R34, !P6 ;  /* 0x0000002200227207 */ /* 0x000fe20007000000 */
[----:B-1----:R-:W-:-:S02]  /*19a30*/  IMAD R8, R36, UR76, RZ ;  /* 0x0000004c24087c24 */ /* 0x002fc4000f8e02ff */
[----:B------:R-:W4:Y:S04]  /*19a40*/  LDL.LU R36, [R1+0x4a64] ;  /* 0x004a640001247983 */ /* 0x000f280000300800 */
[----:B------:R1:W-:Y:S01]  /*19a50*/  STL [R1+0xc80], R7 ;  /* 0x000c800701007387 */ /* 0x0003e20000100800 */
[----:B------:R-:W-:Y:S01]  /*19a60*/  SEL R72, R0, R72, !P6 ;  /* 0x0000004800487207 */ /* 0x000fe20007000000 */
[----:B-1----:R-:W-:Y:S02]  /*19a70*/  IMAD R7, R70, UR76, RZ ;  /* 0x0000004c46077c24 */ /* 0x002fe4000f8e02ff */
[----:B------:R-:W4:Y:S04]  /*19a80*/  LDL.LU R70, [R1+0x4a60] ;  /* 0x004a600001467983 */ /* 0x000f280000300800 */
        /* <DEDUP_REMOVED lines=16> */
[----:B------:R1:W-:Y:S02]  /*19b90*/  STL [R1+0xc6c], R8 ;  /* 0x000c6c0801007387 */ /* 0x0003e40000100800 */
[----:B-1----:R-:W-:-:S02]  /*19ba0*/  IMAD R8, R33, UR76, RZ ;  /* 0x0000004c21087c24 */ /* 0x002fc4000f8e02ff */
[----:B------:R-:W4:Y:S04]  /*19bb0*/  LDL.LU R33, [R1+0x4a4c] ;  /* 0x004a4c0001217983 */ /* 0x000f280000300800 */
[----:B------:R1:W-:Y:S02]  /*19bc0*/  STL [R1+0xc68], R7 ;  /* 0x000c680701007387 */ /* 0x0003e40000100800 */
        /* <DEDUP_REMOVED lines=9> */
[----:B------:R-:W4:Y:S01]  /*19c60*/  LDL.LU R29, [R1+0x4a40] ;  /* 0x004a4000011d7983 */ /* 0x000f220000300800 */
[----:B------:R-:W-:Y:S01]  /*19c70*/  SEL R4, R0, R4, !P6 ;  /* 0x0000000400047207 */ /* 0x000fe20007000000 */
[----:B------:R-:W-:Y:S01]  /*19c80*/  IMAD R9, R30, UR76, RZ ;  /* 0x0000004c1e097c24 */ /* 0x000fe2000f8e02ff */
[C---:B------:R-:W-:Y:S01]  /*19c90*/  SEL R14, R0.reuse, R14, !P6 ;  /* 0x0000000e000e7207 */ /* 0x040fe20007000000 */
[----:B------:R1:W-:Y:S01]  /*19ca0*/  STL [R1+0x7dc], R8 ;  /* 0x0007dc0801007387 */ /* 0x0003e20000100800 */
[----:B------:R-:W-:-:S03]  /*19cb0*/  SEL R227, R0, R227, !P6 ;  /* 0x000000e300e37207 */ /* 0x000fc60007000000 */
[----:B------:R-:W4:Y:S01]  /*19cc0*/  LDL.LU R30, [R1+0x4a3c] ;  /* 0x004a3c00011e7983 */ /* 0x000f220000300800 */
[----:B------:R-:W-:-:S03]  /*19cd0*/  SEL R77, R0, R77, !P6 ;  /* 0x0000004d004d7207 */ /* 0x000fc60007000000 */
[----:B------:R2:W-:Y:S01]  /*19ce0*/  STL [R1+0x6e8], R7 ;  /* 0x0006e80701007387 */ /* 0x0005e20000100800 */
[----:B-1----:R-:W-:Y:S01]  /*19cf0*/  IMAD R8, R4, UR76, RZ ;  /* 0x0000004c04087c24 */ /* 0x002fe2000f8e02ff */
[----:B------:R-:W-:Y:S01]  /*19d00*/  SEL R129, R0, R129, !P6 ;  /* 0x0000008100817207 */ /* 0x000fe20007000000 */
[----:B------:R-:W-:Y:S01]  /*19d10*/  IMAD R4, R14, UR76, RZ ;  /* 0x0000004c0e047c24 */ /* 0x000fe2000f8e02ff */
[----:B------:R-:W-:Y:S01]  /*19d20*/  STL [R1+0x6e4], R9 ;  /* 0x0006e40901007387 */ /* 0x000fe20000100800 */
[----:B------:R-:W-:Y:S02]  /*19d30*/  @!P5 IMAD.MOV R249, RZ, RZ, -R249 ;  /* 0x000000fffff9d224 */ /* 0x000fe400078e0af9 */
[----:B--2---:R-:W-:Y:S01]  /*19d40*/  IMAD R7, R107, UR76, RZ ;  /* 0x0000004c6b077c24 */ /* 0x004fe2000f8e02ff */
[----:B------:R-:W-:-:S04]  /*19d50*/  SEL R127, R0, R127, !P6 ;  /* 0x0000007f007f7207 */ /* 0x000fc80007000000 */
[----:B------:R1:W-:Y:S01]  /*19d60*/  STL [R1+0x80], R7 ;  /* 0x0000800701007387 */ /* 0x0003e20000100800 */
[----:B------:R-:W-:-:S03]  /*19d70*/  SEL R249, R0, R249, !P6 ;  /* 0x000000f900f97207 */ /* 0x000fc60007000000 */
[----:B------:R2:W-:Y:S04]  /*19d80*/  STL [R1+0x88], R8 ;  /* 0x0000880801007387 */ /* 0x0005e80000100800 */
[----:B------:R2:W-:Y:S01]  /*19d90*/  STL [R1+0x90], R4 ;  /* 0x0000900401007387 */ /* 0x0005e20000100800 */
[----:B-1----:R-:W-:Y:S02]  /*19da0*/  IMAD R7, R227, UR76, RZ ;  /* 0x0000004ce3077c24 */ /* 0x002fe4000f8e02ff */
[----:B--2---:R-:W-:-:S03]  /*19db0*/  IMAD R8, R77, UR76, RZ ;  /* 0x0000004c4d087c24 */ /* 0x004fc6000f8e02ff */
[----:B------:R1:W-:Y:S01]  /*19dc0*/  STL [R1+0x98], R7 ;  /* 0x0000980701007387 */ /* 0x0003e20000100800 */
[----:B------:R-:W-:-:S03]  /*19dd0*/  IMAD R4, R129, UR76, RZ ;  /* 0x0000004c81047c24 */ /* 0x000fc6000f8e02ff */
[----:B------:R-:W-:Y:S01]  /*19de0*/  STL [R1+0x9c], R8 ;  /* 0x00009c0801007387 */ /* 0x000fe20000100800 */
[----:B------:R-:W-:-:S03]  /*19df0*/  SEL R125, R0, R125, !P6 ;  /* 0x0000007d007d7207 */ /* 0x000fc60007000000 */
[----:B------:R2:W-:Y:S01]  /*19e00*/  STL [R1+0xb0], R4 ;  /* 0x0000b00401007387 */ /* 0x0005e20000100800 */
[----:B-1----:R-:W-:Y:S01]  /*19e10*/  IMAD R7, R127, UR76, RZ ;  /* 0x0000004c7f077c24 */ /* 0x002fe2000f8e02ff */
[----:B------:R-:W-:Y:S01]  /*19e20*/  SEL R245, R0, R245, !P6 ;  /* 0x000000f500f57207 */ /* 0x000fe20007000000 */
[----:B--2---:R-:W-:-:S03]  /*19e30*/  IMAD R4, R249, UR76, RZ ;  /* 0x0000004cf9047c24 */ /* 0x004fc6000f8e02ff */
[----:B------:R-:W-:Y:S04]  /*19e40*/  STL [R1+0xb4], R7 ;  /* 0x0000b40701007387 */ /* 0x000fe80000100800 */
[----:B------:R1:W-:Y:S01]  /*19e50*/  STL [R1+0x40], R4 ;  /* 0x0000400401007387 */ /* 0x0003e20000100800 */
[----:B------:R-:W-:Y:S01]  /*19e60*/  VIADD R22, R235, 0x114 ;  /* 0x00000114eb167836 */ /* 0x000fe20000000000 */
[----:B------:R-:W-:Y:S01]  /*19e70*/  SEL R248, R0, R248, !P6 ;  /* 0x000000f800f87207 */ /* 0x000fe20007000000 */
[----:B-1----:R-:W-:Y:S02]  /*19e80*/  IMAD R4, R125, UR71, RZ ;  /* 0x000000477d047c24 */ /* 0x002fe4000f8e02ff */
[----:B------:R-:W-:Y:S01]  /*19e90*/  @!P1 IMAD.MOV R12, RZ, RZ, -R12 ;  /* 0x000000ffff0c9224 */ /* 0x000fe200078e0a0c */
[----:B------:R-:W-:-:S02]  /*19ea0*/  @!P4 IADD3 R28, PT, PT, -R28, RZ, RZ ;  /* 0x000000ff1c1cc210 */ /* 0x000fc40007ffe1ff */
[----:B------:R-:W-:Y:S01]  /*19eb0*/  SEL R247, R0, R247, !P6 ;  /* 0x000000f700f77207 */ /* 0x000fe20007000000 */
[----:B------:R1:W-:Y:S01]  /*19ec0*/  STL [R1+0x94], R4 ;  /* 0x0000940401007387 */ /* 0x0003e20000100800 */
[----:B------:R-:W-:Y:S01]  /*19ed0*/  VIADD R23, R235, 0x116 ;  /* 0x00000116eb177836 */ /* 0x000fe20000000000 */
[----:B------:R-:W2:Y:S02]  /*19ee0*/  LDCU UR71, c[0x0][0x3b0] ;  /* 0x00007600ff4777ac */ /* 0x000ea40008000800 */
[----:B------:R-:W2:Y:S01]  /*19ef0*/  LDL.LU R13, [R1+0x130] ;  /* 0x00013000010d7983 */ /* 0x000ea20000300800 */
[----:B------:R-:W-:Y:S01]  /*19f00*/  ISETP.GE.AND P1, PT, R22, RZ, PT ;  /* 0x000000ff1600720c */ /* 0x000fe20003f26270 */
[----:B-1----:R-:W-:Y:S01]  /*19f10*/  IMAD R4, R245, UR70, RZ ;  /* 0x00000046f5047c24 */ /* 0x002fe2000f8e02ff */
[C---:B------:R-:W-:Y:S01]  /*19f20*/  SEL R12, R0.reuse, R12, !P6 ;  /* 0x0000000c000c7207 */ /* 0x040fe20007000000 */
[----:B------:R-:W-:Y:S01]  /*19f30*/  VIADD R22, R235, 0x115 ;  /* 0x00000115eb167836 */ /* 0x000fe20000000000 */
[----:B------:R-:W-:Y:S01]  /*19f40*/  SEL R28, R0, R28, !P6 ;  /* 0x0000001c001c7207 */ /* 0x000fe20007000000 */
[----:B------:R-:W1:Y:S01]  /*19f50*/  LDCU UR70, c[0x0][0x3b0] ;  /* 0x00007600ff4677ac */ /* 0x000e620008000800 */
[----:B------:R3:W-:Y:S02]  /*19f60*/  STL [R1+0x8c], R4 ;  /* 0x00008c0401007387 */ /* 0x0007e40000100800 */
[----:B------:R-:W-:-:S02]  /*19f70*/  ISETP.GE.AND P4, PT, R22, RZ, PT ;  /* 0x000000ff1600720c */ /* 0x000fc40003f86270 */
[----:B------:R-:W2:Y:S01]  /*19f80*/  LDL.LU R25, [R1+0x134] ;  /* 0x0001340001197983 */ /* 0x000ea20000300800 */
[----:B---3--:R-:W-:Y:S01]  /*19f90*/  IMAD R4, R248, UR44, RZ ;  /* 0x0000002cf8047c24 */ /* 0x008fe2000f8e02ff */
[----:B------:R-:W-:Y:S01]  /*19fa0*/  SEL R246, R0, R246, !P6 ;  /* 0x000000f600f67207 */ /* 0x000fe20007000000 */
[----:B------:R-:W3:Y:S03]  /*19fb0*/  LDCU UR44, c[0x0][0x3b0] ;  /* 0x00007600ff2c77ac */ /* 0x000ee60008000800 */
[----:B------:R1:W-:Y:S04]  /*19fc0*/  STL [R1+0x84], R4 ;  /* 0x0000840401007387 */ /* 0x0003e80000100800 */
[----:B------:R-:W3:Y:S01]  /*19fd0*/  LDL.LU R22, [R1+0x138] ;  /* 0x0001380001167983 */ /* 0x000ee20000300800 */
[----:B-1----:R-:W-:Y:S01]  /*19fe0*/  IMAD R4, R12, UR43, RZ ;  /* 0x0000002b0c047c24 */ /* 0x002fe2000f8e02ff */
[----:B------:R-:W-:Y:S01]  /*19ff0*/  SEL R132, R0, R132, !P6 ;  /* 0x0000008400847207 */ /* 0x000fe20007000000 */
[----:B------:R-:W1:Y:S03]  /*1a000*/  LDCU UR43, c[0x0][0x3b0] ;  /* 0x00007600ff2b77ac */ /* 0x000e660008000800 */
[----:B------:R1:W-:Y:S04]  /*1a010*/  STL [R1+0x7c], R4 ;  /* 0x00007c0401007387 */ /* 0x0003e80000100800 */
[----:B------:R-:W3:Y:S01]  /*1a020*/  LDL.LU R15, [R1+0x13c] ;  /* 0x00013c00010f7983 */ /* 0x000ee20000300800 */
[----:B-1----:R-:W-:Y:S01]  /*1a030*/  IMAD R4, R247, UR42, RZ ;  /* 0x0000002af7047c24 */ /* 0x002fe2000f8e02ff */
[----:B------:R-:W1:Y:S04]  /*1a040*/  LDCU UR42, c[0x0][0x3b0] ;  /* 0x00007600ff2a77ac */ /* 0x000e680008000800 */
[----:B------:R1:W-:Y:S04]  /*1a050*/  STL [R1+0x78], R4 ;  /* 0x0000780401007387 */ /* 0x0003e80000100800 */
[----:B------:R-:W3:Y:S01]  /*1a060*/  LDL.LU R24, [R1+0x140] ;  /* 0x0001400001187983 */ /* 0x000ee20000300800 */
[----:B-1----:R-:W-:Y:S01]  /*1a070*/  IMAD R4, R28, UR39, RZ ;  /* 0x000000271c047c24 */ /* 0x002fe2000f8e02ff */
[----:B------:R-:W1:Y:S04]  /*1a080*/  LDCU UR39, c[0x0][0x3b0] ;  /* 0x00007600ff2777ac */ /* 0x000e680008000800 */
[----:B------:R1:W-:Y:S02]  /*1a090*/  STL [R1+0x74], R4 ;  /* 0x0000740401007387 */ /* 0x0003e40000100800 */
[----:B-1----:R-:W-:Y:S01]  /*1a0a0*/  IMAD R4, R246, UR38, RZ ;  /* 0x00000026f6047c24 */ /* 0x002fe2000f8e02ff */
[----:B------:R-:W1:Y:S01]  /*1a0b0*/  LDCU UR38, c[0x0][0x3b0] ;  /* 0x00007600ff2677ac */ /* 0x000e620008000800 */
[----:B----4-:R-:W-:Y:S01]  /*1a0c0*/  @!P0 IMAD.MOV R29, RZ, RZ, -R29 ;  /* 0x000000ffff1d8224 */ /* 0x010fe200078e0a1d */
[----:B------:R-:W-:-:S02]  /*1a0d0*/  ISETP.GE.AND P0, PT, R23, RZ, PT ;  /* 0x000000ff1700720c */ /* 0x000fc40003f06270 */
[----:B------:R-:W4:Y:S02]  /*1a0e0*/  LDL.LU R23, [R1+0x148] ;  /* 0x0001480001177983 */ /* 0x000f240000300800 */
[C---:B------:R-:W-:Y:S02]  /*1a0f0*/  SEL R29, R0.reuse, R29, !P6 ;  /* 0x0000001d001d7207 */ /* 0x040fe40007000000 */
[----:B------:R2:W-:Y:S03]  /*1a100*/  STL [R1+0x70], R4 ;  /* 0x0000700401007387 */ /* 0x0005e60000100800 */
[----:B------:R-:W-:Y:S01]  /*1a110*/  IMAD R7, R29, UR37, RZ ;  /* 0x000000251d077c24 */ /* 0x000fe2000f8e02ff */
[----:B------:R-:W1:Y:S01]  /*1a120*/  LDCU UR37, c[0x0][0x3b0] ;  /* 0x00007600ff2577ac */ /* 0x000e620008000800 */
[----:B--2---:R-:W-:Y:S02]  /*1a130*/  SEL R4, R0, R13, !P6 ;  /* 0x0000000d00047207 */ /* 0x004fe40007000000 */
[----:B------:R-:W2:Y:S03]  /*1a140*/  LDL.LU R13, [R1+0x14c] ;  /* 0x00014c00010d7983 */ /* 0x000ea60000300800 */
[----:B------:R-:W-:Y:S01]  /*1a150*/  IMAD R4, R4, UR36, RZ ;  /* 0x0000002404047c24 */ /* 0x000fe2000f8e02ff */
[----:B------:R1:W-:Y:S01]  /*1a160*/  STL [R1+0x68], R7 ;  /* 0x0000680701007387 */ /* 0x0003e20000100800 */
[----:B------:R-:W-:Y:S01]  /*1a170*/  IMAD R252, R132, UR76, RZ ;  /* 0x0000004c84fc7c24 */ /* 0x000fe2000f8e02ff */
[----:B------:R-:W2:Y:S01]  /*1a180*/  LDCU UR36, c[0x0][0x3b0] ;  /* 0x00007600ff2477ac */ /* 0x000ea20008000800 */
[C---:B------:R-:W-:Y:S01]  /*1a190*/  VIADD R16, R235.reuse, 0x117 ;  /* 0x00000117eb107836 */ /* 0x040fe20000000000 */
[----:B------:R-:W-:Y:S01]  /*1a1a0*/  @!P3 IADD3 R30, PT, PT, -R30, RZ, RZ ;  /* 0x000000ff1e1eb210 */ /* 0x000fe20007ffe1ff */
[----:B------:R-:W-:Y:S01]  /*1a1b0*/  @!P2 IMAD.MOV R31, RZ, RZ, -R31 ;  /* 0x000000ffff1fa224 */ /* 0x000fe200078e0a1f */
[----:B------:R-:W-:Y:S01]  /*1a1c0*/  @!P1 IADD3 R32, PT, PT, -R32, RZ, RZ ;  /* 0x000000ff20209210 */ /* 0x000fe20007ffe1ff */
[----:B------:R-:W-:Y:S01]  /*1a1d0*/  @!P4 IMAD.MOV R33, RZ, RZ, -R33 ;  /* 0x000000ffff21c224 */ /* 0x000fe200078e0a21 */
[----:B-1----:R-:W-:Y:S01]  /*1a1e0*/  SEL R7, R0, R25, !P6 ;  /* 0x0000001900077207 */ /* 0x002fe20007000000 */
[C---:B------:R-:W-:Y:S01]  /*1a1f0*/  VIADD R26, R235.reuse, 0x197 ;  /* 0x00000197eb1a7836 */ /* 0x040fe20000000000 */
[----:B------:R-:W2:Y:S01]  /*1a200*/  LDL.LU R25, [R1+0x154] ;  /* 0x0001540001197983 */ /* 0x000ea20000300800 */
[----:B------:R-:W-:Y:S01]  /*1a210*/  @!P0 IADD3 R72, PT, PT, -R72, RZ, RZ ;  /* 0x000000ff48488210 */ /* 0x000fe20007ffe1ff */
[C---:B------:R-:W-:Y:S01]  /*1a220*/  VIADD R17, R235.reuse, 0x1fe ;  /* 0x000001feeb117836 */ /* 0x040fe20000000000 */
[----:B------:R-:W-:Y:S01]  /*1a230*/  IADD3 R29, PT, PT, R235, 0x1f8, RZ ;  /* 0x000001f8eb1d7810 */ /* 0x000fe20007ffe0ff */
[----:B------:R3:W-:Y:S01]  /*1a240*/  STL [R1+0x64], R4 ;  /* 0x0000640401007387 */ /* 0x0007e20000100800 */
[----:B------:R-:W1:Y:S01]  /*1a250*/  LDCU UR76, c[0x0][0x3a0] ;  /* 0x00007400ff4c77ac */ /* 0x000e620008000800 */
[----:B---3--:R-:W-:-:S02]  /*1a260*/  SEL R4, R0, R22, !P6 ;  /* 0x0000001600047207 */ /* 0x008fc40007000000 */
[----:B------:R-:W3:Y:S01]  /*1a270*/  LDL.LU R22, [R1+0x158] ;  /* 0x0001580001167983 */ /* 0x000ee20000300800 */
[----:B------:R-:W-:Y:S01]  /*1a280*/  IMAD R7, R7, UR35, RZ ;  /* 0x0000002307077c24 */ /* 0x000fe2000f8e02ff */
[----:B------:R-:W1:Y:S01]  /*1a290*/  LDCU UR35, c[0x0][0x3b0] ;  /* 0x00007600ff2377ac */ /* 0x000e620008000800 */
[----:B------:R-:W-:-:S03]  /*1a2a0*/  IMAD R4, R4, UR34, RZ ;  /* 0x0000002204047c24 */ /* 0x000fc6000f8e02ff */
[----:B------:R1:W-:Y:S01]  /*1a2b0*/  STL [R1+0x60], R7 ;  /* 0x0000600701007387 */ /* 0x0003e20000100800 */
[----:B------:R-:W2:Y:S01]  /*1a2c0*/  LDCU UR34, c[0x0][0x3b0] ;  /* 0x00007600ff2277ac */ /* 0x000ea20008000800 */
[C---:B-1----:R-:W-:Y:S02]  /*1a2d0*/  SEL R7, R0.reuse, R15, !P6 ;  /* 0x0000000f00077207 */ /* 0x042fe40007000000 */
[----:B------:R-:W3:Y:S04]  /*1a2e0*/  LDL.LU R15, [R1+0x168] ;  /* 0x00016800010f7983 */ /* 0x000ee80000300800 */
[----:B------:R1:W-:Y:S01]  /*1a2f0*/  STL [R1+0x5c], R4 ;  /* 0x00005c0401007387 */ /* 0x0003e20000100800 */
[----:B------:R-:W-:Y:S01]  /*1a300*/  IMAD R7, R7, UR33, RZ ;  /* 0x0000002107077c24 */ /* 0x000fe2000f8e02ff */
[----:B------:R-:W2:Y:S01]  /*1a310*/  LDCU UR33, c[0x0][0x3b0] ;  /* 0x00007600ff2177ac */ /* 0x000ea20008000800 */
[----:B-1----:R-:W-:-:S02]  /*1a320*/  SEL R4, R0, R24, !P6 ;  /* 0x0000001800047207 */ /* 0x002fc40007000000 */
[----:B------:R-:W3:Y:S04]  /*1a330*/  LDL.LU R24, [R1+0x180] ;  /* 0x0001800001187983 */ /* 0x000ee80000300800 */
[----:B------:R4:W-:Y:S01]  /*1a340*/  STL [R1+0x58], R7 ;  /* 0x0000580701007387 */ /* 0x0009e20000100800 */
[----:B------:R-:W-:Y:S01]  /*1a350*/  IMAD R4, R4, UR32, RZ ;  /* 0x0000002004047c24 */ /* 0x000fe2000f8e02ff */
[----:B------:R-:W1:Y:S01]  /*1a360*/  LDCU UR32, c[0x0][0x3b0] ;  /* 0x00007600ff2077ac */ /* 0x000e620008000800 */
[C---:B----4-:R-:W-:Y:S02]  /*1a370*/  SEL R7, R0.reuse, R23, !P6 ;  /* 0x0000001700077207 */ /* 0x050fe40007000000 */
[----:B------:R-:W4:Y:S04]  /*1a380*/  LDL.LU R23, [R1+0x18c] ;  /* 0x00018c0001177983 */ /* 0x000f280000300800 */
[----:B------:R2:W-:Y:S01]  /*1a390*/  STL [R1+0x54], R4 ;  /* 0x0000540401007387 */ /* 0x0005e20000100800 */
[----:B------:R-:W-:Y:S01]  /*1a3a0*/  IMAD R7, R7, UR31, RZ ;  /* 0x0000001f07077c24 */ /* 0x000fe2000f8e02ff */
[----:B------:R-:W1:Y:S01]  /*1a3b0*/  LDCU UR31, c[0x0][0x3b0] ;  /* 0x00007600ff1f77ac */ /* 0x000e620008000800 */
[----:B--2---:R-:W-:-:S02]  /*1a3c0*/  SEL R4, R0, R13, !P6 ;  /* 0x0000000d00047207 */ /* 0x004fc40007000000 */
[----:B------:R-:W2:Y:S03]  /*1a3d0*/  LDL.LU R13, [R1+0x19c] ;  /* 0x00019c00010d7983 */ /* 0x000ea60000300800 */
[----:B------:R-:W-:Y:S01]  /*1a3e0*/  IMAD R4, R4, UR30, RZ ;  /* 0x0000001e04047c24 */ /* 0x000fe2000f8e02ff */
[----:B------:R1:W-:Y:S01]  /*1a3f0*/  STL [R1+0x608], R7 ;  /* 0x0006080701007387 */ /* 0x0003e20000100800 */
[----:B------:R-:W2:Y:S01]  /*1a400*/  LDCU UR30, c[0x0][0x3b0] ;  /* 0x00007600ff1e77ac */ /* 0x000ea20008000800 */
[C---:B-1----:R-:W-:Y:S02]  /*1a410*/  SEL R7, R0.reuse, R25, !P6 ;  /* 0x0000001900077207 */ /* 0x042fe40007000000 */
[----:B------:R-:W2:Y:S04]  /*1a420*/  LDL.LU R25, [R1+0x1bc] ;  /* 0x0001bc0001197983 */ /* 0x000ea80000300800 */
[----:B------:R3:W-:Y:S02]  /*1a430*/  STL [R1+0x50], R4 ;  /* 0x0000500401007387 */ /* 0x0007e40000100800 */
        /* <DEDUP_REMOVED lines=89> */
[----:B------:R1:W-:Y:S01]  /*1a9d0*/  STL [R1+0x1c], R4 ;  /* 0x00001c0401007387 */ /* 0x0003e20000100800 */
[----:B---3--:R-:W-:-:S03]  /*1a9e0*/  SEL R8, R0, R22, !P6 ;  /* 0x0000001600087207 */ /* 0x008fc60007000000 */
[----:B------:R-:W3:Y:S01]  /*1a9f0*/  LDL.LU R22, [R1+0x290] ;  /* 0x0002900001167983 */ /* 0x000ee20000300800 */
[----:B-1----:R-:W-:Y:S01]  /*1aa00*/  IMAD R4, R7, UR11, RZ ;  /* 0x0000000b07047c24 */ /* 0x002fe2000f8e02ff */
[----:B------:R-:W1:Y:S01]  /*1aa10*/  LDCU UR11, c[0x0][0x3b0] ;  /* 0x00007600ff0b77ac */ /* 0x000e620008000800 */
[----:B------:R-:W-:Y:S01]  /*1aa20*/  IMAD R8, R8, UR10, RZ ;  /* 0x0000000a08087c24 */ /* 0x000fe2000f8e02ff */
[----:B------:R-:W1:Y:S01]  /*1aa30*/  LDCU UR10, c[0x0][0x3b0] ;  /* 0x00007600ff0a77ac */ /* 0x000e620008000800 */
[C---:B------:R-:W-:Y:S02]  /*1aa40*/  SEL R7, R0.reuse, R15, !P6 ;  /* 0x0000000f00077207 */ /* 0x040fe40007000000 */
        /* <DEDUP_REMOVED lines=8> */
[----:B------:R-:W-:Y:S02]  /*1aad0*/  ISETP.GE.AND P3, PT, R16, RZ, PT ;  /* 0x000000ff1000720c */ /* 0x000fe40003f66270 */
[C---:B----4-:R-:W-:Y:S01]  /*1aae0*/  SEL R7, R0.reuse, R23, !P6 ;  /* 0x0000001700077207 */ /* 0x050fe20007000000 */
[----:B------:R-:W1:Y:S01]  /*1aaf0*/  LDCU UR9, c[0x0][0x3b0] ;  /* 0x00007600ff0977ac */ /* 0x000e620008000800 */
        /* <DEDUP_REMOVED lines=8> */
[----:B------:R-:W-:Y:S01]  /*1ab80*/  VIADD R16, R235, 0x118 ;  /* 0x00000118eb107836 */ /* 0x000fe20000000000 */
[----:B------:R-:W2:Y:S01]  /*1ab90*/  LDCU UR5, c[0x0][0x3b0] ;  /* 0x00007600ff0577ac */ /* 0x000ea20008000800 */
[C---:B-1----:R-:W-:Y:S02]  /*1aba0*/  SEL R7, R0.reuse, R25, !P6 ;  /* 0x0000001900077207 */ /* 0x042fe40007000000 */
[----:B------:R-:W2:Y:S04]  /*1abb0*/  LDL.LU R25, [R1+0x2a4] ;  /* 0x0002a40001197983 */ /* 0x000ea80000300800 */
[----:B------:R3:W-:Y:S02]  /*1abc0*/  STL [R1+0x14a4], R8 ;  /* 0x0014a40801007387 */ /* 0x0007e40000100800 */
[----:B---3--:R-:W-:-:S02]  /*1abd0*/  SEL R8, R0, R22, !P6 ;  /* 0x0000001600087207 */ /* 0x008fc40007000000 */
[----:B------:R-:W3:Y:S01]  /*1abe0*/  LDL.LU R22, [R1+0x2a8] ;  /* 0x0002a80001167983 */ /* 0x000ee20000300800 */
[----:B------:R-:W-:Y:S01]  /*1abf0*/  IMAD R7, R7, UR6, RZ ;  /* 0x0000000607077c24 */ /* 0x000fe2000f8e02ff */
[----:B------:R-:W-:Y:S01]  /*1ac00*/  ISETP.GE.AND P2, PT, R16, RZ, PT ;  /* 0x000000ff1000720c */ /* 0x000fe20003f46270 */
[----:B------:R-:W-:Y:S01]  /*1ac10*/  IMAD R8, R8, UR68, RZ ;  /* 0x0000004408087c24 */ /* 0x000fe2000f8e02ff */
[----:B------:R-:W1:Y:S02]  /*1ac20*/  LDCU UR6, c[0x0][0x3b0] ;  /* 0x00007600ff0677ac */ /* 0x000e640008000800 */
[----:B------:R1:W-:Y:S01]  /*1ac30*/  STL [R1+0x8], R7 ;  /* 0x0000080701007387 */ /* 0x0003e20000100800 */
[----:B------:R-:W-:Y:S01]  /*1ac40*/  VIADD R16, R235, 0x119 ;  /* 0x00000119eb107836 */ /* 0x000fe20000000000 */
[----:B------:R-:W2:Y:S01]  /*1ac50*/  LDCU UR68, c[0x0][0x3b0] ;  /* 0x00007600ff4477ac */ /* 0x000ea20008000800 */
[----:B-1----:R-:W-:Y:S02]  /*1ac60*/  SEL R7, R0, R15, !P6 ;  /* 0x0000000f00077207 */ /* 0x002fe40007000000 */
[----:B------:R-:W3:Y:S04]  /*1ac70*/  LDL.LU R15, [R1+0x2ac] ;  /* 0x0002ac00010f7983 */ /* 0x000ee80000300800 */
[----:B------:R1:W-:Y:S01]  /*1ac80*/  STL [R1+0x14a0], R8 ;  /* 0x0014a00801007387 */ /* 0x0003e20000100800 */
[----:B------:R-:W-:Y:S01]  /*1ac90*/  IMAD R7, R7, UR8, RZ ;  /* 0x0000000807077c24 */ /* 0x000fe2000f8e02ff */
[----:B------:R-:W-:-:S02]  /*1aca0*/  ISETP.GE.AND P1, PT, R16, RZ, PT ;  /* 0x000000ff1000720c */ /* 0x000fc40003f26270 */
[----:B-1----:R-:W-:Y:S01]  /*1acb0*/  SEL R8, R0, R24, !P6 ;  /* 0x0000001800087207 */ /* 0x002fe20007000000 */
[----:B------:R-:W-:Y:S01]  /*1acc0*/  @!P3 IMAD.MOV R34, RZ, RZ, -R34 ;  /* 0x000000ffff22b224 */ /* 0x000fe200078e0a22 */
[----:B------:R-:W3:Y:S01]  /*1acd0*/  LDL.LU R24, [R1+0x2b0] ;  /* 0x0002b00001187983 */ /* 0x000ee20000300800 */
[----:B------:R-:W-:Y:S01]  /*1ace0*/  @!P2 IADD3 R35, PT, PT, -R35, RZ, RZ ;  /* 0x000000ff2323a210 */ /* 0x000fe20007ffe1ff */
[----:B------:R-:W1:Y:S02]  /*1acf0*/  LDCU UR8, c[0x0][0x3b0] ;  /* 0x00007600ff0877ac */ /* 0x000e640008000800 */
        /* <DEDUP_REMOVED lines=40> */
[----:B------:R-:W4:Y:S03]  /*1af80*/  LDL.LU R23, [R1+0x2cc] ;  /* 0x0002cc0001177983 */ /* 0x000f260000300800 */
        /* <DEDUP_REMOVED lines=20> */
[C---:B-1----:R-:W-:Y:S02]  /*1b0d0*/  SEL R7, R0.reuse, R15, !P6 ;  /* 0x0000000f00077207 */ /* 0x042fe40007000000 */
[----:B------:R-:W3:Y:S03]  /*1b0e0*/  LDL.LU R15, [R1+0x230] ;  /* 0x00023000010f7983 */ /* 0x000ee60000300800 */
[----:B------:R-:W-:Y:S01]  /*1b0f0*/  IMAD R7, R7, UR57, RZ ;  /* 0x0000003907077c24 */ /* 0x000fe2000f8e02ff */
[----:B------:R-:W-:Y:S01]  /*1b100*/  SEL R8, R0, R24, !P6 ;  /* 0x0000001800087207 */ /* 0x000fe20007000000 */
[----:B------:R-:W-:Y:S01]  /*1b110*/  @!P0 IMAD.MOV R36, RZ, RZ, -R36 ;  /* 0x000000ffff248224 */ /* 0x000fe200078e0a24 */
[----:B------:R-:W3:Y:S01]  /*1b120*/  LDL.LU R24, [R1+0x22c] ;  /* 0x00022c0001187983 */ /* 0x000ee20000300800 */
[----:B------:R-:W-:Y:S01]  /*1b130*/  ISETP.GE.AND P2, PT, R16, RZ, PT ;  /* 0x000000ff1000720c */ /* 0x000fe20003f46270 */
[----:B------:R-:W1:Y:S02]  /*1b140*/  LDCU UR57, c[0x0][0x3b0] ;  /* 0x00007600ff3977ac */ /* 0x000e640008000800 */
[----:B------:R4:W-:Y:S01]  /*1b150*/  STL [R1+0xbc], R7 ;  /* 0x0000bc0701007387 */ /* 0x0009e20000100800 */
[----:B------:R-:W-:Y:S01]  /*1b160*/  IMAD R8, R8, UR56, RZ ;  /* 0x0000003808087c24 */ /* 0x000fe2000f8e02ff */
[----:B------:R-:W-:Y:S01]  /*1b170*/  @!P3 IADD3 R37, PT, PT, -R37, RZ, RZ ;  /* 0x000000ff2525b210 */ /* 0x000fe20007ffe1ff */
[----:B------:R-:W-:Y:S01]  /*1b180*/  VIADD R16, R235, 0x120 ;  /* 0x00000120eb107836 */ /* 0x000fe20000000000 */
[----:B------:R-:W1:Y:S01]  /*1b190*/  LDCU UR56, c[0x0][0x3b0] ;  /* 0x00007600ff3877ac */ /* 0x000e620008000800 */
[----:B----4-:R-:W-:-:S02]  /*1b1a0*/  SEL R7, R0, R23, !P6 ;  /* 0x0000001700077207 */ /* 0x010fc40007000000 */
[----:B------:R-:W4:Y:S04]  /*1b1b0*/  LDL.LU R23, [R1+0x228] ;  /* 0x0002280001177983 */ /* 0x000f280000300800 */
[----:B------:R2:W-:Y:S01]  /*1b1c0*/  STL [R1+0x14d0], R8 ;  /* 0x0014d00801007387 */ /* 0x0005e20000100800 */
[----:B------:R-:W-:Y:S01]  /*1b1d0*/  IMAD R7, R7, UR55, RZ ;  /* 0x0000003707077c24 */ /* 0x000fe2000f8e02ff */
[----:B------:R-:W-:Y:S02]  /*1b1e0*/  ISETP.GE.AND P1, PT, R16, RZ, PT ;  /* 0x000000ff1000720c */ /* 0x000fe40003f26270 */
[----:B--2---:R-:W-:Y:S01]  /*1b1f0*/  SEL R8, R0, R13, !P6 ;  /* 0x0000000d00087207 */ /* 0x004fe20007000000 */
[----:B------:R-:W-:Y:S01]  /*1b200*/  @!P2 IMAD.MOV R67, RZ, RZ, -R67 ;  /* 0x000000ffff43a224 */ /* 0x000fe200078e0a43 */
[----:B------:R-:W2:Y:S01]  /*1b210*/  LDL.LU R13, [R1+0x2e8] ;  /* 0x0002e800010d7983 */ /* 0x000ea20000300800 */
[----:B------:R-:W1:Y:S02]  /*1b220*/  LDCU UR55, c[0x0][0x3b0] ;  /* 0x00007600ff3777ac */ /* 0x000e640008000800 */
[----:B------:R-:W-:Y:S01]  /*1b230*/  IMAD R8, R8, UR54, RZ ;  /* 0x0000003608087c24 */ /* 0x000fe2000f8e02ff */
[----:B------:R1:W-:Y:S01]  /*1b240*/  STL [R1+0x16e4], R7 ;  /* 0x0016e40701007387 */ /* 0x0003e20000100800 */
[----:B------:R-:W-:-:S04]  /*1b250*/  VIADD R16, R235, 0x124 ;  /* 0x00000124eb107836 */ /* 0x000fc80000000000 */
[----:B------:R-:W-:Y:S01]  /*1b260*/  @!P1 IADD3 R66, PT, PT, -R66, RZ, RZ ;  /* 0x000000ff42429210 */ /* 0x000fe20007ffe1ff */
        /* <DEDUP_REMOVED lines=9> */
[----:B------:R-:W1:Y:S01]  /*1b300*/  LDCU UR53, c[0x0][0x3b0] ;  /* 0x00007600ff3577ac */ /* 0x000e620008000800 */
[----:B------:R-:W-:Y:S01]  /*1b310*/  SEL R7, R0, R15, !P6 ;  /* 0x0000000f00077207 */ /* 0x000fe20007000000 */
[----:B------:R-:W-:Y:S01]  /*1b320*/  VIADD R16, R235, 0x125 ;  /* 0x00000125eb107836 */ /* 0x000fe20000000000 */
[----:B------:R-:W3:Y:S08]  /*1b330*/  LDL.LU R15, [R1+0x2f4] ;  /* 0x0002f400010f7983 */ /* 0x000ef00000300800 */
[----:B------:R-:W-:Y:S01]  /*1b340*/  @!P4 IMAD.MOV R38, RZ, RZ, -R38 ;  /* 0x000000ffff26c224 */ /* 0x000fe200078e0a26 */
[----:B------:R-:W1:Y:S01]  /*1b350*/  LDCU UR52, c[0x0][0x3b0] ;  /* 0x00007600ff3477ac */ /* 0x000e620008000800 */
[----:B------:R1:W-:Y:S01]  /*1b360*/  STL [R1+0xb8], R8 ;  /* 0x0000b80801007387 */ /* 0x0003e20000100800 */
[----:B------:R-:W-:Y:S01]  /*1b370*/  IMAD R7, R7, UR51, RZ ;  /* 0x0000003307077c24 */ /* 0x000fe2000f8e02ff */
[----:B------:R-:W-:-:S02]  /*1b380*/  ISETP.GE.AND P0, PT, R16, RZ, PT ;  /* 0x000000ff1000720c */ /* 0x000fc40003f06270 */
[----:B-1----:R-:W-:Y:S01]  /*1b390*/  SEL R8, R0, R24, !P6 ;  /* 0x0000001800087207 */ /* 0x002fe20007000000 */
[----:B------:R-:W1:Y:S01]  /*1b3a0*/  LDCU UR51, c[0x0][0x3b0] ;  /* 0x00007600ff3377ac */ /* 0x000e620008000800 */
[----:B------:R-:W3:Y:S04]  /*1b3b0*/  LDL.LU R24, [R1+0x2f8] ;  /* 0x0002f80001187983 */ /* 0x000ee80000300800 */
[----:B------:R4:W-:Y:S01]  /*1b3c0*/  STL [R1+0x14e0], R7 ;  /* 0x0014e00701007387 */ /* 0x0009e20000100800 */
[----:B------:R-:W-:Y:S02]  /*1b3d0*/  IMAD R8, R8, UR50, RZ ;  /* 0x0000003208087c24 */ /* 0x000fe4000f8e02ff */
[----:B------:R-:W-:Y:S02]  /*1b3e0*/  VIADD R16, R235, 0x126 ;  /* 0x00000126eb107836 */ /* 0x000fe40000000000 */
[----:B------:R-:W-:Y:S01]  /*1b3f0*/  @!P0 IADD3 R6, PT, PT, -R6, RZ, RZ ;  /* 0x000000ff06068210 */ /* 0x000fe20007ffe1ff */
[----:B------:R-:W1:Y:S01]  /*1b400*/  LDCU UR50, c[0x0][0x3b0] ;  /* 0x00007600ff3277ac */ /* 0x000e620008000800 */
[----:B----4-:R-:W-:-:S02]  /*1b410*/  SEL R7, R0, R23, !P6 ;  /* 0x0000001700077207 */ /* 0x010fc40007000000 */
[----:B------:R-:W4:Y:S04]  /*1b420*/  LDL.LU R23, [R1+0x2fc] ;  /* 0x0002fc0001177983 */ /* 0x000f280000300800 */
[----:B------:R2:W-:Y:S01]  /*1b430*/  STL [R1+0x16e0], R8 ;  /* 0x0016e00801007387 */ /* 0x0005e20000100800 */
[----:B------:R-:W-:Y:S01]  /*1b440*/  IMAD R7, R7, UR49, RZ ;  /* 0x0000003107077c24 */ /* 0x000fe2000f8e02ff */
[----:B------:R-:W-:Y:S02]  /*1b450*/  ISETP.GE.AND P3, PT, R16, RZ, PT ;  /* 0x000000ff1000720c */ /* 0x000fe40003f66270 */
[----:B--2---:R-:W-:Y:S01]  /*1b460*/  SEL R8, R0, R13, !P6 ;  /* 0x0000000d00087207 */ /* 0x004fe20007000000 */
[----:B------:R-:W2:Y:S01]  /*1b470*/  LDCU UR49, c[0x0][0x3b0] ;  /* 0x00007600ff3177ac */ /* 0x000ea20008000800 */
[----:B------:R-:W2:Y:S04]  /*1b480*/  LDL.LU R13, [R1+0x300] ;  /* 0x00030000010d7983 */ /* 0x000ea80000300800 */
[----:B------:R1:W-:Y:S01]  /*1b490*/  STL [R1+0x14f4], R7 ;  /* 0x0014f40701007387 */ /* 0x0003e20000100800 */
[----:B------:R-:W-:Y:S01]  /*1b4a0*/  IMAD R243, R8, UR48, RZ ;  /* 0x0000003008f37c24 */ /* 0x000fe2000f8e02ff */
[----:B------:R-:W2:Y:S01]  /*1b4b0*/  LDCU UR48, c[0x0][0x3b0] ;  /* 0x00007600ff3077ac */ /* 0x000ea20008000800 */
[----:B-1----:R-:W-:-:S02]  /*1b4c0*/  SEL R7, R0, R25, !P6 ;  /* 0x0000001900077207 */ /* 0x002fc40007000000 */
[----:B------:R-:W2:Y:S01]  /*1b4d0*/  LDL.LU R25, [R1+0x304] ;  /* 0x0003040001197983 */ /* 0x000ea20000300800 */
[----:B---3--:R-:W-:-:S03]  /*1b4e0*/  SEL R8, R0, R22, !P6 ;  /* 0x0000001600087207 */ /* 0x008fc60007000000 */
[----:B------:R-:W3:Y:S01]  /*1b4f0*/  LDL.LU R22, [R1+0x308] ;  /* 0x0003080001167983 */ /* 0x000ee20000300800 */
[----:B------:R-:W-:Y:S01]  /*1b500*/  IMAD R7, R7, UR47, RZ ;  /* 0x0000002f07077c24 */ /* 0x000fe2000f8e02ff */
[----:B------:R-:W1:Y:S01]  /*1b510*/  LDCU UR47, c[0x0][0x3b0] ;  /* 0x00007600ff2f77ac */ /* 0x000e620008000800 */
[----:B------:R-:W-:-:S03]  /*1b520*/  IMAD R8, R8, UR46, RZ ;  /* 0x0000002e08087c24 */ /* 0x000fc6000f8e02ff */
        /* <DEDUP_REMOVED lines=11> */
[----:B------:R-:W1:Y:S03]  /*1b5e0*/  LDCU UR45, c[0x0][0x3b0] ;  /* 0x00007600ff2d77ac */ /* 0x000e660008000800 */
[----:B------:R4:W-:Y:S01]  /*1b5f0*/  STL [R1+0x1504], R7 ;  /* 0x0015040701007387 */ /* 0x0009e20000100800 */
[----:B------:R-:W-:Y:S02]  /*1b600*/  IMAD R229, R8, UR40, RZ ;  /* 0x0000002808e57c24 */ /* 0x000fe4000f8e02ff */
[----:B------:R-:W-:Y:S02]  /*1b610*/  VIADD R16, R235, 0x128 ;  /* 0x00000128eb107836 */ /* 0x000fe40000000000 */
[----:B------:R-:W-:Y:S01]  /*1b620*/  @!P2 IADD3 R157, PT, PT, -R157, RZ, RZ ;  /* 0x000000ff9d9da210 */ /* 0x000fe20007ffe1ff */
[----:B------:R-:W1:Y:S01]  /*1b630*/  LDCU UR40, c[0x0][0x3b0] ;  /* 0x00007600ff2877ac */ /* 0x000e620008000800 */
[----:B----4-:R-:W-:-:S02]  /*1b640*/  SEL R7, R0, R23, !P6 ;  /* 0x0000001700077207 */ /* 0x010fc40007000000 */
[----:B------:R-:W4:Y:S03]  /*1b650*/  LDL.LU R23, [R1+0x20c] ;  /* 0x00020c0001177983 */ /* 0x000f260000300800 */
[----:B------:R-:W-:Y:S01]  /*1b660*/  IMAD R7, R7, UR75, RZ ;  /* 0x0000004b07077c24 */ /* 0x000fe2000f8e02ff */
[----:B--2---:R-:W-:Y:S01]  /*1b670*/  SEL R8, R0, R13, !P6 ;  /* 0x0000000d00087207 */ /* 0x004fe20007000000 */
[----:B------:R-:W2:Y:S01]  /*1b680*/  LDCU UR75, c[0x0][0x3b0] ;  /* 0x00007600ff4b77ac */ /* 0x000ea20008000800 */
[----:B------:R-:W2:Y:S03]  /*1b690*/  LDL.LU R13, [R1+0x208] ;  /* 0x00020800010d7983 */ /* 0x000ea60000300800 */
[----:B------:R-:W-:Y:S01]  /*1b6a0*/  IMAD R8, R8, UR74, RZ ;  /* 0x0000004a08087c24 */ /* 0x000fe2000f8e02ff */
[----:B------:R1:W-:Y:S01]  /*1b6b0*/  STL [R1+0xc0], R7 ;  /* 0x0000c00701007387 */ /* 0x0003e20000100800 */
[----:B------:R-:W-:Y:S01]  /*1b6c0*/  ISETP.GE.AND P1, PT, R16, RZ, PT ;  /* 0x000000ff1000720c */ /* 0x000fe20003f26270 */
[----:B------:R-:W2:Y:S01]  /*1b6d0*/  LDCU UR74, c[0x0][0x3b0] ;  /* 0x00007600ff4a77ac */ /* 0x000ea20008000800 */
[----:B-1----:R-:W-:-:S02]  /*1b6e0*/  SEL R7, R0, R25, !P6 ;  /* 0x0000001900077207 */ /* 0x002fc40007000000 */
[----:B------:R-:W2:Y:S04]  /*1b6f0*/  LDL.LU R25, [R1+0x204] ;  /* 0x0002040001197983 */ /* 0x000ea80000300800 */
[----:B------:R3:W-:Y:S02]  /*1b700*/  STL [R1+0xc64], R8 ;  /* 0x000c640801007387 */ /* 0x0007e40000100800 */
[----:B---3--:R-:W-:Y:S02]  /*1b710*/  SEL R8, R0, R22, !P6 ;  /* 0x0000001600087207 */ /* 0x008fe40007000000 */
        /* <DEDUP_REMOVED lines=52> */
[----:B------:R-:W1:Y:S01]  /*1ba60*/  LDCU UR38, c[0x0][0x3b0] ;  /* 0x00007600ff2677ac */ /* 0x000e620008000800 */
[----:B----4-:R-:W-:-:S02]  /*1ba70*/  SEL R7, R0, R23, !P6 ;  /* 0x0000001700077207 */ /* 0x010fc40007000000 */
[----:B------:R-:W4:Y:S04]  /*1ba80*/  LDL.LU R23, [R1+0x344] ;  /* 0x0003440001177983 */ /* 0x000f280000300800 */
[----:B------:R2:W-:Y:S01]  /*1ba90*/  STL [R1+0x16d0], R8 ;  /* 0x0016d00801007387 */ /* 0x0005e20000100800 */
[----:B------:R-:W-:Y:S02]  /*1baa0*/  IMAD R7, R7, UR37, RZ ;  /* 0x0000002507077c24 */ /* 0x000fe4000f8e02ff */
[----:B------:R-:W-:Y:S01]  /*1bab0*/  VIADD R16, R235, 0x12e ;  /* 0x0000012eeb107836 */ /* 0x000fe20000000000 */
[----:B------:R-:W-:Y:S01]  /*1bac0*/  @!P3 IADD3 R159, PT, PT, -R159, RZ, RZ ;  /* 0x000000ff9f9fb210 */ /* 0x000fe20007ffe1ff */
[----:B------:R-:W1:Y:S01]  /*1bad0*/  LDCU UR37, c[0x0][0x3b0] ;  /* 0x00007600ff2577ac */ /* 0x000e620008000800 */
[----:B--2---:R-:W-:-:S02]  /*1bae0*/  SEL R8, R0, R13, !P6 ;  /* 0x0000000d00087207 */ /* 0x004fc40007000000 */
[----:B------:R-:W2:Y:S04]  /*1baf0*/  LDL.LU R13, [R1+0x348] ;  /* 0x00034800010d7983 */ /* 0x000ea80000300800 */
[----:B------:R1:W-:Y:S01]  /*1bb00*/  STL [R1+0x1534], R7 ;  /* 0x0015340701007387 */ /* 0x0003e20000100800 */
[----:B------:R-:W-:Y:S01]  /*1bb10*/  IMAD R127, R8, UR36, RZ ;  /* 0x00000024087f7c24 */ /* 0x000fe2000f8e02ff */
[----:B------:R-:W-:Y:S02]  /*1bb20*/  ISETP.GE.AND P2, PT, R16, RZ, PT ;  /* 0x000000ff1000720c */ /* 0x000fe40003f46270 */
[C---:B-1----:R-:W-:Y:S01]  /*1bb30*/  SEL R7, R0.reuse, R25, !P6 ;  /* 0x0000001900077207 */ /* 0x042fe20007000000 */
[----:B------:R-:W1:Y:S01]  /*1bb40*/  LDCU UR36, c[0x0][0x3b0] ;  /* 0x00007600ff2477ac */ /* 0x000e620008000800 */
        /* <DEDUP_REMOVED lines=30> */
[----:B------:R-:W2:Y:S03]  /*1bd30*/  LDL.LU R13, [R1+0x360] ;  /* 0x00036000010d7983 */ /* 0x000ea60000300800 */
[----:B------:R-:W-:Y:S01]  /*1bd40*/  IMAD R8, R8, UR30, RZ ;  /* 0x0000001e08087c24 */ /* 0x000fe2000f8e02ff */
[----:B------:R-:W1:Y:S01]  /*1bd50*/  LDCU UR30, c[0x0][0x3b0] ;  /* 0x00007600ff1e77ac */ /* 0x000e620008000800 */
[----:B------:R-:W-:-:S02]  /*1bd60*/  SEL R7, R0, R25, !P6 ;  /* 0x0000001900077207 */ /* 0x000fc40007000000 */
        /* <DEDUP_REMOVED lines=18> */
[----:B------:R-:W1:Y:S02]  /*1be90*/  LDCU UR27, c[0x0][0x3b0] ;  /* 0x00007600ff1b77ac */ /* 0x000e640008000800 */
[----:B------:R-:W-:Y:S01]  /*1bea0*/  IMAD R8, R8, UR26, RZ ;  /* 0x0000001a08087c24 */ /* 0x000fe2000f8e02ff */
[----:B----4-:R-:W-:Y:S01]  /*1beb0*/  SEL R7, R0, R23, !P6 ;  /* 0x0000001700077207 */ /* 0x010fe20007000000 */
[----:B------:R-:W-:Y:S01]  /*1bec0*/  VIADD R16, R235, 0x135 ;  /* 0x00000135eb107836 */ /* 0x000fe20000000000 */
[----:B------:R-:W4:Y:S03]  /*1bed0*/  LDL.LU R23, [R1+0x378] ;  /* 0x0003780001177983 */ /* 0x000f260000300800 */
[----:B------:R-:W-:Y:S01]  /*1bee0*/  @!P0 IADD3 R65, PT, PT, -R65, RZ, RZ ;  /* 0x000000ff41418210 */ /* 0x000fe20007ffe1ff */
[----:B------:R-:W1:Y:S01]  /*1bef0*/  LDCU UR26, c[0x0][0x3b0] ;  /* 0x00007600ff1a77ac */ /* 0x000e620008000800 */
[----:B------:R2:W-:Y:S01]  /*1bf00*/  STL [R1+0x6c], R8 ;  /* 0x00006c0801007387 */ /* 0x0005e20000100800 */
[----:B------:R-:W-:Y:S01]  /*1bf10*/  IMAD R7, R7, UR25, RZ ;  /* 0x0000001907077c24 */ /* 0x000fe2000f8e02ff */
[----:B------:R-:W-:-:S02]  /*1bf20*/  ISETP.GE.AND P3, PT, R16, RZ, PT ;  /* 0x000000ff1000720c */ /* 0x000fc40003f66270 */
[----:B--2---:R-:W-:Y:S01]  /*1bf30*/  SEL R8, R0, R13, !P6 ;  /* 0x0000000d00087207 */ /* 0x004fe20007000000 */
[----:B------:R-:W2:Y:S01]  /*1bf40*/  LDCU UR25, c[0x0][0x3b0] ;  /* 0x00007600ff1977ac */ /* 0x000ea20008000800 */
        /* <DEDUP_REMOVED lines=38> */
[----:B------:R-:W1:Y:S03]  /*1c1b0*/  LDCU UR4, c[0x0][0x3b0] ;  /* 0x00007600ff0477ac */ /* 0x000e660008000800 */
[----:B------:R1:W-:Y:S01]  /*1c1c0*/  STL [R1+0x1574], R7 ;  /* 0x0015740701007387 */ /* 0x0003e20000100800 */
[----:B------:R-:W-:-:S02]  /*1c1d0*/  IMAD R112, R8, UR18, RZ ;  /* 0x0000001208707c24 */ /* 0x000fc4000f8e02ff */
[----:B------:R-:W-:Y:S02]  /*1c1e0*/  VIADD R16, R235, 0x139 ;  /* 0x00000139eb107836 */ /* 0x000fe40000000000 */
[----:B------:R-:W-:Y:S01]  /*1c1f0*/  @!P4 IADD3 R165, PT, PT, -R165, RZ, RZ ;  /* 0x000000ffa5a5c210 */ /* 0x000fe20007ffe1ff */
[----:B------:R-:W2:Y:S01]  /*1c200*/  LDCU UR18, c[0x0][0x3b0] ;  /* 0x00007600ff1277ac */ /* 0x000ea20008000800 */
[C---:B-1----:R-:W-:Y:S02]  /*1c210*/  SEL R7, R0.reuse, R25, !P6 ;  /* 0x0000001900077207 */ /* 0x042fe40007000000 */
[----:B------:R-:W2:Y:S01]  /*1c220*/  LDL.LU R25, [R1+0x398] ;  /* 0x0003980001197983 */ /* 0x000ea20000300800 */
[----:B---3--:R-:W-:-:S03]  /*1c230*/  SEL R8, R0, R22, !P6 ;  /* 0x0000001600087207 */ /* 0x008fc60007000000 */
        /* <DEDUP_REMOVED lines=29> */
[----:B------:R-:W-:-:S02]  /*1c410*/  ISETP.GE.AND P2, PT, R16, RZ, PT ;  /* 0x000000ff1000720c */ /* 0x000fc40003f46270 */
[C---:B------:R-:W-:Y:S01]  /*1c420*/  SEL R7, R0.reuse, R25, !P6 ;  /* 0x0000001900077207 */ /* 0x040fe20007000000 */
[----:B------:R-:W1:Y:S01]  /*1c430*/  LDCU UR12, c[0x0][0x3b0] ;  /* 0x00007600ff0c77ac */ /* 0x000e620008000800 */
        /* <DEDUP_REMOVED lines=38> */
[----:B------:R-:W-:-:S05]  /*1c6a0*/  VIADD R16, R235, 0x140 ;  /* 0x00000140eb107836 */ /* 0x000fca0000000000 */
[----:B------:R-:W-:Y:S01]  /*1c6b0*/  ISETP.GE.AND P0, PT, R16, RZ, PT ;  /* 0x000000ff1000720c */ /* 0x000fe20003f06270 */
[----:B------:R-:W-:-:S05]  /*1c6c0*/  VIADD R16, R235, 0x144 ;  /* 0x00000144eb107836 */ /* 0x000fca0000000000 */
[----:B------:R-:W-:Y:S01]  /*1c6d0*/  ISETP.GE.AND P3, PT, R16, RZ, PT ;  /* 0x000000ff1000720c */ /* 0x000fe20003f66270 */
[----:B------:R-:W-:-:S05]  /*1c6e0*/  VIADD R16, R235, 0x145 ;  /* 0x00000145eb107836 */ /* 0x000fca0000000000 */
[----:B------:R-:W-:Y:S01]  /*1c6f0*/  ISETP.GE.AND P2, PT, R16, RZ, PT ;  /* 0x000000ff1000720c */ /* 0x000fe20003f46270 */
[----:B------:R-:W-:-:S05]  /*1c700*/  VIADD R16, R235, 0x146 ;  /* 0x00000146eb107836 */ /* 0x000fca0000000000 */
[----:B------:R-:W-:Y:S01]  /*1c710*/  ISETP.GE.AND P1, PT, R16, RZ, PT ;  /* 0x000000ff1000720c */ /* 0x000fe20003f26270 */
[----:B------:R-:W-:Y:S02]  /*1c720*/  VIADD R16, R235, 0x147 ;  /* 0x00000147eb107836 */ /* 0x000fe40000000000 */
[----:B------:R-:W-:-:S03]  /*1c730*/  @!P4 IMAD.MOV R169, RZ, RZ, -R169 ;  /* 0x000000ffffa9c224 */ /* 0x000fc600078e0aa9 */
[----:B------:R-:W-:Y:S01]  /*1c740*/  ISETP.GE.AND P4, PT, R16, RZ, PT ;  /* 0x000000ff1000720c */ /* 0x000fe20003f86270 */
[----:B------:R-:W-:Y:S01]  /*1c750*/  VIADD R16, R235, 0x148 ;  /* 0x00000148eb107836 */ /* 0x000fe20000000000 */
[----:B------:R-:W-:-:S04]  /*1c760*/  @!P0 IADD3 R170, PT, PT, -R170, RZ, RZ ;  /* 0x000000ffaaaa8210 */ /* 0x000fc80007ffe1ff */
        /* <DEDUP_REMOVED lines=41> */
[----:B------:R-:W-:Y:S01]  /*1ca00*/  @!P4 IADD3 R181, PT, PT, -R181, RZ, RZ ;  /* 0x000000ffb5b5c210 */ /* 0x000fe20007ffe1ff */
[----:B------:R-:W-:-:S03]  /*1ca10*/  IMAD R9, R7, UR6, RZ ;  /* 0x0000000607097c24 */ /* 0x000fc6000f8e02ff */
[----:B------:R-:W-:Y:S01]  /*1ca20*/  ISETP.GE.AND P4, PT, R16, RZ, PT ;  /* 0x000000ff1000720c */ /* 0x000fe20003f86270 */
[----:B------:R-:W-:Y:S02]  /*1ca30*/  VIADD R16, R235, 0x15c ;  /* 0x0000015ceb107836 */ /* 0x000fe40000000000 */
[----:B------:R-:W-:Y:S02]  /*1ca40*/  IMAD R8, R8, UR68, RZ ;  /* 0x0000004408087c24 */ /* 0x000fe4000f8e02ff */
[----:B------:R-:W-:Y:S01]  /*1ca50*/  @!P0 IMAD.MOV R69, RZ, RZ, -R69 ;  /* 0x000000ffff458224 */ /* 0x000fe200078e0a45 */
[----:B------:R-:W-:Y:S01]  /*1ca60*/  ISETP.GE.AND P0, PT, R16, RZ, PT ;  /* 0x000000ff1000720c */ /* 0x000fe20003f06270 */
[----:B------:R-:W-:Y:S01]  /*1ca70*/  STL [R1+0x16b4], R9 ;  /* 0x0016b40901007387 */ /* 0x000fe20000100800 */
[----:B------:R-:W-:Y:S02]  /*1ca80*/  SEL R7, R0, R15, !P6 ;  /* 0x0000000f00077207 */ /* 0x000fe40007000000 */
[----:B------:R-:W-:Y:S01]  /*1ca90*/  @!P3 IADD3 R182, PT, PT, -R182, RZ, RZ ;  /* 0x000000ffb6b6b210 */ /* 0x000fe20007ffe1ff */
[----:B------:R-:W3:Y:S01]  /*1caa0*/  LDL.LU R15, [R1+0x3d0] ;  /* 0x0003d000010f7983 */ /* 0x000ee20000300800 */
[----:B------:R-:W-:Y:S01]  /*1cab0*/  @!P2 IMAD.MOV R44, RZ, RZ, -R44 ;  /* 0x000000ffff2ca224 */ /* 0x000fe200078e0a2c */
[----:B------:R-:W-:Y:S01]  /*1cac0*/  @!P1 IADD3 R108, PT, PT, -R108, RZ, RZ ;  /* 0x000000ff6c6c9210 */ /* 0x000fe20007ffe1ff */
[----:B------:R-:W-:Y:S01]  /*1cad0*/  @!P4 IMAD.MOV R183, RZ, RZ, -R183 ;  /* 0x000000ffffb7c224 */ /* 0x000fe200078e0ab7 */
[----:B------:R1:W-:Y:S01]  /*1cae0*/  STL [R1+0x16b0], R8 ;  /* 0x0016b00801007387 */ /* 0x0003e20000100800 */
[----:B------:R-:W-:Y:S01]  /*1caf0*/  IMAD R101, R7, UR8, RZ ;  /* 0x0000000807657c24 */ /* 0x000fe2000f8e02ff */
[----:B------:R-:W2:Y:S01]  /*1cb00*/  LDCU UR8, c[0x0][0x3b0] ;  /* 0x00007600ff0877ac */ /* 0x000ea20008000800 */
[C---:B------:R-:W-:Y:S01]  /*1cb10*/  SEL R33, R0.reuse, R33, !P6 ;  /* 0x0000002100217207 */ /* 0x040fe20007000000 */
[----:B------:R-:W2:Y:S01]  /*1cb20*/  LDCU UR68, c[0x0][0x3b0] ;  /* 0x00007600ff4477ac */ /* 0x000ea20008000800 */
[C---:B-1----:R-:W-:Y:S01]  /*1cb30*/  SEL R8, R0.reuse, R24, !P6 ;  /* 0x0000001800087207 */ /* 0x042fe20007000000 */
[----:B------:R-:W-:Y:S01]  /*1cb40*/  @!P0 IMAD.MOV R45, RZ, RZ, -R45 ;  /* 0x000000ffff2d8224 */ /* 0x000fe200078e0a2d */
[----:B------:R-:W3:Y:S01]  /*1cb50*/  LDL.LU R24, [R1+0x3d4] ;  /* 0x0003d40001187983 */ /* 0x000ee20000300800 */
[----:B------:R-:W-:Y:S01]  /*1cb60*/  SEL R72, R0, R72, !P6 ;  /* 0x0000004800487207 */ /* 0x000fe20007000000 */
[----:B------:R-:W1:Y:S01]  /*1cb70*/  LDCU UR6, c[0x0][0x3a0] ;  /* 0x00007400ff0677ac */ /* 0x000e620008000800 */
[----:B------:R-:W-:Y:S01]  /*1cb80*/  IMAD R8, R8, UR19, RZ ;  /* 0x0000001308087c24 */ /* 0x000fe2000f8e02ff */
[----:B------:R-:W-:Y:S01]  /*1cb90*/  ISETP.GE.AND P0, PT, R185, RZ, PT ;  /* 0x000000ffb900720c */ /* 0x000fe20003f06270 */
[----:B------:R-:W-:Y:S01]  /*1cba0*/  VIADD R16, R235, 0x15d ;  /* 0x0000015deb107836 */ /* 0x000fe20000000000 */
[----:B------:R-:W1:Y:S01]  /*1cbb0*/  LDCU UR19, c[0x0][0x3b0] ;  /* 0x00007600ff1377ac */ /* 0x000e620008000800 */
[----:B----4-:R-:W-:-:S02]  /*1cbc0*/  SEL R7, R0, R23, !P6 ;  /* 0x0000001700077207 */ /* 0x010fc40007000000 */
[----:B------:R-:W4:Y:S04]  /*1cbd0*/  LDL.LU R23, [R1+0x198] ;  /* 0x0001980001177983 */ /* 0x000f280000300800 */
[----:B------:R2:W-:Y:S04]  /*1cbe0*/  STL [R1+0x10], R8 ;  /* 0x0000100801007387 */ /* 0x0005e80000100800 */
[----:B------:R-:W4:Y:S01]  /*1cbf0*/  LDL.LU R185, [R1+0x4a38] ;  /* 0x004a380001b97983 */ /* 0x000f220000300800 */
[----:B------:R-:W-:Y:S01]  /*1cc00*/  ISETP.GE.AND P3, PT, R16, RZ, PT ;  /* 0x000000ff1000720c */ /* 0x000fe20003f66270 */
[----:B------:R-:W-:Y:S01]  /*1cc10*/  IMAD R7, R7, UR67, RZ ;  /* 0x0000004307077c24 */ /* 0x000fe2000f8e02ff */
[----:B------:R-:W1:Y:S11]  /*1cc20*/  LDCU UR67, c[0x0][0x3b0] ;  /* 0x00007600ff4377ac */ /* 0x000e760008000800 */
[----:B------:R-:W-:-:S02]  /*1cc30*/  @!P3 IADD3 R184, PT, PT, -R184, RZ, RZ ;  /* 0x000000ffb8b8b210 */ /* 0x000fc40007ffe1ff */
[----:B------:R-:W-:Y:S02]  /*1cc40*/  ISETP.GE.AND P3, PT, R136, RZ, PT ;  /* 0x000000ff8800720c */ /* 0x000fe40003f66270 */
[----:B--2---:R-:W-:Y:S02]  /*1cc50*/  SEL R8, R0, R13, !P6 ;  /* 0x0000000d00087207 */ /* 0x004fe40007000000 */
[----:B------:R-:W2:Y:S03]  /*1cc60*/  LDL.LU R13, [R1+0x194] ;  /* 0x00019400010d7983 */ /* 0x000ea60000300800 */
[----:B------:R-:W-:Y:S01]  /*1cc70*/  IMAD R8, R8, UR66, RZ ;  /* 0x0000004208087c24 */ /* 0x000fe2000f8e02ff */
[----:B------:R1:W-:Y:S01]  /*1cc80*/  STL [R1+0x16ac], R7 ;  /* 0x0016ac0701007387 */ /* 0x0003e20000100800 */
[----:B------:R-:W-:Y:S01]  /*1cc90*/  VIADD R16, R235, 0x15e ;  /* 0x0000015eeb107836 */ /* 0x000fe20000000000 */
[----:B------:R-:W2:Y:S01]  /*1cca0*/  LDCU UR66, c[0x0][0x3b0] ;  /* 0x00007600ff4277ac */ /* 0x000ea20008000800 */
[----:B-1----:R-:W-:-:S02]  /*1ccb0*/  SEL R7, R0, R25, !P6 ;  /* 0x0000001900077207 */ /* 0x002fc40007000000 */
[----:B------:R-:W2:Y:S04]  /*1ccc0*/  LDL.LU R25, [R1+0x190] ;  /* 0x0001900001197983 */ /* 0x000ea80000300800 */
[----:B------:R3:W-:Y:S04]  /*1ccd0*/  STL [R1+0x16a8], R8 ;  /* 0x0016a80801007387 */ /* 0x0007e80000100800 */
[----:B------:R-:W2:Y:S01]  /*1cce0*/  LDL.LU R136, [R1+0x4a34] ;  /* 0x004a340001887983 */ /* 0x000ea20000300800 */
[----:B---3--:R-:W-:-:S03]  /*1ccf0*/  SEL R8, R0, R22, !P6 ;  /* 0x0000001600087207 */ /* 0x008fc60007000000 */
[----:B------:R-:W3:Y:S01]  /*1cd00*/  LDL.LU R22, [R1+0x3e4] ;  /* 0x0003e40001167983 */ /* 0x000ee20000300800 */
[----:B------:R-:W-:Y:S01]  /*1cd10*/  ISETP.GE.AND P2, PT, R16, RZ, PT ;  /* 0x000000ff1000720c */ /* 0x000fe20003f46270 */
[----:B------:R-:W-:Y:S01]  /*1cd20*/  IMAD R7, R7, UR65, RZ ;  /* 0x0000004107077c24 */ /* 0x000fe2000f8e02ff */
[----:B------:R-:W1:Y:S04]  /*1cd30*/  LDCU UR65, c[0x0][0x3b0] ;  /* 0x00007600ff4177ac */ /* 0x000e680008000800 */
[----:B------:R1:W-:Y:S01]  /*1cd40*/  STL [R1+0x16a4], R7 ;  /* 0x0016a40701007387 */ /* 0x0003e20000100800 */
[----:B------:R-:W-:Y:S01]  /*1cd50*/  IMAD R100, R8, UR64, RZ ;  /* 0x0000004008647c24 */ /* 0x000fe2000f8e02ff */
[----:B------:R-:W1:Y:S02]  /*1cd60*/  LDCU UR64, c[0x0][0x3b0] ;  /* 0x00007600ff4077ac */ /* 0x000e640008000800 */
[----:B-1----:R-:W-:-:S02]  /*1cd70*/  SEL R7, R0, R15, !P6 ;  /* 0x0000000f00077207 */ /* 0x002fc40007000000 */
[----:B------:R-:W3:Y:S03]  /*1cd80*/  LDL.LU R15, [R1+0x3e8] ;  /* 0x0003e800010f7983 */ /* 0x000ee60000300800 */
[----:B------:R-:W-:Y:S01]  /*1cd90*/  IMAD R7, R7, UR63, RZ ;  /* 0x0000003f07077c24 */ /* 0x000fe2000f8e02ff */
[----:B------:R-:W1:Y:S01]  /*1cda0*/  LDCU UR63, c[0x0][0x3b0] ;  /* 0x00007600ff3f77ac */ /* 0x000e620008000800 */
[----:B------:R-:W-:-:S05]  /*1cdb0*/  SEL R8, R0, R24, !P6 ;  /* 0x0000001800087207 */ /* 0x000fca0007000000 */
[----:B------:R-:W-:Y:S01]  /*1cdc0*/  IMAD R8, R8, UR62, RZ ;  /* 0x0000003e08087c24 */ /* 0x000fe2000f8e02ff */
[----:B------:R-:W1:Y:S01]  /*1cdd0*/  LDCU UR62, c[0x0][0x3b0] ;  /* 0x00007600ff3e77ac */ /* 0x000e620008000800 */
[----:B----4-:R-:W-:Y:S01]  /*1cde0*/  @!P2 IMAD.MOV R185, RZ, RZ, -R185 ;  /* 0x000000ffffb9a224 */ /* 0x010fe200078e0ab9 */
[----:B------:R-:W-:Y:S02]  /*1cdf0*/  ISETP.GE.AND P2, PT, R186, RZ, PT ;  /* 0x000000ffba00720c */ /* 0x000fe40003f46270 */
[----:B------:R-:W4:Y:S04]  /*1ce00*/  LDL.LU R186, [R1+0x4a30] ;  /* 0x004a300001ba7983 */ /* 0x000f280000300800 */
[----:B------:R-:W4:Y:S04]  /*1ce10*/  LDL.LU R24, [R1+0x3ec] ;  /* 0x0003ec0001187983 */ /* 0x000f280000300800 */
[----:B------:R1:W-:Y:S02]  /*1ce20*/  STL [R1+0x1128], R7 ;  /* 0x0011280701007387 */ /* 0x0003e40000100800 */
[----:B-1----:R-:W-:-:S02]  /*1ce30*/  SEL R7, R0, R23, !P6 ;  /* 0x0000001700077207 */ /* 0x002fc40007000000 */
[----:B------:R-:W4:Y:S04]  /*1ce40*/  LDL.LU R23, [R1+0x3f0] ;  /* 0x0003f00001177983 */ /* 0x000f280000300800 */
[----:B------:R2:W-:Y:S01]  /*1ce50*/  STL [R1+0x16a0], R8 ;  /* 0x0016a00801007387 */ /* 0x0005e20000100800 */
[----:B------:R-:W-:Y:S01]  /*1ce60*/  IMAD R7, R7, UR61, RZ ;  /* 0x0000003d07077c24 */ /* 0x000fe2000f8e02ff */
[----:B------:R-:W1:Y:S01]  /*1ce70*/  LDCU UR61, c[0x0][0x3b0] ;  /* 0x00007600ff3d77ac */ /* 0x000e620008000800 */
        /* <DEDUP_REMOVED lines=8> */
[----:B------:R3:W-:Y:S02]  /*1cf00*/  STL [R1+0x1698], R8 ;  /* 0x0016980801007387 */ /* 0x0007e40000100800 */
[----:B---3--:R-:W-:Y:S02]  /*1cf10*/  SEL R8, R0, R22, !P6 ;  /* 0x0000001600087207 */ /* 0x008fe40007000000 */
[----:B------:R-:W3:Y:S01]  /*1cf20*/  LDL.LU R22, [R1+0x178] ;  /* 0x0001780001167983 */ /* 0x000ee20000300800 */
[----:B------:R-:W-:Y:S01]  /*1cf30*/  IMAD R97, R7, UR59, RZ ;  /* 0x0000003b07617c24 */ /* 0x000fe2000f8e02ff */
[----:B------:R-:W-:Y:S01]  /*1cf40*/  ISETP.GE.AND P1, PT, R16, RZ, PT ;  /* 0x000000ff1000720c */ /* 0x000fe20003f26270 */
[----:B------:R-:W-:Y:S01]  /*1cf50*/  IMAD R8, R8, UR58, RZ ;  /* 0x0000003a08087c24 */ /* 0x000fe2000f8e02ff */
[----:B------:R-:W1:Y:S01]  /*1cf60*/  LDCU UR58, c[0x0][0x3b0] ;  /* 0x00007600ff3a77ac */ /* 0x000e620008000800 */
[C---:B------:R-:W-:Y:S01]  /*1cf70*/  SEL R7, R0.reuse, R15, !P6 ;  /* 0x0000000f00077207 */ /* 0x040fe20007000000 */
[----:B------:R-:W-:Y:S01]  /*1cf80*/  @!P0 IMAD.MOV R46, RZ, RZ, -R46 ;  /* 0x000000ffff2e8224 */ /* 0x000fe200078e0a2e */
[----:B------:R-:W3:Y:S01]  /*1cf90*/  LDL.LU R15, [R1+0x400] ;  /* 0x00040000010f7983 */ /* 0x000ee20000300800 */
[----:B------:R-:W-:Y:S01]  /*1cfa0*/  @!P3 IMAD.MOV R187, RZ, RZ, -R187 ;  /* 0x000000ffffbbb224 */ /* 0x000fe200078e0abb */
[C---:B------:R-:W-:Y:S01]  /*1cfb0*/  SEL R34, R0.reuse, R34, !P6 ;  /* 0x0000002200227207 */ /* 0x040fe20007000000 */
[----:B------:R-:W-:Y:S01]  /*1cfc0*/  IMAD R7, R7, UR57, RZ ;  /* 0x0000003907077c24 */ /* 0x000fe2000f8e02ff */
[----:B------:R4:W-:Y:S01]  /*1cfd0*/  STL [R1+0x1124], R8 ;  /* 0x0011240801007387 */ /* 0x0009e20000100800 */
[----:B------:R-:W-:Y:S01]  /*1cfe0*/  VIADD R16, R235, 0x160 ;  /* 0x00000160eb107836 */ /* 0x000fe20000000000 */
[----:B------:R-:W1:Y:S01]  /*1cff0*/  LDCU UR57, c[0x0][0x3b0] ;  /* 0x00007600ff3977ac */ /* 0x000e620008000800 */
[----:B------:R-:W-:Y:S01]  /*1d000*/  @!P2 IMAD.MOV R188, RZ, RZ, -R188 ;  /* 0x000000ffffbca224 */ /* 0x000fe200078e0abc */
[----:B------:R-:W-:-:S02]  /*1d010*/  SEL R36, R0, R36, !P6 ;  /* 0x0000002400247207 */ /* 0x000fc40007000000 */
[C---:B------:R-:W-:Y:S01]  /*1d020*/  SEL R37, R0.reuse, R37, !P6 ;  /* 0x0000002500257207 */ /* 0x040fe20007000000 */
[----:B------:R-:W1:Y:S01]  /*1d030*/  LDCU UR59, c[0x0][0x3b0] ;  /* 0x00007600ff3b77ac */ /* 0x000e620008000800 */
[C---:B----4-:R-:W-:Y:S02]  /*1d040*/  SEL R8, R0.reuse, R24, !P6 ;  /* 0x0000001800087207 */ /* 0x050fe40007000000 */
[----:B------:R-:W4:Y:S04]  /*1d050*/  LDL.LU R24, [R1+0x404] ;  /* 0x0004040001187983 */ /* 0x000f280000300800 */
[----:B------:R1:W-:Y:S02]  /*1d060*/  STL [R1+0x1694], R7 ;  /* 0x0016940701007387 */ /* 0x0003e40000100800 */
[----:B-1----:R-:W-:-:S02]  /*1d070*/  SEL R7, R0, R23, !P6 ;  /* 0x0000001700077207 */ /* 0x002fc40007000000 */
[----:B------:R-:W4:Y:S01]  /*1d080*/  LDL.LU R23, [R1+0x408] ;  /* 0x0004080001177983 */ /* 0x000f220000300800 */
[----:B------:R-:W-:Y:S01]  /*1d090*/  IMAD R8, R8, UR56, RZ ;  /* 0x0000003808087c24 */ /* 0x000fe2000f8e02ff */
[----:B------:R-:W-:Y:S01]  /*1d0a0*/  ISETP.GE.AND P4, PT, R16, RZ, PT ;  /* 0x000000ff1000720c */ /* 0x000fe20003f86270 */
[----:B------:R-:W-:Y:S01]  /*1d0b0*/  IMAD R7, R7, UR55, RZ ;  /* 0x0000003707077c24 */ /* 0x000fe2000f8e02ff */
[----:B------:R-:W1:Y:S02]  /*1d0c0*/  LDCU UR56, c[0x0][0x3b0] ;  /* 0x00007600ff3877ac */ /* 0x000e640008000800 */
[----:B------:R2:W-:Y:S01]  /*1d0d0*/  STL [R1+0x1690], R8 ;  /* 0x0016900801007387 */ /* 0x0005e20000100800 */
[----:B------:R-:W-:Y:S01]  /*1d0e0*/  VIADD R16, R235, 0x167 ;  /* 0x00000167eb107836 */ /* 0x000fe20000000000 */
[----:B------:R-:W1:Y:S01]  /*1d0f0*/  LDCU UR55, c[0x0][0x3b0] ;  /* 0x00007600ff3777ac */ /* 0x000e620008000800 */
[----:B--2---:R-:W-:Y:S02]  /*1d100*/  SEL R8, R0, R13, !P6 ;  /* 0x0000000d00087207 */ /* 0x004fe40007000000 */
        /* <DEDUP_REMOVED lines=8> */
[----:B------:R-:W-:Y:S02]  /*1d190*/  IMAD R7, R7, UR53, RZ ;  /* 0x0000003507077c24 */ /* 0x000fe4000f8e02ff */
[----:B------:R-:W-:Y:S01]  /*1d1a0*/  @!P1 IMAD.MOV R136, RZ, RZ, -R136 ;  /* 0x000000ffff889224 */ /* 0x000fe200078e0a88 */
[----:B------:R-:W-:Y:S01]  /*1d1b0*/  SEL R67, R0, R67, !P6 ;  /* 0x0000004300437207 */ /* 0x000fe20007000000 */
[----:B------:R-:W-:Y:S01]  /*1d1c0*/  IMAD R8, R8, UR52, RZ ;  /* 0x0000003408087c24 */ /* 0x000fe2000f8e02ff */
[----:B------:R1:W-:Y:S01]  /*1d1d0*/  STL [R1+0x1120], R7 ;  /* 0x0011200701007387 */ /* 0x0003e20000100800 */
[----:B------:R-:W-:Y:S01]  /*1d1e0*/  ISETP.GE.AND P1, PT, R16, RZ, PT ;  /* 0x000000ff1000720c */ /* 0x000fe20003f26270 */
[----:B------:R-:W-:Y:S01]  /*1d1f0*/  @!P4 IMAD.MOV R186, RZ, RZ, -R186 ;  /* 0x000000ffffbac224 */ /* 0x000fe200078e0aba */
[C---:B------:R-:W-:Y:S01]  /*1d200*/  SEL R6, R0.reuse, R6, !P6 ;  /* 0x0000000600067207 */ /* 0x040fe20007000000 */
[----:B------:R-:W1:Y:S01]  /*1d210*/  LDCU UR53, c[0x0][0x3b0] ;  /* 0x00007600ff3577ac */ /* 0x000e620008000800 */
[----:B------:R-:W-:-:S02]  /*1d220*/  SEL R106, R0, R106, !P6 ;  /* 0x0000006a006a7207 */ /* 0x000fc40007000000 */
[C---:B------:R-:W-:Y:S01]  /*1d230*/  SEL R157, R0.reuse, R157, !P6 ;  /* 0x0000009d009d7207 */ /* 0x040fe20007000000 */
[----:B------:R-:W1:Y:S02]  /*1d240*/  LDCU UR52, c[0x0][0x3b0] ;  /* 0x00007600ff3477ac */ /* 0x000e640008000800 */
[C---:B-1----:R-:W-:Y:S02]  /*1d250*/  SEL R7, R0.reuse, R15, !P6 ;  /* 0x0000000f00077207 */ /* 0x042fe40007000000 */
[----:B------:R-:W3:Y:S03]  /*1d260*/  LDL.LU R15, [R1+0x41c] ;  /* 0x00041c00010f7983 */ /* 0x000ee60000300800 */
[----:B------:R-:W-:Y:S01]  /*1d270*/  IMAD R7, R7, UR51, RZ ;  /* 0x0000003307077c24 */ /* 0x000fe2000f8e02ff */
[----:B------:R4:W-:Y:S01]  /*1d280*/  STL [R1+0x1688], R8 ;  /* 0x0016880801007387 */ /* 0x0009e20000100800 */
[----:B------:R-:W-:Y:S01]  /*1d290*/  IADD3 R16, PT, PT, R235, 0x168, RZ ;  /* 0x00000168eb107810 */ /* 0x000fe20007ffe0ff */
[----:B------:R-:W-:Y:S01]  /*1d2a0*/  @!P1 IMAD.MOV R137, RZ, RZ, -R137 ;  /* 0x000000ffff899224 */ /* 0x000fe200078e0a89 */
[----:B------:R-:W1:Y:S01]  /*1d2b0*/  LDCU UR51, c[0x0][0x3b0] ;  /* 0x00007600ff3377ac */ /* 0x000e620008000800 */
[----:B----4-:R-:W-:-:S02]  /*1d2c0*/  SEL R8, R0, R24, !P6 ;  /* 0x0000001800087207 */ /* 0x010fc40007000000 */
[----:B------:R-:W4:Y:S04]  /*1d2d0*/  LDL.LU R24, [R1+0x420] ;  /* 0x0004200001187983 */ /* 0x000f280000300800 */
[----:B------:R1:W-:Y:S02]  /*1d2e0*/  STL [R1+0x1684], R7 ;  /* 0x0016840701007387 */ /* 0x0003e40000100800 */
[----:B-1----:R-:W-:Y:S02]  /*1d2f0*/  SEL R7, R0, R23, !P6 ;  /* 0x0000001700077207 */ /* 0x002fe40007000000 */
        /* <DEDUP_REMOVED lines=8> */
[----:B--2---:R-:W-:-:S02]  /*1d380*/  SEL R8, R0, R13, !P6 ;  /* 0x0000000d00087207 */ /* 0x004fc40007000000 */
[----:B------:R-:W2:Y:S03]  /*1d390*/  LDL.LU R13, [R1+0x164] ;  /* 0x00016400010d7983 */ /* 0x000ea60000300800 */
[----:B------:R-:W-:Y:S01]  /*1d3a0*/  IMAD R119, R8, UR48, RZ ;  /* 0x0000003008777c24 */ /* 0x000fe2000f8e02ff */
[----:B------:R-:W-:Y:S01]  /*1d3b0*/  SEL R7, R0, R25, !P6 ;  /* 0x0000001900077207 */ /* 0x000fe20007000000 */
[----:B------:R-:W-:Y:S01]  /*1d3c0*/  @!P4 IMAD.MOV R189, RZ, RZ, -R189 ;  /* 0x000000ffffbdc224 */ /* 0x000fe200078e0abd */
[----:B------:R-:W2:Y:S01]  /*1d3d0*/  LDL.LU R25, [R1+0x42c] ;  /* 0x00042c0001197983 */ /* 0x000ea20000300800 */
[----:B------:R-:W-:Y:S01]  /*1d3e0*/  ISETP.GE.AND P0, PT, R16, RZ, PT ;  /* 0x000000ff1000720c */ /* 0x000fe20003f06270 */
[----:B------:R-:W1:Y:S01]  /*1d3f0*/  LDCU UR48, c[0x0][0x3b0] ;  /* 0x00007600ff3077ac */ /* 0x000e620008000800 */
[----:B---3--:R-:W-:Y:S02]  /*1d400*/  SEL R8, R0, R22, !P6 ;  /* 0x0000001600087207 */ /* 0x008fe40007000000 */
[----:B------:R-:W3:Y:S01]  /*1d410*/  LDL.LU R22, [R1+0x430] ;  /* 0x0004300001167983 */ /* 0x000ee20000300800 */
[----:B------:R-:W-:Y:S01]  /*1d420*/  IMAD R7, R7, UR47, RZ ;  /* 0x0000002f07077c24 */ /* 0x000fe2000f8e02ff */
[----:B------:R-:W-:Y:S01]  /*1d430*/  IADD3 R16, PT, PT, R235, 0x16c, RZ ;  /* 0x0000016ceb107810 */ /* 0x000fe20007ffe0ff */
[----:B------:R-:W-:Y:S01]  /*1d440*/  IMAD R8, R8, UR46, RZ ;  /* 0x0000002e08087c24 */ /* 0x000fe2000f8e02ff */
[----:B------:R-:W-:-:S05]  /*1d450*/  SEL R159, R0, R159, !P6 ;  /* 0x0000009f009f7207 */ /* 0x000fca0007000000 */
[----:B------:R-:W-:Y:S01]  /*1d460*/  @!P0 IMAD.MOV R47, RZ, RZ, -R47 ;  /* 0x000000ffff2f8224 */ /* 0x000fe200078e0a2f */
[----:B------:R1:W-:Y:S01]  /*1d470*/  STL [R1+0x1094], R7 ;  /* 0x0010940701007387 */ /* 0x0003e20000100800 */
[----:B------:R-:W-:Y:S01]  /*1d480*/  ISETP.GE.AND P3, PT, R16, RZ, PT ;  /* 0x000000ff1000720c */ /* 0x000fe20003f66270 */
[----:B------:R-:W1:Y:S01]  /*1d490*/  LDCU UR47, c[0x0][0x3b0] ;  /* 0x00007600ff2f77ac */ /* 0x000e620008000800 */
[C---:B------:R-:W-:Y:S02]  /*1d4a0*/  SEL R160, R0.reuse, R160, !P6 ;  /* 0x000000a000a07207 */ /* 0x040fe40007000000 */
[C---:B------:R-:W-:Y:S01]  /*1d4b0*/  SEL R161, R0.reuse, R161, !P6 ;  /* 0x000000a100a17207 */ /* 0x040fe20007000000 */
[----:B------:R-:W1:Y:S02]  /*1d4c0*/  LDCU UR46, c[0x0][0x3b0] ;  /* 0x00007600ff2e77ac */ /* 0x000e640008000800 */
[C---:B-1----:R-:W-:Y:S02]  /*1d4d0*/  SEL R7, R0.reuse, R15, !P6 ;  /* 0x0000000f00077207 */ /* 0x042fe40007000000 */
[----:B------:R-:W3:Y:S03]  /*1d4e0*/  LDL.LU R15, [R1+0x434] ;  /* 0x00043400010f7983 */ /* 0x000ee60000300800 */
[----:B------:R-:W-:Y:S01]  /*1d4f0*/  IMAD R7, R7, UR45, RZ ;  /* 0x0000002d07077c24 */ /* 0x000fe2000f8e02ff */
[----:B------:R4:W-:Y:S01]  /*1d500*/  STL [R1+0x167c], R8 ;  /* 0x00167c0801007387 */ /* 0x0009e20000100800 */
[----:B------:R-:W-:Y:S01]  /*1d510*/  VIADD R16, R235, 0x16d ;  /* 0x0000016deb107836 */ /* 0x000fe20000000000 */
[C---:B------:R-:W-:Y:S01]  /*1d520*/  SEL R163, R0.reuse, R163, !P6 ;  /* 0x000000a300a37207 */ /* 0x040fe20007000000 */
[----:B------:R-:W-:Y:S01]  /*1d530*/  @!P3 IMAD.MOV R138, RZ, RZ, -R138 ;  /* 0x000000ffff8ab224 */ /* 0x000fe200078e0a8a */
[C---:B------:R-:W-:Y:S01]  /*1d540*/  SEL R41, R0.reuse, R41, !P6 ;  /* 0x0000002900297207 */ /* 0x040fe20007000000 */
        /* <DEDUP_REMOVED lines=11> */
[----:B------:R-:W-:Y:S01]  /*1d600*/  IADD3 R16, PT, PT, R235, 0x16e, RZ ;  /* 0x0000016eeb107810 */ /* 0x000fe20007ffe0ff */
        /* <DEDUP_REMOVED lines=9> */
[C---:B---3--:R-:W-:Y:S02]  /*1d6a0*/  SEL R8, R0.reuse, R22, !P6 ;  /* 0x0000001600087207 */ /* 0x048fe40007000000 */
[----:B------:R-:W3:Y:S01]  /*1d6b0*/  LDL.LU R22, [R1+0x464] ;  /* 0x0004640001167983 */ /* 0x000ee20000300800 */
[----:B------:R-:W-:Y:S01]  /*1d6c0*/  IMAD R7, R7, UR73, RZ ;  /* 0x0000004907077c24 */ /* 0x000fe2000f8e02ff */
[----:B------:R-:W-:Y:S01]  /*1d6d0*/  SEL R164, R0, R164, !P6 ;  /* 0x000000a400a47207 */ /* 0x000fe20007000000 */
[----:B------:R-:W-:Y:S01]  /*1d6e0*/  IMAD R8, R8, UR72, RZ ;  /* 0x0000004808087c24 */ /* 0x000fe2000f8e02ff */
[----:B------:R-:W1:Y:S02]  /*1d6f0*/  LDCU UR72, c[0x0][0x3b0] ;  /* 0x00007600ff4877ac */ /* 0x000e640008000800 */
[----:B------:R1:W-:Y:S01]  /*1d700*/  STL [R1+0x1078], R7 ;  /* 0x0010780701007387 */ /* 0x0003e20000100800 */
[----:B------:R-:W-:Y:S01]  /*1d710*/  VIADD R16, R235, 0x16f ;  /* 0x0000016feb107836 */ /* 0x000fe20000000000 */
[C---:B------:R-:W-:Y:S01]  /*1d720*/  SEL R82, R0.reuse, R82, !P6 ;  /* 0x0000005200527207 */ /* 0x040fe20007000000 */
[----:B------:R-:W-:Y:S01]  /*1d730*/  @!P1 IMAD.MOV R48, RZ, RZ, -R48 ;  /* 0x000000ffff309224 */ /* 0x000fe200078e0a30 */
[C---:B------:R-:W-:Y:S01]  /*1d740*/  SEL R168, R0.reuse, R168, !P6 ;  /* 0x000000a800a87207 */ /* 0x040fe20007000000 */
[----:B------:R-:W1:Y:S02]  /*1d750*/  LDCU UR73, c[0x0][0x3b0] ;  /* 0x00007600ff4977ac */ /* 0x000e640008000800 */
[----:B-1----:R-:W-:-:S02]  /*1d760*/  SEL R7, R0, R15, !P6 ;  /* 0x0000000f00077207 */ /* 0x002fc40007000000 */
[----:B------:R-:W3:Y:S03]  /*1d770*/  LDL.LU R15, [R1+0x468] ;  /* 0x00046800010f7983 */ /* 0x000ee60000300800 */
[----:B------:R-:W-:Y:S01]  /*1d780*/  IMAD R7, R7, UR41, RZ ;  /* 0x0000002907077c24 */ /* 0x000fe2000f8e02ff */
[----:B------:R4:W-:Y:S01]  /*1d790*/  STL [R1+0x1670], R8 ;  /* 0x0016700801007387 */ /* 0x0009e20000100800 */
[----:B------:R-:W-:Y:S01]  /*1d7a0*/  ISETP.GE.AND P4, PT, R16, RZ, PT ;  /* 0x000000ff1000720c */ /* 0x000fe20003f86270 */
[----:B------:R-:W1:Y:S01]  /*1d7b0*/  LDCU UR41, c[0x0][0x3b0] ;  /* 0x00007600ff2977ac */ /* 0x000e620008000800 */
[C---:B----4-:R-:W-:Y:S02]  /*1d7c0*/  SEL R8, R0.reuse, R24, !P6 ;  /* 0x0000001800087207 */ /* 0x050fe40007000000 */
[----:B------:R-:W4:Y:S04]  /*1d7d0*/  LDL.LU R24, [R1+0x480] ;  /* 0x0004800001187983 */ /* 0x000f280000300800 */
[----:B------:R1:W-:Y:S02]  /*1d7e0*/  STL [R1+0x166c], R7 ;  /* 0x00166c0701007387 */ /* 0x0003e40000100800 */
[----:B-1----:R-:W-:-:S02]  /*1d7f0*/  SEL R7, R0, R23, !P6 ;  /* 0x0000001700077207 */ /* 0x002fc40007000000 */
[----:B------:R-:W4:Y:S01]  /*1d800*/  LDL.LU R23, [R1+0x488] ;  /* 0x0004880001177983 */ /* 0x000f220000300800 */
[----:B------:R-:W-:Y:S01]  /*1d810*/  IMAD R8, R8, UR71, RZ ;  /* 0x0000004708087c24 */ /* 0x000fe2000f8e02ff */
[----:B------:R-:W-:Y:S01]  /*1d820*/  IADD3 R16, PT, PT, R235, 0x170, RZ ;  /* 0x00000170eb107810 */ /* 0x000fe20007ffe0ff */
[----:B------:R-:W-:Y:S01]  /*1d830*/  IMAD R93, R7, UR70, RZ ;  /* 0x00000046075d7c24 */ /* 0x000fe2000f8e02ff */
[----:B------:R-:W1:Y:S02]  /*1d840*/  LDCU UR71, c[0x0][0x3b0] ;  /* 0x00007600ff4777ac */ /* 0x000e640008000800 */
[----:B------:R2:W-:Y:S01]  /*1d850*/  STL [R1+0x1668], R8 ;  /* 0x0016680801007387 */ /* 0x0005e20000100800 */
[----:B------:R-:W-:Y:S01]  /*1d860*/  ISETP.GE.AND P0, PT, R16, RZ, PT ;  /* 0x000000ff1000720c */ /* 0x000fe20003f06270 */
[----:B------:R-:W-:Y:S01]  /*1d870*/  @!P4 IMAD.MOV R139, RZ, RZ, -R139 ;  /* 0x000000ffff8bc224 */ /* 0x000fe200078e0a8b */
[----:B------:R-:W1:Y:S01]  /*1d880*/  LDCU UR70, c[0x0][0x3b0] ;  /* 0x00007600ff4677ac */ /* 0x000e620008000800 */
[----:B--2---:R-:W-:-:S02]  /*1d890*/  SEL R8, R0, R13, !P6 ;  /* 0x0000000d00087207 */ /* 0x004fc40007000000 */
[----:B------:R-:W2:Y:S03]  /*1d8a0*/  LDL.LU R13, [R1+0x4a0] ;  /* 0x0004a000010d7983 */ /* 0x000ea60000300800 */
[----:B------:R-:W-:Y:S01]  /*1d8b0*/  IMAD R8, R8, UR44, RZ ;  /* 0x0000002c08087c24 */ /* 0x000fe2000f8e02ff */
[----:B------:R-:W1:Y:S01]  /*1d8c0*/  LDCU UR44, c[0x0][0x3b0] ;  /* 0x00007600ff2c77ac */ /* 0x000e620008000800 */
[C---:B------:R-:W-:Y:S02]  /*1d8d0*/  SEL R7, R0.reuse, R25, !P6 ;  /* 0x0000001900077207 */ /* 0x040fe40007000000 */
[----:B------:R-:W2:Y:S04]  /*1d8e0*/  LDL.LU R25, [R1+0x4a4] ;  /* 0x0004a40001197983 */ /* 0x000ea80000300800 */
[----:B------:R3:W-:Y:S02]  /*1d8f0*/  STL [R1+0x1074], R8 ;  /* 0x0010740801007387 */ /* 0x0007e40000100800 */
[----:B---3--:R-:W-:-:S02]  /*1d900*/  SEL R8, R0, R22, !P6 ;  /* 0x0000001600087207 */ /* 0x008fc40007000000 */
[----:B------:R-:W3:Y:S01]  /*1d910*/  LDL.LU R22, [R1+0x4b0] ;  /* 0x0004b00001167983 */ /* 0x000ee20000300800 */
[----:B------:R-:W-:Y:S01]  /*1d920*/  IMAD R7, R7, UR43, RZ ;  /* 0x0000002b07077c24 */ /* 0x000fe2000f8e02ff */
[----:B------:R-:W-:Y:S01]  /*1d930*/  SEL R169, R0, R169, !P6 ;  /* 0x000000a900a97207 */ /* 0x000fe20007000000 */
[----:B------:R-:W-:Y:S01]  /*1d940*/  IMAD R8, R8, UR42, RZ ;  /* 0x0000002a08087c24 */ /* 0x000fe2000f8e02ff */
[C---:B------:R-:W-:Y:S01]  /*1d950*/  SEL R172, R0.reuse, R172, !P6 ;  /* 0x000000ac00ac7207 */ /* 0x040fe20007000000 */
[----:B------:R-:W-:Y:S01]  /*1d960*/  VIADD R16, R235, 0x172 ;  /* 0x00000172eb107836 */ /* 0x000fe20000000000 */
[----:B------:R1:W-:Y:S01]  /*1d970*/  STL [R1+0x1664], R7 ;  /* 0x0016640701007387 */ /* 0x0003e20000100800 */
[----:B------:R-:W-:Y:S01]  /*1d980*/  @!P0 IMAD.MOV R191, RZ, RZ, -R191 ;  /* 0x000000ffffbf8224 */ /* 0x000fe200078e0abf */
[C---:B------:R-:W-:Y:S01]  /*1d990*/  SEL R173, R0.reuse, R173, !P6 ;  /* 0x000000ad00ad7207 */ /* 0x040fe20007000000 */
[----:B------:R-:W1:Y:S01]  /*1d9a0*/  LDCU UR42, c[0x0][0x3b0] ;  /* 0x00007600ff2a77ac */ /* 0x000e620008000800 */
[----:B------:R-:W-:-:S02]  /*1d9b0*/  SEL R68, R0, R68, !P6 ;  /* 0x0000004400447207 */ /* 0x000fc40007000000 */
[C---:B------:R-:W-:Y:S01]  /*1d9c0*/  SEL R43, R0.reuse, R43, !P6 ;  /* 0x0000002b002b7207 */ /* 0x040fe20007000000 */
[----:B------:R-:W1:Y:S02]  /*1d9d0*/  LDCU UR43, c[0x0][0x3b0] ;  /* 0x00007600ff2b77ac */ /* 0x000e640008000800 */
[----:B-1----:R-:W-:Y:S02]  /*1d9e0*/  SEL R7, R0, R15, !P6 ;  /* 0x0000000f00077207 */ /* 0x002fe40007000000 */
[----:B------:R-:W3:Y:S03]  /*1d9f0*/  LDL.LU R15, [R1+0x4b4] ;  /* 0x0004b400010f7983 */ /* 0x000ee60000300800 */
[----:B------:R-:W-:Y:S01]  /*1da00*/  IMAD R7, R7, UR39, RZ ;  /* 0x0000002707077c24 */ /* 0x000fe2000f8e02ff */
[----:B------:R4:W-:Y:S01]  /*1da10*/  STL [R1+0x1660], R8 ;  /* 0x0016600801007387 */ /* 0x0009e20000100800 */
[----:B------:R-:W-:Y:S01]  /*1da20*/  ISETP.GE.AND P3, PT, R16, RZ, PT ;  /* 0x000000ff1000720c */ /* 0x000fe20003f66270 */
[----:B------:R-:W1:Y:S01]  /*1da30*/  LDCU UR39, c[0x0][0x3b0] ;  /* 0x00007600ff2777ac */ /* 0x000e620008000800 */
[----:B----4-:R-:W-:-:S02]  /*1da40*/  SEL R8, R0, R24, !P6 ;  /* 0x0000001800087207 */ /* 0x010fc40007000000 */
[----:B------:R-:W4:Y:S04]  /*1da50*/  LDL.LU R24, [R1+0x4e4] ;  /* 0x0004e40001187983 */ /* 0x000f280000300800 */
[----:B------:R1:W-:Y:S02]  /*1da60*/  STL [R1+0x165c], R7 ;  /* 0x00165c0701007387 */ /* 0x0003e40000100800 */
[----:B-1----:R-:W-:Y:S02]  /*1da70*/  SEL R7, R0, R23, !P6 ;  /* 0x0000001700077207 */ /* 0x002fe40007000000 */
[----:B------:R-:W4:Y:S01]  /*1da80*/  LDL.LU R23, [R1+0x4f4] ;  /* 0x0004f40001177983 */ /* 0x000f220000300800 */
[----:B------:R-:W-:Y:S01]  /*1da90*/  IMAD R92, R8, UR38, RZ ;  /* 0x00000026085c7c24 */ /* 0x000fe2000f8e02ff */
[----:B------:R-:W-:Y:S01]  /*1daa0*/  IADD3 R16, PT, PT, R235, 0x174, RZ ;  /* 0x00000174eb107810 */ /* 0x000fe20007ffe0ff */
[----:B------:R-:W-:Y:S01]  /*1dab0*/  IMAD R7, R7, UR37, RZ ;  /* 0x0000002507077c24 */ /* 0x000fe2000f8e02ff */
[----:B------:R-:W1:Y:S01]  /*1dac0*/  LDCU UR38, c[0x0][0x3b0] ;  /* 0x00007600ff2677ac */ /* 0x000e620008000800 */
[----:B--2---:R-:W-:Y:S01]  /*1dad0*/  SEL R8, R0, R13, !P6 ;  /* 0x0000000d00087207 */ /* 0x004fe20007000000 */
[----:B------:R-:W-:Y:S01]  /*1dae0*/  @!P3 IMAD.MOV R49, RZ, RZ, -R49 ;  /* 0x000000ffff31b224 */ /* 0x000fe200078e0a31 */
[----:B------:R-:W2:Y:S01]  /*1daf0*/  LDL.LU R13, [R1+0x500] ;  /* 0x00050000010d7983 */ /* 0x000ea20000300800 */
[----:B------:R-:W-:Y:S01]  /*1db00*/  ISETP.GE.AND P2, PT, R16, RZ, PT ;  /* 0x000000ff1000720c */ /* 0x000fe20003f46270 */
[----:B------:R-:W1:Y:S01]  /*1db10*/  LDCU UR37, c[0x0][0x3b0] ;  /* 0x00007600ff2577ac */ /* 0x000e620008000800 */
[----:B------:R-:W-:Y:S01]  /*1db20*/  IMAD R8, R8, UR36, RZ ;  /* 0x0000002408087c24 */ /* 0x000fe2000f8e02ff */
[----:B------:R1:W-:Y:S01]  /*1db30*/  STL [R1+0x1060], R7 ;  /* 0x0010600701007387 */ /* 0x0003e20000100800 */
[----:B------:R-:W-:Y:S01]  /*1db40*/  VIADD R16, R235, 0x175 ;  /* 0x00000175eb107836 */ /* 0x000fe20000000000 */
[----:B------:R-:W-:Y:S01]  /*1db50*/  SEL R176, R0, R176, !P6 ;  /* 0x000000b000b07207 */ /* 0x000fe20007000000 */
[----:B------:R-:W-:Y:S01]  /*1db60*/  IMAD R6, R6, UR39, RZ ;  /* 0x0000002706067c24 */ /* 0x000fe2000f8e02ff */
[C---:B------:R-:W-:Y:S01]  /*1db70*/  SEL R177, R0.reuse, R177, !P6 ;  /* 0x000000b100b17207 */ /* 0x040fe20007000000 */
[----:B------:R-:W2:Y:S01]  /*1db80*/  LDCU UR39, c[0x0][0x3b0] ;  /* 0x00007600ff2777ac */ /* 0x000ea20008000800 */
[----:B------:R-:W-:-:S02]  /*1db90*/  SEL R180, R0, R180, !P6 ;  /* 0x000000b400b47207 */ /* 0x000fc40007000000 */
[C---:B------:R-:W-:Y:S01]  /*1dba0*/  SEL R181, R0.reuse, R181, !P6 ;  /* 0x000000b500b57207 */ /* 0x040fe20007000000 */
        /* <DEDUP_REMOVED lines=9> */
[C---:B------:R-:W-:Y:S01]  /*1dc40*/  SEL R69, R0.reuse, R69, !P6 ;  /* 0x0000004500457207 */ /* 0x040fe20007000000 */
[----:B------:R-:W-:Y:S01]  /*1dc50*/  @!P2 IMAD.MOV R192, RZ, RZ, -R192 ;  /* 0x000000ffffc0a224 */ /* 0x000fe200078e0ac0 */
[----:B------:R1:W-:Y:S01]  /*1dc60*/  STL [R1+0x1654], R7 ;  /* 0x0016540701007387 */ /* 0x0003e20000100800 */
[----:B------:R-:W-:Y:S01]  /*1dc70*/  IADD3 R16, PT, PT, R235, 0x176, RZ ;  /* 0x00000176eb107810 */ /* 0x000fe20007ffe0ff */
[----:B------:R-:W1:Y:S01]  /*1dc80*/  LDCU UR35, c[0x0][0x3b0] ;  /* 0x00007600ff2377ac */ /* 0x000e620008000800 */
[C---:B------:R-:W-:Y:S02]  /*1dc90*/  SEL R109, R0.reuse, R31, !P6 ;  /* 0x0000001f006d7207 */ /* 0x040fe40007000000 */
[C---:B------:R-:W-:Y:S01]  /*1dca0*/  SEL R77, R0.reuse, R30, !P6 ;  /* 0x0000001e004d7207 */ /* 0x040fe20007000000 */
[----:B------:R-:W1:Y:S02]  /*1dcb0*/  LDCU UR34, c[0x0][0x3b0] ;  /* 0x00007600ff2277ac */ /* 0x000e640008000800 */
[----:B-1----:R-:W-:-:S02]  /*1dcc0*/  SEL R7, R0, R15, !P6 ;  /* 0x0000000f00077207 */ /* 0x002fc40007000000 */
[----:B------:R-:W3:Y:S03]  /*1dcd0*/  LDL.LU R15, [R1+0x52c] ;  /* 0x00052c00010f7983 */ /* 0x000ee60000300800 */
[----:B------:R-:W-:Y:S01]  /*1dce0*/  IMAD R91, R7, UR33, RZ ;  /* 0x00000021075b7c24 */ /* 0x000fe2000f8e02ff */
[----:B------:R4:W-:Y:S01]  /*1dcf0*/  STL [R1+0x1650], R8 ;  /* 0x0016500801007387 */ /* 0x0009e20000100800 */
[----:B------:R-:W-:Y:S01]  /*1dd00*/  ISETP.GE.AND P4, PT, R16, RZ, PT ;  /* 0x000000ff1000720c */ /* 0x000fe20003f86270 */
[----:B------:R-:W-:Y:S01]  /*1dd10*/  @!P1 IMAD.MOV R193, RZ, RZ, -R193 ;  /* 0x000000ffffc19224 */ /* 0x000fe200078e0ac1 */
[----:B------:R-:W1:Y:S01]  /*1dd20*/  LDCU UR33, c[0x0][0x3b0] ;  /* 0x00007600ff2177ac */ /* 0x000e620008000800 */
[C---:B----4-:R-:W-:Y:S02]  /*1dd30*/  SEL R8, R0.reuse, R24, !P6 ;  /* 0x0000001800087207 */ /* 0x050fe40007000000 */
[----:B------:R-:W4:Y:S01]  /*1dd40*/  LDL.LU R24, [R1+0x590] ;  /* 0x0005900001187983 */ /* 0x000f220000300800 */
[----:B------:R-:W-:-:S03]  /*1dd50*/  SEL R7, R0, R23, !P6 ;  /* 0x0000001700077207 */ /* 0x000fc60007000000 */
[----:B------:R-:W4:Y:S01]  /*1dd60*/  LDL.LU R23, [R1+0x598] ;  /* 0x0005980001177983 */ /* 0x000f220000300800 */
[----:B------:R-:W-:Y:S01]  /*1dd70*/  IMAD R251, R8, UR32, RZ ;  /* 0x0000002008fb7c24 */ /* 0x000fe2000f8e02ff */
[----:B------:R-:W1:Y:S01]  /*1dd80*/  LDCU UR32, c[0x0][0x3b0] ;  /* 0x00007600ff2077ac */ /* 0x000e620008000800 */
[----:B------:R-:W-:Y:S02]  /*1dd90*/  IMAD R7, R7, UR31, RZ ;  /* 0x0000001f07077c24 */ /* 0x000fe4000f8e02ff */
[C---:B------:R-:W-:Y:S01]  /*1dda0*/  VIADD R16, R235.reuse, 0x177 ;  /* 0x00000177eb107836 */ /* 0x040fe20000000000 */
[----:B------:R-:W1:Y:S01]  /*1ddb0*/  LDCU UR31, c[0x0][0x3b0] ;  /* 0x00007600ff1f77ac */ /* 0x000e620008000800 */
[----:B--2---:R-:W-:Y:S02]  /*1ddc0*/  SEL R8, R0, R13, !P6 ;  /* 0x0000000d00087207 */ /* 0x004fe40007000000 */
[----:B------:R-:W2:Y:S03]  /*1ddd0*/  LDL.LU R13, [R1+0x5b0] ;  /* 0x0005b000010d7983 */ /* 0x000ea60000300800 */
[----:B------:R-:W-:Y:S01]  /*1dde0*/  IMAD R8, R8, UR30, RZ ;  /* 0x0000001e08087c24 */ /* 0x000fe2000f8e02ff */
[----:B------:R1:W-:Y:S01]  /*1ddf0*/  STL [R1+0xea4], R7 ;  /* 0x000ea40701007387 */ /* 0x0003e20000100800 */
[----:B------:R-:W-:Y:S01]  /*1de00*/  ISETP.GE.AND P0, PT, R16, RZ, PT ;  /* 0x000000ff1000720c */ /* 0x000fe20003f06270 */
[----:B------:R-:W-:Y:S01]  /*1de10*/  @!P4 IMAD.MOV R140, RZ, RZ, -R140 ;  /* 0x000000ffff8cc224 */ /* 0x000fe200078e0a8c */
[C---:B------:R-:W-:Y:S01]  /*1de20*/  SEL R184, R0.reuse, R184, !P6 ;  /* 0x000000b800b87207 */ /* 0x040fe20007000000 */
[C---:B------:R-:W-:Y:S01]  /*1de30*/  VIADD R31, R235.reuse, 0x1f6 ;  /* 0x000001f6eb1f7836 */ /* 0x040fe20000000000 */
[C---:B------:R-:W-:Y:S01]  /*1de40*/  SEL R185, R0.reuse, R185, !P6 ;  /* 0x000000b900b97207 */ /* 0x040fe20007000000 */
[----:B------:R-:W-:Y:S01]  /*1de50*/  VIADD R30, R235, 0x1f7 ;  /* 0x000001f7eb1e7836 */ /* 0x000fe20000000000 */
[C---:B------:R-:W-:Y:S01]  /*1de60*/  SEL R136, R0.reuse, R136, !P6 ;  /* 0x0000008800887207 */ /* 0x040fe20007000000 */
[----:B------:R-:W2:Y:S01]  /*1de70*/  LDCU UR30, c[0x0][0x3b0] ;  /* 0x00007600ff1e77ac */ /* 0x000ea20008000800 */
[----:B-1----:R-:W-:-:S02]  /*1de80*/  SEL R7, R0, R25, !P6 ;  /* 0x0000001900077207 */ /* 0x002fc40007000000 */
[----:B------:R-:W2:Y:S04]  /*1de90*/  LDL.LU R25, [R1+0x5cc] ;  /* 0x0005cc0001197983 */ /* 0x000ea80000300800 */
[----:B------:R3:W-:Y:S02]  /*1dea0*/  STL [R1+0x164c], R8 ;  /* 0x00164c0801007387 */ /* 0x0007e40000100800 */
[----:B---3--:R-:W-:Y:S02]  /*1deb0*/  SEL R8, R0, R22, !P6 ;  /* 0x0000001600087207 */ /* 0x008fe40007000000 */
[----:B------:R-:W3:Y:S01]  /*1dec0*/  LDL.LU R22, [R1+0x5d0] ;  /* 0x0005d00001167983 */ /* 0x000ee20000300800 */
[----:B------:R-:W-:Y:S01]  /*1ded0*/  IMAD R7, R7, UR29, RZ ;  /* 0x0000001d07077c24 */ /* 0x000fe2000f8e02ff */
[----:B------:R-:W-:Y:S01]  /*1dee0*/  IADD3 R16, PT, PT, R235, 0x178, RZ ;  /* 0x00000178eb107810 */ /* 0x000fe20007ffe0ff */
[----:B------:R-:W-:Y:S01]  /*1def0*/  IMAD R8, R8, UR28, RZ ;  /* 0x0000001c08087c24 */ /* 0x000fe2000f8e02ff */
[----:B------:R-:W1:Y:S02]  /*1df00*/  LDCU UR28, c[0x0][0x3b0] ;  /* 0x00007600ff1c77ac */ /* 0x000e640008000800 */
[----:B------:R1:W-:Y:S01]  /*1df10*/  STL [R1+0x1648], R7 ;  /* 0x0016480701007387 */ /* 0x0003e20000100800 */
[----:B------:R-:W-:Y:S01]  /*1df20*/  @!P0 IMAD.MOV R194, RZ, RZ, -R194 ;  /* 0x000000ffffc28224 */ /* 0x000fe200078e0ac2 */
        /* <DEDUP_REMOVED lines=16> */
[C---:B------:R-:W-:Y:S01]  /*1e030*/  SEL R188, R0.reuse, R188, !P6 ;  /* 0x000000bc00bc7207 */ /* 0x040fe20007000000 */
[----:B------:R-:W-:Y:S01]  /*1e040*/  IMAD R77, R77, UR47, RZ ;  /* 0x0000002f4d4d7c24 */ /* 0x000fe2000f8e02ff */
[----:B------:R-:W1:Y:S02]  /*1e050*/  LDCU UR29, c[0x0][0x3b0] ;  /* 0x00007600ff1d77ac */ /* 0x000e640008000800 */
[----:B-1----:R-:W-:-:S02]  /*1e060*/  SEL R7, R0, R15, !P6 ;  /* 0x0000000f00077207 */ /* 0x002fc40007000000 */
[----:B------:R-:W-:Y:S01]  /*1e070*/  ISETP.GE.AND P3, PT, R16, RZ, PT ;  /* 0x000000ff1000720c */ /* 0x000fe20003f66270 */
[----:B------:R-:W3:Y:S01]  /*1e080*/  LDL.LU R15, [R1+0x5d8] ;  /* 0x0005d800010f7983 */ /* 0x000ee20000300800 */
[C---:B------:R-:W-:Y:S02]  /*1e090*/  VIADD R46, R235.reuse, 0x1fc ;  /* 0x000001fceb2e7836 */ /* 0x040fe40000000000 */
[----:B------:R-:W-:Y:S01]  /*1e0a0*/  VIADD R45, R235, 0x1fd ;  /* 0x000001fdeb2d7836 */ /* 0x000fe20000000000 */
[----:B------:R4:W-:Y:S01]  /*1e0b0*/  STL [R1+0x1644], R8 ;  /* 0x0016440801007387 */ /* 0x0009e20000100800 */
[----:B------:R-:W-:Y:S01]  /*1e0c0*/  IMAD R88, R7, UR27, RZ ;  /* 0x0000001b07587c24 */ /* 0x000fe2000f8e02ff */
[----:B------:R-:W1:Y:S01]  /*1e0d0*/  LDCU UR27, c[0x0][0x3b0] ;  /* 0x00007600ff1b77ac */ /* 0x000e620008000800 */
[C---:B------:R-:W-:Y:S02]  /*1e0e0*/  SEL R38, R0.reuse, R165, !P6 ;  /* 0x000000a500267207 */ /* 0x040fe40007000000 */
[----:B------:R-:W-:Y:S01]  /*1e0f0*/  SEL R40, R0, R162, !P6 ;  /* 0x000000a200287207 */ /* 0x000fe20007000000 */
[----:B------:R-:W-:Y:S01]  /*1e100*/  IMAD R242, R32, UR45, RZ ;  /* 0x0000002d20f27c24 */ /* 0x000fe2000f8e02ff */
[C---:B------:R-:W-:Y:S01]  /*1e110*/  SEL R65, R0.reuse, R183, !P6 ;  /* 0x000000b700417207 */ /* 0x040fe20007000000 */
[----:B------:R-:W-:Y:S01]  /*1e120*/  VIADD R16, R235, 0x179 ;  /* 0x00000179eb107836 */ /* 0x000fe20000000000 */
[C---:B------:R-:W-:Y:S01]  /*1e130*/  SEL R186, R0.reuse, R190, !P6 ;  /* 0x000000be00ba7207 */ /* 0x040fe20007000000 */
[----:B------:R-:W-:Y:S01]  /*1e140*/  IMAD R135, R135, UR42, RZ ;  /* 0x0000002a87877c24 */ /* 0x000fe2000f8e02ff */
[----:B------:R-:W1:Y:S01]  /*1e150*/  LDCU UR47, c[0x0][0x3b0] ;  /* 0x00007600ff2f77ac */ /* 0x000e620008000800 */
[C---:B----4-:R-:W-:Y:S01]  /*1e160*/  SEL R8, R0.reuse, R24, !P6 ;  /* 0x0000001800087207 */ /* 0x050fe20007000000 */
[----:B------:R-:W-:Y:S01]  /*1e170*/  @!P3 IMAD.MOV R50, RZ, RZ, -R50 ;  /* 0x000000ffff32b224 */ /* 0x000fe200078e0a32 */
[----:B------:R-:W4:Y:S01]  /*1e180*/  LDL.LU R24, [R1+0x5e0] ;  /* 0x0005e00001187983 */ /* 0x000f220000300800 */
[----:B------:R-:W-:Y:S01]  /*1e190*/  SEL R7, R0, R23, !P6 ;  /* 0x0000001700077207 */ /* 0x000fe20007000000 */
[----:B------:R-:W1:Y:S02]  /*1e1a0*/  LDCU UR42, c[0x0][0x3b0] ;  /* 0x00007600ff2a77ac */ /* 0x000e640008000800 */
[----:B------:R-:W4:Y:S01]  /*1e1b0*/  LDL.LU R23, [R1+0x5e4] ;  /* 0x0005e40001177983 */ /* 0x000f220000300800 */
[----:B------:R-:W-:-:S02]  /*1e1c0*/  IMAD R98, R8, UR26, RZ ;  /* 0x0000001a08627c24 */ /* 0x000fc4000f8e02ff */
[----:B------:R-:W-:Y:S01]  /*1e1d0*/  IMAD R7, R7, UR25, RZ ;  /* 0x0000001907077c24 */ /* 0x000fe2000f8e02ff */
[----:B------:R-:W-:Y:S01]  /*1e1e0*/  ISETP.GE.AND P2, PT, R16, RZ, PT ;  /* 0x000000ff1000720c */ /* 0x000fe20003f46270 */
[----:B------:R-:W1:Y:S01]  /*1e1f0*/  LDCU UR26, c[0x0][0x3b0] ;  /* 0x00007600ff1a77ac */ /* 0x000e620008000800 */
[----:B------:R-:W-:Y:S02]  /*1e200*/  IABS R28, R46 ;  /* 0x0000002e001c7213 */ /* 0x000fe40000000000 */
[----:B------:R-:W-:Y:S01]  /*1e210*/  SEL R32, R0, R182, !P6 ;  /* 0x000000b600207207 */ /* 0x000fe20007000000 */
[----:B------:R-:W1:Y:S01]  /*1e220*/  LDCU UR25, c[0x0][0x3b0] ;  /* 0x00007600ff1977ac */ /* 0x000e620008000800 */
[----:B------:R-:W-:Y:S02]  /*1e230*/  IMAD R66, R66, UR43, RZ ;  /* 0x0000002b42427c24 */ /* 0x000fe4000f8e02ff */
[----:B------:R-:W-:Y:S01]  /*1e240*/  IMAD R54, R54, UR36, RZ ;  /* 0x0000002436367c24 */ /* 0x000fe2000f8e02ff */
[----:B------:R-:W1:Y:S01]  /*1e250*/  LDCU UR45, c[0x0][0x3b0] ;  /* 0x00007600ff2d77ac */ /* 0x000e620008000800 */
[----:B--2---:R-:W-:-:S02]  /*1e260*/  SEL R8, R0, R13, !P6 ;  /* 0x0000000d00087207 */ /* 0x004fc40007000000 */
[----:B------:R-:W-:Y:S01]  /*1e270*/  IADD3 R16, PT, PT, R235, 0x17c, RZ ;  /* 0x0000017ceb107810 */ /* 0x000fe20007ffe0ff */
[----:B------:R-:W2:Y:S01]  /*1e280*/  LDL.LU R13, [R1+0x5fc] ;  /* 0x0005fc00010d7983 */ /* 0x000ea20000300800 */
[----:B------:R-:W-:Y:S01]  /*1e290*/  @!P2 IMAD.MOV R141, RZ, RZ, -R141 ;  /* 0x000000ffff8da224 */ /* 0x000fe200078e0a8d */
[----:B------:R-:W-:Y:S01]  /*1e2a0*/  SEL R182, R0, R193, !P6 ;  /* 0x000000c100b67207 */ /* 0x000fe20007000000 */
[----:B------:R-:W-:Y:S01]  /*1e2b0*/  IMAD R8, R8, UR24, RZ ;  /* 0x0000001808087c24 */ /* 0x000fe2000f8e02ff */
[----:B------:R1:W-:Y:S01]  /*1e2c0*/  STL [R1+0xa4], R7 ;  /* 0x0000a40701007387 */ /* 0x0003e20000100800 */
[----:B------:R-:W-:Y:S01]  /*1e2d0*/  ISETP.GE.AND P1, PT, R16, RZ, PT ;  /* 0x000000ff1000720c */ /* 0x000fe20003f26270 */
[----:B------:R-:W2:Y:S01]  /*1e2e0*/  LDCU UR24, c[0x0][0x3b0] ;  /* 0x00007600ff1877ac */ /* 0x000ea20008000800 */
[----:B------:R-:W-:Y:S01]  /*1e2f0*/  SEL R183, R0, R194, !P6 ;  /* 0x000000c200b77207 */ /* 0x000fe20007000000 */
[----:B------:R-:W-:Y:S02]  /*1e300*/  IMAD R40, R40, UR30, RZ ;  /* 0x0000001e28287c24 */ /* 0x000fe4000f8e02ff */
[----:B-1----:R-:W-:Y:S01]  /*1e310*/  IMAD R38, R38, UR25, RZ ;  /* 0x0000001926267c24 */ /* 0x002fe2000f8e02ff */
[C---:B------:R-:W-:Y:S01]  /*1e320*/  SEL R39, R0.reuse, R141, !P6 ;  /* 0x0000008d00277207 */ /* 0x040fe20007000000 */
[----:B------:R-:W1:Y:S01]  /*1e330*/  LDCU UR36, c[0x0][0x3b0] ;  /* 0x00007600ff2477ac */ /* 0x000e620008000800 */
[----:B------:R-:W-:-:S02]  /*1e340*/  SEL R7, R0, R25, !P6 ;  /* 0x0000001900077207 */ /* 0x000fc40007000000 */
[----:B------:R-:W2:Y:S01]  /*1e350*/  LDL.LU R25, [R1+0x610] ;  /* 0x0006100001197983 */ /* 0x000ea20000300800 */
[----:B------:R-:W-:Y:S01]  /*1e360*/  VIADD R16, R235, 0x17d ;  /* 0x0000017deb107836 */ /* 0x000fe20000000000 */
[----:B------:R-:W1:Y:S02]  /*1e370*/  LDCU UR30, c[0x0][0x3b0] ;  /* 0x00007600ff1e77ac */ /* 0x000e640008000800 */
[----:B------:R3:W-:Y:S01]  /*1e380*/  STL [R1+0x1640], R8 ;  /* 0x0016400801007387 */ /* 0x0007e20000100800 */
[----:B------:R-:W-:Y:S01]  /*1e390*/  @!P1 IMAD.MOV R195, RZ, RZ, -R195 ;  /* 0x000000ffffc39224 */ /* 0x000fe200078e0ac3 */
[----:B------:R-:W1:Y:S01]  /*1e3a0*/  LDCU UR43, c[0x0][0x3b0] ;  /* 0x00007600ff2b77ac */ /* 0x000e620008000800 */
[----:B------:R-:W-:Y:S02]  /*1e3b0*/  IMAD R182, R182, UR45, RZ ;  /* 0x0000002db6b67c24 */ /* 0x000fe4000f8e02ff */
[----:B------:R-:W-:Y:S01]  /*1e3c0*/  IMAD R128, R128, UR29, RZ ;  /* 0x0000001d80807c24 */ /* 0x000fe2000f8e02ff */
[----:B------:R-:W1:Y:S01]  /*1e3d0*/  LDCU UR25, c[0x0][0x3b0] ;  /* 0x00007600ff1977ac */ /* 0x000e620008000800 */
[----:B---3--:R-:W-:Y:S01]  /*1e3e0*/  SEL R8, R0, R22, !P6 ;  /* 0x0000001600087207 */ /* 0x008fe20007000000 */
[----:B------:R-:W-:Y:S01]  /*1e3f0*/  IMAD R7, R7, UR23, RZ ;  /* 0x0000001707077c24 */ /* 0x000fe2000f8e02ff */
[----:B------:R-:W3:Y:S01]  /*1e400*/  LDL.LU R22, [R1+0x630] ;  /* 0x0006300001167983 */ /* 0x000ee20000300800 */
[----:B------:R-:W-:Y:S01]  /*1e410*/  ISETP.GE.AND P4, PT, R16, RZ, PT ;  /* 0x000000ff1000720c */ /* 0x000fe20003f86270 */
[----:B------:R-:W1:Y:S02]  /*1e420*/  LDCU UR45, c[0x0][0x3b0] ;  /* 0x00007600ff2d77ac */ /* 0x000e640008000800 */
[----:B------:R1:W-:Y:S01]  /*1e430*/  STL [R1+0x163c], R7 ;  /* 0x00163c0701007387 */ /* 0x0003e20000100800 */
[----:B------:R-:W-:Y:S01]  /*1e440*/  IMAD R8, R8, UR22, RZ ;  /* 0x0000001608087c24 */ /* 0x000fe2000f8e02ff */
[----:B------:R-:W-:Y:S01]  /*1e450*/  IADD3 R16, PT, PT, R235, 0x17e, RZ ;  /* 0x0000017eeb107810 */ /* 0x000fe20007ffe0ff */
[----:B------:R-:W1:Y:S01]  /*1e460*/  LDCU UR22, c[0x0][0x3b0] ;  /* 0x00007600ff1677ac */ /* 0x000e620008000800 */
[C---:B------:R-:W-:Y:S01]  /*1e470*/  SEL R104, R0.reuse, R195, !P6 ;  /* 0x000000c300687207 */ /* 0x040fe20007000000 */
[----:B------:R-:W1:Y:S01]  /*1e480*/  LDCU UR23, c[0x0][0x3b0] ;  /* 0x00007600ff1777ac */ /* 0x000e620008000800 */
        /* <DEDUP_REMOVED lines=15> */
[----:B------:R-:W-:Y:S01]  /*1e580*/  VIADD R16, R235, 0x17f ;  /* 0x0000017feb107836 */ /* 0x000fe20000000000 */
[----:B------:R-:W1:Y:S01]  /*1e590*/  LDCU UR4, c[0x0][0x3b0] ;  /* 0x00007600ff0477ac */ /* 0x000e620008000800 */
[----:B--2---:R-:W-:Y:S02]  /*1e5a0*/  SEL R8, R0, R13, !P6 ;  /* 0x0000000d00087207 */ /* 0x004fe40007000000 */
[----:B------:R-:W2:Y:S03]  /*1e5b0*/  LDL.LU R13, [R1+0x66c] ;  /* 0x00066c00010d7983 */ /* 0x000ea60000300800 */
[----:B------:R-:W-:Y:S01]  /*1e5c0*/  IMAD R8, R8, UR18, RZ ;  /* 0x0000001208087c24 */ /* 0x000fe2000f8e02ff */
[----:B------:R1:W-:Y:S01]  /*1e5d0*/  STL [R1+0x3c], R7 ;  /* 0x00003c0701007387 */ /* 0x0003e20000100800 */
[----:B------:R-:W-:Y:S01]  /*1e5e0*/  ISETP.GE.AND P3, PT, R16, RZ, PT ;  /* 0x000000ff1000720c */ /* 0x000fe20003f66270 */
[----:B------:R-:W-:Y:S01]  /*1e5f0*/  @!P0 IMAD.MOV R142, RZ, RZ, -R142 ;  /* 0x000000ffff8e8224 */ /* 0x000fe200078e0a8e */
[----:B------:R-:W3:Y:S01]  /*1e600*/  LDCU UR18, c[0x0][0x3b0] ;  /* 0x00007600ff1277ac */ /* 0x000ee20008000800 */
[----:B-1----:R-:W-:-:S02]  /*1e610*/  SEL R7, R0, R25, !P6 ;  /* 0x0000001900077207 */ /* 0x002fc40007000000 */
[----:B------:R-:W2:Y:S04]  /*1e620*/  LDL.LU R25, [R1+0x654] ;  /* 0x0006540001197983 */ /* 0x000ea80000300800 */
[----:B------:R3:W-:Y:S02]  /*1e630*/  STL [R1+0x1634], R8 ;  /* 0x0016340801007387 */ /* 0x0007e40000100800 */
[----:B---3--:R-:W-:Y:S02]  /*1e640*/  SEL R8, R0, R22, !P6 ;  /* 0x0000001600087207 */ /* 0x008fe40007000000 */
[----:B------:R-:W3:Y:S01]  /*1e650*/  LDL.LU R22, [R1+0x658] ;  /* 0x0006580001167983 */ /* 0x000ee20000300800 */
[----:B------:R-:W-:Y:S01]  /*1e660*/  IMAD R7, R7, UR17, RZ ;  /* 0x0000001107077c24 */ /* 0x000fe2000f8e02ff */
[C---:B------:R-:W-:Y:S01]  /*1e670*/  IADD3 R16, PT, PT, R235.reuse, 0x180, RZ ;  /* 0x00000180eb107810 */ /* 0x040fe20007ffe0ff */
[----:B------:R-:W-:Y:S01]  /*1e680*/  IMAD R8, R8, UR16, RZ ;  /* 0x0000001008087c24 */ /* 0x000fe2000f8e02ff */
[----:B------:R-:W1:Y:S02]  /*1e690*/  LDCU UR17, c[0x0][0x3b0] ;  /* 0x00007600ff1177ac */ /* 0x000e640008000800 */
[----:B------:R1:W-:Y:S01]  /*1e6a0*/  STL [R1+0x1630], R7 ;  /* 0x0016300701007387 */ /* 0x0003e20000100800 */
[----:B------:R-:W-:Y:S01]  /*1e6b0*/  ISETP.GE.AND P2, PT, R16, RZ, PT ;  /* 0x000000ff1000720c */ /* 0x000fe20003f46270 */
[----:B------:R-:W-:Y:S01]  /*1e6c0*/  VIADD R16, R235, 0x182 ;  /* 0x00000182eb107836 */ /* 0x000fe20000000000 */
[----:B------:R-:W1:Y:S04]  /*1e6d0*/  LDCU UR16, c[0x0][0x3b0] ;  /* 0x00007600ff1077ac */ /* 0x000e680008000800 */
[----:B------:R-:W-:-:S02]  /*1e6e0*/  ISETP.GE.AND P1, PT, R16, RZ, PT ;  /* 0x000000ff1000720c */ /* 0x000fc40003f26270 */
[----:B------:R-:W-:-:S04]  /*1e6f0*/  IADD3 R16, PT, PT, R235, 0x184, RZ ;  /* 0x00000184eb107810 */ /* 0x000fc80007ffe0ff */
[----:B------:R-:W-:Y:S01]  /*1e700*/  ISETP.GE.AND P4, PT, R16, RZ, PT ;  /* 0x000000ff1000720c */ /* 0x000fe20003f86270 */
[----:B------:R-:W-:-:S05]  /*1e710*/  VIADD R16, R235, 0x185 ;  /* 0x00000185eb107836 */ /* 0x000fca0000000000 */
[----:B------:R-:W-:Y:S02]  /*1e720*/  ISETP.GE.AND P0, PT, R16, RZ, PT ;  /* 0x000000ff1000720c */ /* 0x000fe40003f06270 */
[----:B------:R-:W-:Y:S01]  /*1e730*/  IADD3 R16, PT, PT, R235, 0x186, RZ ;  /* 0x00000186eb107810 */ /* 0x000fe20007ffe0ff */
[----:B------:R-:W-:-:S03]  /*1e740*/  @!P3 IMAD.MOV R196, RZ, RZ, -R196 ;  /* 0x000000ffffc4b224 */ /* 0x000fc600078e0ac4 */
[----:B------:R-:W-:-:S13]  /*1e750*/  ISETP.GE.AND P3, PT, R16, RZ, PT ;  /* 0x000000ff1000720c */ /* 0x000fda0003f66270 */
[----:B------:R-:W-:Y:S01]  /*1e760*/  @!P3 IMAD.MOV R198, RZ, RZ, -R198 ;  /* 0x000000ffffc6b224 */ /* 0x000fe200078e0ac6 */
[C---:B-1----:R-:W-:Y:S02]  /*1e770*/  SEL R7, R0.reuse, R15, !P6 ;  /* 0x0000000f00077207 */ /* 0x042fe40007000000 */
[----:B------:R-:W3:Y:S03]  /*1e780*/  LDL.LU R15, [R1+0x660] ;  /* 0x00066000010f7983 */ /* 0x000ee60000300800 */
[----:B------:R-:W-:Y:S01]  /*1e790*/  IMAD R86, R7, UR15, RZ ;  /* 0x0000000f07567c24 */ /* 0x000fe2000f8e02ff */
[----:B------:R4:W-:Y:S01]  /*1e7a0*/  STL [R1+0x162c], R8 ;  /* 0x00162c0801007387 */ /* 0x0009e20000100800 */
[----:B------:R-:W-:Y:S01]  /*1e7b0*/  VIADD R16, R235, 0x187 ;  /* 0x00000187eb107836 */ /* 0x000fe20000000000 */
[----:B------:R-:W1:Y:S01]  /*1e7c0*/  LDCU UR15, c[0x0][0x3b0] ;  /* 0x00007600ff0f77ac */ /* 0x000e620008000800 */
[----:B----4-:R-:W-:-:S02]  /*1e7d0*/  SEL R8, R0, R24, !P6 ;  /* 0x0000001800087207 */ /* 0x010fc40007000000 */
[----:B------:R-:W4:Y:S01]  /*1e7e0*/  LDL.LU R24, [R1+0x65c] ;  /* 0x00065c0001187983 */ /* 0x000f220000300800 */
[----:B------:R-:W-:-:S03]  /*1e7f0*/  SEL R7, R0, R23, !P6 ;  /* 0x0000001700077207 */ /* 0x000fc60007000000 */
[----:B------:R-:W4:Y:S01]  /*1e800*/  LDL.LU R23, [R1+0x64c] ;  /* 0x00064c0001177983 */ /* 0x000f220000300800 */
[----:B------:R-:W-:Y:S02]  /*1e810*/  IMAD R8, R8, UR14, RZ ;  /* 0x0000000e08087c24 */ /* 0x000fe4000f8e02ff */
[----:B------:R-:W-:Y:S02]  /*1e820*/  @!P2 IMAD.MOV R52, RZ, RZ, -R52 ;  /* 0x000000ffff34a224 */ /* 0x000fe400078e0a34 */
[----:B------:R-:W-:Y:S01]  /*1e830*/  @!P1 IMAD.MOV R143, RZ, RZ, -R143 ;  /* 0x000000ffff8f9224 */ /* 0x000fe200078e0a8f */
[----:B------:R2:W-:Y:S01]  /*1e840*/  STL [R1+0x28], R8 ;  /* 0x0000280801007387 */ /* 0x0005e20000100800 */
[----:B------:R-:W-:Y:S01]  /*1e850*/  IMAD R7, R7, UR13, RZ ;  /* 0x0000000d07077c24 */ /* 0x000fe2000f8e02ff */
[----:B------:R-:W-:Y:S01]  /*1e860*/  ISETP.GE.AND P2, PT, R16, RZ, PT ;  /* 0x000000ff1000720c */ /* 0x000fe20003f46270 */
[----:B------:R-:W-:Y:S02]  /*1e870*/  @!P4 IMAD.MOV R197, RZ, RZ, -R197 ;  /* 0x000000ffffc5c224 */ /* 0x000fe400078e0ac5 */
[----:B------:R-:W-:Y:S01]  /*1e880*/  @!P0 IMAD.MOV R53, RZ, RZ, -R53 ;  /* 0x000000ffff358224 */ /* 0x000fe200078e0a35 */
[C---:B------:R-:W-:Y:S01]  /*1e890*/  SEL R21, R0.reuse, R52, !P6 ;  /* 0x0000003400157207 */ /* 0x040fe20007000000 */
[----:B------:R-:W1:Y:S01]  /*1e8a0*/  LDCU UR13, c[0x0][0x3b0] ;  /* 0x00007600ff0d77ac */ /* 0x000e620008000800 */
[C---:B------:R-:W-:Y:S01]  /*1e8b0*/  SEL R179, R0.reuse, R196, !P6 ;  /* 0x000000c400b37207 */ /* 0x040fe20007000000 */
[----:B------:R-:W-:Y:S01]  /*1e8c0*/  IMAD R125, R125, UR18, RZ ;  /* 0x000000127d7d7c24 */ /* 0x000fe2000f8e02ff */
[----:B------:R-:W1:Y:S01]  /*1e8d0*/  LDCU UR14, c[0x0][0x3b0] ;  /* 0x00007600ff0e77ac */ /* 0x000e620008000800 */
[----:B--2---:R-:W-:Y:S01]  /*1e8e0*/  SEL R8, R0, R13, !P6 ;  /* 0x0000000d00087207 */ /* 0x004fe20007000000 */
[----:B------:R-:W2:Y:S01]  /*1e8f0*/  LDCU UR18, c[0x0][0x3b0] ;  /* 0x00007600ff1277ac */ /* 0x000ea20008000800 */
[----:B------:R-:W2:Y:S03]  /*1e900*/  LDL.LU R13, [R1+0x650] ;  /* 0x00065000010d7983 */ /* 0x000ea60000300800 */
[----:B------:R-:W-:Y:S01]  /*1e910*/  IMAD R8, R8, UR12, RZ ;  /* 0x0000000c08087c24 */ /* 0x000fe2000f8e02ff */
[----:B------:R1:W-:Y:S01]  /*1e920*/  STL [R1+0x1628], R7 ;  /* 0x0016280701007387 */ /* 0x0003e20000100800 */
[----:B------:R-:W-:Y:S01]  /*1e930*/  @!P2 IADD3 R199, PT, PT, -R199, RZ, RZ ;  /* 0x000000ffc7c7a210 */ /* 0x000fe20007ffe1ff */
[----:B------:R-:W3:Y:S02]  /*1e940*/  LDCU UR12, c[0x0][0x3b0] ;  /* 0x00007600ff0c77ac */ /* 0x000ee40008000800 */
[----:B------:R3:W-:Y:S01]  /*1e950*/  STL [R1+0x1624], R8 ;  /* 0x0016240801007387 */ /* 0x0007e20000100800 */
[----:B-1----:R-:W-:Y:S01]  /*1e960*/  SEL R7, R0, R25, !P6 ;  /* 0x0000001900077207 */ /* 0x002fe20007000000 */
[----:B------:R-:W-:-:S04]  /*1e970*/  VIADD R25, R235, 0x18d ;  /* 0x0000018deb197836 */ /* 0x000fc80000000000 */
[----:B------:R-:W-:Y:S01]  /*1e980*/  IMAD R7, R7, UR11, RZ ;  /* 0x0000000b07077c24 */ /* 0x000fe2000f8e02ff */
[----:B---3--:R-:W-:Y:S01]  /*1e990*/  SEL R8, R0, R22, !P6 ;  /* 0x0000001600087207 */ /* 0x008fe20007000000 */
[----:B------:R-:W1:Y:S01]  /*1e9a0*/  LDCU UR11, c[0x0][0x3b0] ;  /* 0x00007600ff0b77ac */ /* 0x000e620008000800 */
[----:B------:R-:W3:Y:S01]  /*1e9b0*/  LDL.LU R22, [R1+0x648] ;  /* 0x0006480001167983 */ /* 0x000ee20000300800 */
[----:B------:R-:W-:-:S03]  /*1e9c0*/  ISETP.GE.AND P3, PT, R25, RZ, PT ;  /* 0x000000ff1900720c */ /* 0x000fc60003f66270 */
[----:B------:R1:W-:Y:S04]  /*1e9d0*/  STL [R1+0x1620], R7 ;  /* 0x0016200701007387 */ /* 0x0003e80000100800 */
[----:B------:R-:W3:Y:S01]  /*1e9e0*/  LDL.LU R25, [R1+0x644] ;  /* 0x0006440001197983 */ /* 0x000ee20000300800 */
[----:B------:R-:W-:-:S03]  /*1e9f0*/  ISETP.GE.AND P2, PT, R234, RZ, PT ;  /* 0x000000ffea00720c */ /* 0x000fc60003f46270 */
[----:B------:R-:W3:Y:S01]  /*1ea00*/  LDL.LU R234, [R1+0x4a2c] ;  /* 0x004a2c0001ea7983 */ /* 0x000ee20000300800 */
[----:B------:R-:W-:Y:S01]  /*1ea10*/  IMAD R85, R8, UR10, RZ ;  /* 0x0000000a08557c24 */ /* 0x000fe2000f8e02ff */
[----:B------:R-:W-:Y:S01]  /*1ea20*/  IADD3 R16, PT, PT, R235, 0x188, RZ ;  /* 0x00000188eb107810 */ /* 0x000fe20007ffe0ff */
[----:B------:R-:W-:Y:S01]  /*1ea30*/  @!P3 IMAD.MOV R145, RZ, RZ, -R145 ;  /* 0x000000ffff91b224 */ /* 0x000fe200078e0a91 */
[----:B------:R-:W1:Y:S02]  /*1ea40*/  LDCU UR10, c[0x0][0x3b0] ;  /* 0x00007600ff0a77ac */ /* 0x000e640008000800 */
[C---:B-1----:R-:W-:Y:S02]  /*1ea50*/  SEL R7, R0.reuse, R15, !P6 ;  /* 0x0000000f00077207 */ /* 0x042fe40007000000 */
[----:B------:R-:W3:Y:S03]  /*1ea60*/  LDL.LU R15, [R1+0x640] ;  /* 0x00064000010f7983 */ /* 0x000ee60000300800 */
[----:B------:R-:W-:Y:S01]  /*1ea70*/  IMAD R7, R7, UR7, RZ ;  /* 0x0000000707077c24 */ /* 0x000fe2000f8e02ff */
[----:B----4-:R-:W-:-:S04]  /*1ea80*/  SEL R8, R0, R24, !P6 ;  /* 0x0000001800087207 */ /* 0x010fc80007000000 */
[----:B------:R1:W-:Y:S01]  /*1ea90*/  STL [R1+0x14], R7 ;  /* 0x0000140701007387 */ /* 0x0003e20000100800 */
[----:B------:R-:W-:Y:S01]  /*1eaa0*/  ISETP.GE.AND P1, PT, R16, RZ, PT ;  /* 0x000000ff1000720c */ /* 0x000fe20003f26270 */
[----:B------:R-:W-:Y:S01]  /*1eab0*/  @!P2 IMAD.MOV R201, RZ, RZ, -R201 ;  /* 0x000000ffffc9a224 */ /* 0x000fe200078e0ac9 */
[----:B------:R-:W4:Y:S01]  /*1eac0*/  LDCU UR7, c[0x0][0x3b0] ;  /* 0x00007600ff0777ac */ /* 0x000f220008000800 */
[----:B------:R-:W-:Y:S01]  /*1ead0*/  IMAD R8, R8, UR9, RZ ;  /* 0x0000000908087c24 */ /* 0x000fe2000f8e02ff */
[----:B------:R-:W4:Y:S01]  /*1eae0*/  LDL.LU R24, [R1+0x634] ;  /* 0x0006340001187983 */ /* 0x000f220000300800 */
[----:B-1----:R-:W-:Y:S01]  /*1eaf0*/  SEL R7, R0, R23, !P6 ;  /* 0x0000001700077207 */ /* 0x002fe20007000000 */
[----:B------:R-:W-:Y:S01]  /*1eb00*/  VIADD R16, R235, 0x189 ;  /* 0x00000189eb107836 */ /* 0x000fe20000000000 */
[----:B------:R-:W1:Y:S06]  /*1eb10*/  S2R R23, SR_TID.X ;  /* 0x0000000000177919 */ /* 0x000e6c0000002100 */
[----:B------:R-:W-:Y:S01]  /*1eb20*/  @!P1 IMAD.MOV R144, RZ, RZ, -R144 ;  /* 0x000000ffff909224 */ /* 0x000fe200078e0a90 */
[----:B------:R-:W1:Y:S01]  /*1eb30*/  LDCU UR9, c[0x0][0x3b0] ;  /* 0x00007600ff0977ac */ /* 0x000e620008000800 */
[----:B------:R-:W-:Y:S01]  /*1eb40*/  IMAD R7, R7, UR69, RZ ;  /* 0x0000004507077c24 */ /* 0x000fe2000f8e02ff */
[----:B------:R2:W-:Y:S01]  /*1eb50*/  STL [R1+0x161c], R8 ;  /* 0x00161c0801007387 */ /* 0x0005e20000100800 */
[----:B-1----:R-:W-:Y:S01]  /*1eb60*/  LOP3.LUT R248, R23, 0x1f, RZ, 0xc0, !PT ;  /* 0x0000001f17f87812 */ /* 0x002fe200078ec0ff */
[----:B------:R-:W-:-:S02]  /*1eb70*/  IMAD R121, R121, UR12, RZ ;  /* 0x0000000c79797c24 */ /* 0x000fc4000f8e02ff */
[----:B------:R-:W4:Y:S01]  /*1eb80*/  LDL.LU R23, [R1+0x62c] ;  /* 0x00062c0001177983 */ /* 0x000f220000300800 */
[----:B------:R-:W-:Y:S01]  /*1eb90*/  ISETP.GE.AND P4, PT, R16, RZ, PT ;  /* 0x000000ff1000720c */ /* 0x000fe20003f86270 */
[----:B------:R-:W1:Y:S02]  /*1eba0*/  LDCU UR12, c[0x0][0x3b0] ;  /* 0x00007600ff0c77ac */ /* 0x000e640008000800 */
[----:B------:R1:W-:Y:S01]  /*1ebb0*/  STL [R1+0x1618], R7 ;  /* 0x0016180701007387 */ /* 0x0003e20000100800 */
[----:B------:R-:W-:Y:S01]  /*1ebc0*/  SEL R20, R0, R144, !P6 ;  /* 0x0000009000147207 */ /* 0x000fe20007000000 */
[----:B------:R-:W-:Y:S01]  /*1ebd0*/  IMAD R126, R126, UR23, RZ ;  /* 0x000000177e7e7c24 */ /* 0x000fe2000f8e02ff */
[----:B------:R-:W3:Y:S01]  /*1ebe0*/  LDCU UR69, c[0x0][0x3b0] ;  /* 0x00007600ff4577ac */ /* 0x000ee20008000800 */
[----:B--2---:R-:W-:Y:S02]  /*1ebf0*/  SEL R8, R0, R13, !P6 ;  /* 0x0000000d00087207 */ /* 0x004fe40007000000 */
[C---:B------:R-:W-:Y:S01]  /*1ec00*/  IADD3 R16, PT, PT, R235.reuse, 0x18c, RZ ;  /* 0x0000018ceb107810 */ /* 0x040fe20007ffe0ff */
[----:B------:R-:W2:Y:S01]  /*1ec10*/  LDL.LU R13, [R1+0x618] ;  /* 0x00061800010d7983 */ /* 0x000ea20000300800 */
[----:B------:R-:W-:Y:S01]  /*1ec20*/  LOP3.LUT R9, R248, 0x20, RZ, 0xfc, !PT ;  /* 0x00000020f8097812 */ /* 0x000fe200078efcff */
[----:B-1----:R-:W-:Y:S01]  /*1ec30*/  IMAD R7, R8, UR5, RZ ;  /* 0x0000000508077c24 */ /* 0x002fe2000f8e02ff */
[----:B------:R-:W-:Y:S01]  /*1ec40*/  ISETP.GE.AND P0, PT, R16, RZ, PT ;  /* 0x000000ff1000720c */ /* 0x000fe20003f06270 */
[----:B------:R-:W1:Y:S03]  /*1ec50*/  LDCU UR5, c[0x0][0x3b0] ;  /* 0x00007600ff0577ac */ /* 0x000e660008000800 */
[----:B------:R1:W-:Y:S01]  /*1ec60*/  STL [R1+0x1614], R7 ;  /* 0x0016140701007387 */ /* 0x0003e20000100800 */
[----:B---3--:R-:W-:Y:S01]  /*1ec70*/  @!P4 IMAD.MOV R234, RZ, RZ, -R234 ;  /* 0x000000ffffeac224 */ /* 0x008fe200078e0aea */
[----:B-1----:R-:W-:Y:S01]  /*1ec80*/  SEL R7, R0, R22, !P6 ;  /* 0x0000001600077207 */ /* 0x002fe20007000000 */
[----:B------:R-:W-:Y:S01]  /*1ec90*/  IMAD R20, R20, UR36, RZ ;  /* 0x0000002414147c24 */ /* 0x000fe2000f8e02ff */
[----:B------:R-:W3:Y:S01]  /*1eca0*/  LDL.LU R22, [R1+0x614] ;  /* 0x0006140001167983 */ /* 0x000ee20000300800 */
[----:B------:R-:W-:Y:S01]  /*1ecb0*/  SEL R8, R0, R25, !P6 ;  /* 0x0000001900087207 */ /* 0x000fe20007000000 */
[----:B------:R-:W-:Y:S01]  /*1ecc0*/  VIADD R16, R235, 0x18f ;  /* 0x0000018feb107836 */ /* 0x000fe20000000000 */
[----:B------:R-:W1:Y:S01]  /*1ecd0*/  LDCU UR23, c[0x0][0x3b0] ;  /* 0x00007600ff1777ac */ /* 0x000e620008000800 */
[----:B------:R-:W2:Y:S01]  /*1ece0*/  LDL.LU R25, [R1+0x5f0] ;  /* 0x0005f00001197983 */ /* 0x000ea20000300800 */
[----:B------:R-:W-:-:S02]  /*1ecf0*/  IMAD R7, R7, UR8, RZ ;  /* 0x0000000807077c24 */ /* 0x000fc4000f8e02ff */
[----:B------:R-:W-:Y:S01]  /*1ed00*/  IMAD R8, R8, UR19, RZ ;  /* 0x0000001308087c24 */ /* 0x000fe2000f8e02ff */
[----:B------:R-:W-:Y:S01]  /*1ed10*/  ISETP.GE.AND P1, PT, R16, RZ, PT ;  /* 0x000000ff1000720c */ /* 0x000fe20003f26270 */
[----:B------:R-:W-:Y:S01]  /*1ed20*/  @!P0 IMAD.MOV R200, RZ, RZ, -R200 ;  /* 0x000000ffffc88224 */ /* 0x000fe200078e0ac8 */
[----:B------:R1:W-:Y:S01]  /*1ed30*/  STL [R1+0xc], R7 ;  /* 0x00000c0701007387 */ /* 0x0003e20000100800 */
[C---:B------:R-:W-:Y:S01]  /*1ed40*/  IADD3 R16, PT, PT, R235.reuse, 0x190, RZ ;  /* 0x00000190eb107810 */ /* 0x040fe20007ffe0ff */
[----:B------:R-:W1:Y:S03]  /*1ed50*/  LDCU UR8, c[0x0][0x3b0] ;  /* 0x00007600ff0877ac */ /* 0x000e660008000800 */
[----:B------:R-:W-:Y:S01]  /*1ed60*/  ISETP.GE.AND P0, PT, R16, RZ, PT ;  /* 0x000000ff1000720c */ /* 0x000fe20003f06270 */
[----:B------:R-:W-:Y:S01]  /*1ed70*/  VIADD R16, R235, 0x192 ;  /* 0x00000192eb107836 */ /* 0x000fe20000000000 */
[----:B------:R-:W-:Y:S01]  /*1ed80*/  ISETP.GE.AND P4, PT, R9, UR6, PT ;  /* 0x0000000609007c0c */ /* 0x000fe2000bf86270 */
[----:B------:R-:W-:Y:S01]  /*1ed90*/  IMAD R10, R180, UR5, RZ ;  /* 0x00000005b40a7c24 */ /* 0x000fe2000f8e02ff */
[----:B------:R-:W1:Y:S02]  /*1eda0*/  LDCU UR6, c[0x0][0x3b0] ;  /* 0x00007600ff0677ac */ /* 0x000e640008000800 */
[----:B------:R-:W-:-:S02]  /*1edb0*/  ISETP.GE.AND P3, PT, R16, RZ, PT ;  /* 0x000000ff1000720c */ /* 0x000fc40003f66270 */
[C---:B------:R-:W-:Y:S01]  /*1edc0*/  IADD3 R16, PT, PT, R235.reuse, 0x194, RZ ;  /* 0x00000194eb107810 */ /* 0x040fe20007ffe0ff */
[----:B------:R-:W-:Y:S01]  /*1edd0*/  @!P1 IMAD.MOV R55, RZ, RZ, -R55 ;  /* 0x000000ffff379224 */ /* 0x000fe200078e0a37 */
[----:B------:R-:W1:Y:S02]  /*1ede0*/  LDCU UR19, c[0x0][0x3b0] ;  /* 0x00007600ff1377ac */ /* 0x000e640008000800 */
[----:B------:R-:W-:Y:S01]  /*1edf0*/  ISETP.GE.AND P2, PT, R16, RZ, PT ;  /* 0x000000ff1000720c */ /* 0x000fe20003f46270 */
[----:B------:R-:W-:Y:S01]  /*1ee00*/  VIADD R16, R235, 0x195 ;  /* 0x00000195eb107836 */ /* 0x000fe20000000000 */
[----:B------:R-:W1:Y:S04]  /*1ee10*/  LDCU UR36, c[0x0][0x3b0] ;  /* 0x00007600ff2477ac */ /* 0x000e680008000800 */
[----:B------:R-:W-:-:S02]  /*1ee20*/  ISETP.GE.AND P1, PT, R16, RZ, PT ;  /* 0x000000ff1000720c */ /* 0x000fc40003f26270 */
[C---:B-1----:R-:W-:Y:S01]  /*1ee30*/  SEL R7, R0.reuse, R15, !P6 ;  /* 0x0000000f00077207 */ /* 0x042fe20007000000 */
[----:B------:R-:W-:Y:S01]  /*1ee40*/  @!P0 IMAD.MOV R202, RZ, RZ, -R202 ;  /* 0x000000ffffca8224 */ /* 0x000fe200078e0aca */
[----:B------:R-:W2:Y:S01]  /*1ee50*/  LDL.LU R15, [R1+0x5e8] ;  /* 0x0005e800010f7983 */ /* 0x000ea20000300800 */
[----:B------:R-:W-:Y:S01]  /*1ee60*/  IMAD R9, R43, UR11, RZ ;  /* 0x0000000b2b097c24 */ /* 0x000fe2000f8e02ff */
[C---:B------:R-:W-:Y:S01]  /*1ee70*/  SEL R180, R0.reuse, R142, !P6 ;  /* 0x0000008e00b47207 */ /* 0x040fe20007000000 */
[----:B------:R-:W-:Y:S01]  /*1ee80*/  IMAD R7, R7, UR66, RZ ;  /* 0x0000004207077c24 */ /* 0x000fe2000f8e02ff */
[----:B------:R4:W-:Y:S01]  /*1ee90*/  STL [R1+0x1610], R8 ;  /* 0x0016100801007387 */ /* 0x0009e20000100800 */
[----:B------:R-:W-:Y:S01]  /*1eea0*/  @!P3 IMAD.MOV R203, RZ, RZ, -R203 ;  /* 0x000000ffffcbb224 */ /* 0x000fe200078e0acb */
[----:B------:R-:W1:Y:S01]  /*1eeb0*/  LDCU UR5, c[0x0][0x3b0] ;  /* 0x00007600ff0577ac */ /* 0x000e620008000800 */
[----:B------:R-:W-:Y:S02]  /*1eec0*/  @!P2 IMAD.MOV R90, RZ, RZ, -R90 ;  /* 0x000000ffff5aa224 */ /* 0x000fe400078e0a5a */
[----:B------:R-:W-:Y:S01]  /*1eed0*/  @!P1 IMAD.MOV R204, RZ, RZ, -R204 ;  /* 0x000000ffffcc9224 */ /* 0x000fe200078e0acc */
[C---:B------:R-:W-:Y:S01]  /*1eee0*/  SEL R175, R0.reuse, R55, !P6 ;  /* 0x0000003700af7207 */ /* 0x040fe20007000000 */
[----:B------:R-:W-:Y:S01]  /*1eef0*/  VIADD R43, R235, 0x1f5 ;  /* 0x000001f5eb2b7836 */ /* 0x000fe20000000000 */
[----:B------:R-:W-:Y:S01]  /*1ef00*/  SEL R19, R0, R202, !P6 ;  /* 0x000000ca00137207 */ /* 0x000fe20007000000 */
[----:B------:R-:W1:Y:S01]  /*1ef10*/  LDCU UR66, c[0x0][0x3b0] ;  /* 0x00007600ff4277ac */ /* 0x000e620008000800 */
[----:B------:R-:W-:Y:S01]  /*1ef20*/  IMAD R32, R32, UR19, RZ ;  /* 0x0000001320207c24 */ /* 0x000fe2000f8e02ff */
[----:B------:R-:W1:Y:S01]  /*1ef30*/  LDCU UR11, c[0x0][0x3b0] ;  /* 0x00007600ff0b77ac */ /* 0x000e620008000800 */
[----:B----4-:R-:W-:-:S02]  /*1ef40*/  SEL R8, R0, R24, !P6 ;  /* 0x0000001800087207 */ /* 0x010fc40007000000 */
[----:B------:R-:W-:Y:S01]  /*1ef50*/  ISETP.GE.AND P3, PT, R26, RZ, PT ;  /* 0x000000ff1a00720c */ /* 0x000fe20003f66270 */
[----:B------:R-:W4:Y:S01]  /*1ef60*/  LDL.LU R24, [R1+0x5dc] ;  /* 0x0005dc0001187983 */ /* 0x000f220000300800 */
[----:B------:R-:W-:Y:S01]  /*1ef70*/  IMAD R19, R19, UR30, RZ ;  /* 0x0000001e13137c24 */ /* 0x000fe2000f8e02ff */
[----:B------:R-:W1:Y:S01]  /*1ef80*/  LDCU UR19, c[0x0][0x3b0] ;  /* 0x00007600ff1377ac */ /* 0x000e620008000800 */
[----:B------:R-:W-:Y:S01]  /*1ef90*/  IMAD R8, R8, UR65, RZ ;  /* 0x0000004108087c24 */ /* 0x000fe2000f8e02ff */
[----:B------:R1:W-:Y:S01]  /*1efa0*/  STL [R1+0x160c], R7 ;  /* 0x00160c0701007387 */ /* 0x0003e20000100800 */
[----:B------:R-:W-:Y:S01]  /*1efb0*/  IADD3 R26, PT, PT, R235, 0x198, RZ ;  /* 0x00000198eb1a7810 */ /* 0x000fe20007ffe0ff */
[----:B------:R-:W1:Y:S01]  /*1efc0*/  LDCU UR65, c[0x0][0x3b0] ;  /* 0x00007600ff4177ac */ /* 0x000e620008000800 */
[----:B------:R-:W-:Y:S02]  /*1efd0*/  IMAD R109, R109, UR46, RZ ;  /* 0x0000002e6d6d7c24 */ /* 0x000fe4000f8e02ff */
[----:B------:R-:W-:Y:S01]  /*1efe0*/  IMAD R131, R131, UR34, RZ ;  /* 0x0000002283837c24 */ /* 0x000fe2000f8e02ff */
[----:B------:R-:W1:Y:S02]  /*1eff0*/  LDCU UR30, c[0x0][0x3b0] ;  /* 0x00007600ff1e77ac */ /* 0x000e640008000800 */
[C---:B-1----:R-:W-:Y:S01]  /*1f000*/  SEL R7, R0.reuse, R23, !P6 ;  /* 0x0000001700077207 */ /* 0x042fe20007000000 */
[----:B------:R-:W-:Y:S01]  /*1f010*/  @!P3 IMAD.MOV R73, RZ, RZ, -R73 ;  /* 0x000000ffff49b224 */ /* 0x000fe200078e0a49 */
[----:B------:R-:W2:Y:S01]  /*1f020*/  LDL.LU R23, [R1+0x5bc] ;  /* 0x0005bc0001177983 */ /* 0x000ea20000300800 */
[----:B----4-:R-:W-:-:S03]  /*1f030*/  SEL R83, R0, R24, !P6 ;  /* 0x0000001800537207 */ /* 0x010fc60007000000 */
[----:B------:R2:W-:Y:S01]  /*1f040*/  STL [R1+0x1608], R8 ;  /* 0x0016080801007387 */ /* 0x0005e20000100800 */
[----:B------:R-:W-:Y:S01]  /*1f050*/  IMAD R84, R7, UR64, RZ ;  /* 0x0000004007547c24 */ /* 0x000fe2000f8e02ff */
[----:B---3--:R-:W-:Y:S01]  /*1f060*/  SEL R7, R0, R22, !P6 ;  /* 0x0000001600077207 */ /* 0x008fe20007000000 */
[----:B------:R-:W1:Y:S01]  /*1f070*/  LDCU UR64, c[0x0][0x3b0] ;  /* 0x00007600ff4077ac */ /* 0x000e620008000800 */
[----:B------:R-:W-:Y:S01]  /*1f080*/  ISETP.GE.AND P2, PT, R26, RZ, PT ;  /* 0x000000ff1a00720c */ /* 0x000fe20003f46270 */
[----:B------:R-:W3:Y:S01]  /*1f090*/  LDCU UR46, c[0x0][0x3b0] ;  /* 0x00007600ff2e77ac */ /* 0x000ee20008000800 */
[----:B--2---:R-:W-:Y:S01]  /*1f0a0*/  SEL R8, R0, R13, !P6 ;  /* 0x0000000d00087207 */ /* 0x004fe20007000000 */
[----:B------:R-:W2:Y:S01]  /*1f0b0*/  LDCU UR34, c[0x0][0x3b0] ;  /* 0x00007600ff2277ac */ /* 0x000ea20008000800 */
[----:B------:R-:W4:Y:S04]  /*1f0c0*/  LDL.LU R13, [R1+0x5a8] ;  /* 0x0005a800010d7983 */ /* 0x000f280000300800 */
[----:B------:R-:W2:Y:S01]  /*1f0d0*/  LDL.LU R22, [R1+0x58c] ;  /* 0x00058c0001167983 */ /* 0x000ea20000300800 */
[----:B------:R-:W-:-:S02]  /*1f0e0*/  IMAD R8, R8, UR63, RZ ;  /* 0x0000003f08087c24 */ /* 0x000fc4000f8e02ff */
[----:B------:R-:W-:Y:S02]  /*1f0f0*/  IMAD R7, R7, UR62, RZ ;  /* 0x0000003e07077c24 */ /* 0x000fe4000f8e02ff */
[----:B------:R-:W-:Y:S01]  /*1f100*/  @!P2 IADD3 R206, PT, PT, -R206, RZ, RZ ;  /* 0x000000ffcecea210 */ /* 0x000fe20007ffe1ff */
[----:B------:R-:W3:Y:S01]  /*1f110*/  LDCU UR62, c[0x0][0x3b0] ;  /* 0x00007600ff3e77ac */ /* 0x000ee20008000800 */
[----:B------:R1:W-:Y:S01]  /*1f120*/  STL [R1], R8 ;  /* 0x0000000801007387 */ /* 0x0003e20000100800 */
[----:B------:R-:W-:Y:S01]  /*1f130*/  IMAD R83, R83, UR59, RZ ;  /* 0x0000003b53537c24 */ /* 0x000fe2000f8e02ff */
[C---:B------:R-:W-:Y:S01]  /*1f140*/  SEL R18, R0.reuse, R206, !P6 ;  /* 0x000000ce00127207 */ /* 0x040fe20007000000 */
[----:B------:R-:W3:Y:S01]  /*1f150*/  LDCU UR59, c[0x0][0x3b0] ;  /* 0x00007600ff3b77ac */ /* 0x000ee20008000800 */
[----:B------:R-:W2:Y:S01]  /*1f160*/  LDL.LU R16, [R1+0x584] ;  /* 0x0005840001107983 */ /* 0x000ea20000300800 */
[----:B-1----:R-:W-:Y:S01]  /*1f170*/  IMAD R65, R65, UR64, RZ ;  /* 0x0000004041417c24 */ /* 0x002fe2000f8e02ff */
[----:B------:R-:W1:Y:S02]  /*1f180*/  LDCU UR64, c[0x0][0x3b0] ;  /* 0x00007600ff4077ac */ /* 0x000e640008000800 */
[----:B------:R3:W-:Y:S01]  /*1f190*/  STL [R1+0x1604], R7 ;  /* 0x0016040701007387 */ /* 0x0007e20000100800 */
[----:B------:R-:W-:Y:S01]  /*1f1a0*/  SEL R8, R0, R25, !P6 ;  /* 0x0000001900087207 */ /* 0x000fe20007000000 */
[----:B------:R-:W1:Y:S02]  /*1f1b0*/  LDCU UR63, c[0x0][0x3b0] ;  /* 0x00007600ff3f77ac */ /* 0x000e640008000800 */
[----:B------:R-:W2:Y:S02]  /*1f1c0*/  LDL.LU R25, [R1+0x57c] ;  /* 0x00057c0001197983 */ /* 0x000ea40000300800 */
[----:B------:R-:W-:Y:S01]  /*1f1d0*/  IMAD R8, R8, UR61, RZ ;  /* 0x0000003d08087c24 */ /* 0x000fe2000f8e02ff */
[----:B------:R-:W1:Y:S01]  /*1f1e0*/  LDCU UR61, c[0x0][0x3b0] ;  /* 0x00007600ff3d77ac */ /* 0x000e620008000800 */
[----:B---3--:R-:W-:-:S02]  /*1f1f0*/  SEL R7, R0, R15, !P6 ;  /* 0x0000000f00077207 */ /* 0x008fc40007000000 */
[----:B------:R-:W-:Y:S01]  /*1f200*/  IADD3 R15, PT, PT, R235, 0x196, RZ ;  /* 0x00000196eb0f7810 */ /* 0x000fe20007ffe0ff */
[----:B------:R-:W-:Y:S02]  /*1f210*/  STL [R1+0x1600], R8 ;  /* 0x0016000801007387 */ /* 0x000fe40000100800 */
[----:B------:R-:W-:Y:S01]  /*1f220*/  IMAD R7, R7, UR60, RZ ;  /* 0x0000003c07077c24 */ /* 0x000fe2000f8e02ff */
[----:B------:R-:W-:Y:S01]  /*1f230*/  ISETP.GE.AND P0, PT, R15, RZ, PT ;  /* 0x000000ff0f00720c */ /* 0x000fe20003f06270 */
[----:B------:R-:W3:Y:S01]  /*1f240*/  LDCU UR60, c[0x0][0x3b0] ;  /* 0x00007600ff3c77ac */ /* 0x000ee20008000800 */
[----:B------:R-:W3:Y:S04]  /*1f250*/  LDL.LU R15, [R1+0x55c] ;  /* 0x00055c00010f7983 */ /* 0x000ee80000300800 */
[----:B------:R-:W3:Y:S04]  /*1f260*/  LDL.LU R24, [R1+0x470] ;  /* 0x0004700001187983 */ /* 0x000ee80000300800 */
[----:B------:R1:W-:Y:S02]  /*1f270*/  STL [R1+0x15fc], R7 ;  /* 0x0015fc0701007387 */ /* 0x0003e40000100800 */
[----:B-1----:R-:W-:-:S02]  /*1f280*/  SEL R7, R0, R23, !P6 ;  /* 0x0000001700077207 */ /* 0x002fc40007000000 */
[----:B------:R-:W3:Y:S03]  /*1f290*/  LDL.LU R23, [R1+0x458] ;  /* 0x0004580001177983 */ /* 0x000ee60000300800 */
[----:B------:R-:W-:Y:S01]  /*1f2a0*/  IMAD R99, R7, UR58, RZ ;  /* 0x0000003a07637c24 */ /* 0x000fe2000f8e02ff */
[----:B------:R-:W-:Y:S01]  /*1f2b0*/  @!P0 IADD3 R205, PT, PT, -R205, RZ, RZ ;  /* 0x000000ffcdcd8210 */ /* 0x000fe20007ffe1ff */
[----:B------:R-:W-:Y:S01]  /*1f2c0*/  IMAD R11, R184, UR62, RZ ;  /* 0x0000003eb80b7c24 */ /* 0x000fe2000f8e02ff */
[----:B------:R-:W-:Y:S01]  /*1f2d0*/  ISETP.GE.AND P0, PT, R80, RZ, PT ;  /* 0x000000ff5000720c */ /* 0x000fe20003f06270 */
[----:B------:R-:W-:Y:S01]  /*1f2e0*/  IMAD R27, R27, UR59, RZ ;  /* 0x0000003b1b1b7c24 */ /* 0x000fe2000f8e02ff */
[C---:B----4-:R-:W-:Y:S01]  /*1f2f0*/  SEL R8, R0.reuse, R13, !P6 ;  /* 0x0000000d00087207 */ /* 0x050fe20007000000 */
[----:B------:R-:W1:Y:S01]  /*1f300*/  LDCU UR58, c[0x0][0x3b0] ;  /* 0x00007600ff3a77ac */ /* 0x000e620008000800 */
[----:B------:R-:W4:Y:S01]  /*1f310*/  LDL.LU R13, [R1+0x120] ;  /* 0x00012000010d7983 */ /* 0x000f220000300800 */
[----:B--2---:R-:W-:-:S02]  /*1f320*/  SEL R7, R0, R22, !P6 ;  /* 0x0000001600077207 */ /* 0x004fc40007000000 */
[----:B------:R-:W-:Y:S01]  /*1f330*/  IMAD R250, R8, UR57, RZ ;  /* 0x0000003908fa7c24 */ /* 0x000fe2000f8e02ff */
[----:B------:R-:W2:Y:S05]  /*1f340*/  LDL.LU R22, [R1+0x11c] ;  /* 0x00011c0001167983 */ /* 0x000eaa0000300800 */
[----:B------:R-:W-:Y:S01]  /*1f350*/  @!P0 IADD3 R113, PT, PT, -R113, RZ, RZ ;  /* 0x000000ff71718210 */ /* 0x000fe20007ffe1ff */
[----:B------:R-:W1:Y:S01]  /*1f360*/  LDCU UR57, c[0x0][0x3b0] ;  /* 0x00007600ff3977ac */ /* 0x000e620008000800 */
[----:B------:R-:W-:Y:S01]  /*1f370*/  IMAD R7, R7, UR56, RZ ;  /* 0x0000003807077c24 */ /* 0x000fe2000f8e02ff */
[----:B---3--:R-:W-:-:S04]  /*1f380*/  SEL R81, R0, R15, !P6 ;  /* 0x0000000f00517207 */ /* 0x008fc80007000000 */
[----:B------:R3:W-:Y:S01]  /*1f390*/  STL [R1+0x15f8], R7 ;  /* 0x0015f80701007387 */ /* 0x0007e20000100800 */
[C---:B------:R-:W-:Y:S02]  /*1f3a0*/  SEL R8, R0.reuse, R16, !P6 ;  /* 0x0000001000087207 */ /* 0x040fe40007000000 */
[C---:B------:R-:W-:Y:S02]  /*1f3b0*/  SEL R89, R0.reuse, R24, !P6 ;  /* 0x0000001800597207 */ /* 0x040fe40007000000 */
[----:B------:R-:W-:Y:S01]  /*1f3c0*/  SEL R184, R0, R139, !P6 ;  /* 0x0000008b00b87207 */ /* 0x000fe20007000000 */
[----:B------:R-:W-:Y:S01]  /*1f3d0*/  IMAD R8, R8, UR55, RZ ;  /* 0x0000003708087c24 */ /* 0x000fe2000f8e02ff */
[C---:B------:R-:W-:Y:S01]  /*1f3e0*/  SEL R171, R0.reuse, R205, !P6 ;  /* 0x000000cd00ab7207 */ /* 0x040fe20007000000 */
[----:B-1----:R-:W-:Y:S01]  /*1f3f0*/  IMAD R111, R111, UR58, RZ ;  /* 0x0000003a6f6f7c24 */ /* 0x002fe2000f8e02ff */
[----:B------:R-:W1:Y:S01]  /*1f400*/  LDCU UR56, c[0x0][0x3b0] ;  /* 0x00007600ff3877ac */ /* 0x000e620008000800 */
[----:B---3--:R-:W-:Y:S01]  /*1f410*/  SEL R7, R0, R25, !P6 ;  /* 0x0000001900077207 */ /* 0x008fe20007000000 */
[----:B------:R-:W-:Y:S01]  /*1f420*/  STL [R1+0x15f4], R8 ;  /* 0x0015f40801007387 */ /* 0x000fe20000100800 */
[----:B------:R-:W-:Y:S01]  /*1f430*/  VIADD R16, R235, 0x1f9 ;  /* 0x000001f9eb107836 */ /* 0x000fe20000000000 */
[----:B------:R-:W3:Y:S02]  /*1f440*/  LDCU UR62, c[0x0][0x3b0] ;  /* 0x00007600ff3e77ac */ /* 0x000ee40008000800 */
[----:B------:R-:W-:-:S02]  /*1f450*/  IMAD R7, R7, UR54, RZ ;  /* 0x0000003607077c24 */ /* 0x000fc4000f8e02ff */
[C---:B------:R-:W-:Y:S01]  /*1f460*/  VIADD R25, R235.reuse, 0x199 ;  /* 0x00000199eb197836 */ /* 0x040fe20000000000 */
[----:B------:R-:W-:Y:S01]  /*1f470*/  IABS R26, R16 ;  /* 0x00000010001a7213 */ /* 0x000fe20000000000 */
[----:B------:R-:W-:Y:S01]  /*1f480*/  VIADD R15, R235, 0x1fb ;  /* 0x000001fbeb0f7836 */ /* 0x000fe20000000000 */
[----:B------:R1:W-:Y:S01]  /*1f490*/  STL [R1+0x15f0], R7 ;  /* 0x0015f00701007387 */ /* 0x0003e20000100800 */
[C---:B------:R-:W-:Y:S01]  /*1f4a0*/  SEL R24, R0.reuse, R189, !P6 ;  /* 0x000000bd00187207 */ /* 0x040fe20007000000 */
[----:B------:R-:W2:Y:S02]  /*1f4b0*/  LDCU UR55, c[0x0][0x3b0] ;  /* 0x00007600ff3777ac */ /* 0x000ea40008000800 */
[----:B------:R-:W2:Y:S01]  /*1f4c0*/  LDL.LU R80, [R1+0x4a28] ;  /* 0x004a280001507983 */ /* 0x000ea20000300800 */
[----:B------:R-:W-:Y:S01]  /*1f4d0*/  IMAD R81, R81, UR53, RZ ;  /* 0x0000003551517c24 */ /* 0x000fe2000f8e02ff */
[----:B------:R-:W-:Y:S01]  /*1f4e0*/  ISETP.GE.AND P1, PT, R25, RZ, PT ;  /* 0x000000ff1900720c */ /* 0x000fe20003f26270 */
[----:B------:R-:W2:Y:S01]  /*1f4f0*/  LDCU UR54, c[0x0][0x3b0] ;  /* 0x00007600ff3677ac */ /* 0x000ea20008000800 */
[C---:B-1----:R-:W-:Y:S01]  /*1f500*/  SEL R7, R0.reuse, R23, !P6 ;  /* 0x0000001700077207 */ /* 0x042fe20007000000 */
[----:B------:R-:W-:Y:S01]  /*1f510*/  IMAD R89, R89, UR52, RZ ;  /* 0x0000003459597c24 */ /* 0x000fe2000f8e02ff */
[----:B------:R-:W1:Y:S03]  /*1f520*/  LDCU UR58, c[0x0][0x3b0] ;  /* 0x00007600ff3a77ac */ /* 0x000e660008000800 */
[----:B------:R-:W-:Y:S01]  /*1f530*/  IMAD R246, R7, UR51, RZ ;  /* 0x0000003307f67c24 */ /* 0x000fe2000f8e02ff */
[----:B------:R-:W1:Y:S05]  /*1f540*/  LDCU UR53, c[0x0][0x3b0] ;  /* 0x00007600ff3577ac */ /* 0x000e6a0008000800 */
[----:B------:R-:W-:Y:S01]  /*1f550*/  @!P1 IMAD.MOV R207, RZ, RZ, -R207 ;  /* 0x000000ffffcf9224 */ /* 0x000fe200078e0acf */
[----:B------:R-:W1:Y:S01]  /*1f560*/  LDCU UR59, c[0x0][0x3b0] ;  /* 0x00007600ff3b77ac */ /* 0x000e620008000800 */
[----:B----4-:R-:W-:-:S02]  /*1f570*/  SEL R8, R0, R13, !P6 ;  /* 0x0000000d00087207 */ /* 0x010fc40007000000 */
[----:B--2---:R-:W-:Y:S02]  /*1f580*/  SEL R80, R0, R80, !P6 ;  /* 0x0000005000507207 */ /* 0x004fe40007000000 */
[----:B------:R-:W-:Y:S01]  /*1f590*/  IABS R25, R15 ;  /* 0x0000000f00197213 */ /* 0x000fe20000000000 */
[----:B------:R-:W-:Y:S01]  /*1f5a0*/  IMAD R24, R24, UR54, RZ ;  /* 0x0000003618187c24 */ /* 0x000fe2000f8e02ff */
[----:B------:R-:W-:Y:S01]  /*1f5b0*/  SEL R7, R0, R22, !P6 ;  /* 0x0000001600077207 */ /* 0x000fe20007000000 */
[----:B------:R-:W-:Y:S01]  /*1f5c0*/  IMAD R8, R8, UR50, RZ ;  /* 0x0000003208087c24 */ /* 0x000fe2000f8e02ff */
[----:B------:R-:W-:Y:S01]  /*1f5d0*/  SEL R23, R0, R191, !P6 ;  /* 0x000000bf00177207 */ /* 0x000fe20007000000 */
[----:B------:R-:W-:Y:S01]  /*1f5e0*/  VIADD R22, R235, 0x19e ;  /* 0x0000019eeb167836 */ /* 0x000fe20000000000 */
[----:B------:R-:W2:Y:S01]  /*1f5f0*/  LDCU UR52, c[0x0][0x3b0] ;  /* 0x00007600ff3477ac */ /* 0x000ea20008000800 */
[----:B------:R-:W-:Y:S01]  /*1f600*/  IMAD R7, R7, UR49, RZ ;  /* 0x0000003107077c24 */ /* 0x000fe2000f8e02ff */
[----:B------:R-:W-:Y:S01]  /*1f610*/  STL [R1+0x15ec], R8 ;  /* 0x0015ec0801007387 */ /* 0x000fe20000100800 */
[C---:B------:R-:W-:Y:S01]  /*1f620*/  VIADD R13, R235.reuse, 0x19d ;  /* 0x0000019deb0d7836 */ /* 0x040fe20000000000 */
[----:B------:R-:W-:Y:S01]  /*1f630*/  ISETP.GE.AND P2, PT, R22, RZ, PT ;  /* 0x000000ff1600720c */ /* 0x000fe20003f46270 */
[----:B------:R-:W4:Y:S01]  /*1f640*/  LDCU UR51, c[0x0][0x3b0] ;  /* 0x00007600ff3377ac */ /* 0x000f220008000800 */
[----:B------:R1:W-:Y:S01]  /*1f650*/  STL [R1+0x15e8], R7 ;  /* 0x0015e80701007387 */ /* 0x0003e20000100800 */
[----:B------:R-:W-:-:S02]  /*1f660*/  VIADD R22, R235, 0x19f ;  /* 0x0000019feb167836 */ /* 0x000fc40000000000 */
[----:B------:R-:W-:Y:S01]  /*1f670*/  IMAD R114, R114, UR63, RZ ;  /* 0x0000003f72727c24 */ /* 0x000fe2000f8e02ff */
[----:B------:R-:W-:Y:S01]  /*1f680*/  ISETP.GE.AND P3, PT, R13, RZ, PT ;  /* 0x000000ff0d00720c */ /* 0x000fe20003f66270 */
[----:B------:R-:W2:Y:S01]  /*1f690*/  LDCU UR63, c[0x0][0x3b0] ;  /* 0x00007600ff3f77ac */ /* 0x000ea20008000800 */
[----:B------:R-:W2:Y:S01]  /*1f6a0*/  LDCU UR50, c[0x0][0x3b0] ;  /* 0x00007600ff3277ac */ /* 0x000ea20008000800 */
[----:B-1----:R-:W-:Y:S01]  /*1f6b0*/  IMAD R7, R80, UR48, RZ ;  /* 0x0000003050077c24 */ /* 0x002fe2000f8e02ff */
[----:B------:R-:W-:Y:S02]  /*1f6c0*/  ISETP.GE.AND P1, PT, R22, RZ, PT ;  /* 0x000000ff1600720c */ /* 0x000fe40003f26270 */
[----:B------:R-:W-:Y:S01]  /*1f6d0*/  SEL R8, R0, R70, !P6 ;  /* 0x0000004600087207 */ /* 0x000fe20007000000 */
[----:B------:R-:W1:Y:S01]  /*1f6e0*/  LDCU UR48, c[0x0][0x3b0] ;  /* 0x00007600ff3077ac */ /* 0x000e620008000800 */
[----:B------:R2:W-:Y:S01]  /*1f6f0*/  STL [R1+0x15e4], R7 ;  /* 0x0015e40701007387 */ /* 0x0005e20000100800 */
[----:B------:R-:W-:Y:S01]  /*1f700*/  VIADD R22, R235, 0x1a0 ;  /* 0x000001a0eb167836 */ /* 0x000fe20000000000 */
[----:B------:R-:W1:Y:S01]  /*1f710*/  LDCU UR49, c[0x0][0x3b0] ;  /* 0x00007600ff3177ac */ /* 0x000e620008000800 */
[----:B------:R-:W-:-:S02]  /*1f720*/  IMAD R117, R117, UR69, RZ ;  /* 0x0000004575757c24 */ /* 0x000fc4000f8e02ff */
[----:B------:R-:W-:Y:S01]  /*1f730*/  IMAD R188, R188, UR56, RZ ;  /* 0x00000038bcbc7c24 */ /* 0x000fe2000f8e02ff */
[----:B------:R-:W3:Y:S01]  /*1f740*/  LDCU UR54, c[0x0][0x3b0] ;  /* 0x00007600ff3677ac */ /* 0x000ee20008000800 */
[----:B--2---:R-:W-:Y:S01]  /*1f750*/  IMAD R7, R33, UR40, RZ ;  /* 0x0000002821077c24 */ /* 0x004fe2000f8e02ff */
[----:B------:R-:W-:Y:S01]  /*1f760*/  ISETP.GE.AND P0, PT, R22, RZ, PT ;  /* 0x000000ff1600720c */ /* 0x000fe20003f06270 */
[----:B------:R-:W-:Y:S01]  /*1f770*/  @!P3 IMAD.MOV R208, RZ, RZ, -R208 ;  /* 0x000000ffffd0b224 */ /* 0x000fe200078e0ad0 */
[----:B------:R-:W-:Y:S01]  /*1f780*/  @!P2 IADD3 R209, PT, PT, -R209, RZ, RZ ;  /* 0x000000ffd1d1a210 */ /* 0x000fe20007ffe1ff */
[----:B------:R-:W-:Y:S01]  /*1f790*/  @!P1 IMAD.MOV R74, RZ, RZ, -R74 ;  /* 0x000000ffff4a9224 */ /* 0x000fe200078e0a4a */
[----:B------:R2:W-:Y:S01]  /*1f7a0*/  STL [R1+0x15e0], R7 ;  /* 0x0015e00701007387 */ /* 0x0005e20000100800 */
[----:B------:R-:W-:Y:S02]  /*1f7b0*/  VIADD R22, R235, 0x1a2 ;  /* 0x000001a2eb167836 */ /* 0x000fe40000000000 */
[----:B------:R-:W-:Y:S01]  /*1f7c0*/  IMAD R227, R8, UR41, RZ ;  /* 0x0000002908e37c24 */ /* 0x000fe2000f8e02ff */
[----:B------:R-:W-:-:S02]  /*1f7d0*/  SEL R33, R0, R178, !P6 ;  /* 0x000000b200217207 */ /* 0x000fc40007000000 */
[----:B------:R-:W-:Y:S01]  /*1f7e0*/  SEL R80, R0, R200, !P6 ;  /* 0x000000c800507207 */ /* 0x000fe20007000000 */
[----:B-1----:R-:W-:Y:S01]  /*1f7f0*/  IMAD R23, R23, UR48, RZ ;  /* 0x0000003017177c24 */ /* 0x002fe2000f8e02ff */
[----:B------:R-:W1:Y:S01]  /*1f800*/  LDCU UR40, c[0x0][0x3b0] ;  /* 0x00007600ff2877ac */ /* 0x000e620008000800 */
[----:B--2---:R-:W-:Y:S01]  /*1f810*/  IMAD R7, R72, UR67, RZ ;  /* 0x0000004348077c24 */ /* 0x004fe2000f8e02ff */
[----:B------:R-:W-:Y:S01]  /*1f820*/  ISETP.GE.AND P3, PT, R22, RZ, PT ;  /* 0x000000ff1600720c */ /* 0x000fe20003f66270 */
[----:B----4-:R-:W-:Y:S01]  /*1f830*/  IMAD R186, R186, UR51, RZ ;  /* 0x00000033baba7c24 */ /* 0x010fe2000f8e02ff */
[----:B------:R-:W-:Y:S01]  /*1f840*/  @!P0 IADD3 R210, PT, PT, -R210, RZ, RZ ;  /* 0x000000ffd2d28210 */ /* 0x000fe20007ffe1ff */
[----:B------:R-:W-:Y:S01]  /*1f850*/  IMAD R8, R163, UR28, RZ ;  /* 0x0000001ca3087c24 */ /* 0x000fe2000f8e02ff */
[----:B------:R2:W-:Y:S01]  /*1f860*/  STL [R1+0x15dc], R7 ;  /* 0x0015dc0701007387 */ /* 0x0005e20000100800 */
[----:B------:R-:W-:Y:S01]  /*1f870*/  VIADD R22, R235, 0x1a4 ;  /* 0x000001a4eb167836 */ /* 0x000fe20000000000 */
[C---:B------:R-:W-:Y:S01]  /*1f880*/  SEL R178, R0.reuse, R51, !P6 ;  /* 0x0000003300b27207 */ /* 0x040fe20007000000 */
[----:B------:R-:W4:Y:S01]  /*1f890*/  LDCU UR56, c[0x0][0x3b0] ;  /* 0x00007600ff3877ac */ /* 0x000f220008000800 */
[----:B------:R-:W-:Y:S01]  /*1f8a0*/  SEL R167, R0, R209, !P6 ;  /* 0x000000d100a77207 */ /* 0x000fe20007000000 */
[----:B------:R-:W-:Y:S01]  /*1f8b0*/  IMAD R33, R33, UR9, RZ ;  /* 0x0000000921217c24 */ /* 0x000fe2000f8e02ff */
[----:B------:R-:W1:Y:S01]  /*1f8c0*/  LDCU UR41, c[0x0][0x3b0] ;  /* 0x00007600ff2977ac */ /* 0x000e620008000800 */
[----:B--2---:R-:W-:Y:S01]  /*1f8d0*/  IMAD R7, R34, UR68, RZ ;  /* 0x0000004422077c24 */ /* 0x004fe2000f8e02ff */
[----:B------:R-:W-:Y:S01]  /*1f8e0*/  ISETP.GE.AND P2, PT, R22, RZ, PT ;  /* 0x000000ff1600720c */ /* 0x000fe20003f46270 */
[----:B------:R-:W-:Y:S01]  /*1f8f0*/  @!P3 IMAD.MOV R211, RZ, RZ, -R211 ;  /* 0x000000ffffd3b224 */ /* 0x000fe200078e0ad3 */
[----:B------:R-:W-:Y:S01]  /*1f900*/  IABS R163, R17 ;  /* 0x0000001100a37213 */ /* 0x000fe20000000000 */
[----:B------:R-:W2:Y:S01]  /*1f910*/  LDCU UR68, c[0x0][0x3b0] ;  /* 0x00007600ff4477ac */ /* 0x000ea20008000800 */
[----:B------:R1:W-:Y:S01]  /*1f920*/  STL [R1+0x15d8], R7 ;  /* 0x0015d80701007387 */ /* 0x0003e20000100800 */
[----:B------:R-:W-:Y:S01]  /*1f930*/  VIADD R22, R235, 0x1a5 ;  /* 0x000001a5eb167836 */ /* 0x000fe20000000000 */
[----:B------:R-:W2:Y:S01]  /*1f940*/  LDCU UR51, c[0x0][0x3b0] ;  /* 0x00007600ff3377ac */ /* 0x000ea20008000800 */
[----:B------:R-:W2:Y:S01]  /*1f950*/  LDCU UR9, c[0x0][0x3b0] ;  /* 0x00007600ff0977ac */ /* 0x000ea20008000800 */
[----:B-1----:R-:W-:Y:S01]  /*1f960*/  SEL R7, R0, R71, !P6 ;  /* 0x0000004700077207 */ /* 0x002fe20007000000 */
[----:B------:R-:W1:Y:S04]  /*1f970*/  LDCU UR67, c[0x0][0x3b0] ;  /* 0x00007600ff4377ac */ /* 0x000e680008000800 */
[----:B------:R-:W-:Y:S01]  /*1f980*/  IMAD R70, R7, UR72, RZ ;  /* 0x0000004807467c24 */ /* 0x000fe2000f8e02ff */
[----:B------:R-:W-:Y:S01]  /*1f990*/  ISETP.GE.AND P1, PT, R22, RZ, PT ;  /* 0x000000ff1600720c */ /* 0x000fe20003f26270 */
[----:B------:R-:W-:Y:S01]  /*1f9a0*/  IMAD R7, R36, UR71, RZ ;  /* 0x0000004724077c24 */ /* 0x000fe2000f8e02ff */
[----:B------:R-:W-:Y:S01]  /*1f9b0*/  @!P2 IADD3 R146, PT, PT, -R146, RZ, RZ ;  /* 0x000000ff9292a210 */ /* 0x000fe20007ffe1ff */
[----:B------:R-:W-:Y:S01]  /*1f9c0*/  VIADD R22, R235, 0x1a6 ;  /* 0x000001a6eb167836 */ /* 0x000fe20000000000 */
[C---:B------:R-:W-:Y:S01]  /*1f9d0*/  SEL R34, R0.reuse, R207, !P6 ;  /* 0x000000cf00227207 */ /* 0x040fe20007000000 */
[----:B------:R-:W-:Y:S01]  /*1f9e0*/  IMAD R71, R35, UR73, RZ ;  /* 0x0000004923477c24 */ /* 0x000fe2000f8e02ff */
[----:B------:R1:W-:Y:S01]  /*1f9f0*/  STL [R1+0x15d4], R7 ;  /* 0x0015d40701007387 */ /* 0x0003e20000100800 */
[----:B------:R-:W-:Y:S01]  /*1fa00*/  SEL R211, R0, R211, !P6 ;  /* 0x000000d300d37207 */ /* 0x000fe20007000000 */
[----:B------:R-:W2:Y:S01]  /*1fa10*/  LDCU UR73, c[0x0][0x3b0] ;  /* 0x00007600ff4977ac */ /* 0x000ea20008000800 */
[----:B------:R-:W-:Y:S01]  /*1fa20*/  ISETP.GE.AND P0, PT, R22, RZ, PT ;  /* 0x000000ff1600720c */ /* 0x000fe20003f06270 */
[----:B------:R-:W2:Y:S01]  /*1fa30*/  LDCU UR72, c[0x0][0x3b0] ;  /* 0x00007600ff4877ac */ /* 0x000ea20008000800 */
[----:B-1----:R-:W-:Y:S01]  /*1fa40*/  IMAD R7, R37, UR70, RZ ;  /* 0x0000004625077c24 */ /* 0x002fe2000f8e02ff */
[----:B------:R-:W1:Y:S01]  /*1fa50*/  LDCU UR28, c[0x0][0x3b0] ;  /* 0x00007600ff1c77ac */ /* 0x000e620008000800 */
[----:B------:R-:W-:-:S03]  /*1fa60*/  VIADD R22, R235, 0x1a7 ;  /* 0x000001a7eb167836 */ /* 0x000fc60000000000 */
[----:B------:R2:W-:Y:S01]  /*1fa70*/  STL [R1+0x15d0], R7 ;  /* 0x0015d00701007387 */ /* 0x0005e20000100800 */
[----:B------:R-:W-:Y:S01]  /*1fa80*/  @!P1 IMAD.MOV R212, RZ, RZ, -R212 ;  /* 0x000000ffffd49224 */ /* 0x000fe200078e0ad4 */
[----:B------:R-:W-:Y:S01]  /*1fa90*/  ISETP.GE.AND P3, PT, R22, RZ, PT ;  /* 0x000000ff1600720c */ /* 0x000fe20003f66270 */
[----:B------:R-:W-:Y:S01]  /*1faa0*/  IMAD R178, R178, UR41, RZ ;  /* 0x00000029b2b27c24 */ /* 0x000fe2000f8e02ff */
[C---:B------:R-:W-:Y:S01]  /*1fab0*/  SEL R37, R0.reuse, R170, !P6 ;  /* 0x000000aa00257207 */ /* 0x040fe20007000000 */
[----:B------:R-:W1:Y:S01]  /*1fac0*/  LDCU UR71, c[0x0][0x3b0] ;  /* 0x00007600ff4777ac */ /* 0x000e620008000800 */
[C---:B------:R-:W-:Y:S02]  /*1fad0*/  SEL R35, R0.reuse, R174, !P6 ;  /* 0x000000ae00237207 */ /* 0x040fe40007000000 */
[----:B------:R-:W-:Y:S01]  /*1fae0*/  SEL R55, R0, R146, !P6 ;  /* 0x0000009200377207 */ /* 0x000fe20007000000 */
[----:B------:R-:W-:Y:S01]  /*1faf0*/  IMAD R184, R184, UR49, RZ ;  /* 0x00000031b8b87c24 */ /* 0x000fe2000f8e02ff */
[----:B------:R-:W-:Y:S01]  /*1fb00*/  SEL R36, R0, R234, !P6 ;  /* 0x000000ea00247207 */ /* 0x000fe20007000000 */
[----:B--2---:R-:W-:Y:S01]  /*1fb10*/  IMAD R7, R67, UR44, RZ ;  /* 0x0000002c43077c24 */ /* 0x004fe2000f8e02ff */
[----:B------:R-:W2:Y:S01]  /*1fb20*/  LDCU UR70, c[0x0][0x3b0] ;  /* 0x00007600ff4677ac */ /* 0x000ea20008000800 */
[----:B------:R-:W-:-:S03]  /*1fb30*/  VIADD R22, R235, 0x1a8 ;  /* 0x000001a8eb167836 */ /* 0x000fc60000000000 */
[----:B------:R1:W-:Y:S01]  /*1fb40*/  STL [R1+0x15cc], R7 ;  /* 0x0015cc0701007387 */ /* 0x0003e20000100800 */
[----:B------:R-:W-:Y:S01]  /*1fb50*/  @!P3 IMAD.MOV R147, RZ, RZ, -R147 ;  /* 0x000000ffff93b224 */ /* 0x000fe200078e0a93 */
[----:B------:R-:W-:Y:S01]  /*1fb60*/  SEL R67, R0, R158, !P6 ;  /* 0x0000009e00437207 */ /* 0x000fe20007000000 */
[----:B------:R-:W2:Y:S01]  /*1fb70*/  LDCU UR44, c[0x0][0x3b0] ;  /* 0x00007600ff2c77ac */ /* 0x000ea20008000800 */
[----:B------:R3:W-:Y:S01]  /*1fb80*/  STL [R1+0x15c8], R6 ;  /* 0x0015c80601007387 */ /* 0x0007e20000100800 */
[----:B------:R-:W-:Y:S01]  /*1fb90*/  ISETP.GE.AND P2, PT, R22, RZ, PT ;  /* 0x000000ff1600720c */ /* 0x000fe20003f46270 */
[----:B------:R-:W-:Y:S01]  /*1fba0*/  VIADD R22, R235, 0x1a9 ;  /* 0x000001a9eb167836 */ /* 0x000fe20000000000 */
[C---:B------:R-:W-:Y:S01]  /*1fbb0*/  SEL R170, R0.reuse, R73, !P6 ;  /* 0x0000004900aa7207 */ /* 0x040fe20007000000 */
[----:B------:R-:W-:Y:S01]  /*1fbc0*/  IMAD R39, R39, UR73, RZ ;  /* 0x0000004927277c24 */ /* 0x000fe2000f8e02ff */
[C---:B------:R-:W-:Y:S01]  /*1fbd0*/  SEL R174, R0.reuse, R53, !P6 ;  /* 0x0000003500ae7207 */ /* 0x040fe20007000000 */
[----:B-1----:R-:W-:Y:S01]  /*1fbe0*/  IMAD R7, R159, UR33, RZ ;  /* 0x000000219f077c24 */ /* 0x002fe2000f8e02ff */
[----:B------:R-:W-:Y:S01]  /*1fbf0*/  SEL R212, R0, R212, !P6 ;  /* 0x000000d400d47207 */ /* 0x000fe20007000000 */
[----:B------:R-:W-:Y:S01]  /*1fc00*/  IMAD R37, R37, UR4, RZ ;  /* 0x0000000425257c24 */ /* 0x000fe2000f8e02ff */
[----:B------:R-:W1:Y:S01]  /*1fc10*/  LDCU UR41, c[0x0][0x3b0] ;  /* 0x00007600ff2977ac */ /* 0x000e620008000800 */
[----:B---3--:R-:W-:Y:S01]  /*1fc20*/  IMAD R6, R106, UR38, RZ ;  /* 0x000000266a067c24 */ /* 0x008fe2000f8e02ff */
[----:B------:R-:W-:Y:S01]  /*1fc30*/  ISETP.GE.AND P1, PT, R22, RZ, PT ;  /* 0x000000ff1600720c */ /* 0x000fe20003f26270 */
[----:B------:R-:W-:Y:S01]  /*1fc40*/  IMAD R104, R104, UR72, RZ ;  /* 0x0000004868687c24 */ /* 0x000fe2000f8e02ff */
[----:B------:R-:W3:Y:S02]  /*1fc50*/  LDCU UR49, c[0x0][0x3b0] ;  /* 0x00007600ff3177ac */ /* 0x000ee40008000800 */
[----:B------:R2:W-:Y:S01]  /*1fc60*/  STL [R1+0x15c4], R6 ;  /* 0x0015c40601007387 */ /* 0x0005e20000100800 */
[----:B------:R-:W-:Y:S01]  /*1fc70*/  IADD3 R22, PT, PT, R235, 0x1ac, RZ ;  /* 0x000001aceb167810 */ /* 0x000fe20007ffe0ff */
[----:B------:R-:W-:Y:S01]  /*1fc80*/  @!P2 IMAD.MOV R213, RZ, RZ, -R213 ;  /* 0x000000ffffd5a224 */ /* 0x000fe200078e0ad5 */
[----:B------:R-:W-:Y:S01]  /*1fc90*/  IABS R158, R43 ;  /* 0x0000002b009e7213 */ /* 0x000fe20000000000 */
[----:B------:R-:W-:Y:S01]  /*1fca0*/  IMAD R80, R80, UR34, RZ ;  /* 0x0000002250507c24 */ /* 0x000fe2000f8e02ff */
[----:B------:R-:W-:Y:S01]  /*1fcb0*/  IABS R159, R31 ;  /* 0x0000001f009f7213 */ /* 0x000fe20000000000 */
[----:B------:R-:W1:Y:S01]  /*1fcc0*/  LDCU UR69, c[0x0][0x3b0] ;  /* 0x00007600ff4577ac */ /* 0x000e620008000800 */
[----:B--2---:R-:W-:Y:S01]  /*1fcd0*/  IMAD R6, R157, UR37, RZ ;  /* 0x000000259d067c24 */ /* 0x004fe2000f8e02ff */
[C---:B------:R-:W-:Y:S01]  /*1fce0*/  SEL R106, R0.reuse, R192, !P6 ;  /* 0x000000c0006a7207 */ /* 0x040fe20007000000 */
[----:B------:R-:W2:Y:S03]  /*1fcf0*/  LDCU UR48, c[0x0][0x3b0] ;  /* 0x00007600ff3077ac */ /* 0x000ea60008000800 */
[----:B------:R1:W-:Y:S01]  /*1fd00*/  STL [R1+0x15c0], R6 ;  /* 0x0015c00601007387 */ /* 0x0003e20000100800 */
[C---:B------:R-:W-:Y:S01]  /*1fd10*/  SEL R147, R0.reuse, R147, !P6 ;  /* 0x0000009300937207 */ /* 0x040fe20007000000 */
[----:B------:R-:W-:Y:S01]  /*1fd20*/  IMAD R67, R67, UR35, RZ ;  /* 0x0000002343437c24 */ /* 0x000fe2000f8e02ff */
[----:B------:R-:W-:Y:S01]  /*1fd30*/  SEL R213, R0, R213, !P6 ;  /* 0x000000d500d57207 */ /* 0x000fe20007000000 */
[----:B------:R3:W-:Y:S01]  /*1fd40*/  STL [R1+0x15bc], R7 ;  /* 0x0015bc0701007387 */ /* 0x0007e20000100800 */
[----:B------:R-:W2:Y:S01]  /*1fd50*/  LDCU UR35, c[0x0][0x3b0] ;  /* 0x00007600ff2377ac */ /* 0x000ea20008000800 */
[----:B------:R-:W2:Y:S01]  /*1fd60*/  LDCU UR4, c[0x0][0x3b0] ;  /* 0x00007600ff0477ac */ /* 0x000ea20008000800 */
[----:B-1----:R-:W-:-:S02]  /*1fd70*/  IMAD.MOV.U32 R6, RZ, RZ, R56 ;  /* 0x000000ffff067224 */ /* 0x002fc400078e0038 */
[----:B------:R-:W-:Y:S01]  /*1fd80*/  IMAD R21, R21, UR44, RZ ;  /* 0x0000002c15157c24 */ /* 0x000fe2000f8e02ff */
[----:B------:R-:W1:Y:S01]  /*1fd90*/  LDCU UR73, c[0x0][0x3b0] ;  /* 0x00007600ff4977ac */ /* 0x000e620008000800 */
[----:B---3--:R-:W-:Y:S02]  /*1fda0*/  IMAD R7, R160, UR32, RZ ;  /* 0x00000020a0077c24 */ /* 0x008fe4000f8e02ff */
[----:B------:R-:W-:Y:S01]  /*1fdb0*/  @!P0 IMAD.MOV R6, RZ, RZ, -R6 ;  /* 0x000000ffff068224 */ /* 0x000fe200078e0a06 */
[----:B------:R-:W-:Y:S01]  /*1fdc0*/  ISETP.GE.AND P0, PT, R22, RZ, PT ;  /* 0x000000ff1600720c */ /* 0x000fe20003f06270 */
[----:B------:R-:W-:Y:S01]  /*1fdd0*/  VIADD R22, R235, 0x1ad ;  /* 0x000001adeb167836 */ /* 0x000fe20000000000 */
[----:B------:R3:W-:Y:S01]  /*1fde0*/  STL [R1+0x15b8], R7 ;  /* 0x0015b80701007387 */ /* 0x0007e20000100800 */
[----:B------:R-:W-:Y:S01]  /*1fdf0*/  SEL R56, R0, R42, !P6 ;  /* 0x0000002a00387207 */ /* 0x000fe20007000000 */
[----:B------:R-:W1:Y:S02]  /*1fe00*/  LDCU UR72, c[0x0][0x3b0] ;  /* 0x00007600ff4877ac */ /* 0x000e640008000800 */
[----:B------:R-:W-:-:S02]  /*1fe10*/  ISETP.GE.AND P3, PT, R22, RZ, PT ;  /* 0x000000ff1600720c */ /* 0x000fc40003f66270 */
[----:B------:R-:W-:Y:S01]  /*1fe20*/  IADD3 R22, PT, PT, R235, 0x1ae, RZ ;  /* 0x000001aeeb167810 */ /* 0x000fe20007ffe0ff */
[----:B------:R-:W1:Y:S01]  /*1fe30*/  LDCU UR44, c[0x0][0x3b0] ;  /* 0x00007600ff2c77ac */ /* 0x000e620008000800 */
[----:B---3--:R-:W-:Y:S02]  /*1fe40*/  IMAD R7, R161, UR31, RZ ;  /* 0x0000001fa1077c24 */ /* 0x008fe4000f8e02ff */
[----:B------:R-:W-:Y:S01]  /*1fe50*/  ISETP.GE.AND P2, PT, R22, RZ, PT ;  /* 0x000000ff1600720c */ /* 0x000fe20003f46270 */
[----:B------:R-:W-:Y:S01]  /*1fe60*/  VIADD R22, R235, 0x1af ;  /* 0x000001afeb167836 */ /* 0x000fe20000000000 */
[----:B------:R-:W-:Y:S01]  /*1fe70*/  IABS R160, R30 ;  /* 0x0000001e00a07213 */ /* 0x000fe20000000000 */
[----:B------:R-:W-:Y:S01]  /*1fe80*/  @!P0 IMAD.MOV R214, RZ, RZ, -R214 ;  /* 0x000000ffffd68224 */ /* 0x000fe200078e0ad6 */
[----:B------:R3:W-:Y:S01]  /*1fe90*/  STL [R1+0x15b4], R7 ;  /* 0x0015b40701007387 */ /* 0x0007e20000100800 */
[----:B------:R-:W-:Y:S02]  /*1fea0*/  IMAD R174, R174, UR39, RZ ;  /* 0x00000027aeae7c24 */ /* 0x000fe4000f8e02ff */
[----:B------:R-:W-:Y:S01]  /*1feb0*/  @!P3 IADD3 R215, PT, PT, -R215, RZ, RZ ;  /* 0x000000ffd7d7b210 */ /* 0x000fe20007ffe1ff */
[----:B--2---:R-:W-:Y:S01]  /*1fec0*/  IMAD R36, R36, UR35, RZ ;  /* 0x0000002324247c24 */ /* 0x004fe2000f8e02ff */
[----:B------:R2:W-:Y:S01]  /*1fed0*/  STL [R1+0x15b0], R8 ;  /* 0x0015b00801007387 */ /* 0x0005e20000100800 */
[----:B------:R-:W-:Y:S01]  /*1fee0*/  SEL R42, R0, R44, !P6 ;  /* 0x0000002c002a7207 */ /* 0x000fe20007000000 */
[----:B------:R-:W-:Y:S01]  /*1fef0*/  IMAD R56, R56, UR13, RZ ;  /* 0x0000000d38387c24 */ /* 0x000fe2000f8e02ff */
[----:B------:R-:W-:Y:S01]  /*1ff00*/  IABS R161, R45 ;  /* 0x0000002d00a17213 */ /* 0x000fe20000000000 */
[----:B------:R-:W1:Y:S01]  /*1ff10*/  LDCU UR13, c[0x0][0x3b0] ;  /* 0x00007600ff0d77ac */ /* 0x000e620008000800 */
[----:B---3--:R-:W-:-:S02]  /*1ff20*/  IMAD.MOV.U32 R7, RZ, RZ, R57 ;  /* 0x000000ffff077224 */ /* 0x008fc400078e0039 */
[----:B------:R-:W-:Y:S01]  /*1ff30*/  @!P2 IMAD.MOV R75, RZ, RZ, -R75 ;  /* 0x000000ffff4ba224 */ /* 0x000fe200078e0a4b */
[----:B------:R-:W-:Y:S01]  /*1ff40*/  SEL R214, R0, R214, !P6 ;  /* 0x000000d600d67207 */ /* 0x000fe20007000000 */
[----:B--2---:R-:W-:Y:S01]  /*1ff50*/  IMAD R8, R41, UR27, RZ ;  /* 0x0000001b29087c24 */ /* 0x004fe2000f8e02ff */
[----:B------:R-:W-:Y:S01]  /*1ff60*/  @!P1 IADD3 R7, PT, PT, -R7, RZ, RZ ;  /* 0x000000ff07079210 */ /* 0x000fe20007ffe1ff */
[----:B------:R-:W-:Y:S01]  /*1ff70*/  IMAD.HI.U32 R14, R103, R161, RZ ;  /* 0x000000a1670e7227 */ /* 0x000fe200078e00ff */
[----:B------:R-:W-:Y:S01]  /*1ff80*/  ISETP.GE.AND P1, PT, R22, RZ, PT ;  /* 0x000000ff1600720c */ /* 0x000fe20003f26270 */
[----:B------:R-:W2:Y:S01]  /*1ff90*/  LDCU UR39, c[0x0][0x3b0] ;  /* 0x00007600ff2777ac */ /* 0x000ea20008000800 */
[----:B------:R3:W-:Y:S01]  /*1ffa0*/  STL [R1+0x15ac], R8 ;  /* 0x0015ac0801007387 */ /* 0x0007e20000100800 */
[----:B------:R-:W-:Y:S01]  /*1ffb0*/  VIADD R22, R235, 0x1b0 ;  /* 0x000001b0eb167836 */ /* 0x000fe20000000000 */
[----:B------:R-:W-:Y:S01]  /*1ffc0*/  SEL R41, R0, R47, !P6 ;  /* 0x0000002f00297207 */ /* 0x000fe20007000000 */
[----:B------:R-:W-:Y:S01]  /*1ffd0*/  IMAD R42, R42, UR66, RZ ;  /* 0x000000422a2a7c24 */ /* 0x000fe2000f8e02ff */
[----:B------:R-:W-:Y:S01]  /*1ffe0*/  SEL R57, R0, R166, !P6 ;  /* 0x000000a600397207 */ /* 0x000fe20007000000 */
[----:B------:R-:W1:Y:S01]  /*1fff0*/  LDCU UR35, c[0x0][0x3b0] ;  /* 0x00007600ff2377ac */ /* 0x000e620008000800 */
[----:B------:R-:W-:Y:S01]  /*20000*/  IMAD R35, R35, UR14, RZ ;  /* 0x0000000e23237c24 */ /* 0x000fe2000f8e02ff */
[----:B------:R-:W1:Y:S01]  /*20010*/  LDCU UR33, c[0x0][0x3b0] ;  /* 0x00007600ff2177ac */ /* 0x000e620008000800 */
[----:B---3--:R-:W-:Y:S01]  /*20020*/  IMAD R8, R164, UR26, RZ ;  /* 0x0000001aa4087c24 */ /* 0x008fe2000f8e02ff */
[----:B------:R-:W-:Y:S01]  /*20030*/  ISETP.GE.AND P0, PT, R22, RZ, PT ;  /* 0x000000ff1600720c */ /* 0x000fe20003f06270 */
[C---:B------:R-:W-:Y:S01]  /*20040*/  VIADD R22, R235.reuse, 0x1b2 ;  /* 0x000001b2eb167836 */ /* 0x040fe20000000000 */
[----:B------:R-:W3:Y:S02]  /*20050*/  LDCU UR32, c[0x0][0x3b0] ;  /* 0x00007600ff2077ac */ /* 0x000ee40008000800 */
[----:B------:R1:W-:Y:S01]  /*20060*/  STL [R1+0x15a8], R8 ;  /* 0x0015a80801007387 */ /* 0x0003e20000100800 */
[C---:B------:R-:W-:Y:S01]  /*20070*/  VIADD R47, R235.reuse, 0x1f4 ;  /* 0x000001f4eb2f7836 */ /* 0x040fe20000000000 */
[----:B------:R-:W-:Y:S01]  /*20080*/  ISETP.GE.AND P3, PT, R22, RZ, PT ;  /* 0x000000ff1600720c */ /* 0x000fe20003f66270 */
[----:B------:R-:W-:Y:S01]  /*20090*/  VIADD R22, R235, 0x1b4 ;  /* 0x000001b4eb167836 */ /* 0x000fe20000000000 */
[----:B------:R-:W-:Y:S01]  /*200a0*/  @!P1 IADD3 R216, PT, PT, -R216, RZ, RZ ;  /* 0x000000ffd8d89210 */ /* 0x000fe20007ffe1ff */
[----:B------:R-:W-:Y:S01]  /*200b0*/  IMAD.MOV R14, RZ, RZ, -R14 ;  /* 0x000000ffff0e7224 */ /* 0x000fe200078e0a0e */
[----:B------:R-:W-:Y:S01]  /*200c0*/  IABS R164, R29 ;  /* 0x0000001d00a47213 */ /* 0x000fe20000000000 */
[----:B------:R-:W-:Y:S01]  /*200d0*/  IMAD R57, R57, UR24, RZ ;  /* 0x0000001839397c24 */ /* 0x000fe2000f8e02ff */
[----:B------:R-:W-:Y:S01]  /*200e0*/  SEL R166, R0, R74, !P6 ;  /* 0x0000004a00a67207 */ /* 0x000fe20007000000 */
[----:B------:R-:W2:Y:S01]  /*200f0*/  LDCU UR66, c[0x0][0x3b0] ;  /* 0x00007600ff4277ac */ /* 0x000ea20008000800 */
[----:B-1----:R-:W-:Y:S01]  /*20100*/  IMAD R8, R82, UR22, RZ ;  /* 0x0000001652087c24 */ /* 0x002fe2000f8e02ff */
[----:B------:R-:W-:-:S02]  /*20110*/  ISETP.GE.AND P2, PT, R22, RZ, PT ;  /* 0x000000ff1600720c */ /* 0x000fc40003f46270 */
[----:B------:R-:W-:Y:S01]  /*20120*/  IABS R44, R47 ;  /* 0x0000002f002c7213 */ /* 0x000fe20000000000 */
[----:B------:R-:W-:Y:S01]  /*20130*/  @!P0 IMAD.MOV R217, RZ, RZ, -R217 ;  /* 0x000000ffffd98224 */ /* 0x000fe200078e0ad9 */
[----:B------:R1:W-:Y:S01]  /*20140*/  STL [R1+0x15a4], R8 ;  /* 0x0015a40801007387 */ /* 0x0003e20000100800 */
[----:B------:R-:W-:Y:S01]  /*20150*/  VIADD R22, R235, 0x1b5 ;  /* 0x000001b5eb167836 */ /* 0x000fe20000000000 */
[----:B------:R-:W-:Y:S01]  /*20160*/  @!P3 IADD3 R148, PT, PT, -R148, RZ, RZ ;  /* 0x000000ff9494b210 */ /* 0x000fe20007ffe1ff */
[----:B------:R-:W-:Y:S01]  /*20170*/  IMAD.HI.U32 R13, R103, R164, RZ ;  /* 0x000000a4670d7227 */ /* 0x000fe200078e00ff */
[----:B------:R-:W2:Y:S03]  /*20180*/  LDCU UR24, c[0x0][0x3b0] ;  /* 0x00007600ff1877ac */ /* 0x000ea60008000800 */
[----:B------:R-:W-:Y:S01]  /*20190*/  IMAD R161, R231, R14, R161 ;  /* 0x0000000ee7a17224 */ /* 0x000fe200078e02a1 */
[----:B------:R-:W2:Y:S01]  /*201a0*/  LDCU UR22, c[0x0][0x3b0] ;  /* 0x00007600ff1677ac */ /* 0x000ea20008000800 */
[----:B-1----:R-:W-:Y:S01]  /*201b0*/  IMAD R8, R168, UR21, RZ ;  /* 0x00000015a8087c24 */ /* 0x002fe2000f8e02ff */
[----:B------:R-:W-:Y:S01]  /*201c0*/  ISETP.GE.AND P1, PT, R22, RZ, PT ;  /* 0x000000ff1600720c */ /* 0x000fe20003f26270 */
[----:B------:R-:W-:Y:S01]  /*201d0*/  IMAD.HI.U32 R12, R103, R44, RZ ;  /* 0x0000002c670c7227 */ /* 0x000fe200078e00ff */
[----:B------:R-:W1:Y:S02]  /*201e0*/  LDCU UR26, c[0x0][0x3b0] ;  /* 0x00007600ff1a77ac */ /* 0x000e640008000800 */
[----:B------:R3:W-:Y:S01]  /*201f0*/  STL [R1+0x15a0], R8 ;  /* 0x0015a00801007387 */ /* 0x0007e20000100800 */
[----:B------:R-:W-:Y:S01]  /*20200*/  VIADD R22, R235, 0x1b6 ;  /* 0x000001b6eb167836 */ /* 0x000fe20000000000 */
[----:B------:R-:W1:Y:S01]  /*20210*/  LDCU UR38, c[0x0][0x3b0] ;  /* 0x00007600ff2677ac */ /* 0x000e620008000800 */
[----:B------:R-:W-:-:S02]  /*20220*/  @!P2 IMAD.MOV R218, RZ, RZ, -R218 ;  /* 0x000000ffffdaa224 */ /* 0x000fc400078e0ada */
[----:B------:R-:W-:Y:S01]  /*20230*/  IMAD.MOV R13, RZ, RZ, -R13 ;  /* 0x000000ffff0d7224 */ /* 0x000fe200078e0a0d */
[----:B------:R-:W1:Y:S01]  /*20240*/  LDCU UR31, c[0x0][0x3b0] ;  /* 0x00007600ff1f77ac */ /* 0x000e620008000800 */
[----:B---3--:R-:W-:Y:S01]  /*20250*/  IMAD R8, R169, UR20, RZ ;  /* 0x00000014a9087c24 */ /* 0x008fe2000f8e02ff */
[----:B------:R-:W3:Y:S04]  /*20260*/  LDCU UR37, c[0x0][0x3b0] ;  /* 0x00007600ff2577ac */ /* 0x000ee80008000800 */
[----:B------:R1:W-:Y:S01]  /*20270*/  STL [R1+0x159c], R8 ;  /* 0x00159c0801007387 */ /* 0x0003e20000100800 */
[----:B------:R-:W-:Y:S01]  /*20280*/  IMAD.MOV R12, RZ, RZ, -R12 ;  /* 0x000000ffff0c7224 */ /* 0x000fe200078e0a0c */
[----:B------:R-:W-:Y:S01]  /*20290*/  ISETP.GE.AND P0, PT, R22, RZ, PT ;  /* 0x000000ff1600720c */ /* 0x000fe20003f06270 */
[----:B------:R-:W-:Y:S01]  /*202a0*/  VIADD R22, R235, 0x1b7 ;  /* 0x000001b7eb167836 */ /* 0x000fe20000000000 */
[----:B------:R-:W3:Y:S01]  /*202b0*/  LDCU UR27, c[0x0][0x3b0] ;  /* 0x00007600ff1b77ac */ /* 0x000ee20008000800 */
[----:B------:R-:W-:-:S02]  /*202c0*/  IMAD R164, R231, R13, R164 ;  /* 0x0000000de7a47224 */ /* 0x000fc400078e02a4 */
[----:B--2---:R-:W-:Y:S01]  /*202d0*/  IMAD R18, R18, UR24, RZ ;  /* 0x0000001812127c24 */ /* 0x004fe2000f8e02ff */
[----:B------:R-:W-:Y:S01]  /*202e0*/  SEL R82, R0, R197, !P6 ;  /* 0x000000c500527207 */ /* 0x000fe20007000000 */
[----:B------:R-:W2:Y:S01]  /*202f0*/  LDCU UR20, c[0x0][0x3b0] ;  /* 0x00007600ff1477ac */ /* 0x000ea20008000800 */
[----:B-1----:R-:W-:Y:S02]  /*20300*/  IMAD R8, R172, UR17, RZ ;  /* 0x00000011ac087c24 */ /* 0x002fe4000f8e02ff */
[----:B------:R-:W-:Y:S01]  /*20310*/  IMAD R44, R231, R12, R44 ;  /* 0x0000000ce72c7224 */ /* 0x000fe200078e022c */
[----:B------:R-:W-:Y:S01]  /*20320*/  ISETP.GE.AND P3, PT, R22, RZ, PT ;  /* 0x000000ff1600720c */ /* 0x000fe20003f66270 */
[----:B------:R-:W-:Y:S01]  /*20330*/  IMAD R41, R41, UR53, RZ ;  /* 0x0000003529297c24 */ /* 0x000fe2000f8e02ff */
[----:B------:R1:W-:Y:S01]  /*20340*/  STL [R1+0x1598], R8 ;  /* 0x0015980801007387 */ /* 0x0003e20000100800 */
[----:B------:R-:W-:Y:S01]  /*20350*/  VIADD R22, R235, 0x1b8 ;  /* 0x000001b8eb167836 */ /* 0x000fe20000000000 */
[----:B------:R-:W-:Y:S01]  /*20360*/  ISETP.GT.U32.AND P5, PT, R231, R44, PT ;  /* 0x0000002ce700720c */ /* 0x000fe20003fa4070 */
[----:B------:R-:W-:Y:S01]  /*20370*/  @!P0 IMAD.MOV R149, RZ, RZ, -R149 ;  /* 0x000000ffff958224 */ /* 0x000fe200078e0a95 */
[C---:B------:R-:W-:Y:S01]  /*20380*/  SEL R168, R0.reuse, R208, !P6 ;  /* 0x000000d000a87207 */ /* 0x040fe20007000000 */
[----:B------:R-:W-:Y:S01]  /*20390*/  IMAD.HI.U32 R12, R103, R158, RZ ;  /* 0x0000009e670c7227 */ /* 0x000fe200078e00ff */
[----:B------:R-:W-:Y:S01]  /*203a0*/  SEL R216, R0, R216, !P6 ;  /* 0x000000d800d87207 */ /* 0x000fe20007000000 */
[----:B------:R-:W2:Y:S02]  /*203b0*/  LDCU UR21, c[0x0][0x3b0] ;  /* 0x00007600ff1577ac */ /* 0x000ea40008000800 */
[----:B-1----:R-:W-:Y:S01]  /*203c0*/  IMAD R8, R173, UR16, RZ ;  /* 0x00000010ad087c24 */ /* 0x002fe2000f8e02ff */
[----:B------:R-:W-:Y:S01]  /*203d0*/  ISETP.GE.AND P2, PT, R22, RZ, PT ;  /* 0x000000ff1600720c */ /* 0x000fe20003f46270 */
[----:B------:R-:W-:Y:S01]  /*203e0*/  @!P3 IMAD.MOV R219, RZ, RZ, -R219 ;  /* 0x000000ffffdbb224 */ /* 0x000fe200078e0adb */
[----:B------:R-:W1:Y:S02]  /*203f0*/  LDCU UR14, c[0x0][0x3b0] ;  /* 0x00007600ff0e77ac */ /* 0x000e640008000800 */
[----:B------:R2:W-:Y:S01]  /*20400*/  STL [R1+0x109c], R8 ;  /* 0x00109c0801007387 */ /* 0x0005e20000100800 */
[----:B------:R-:W-:Y:S01]  /*20410*/  IADD3 R22, PT, PT, R235, 0x1b9, RZ ;  /* 0x000001b9eb167810 */ /* 0x000fe20007ffe0ff */
[--C-:B------:R-:W-:Y:S01]  /*20420*/  @!P5 IMAD.IADD R44, R44, 0x1, -R231.reuse ;  /* 0x000000012c2cd824 */ /* 0x100fe200078e0ae7 */
[----:B------:R-:W-:Y:S01]  /*20430*/  IADD3 R12, PT, PT, -R12, RZ, RZ ;  /* 0x000000ff0c0c7210 */ /* 0x000fe20007ffe1ff */
[----:B------:R-:W-:Y:S01]  /*20440*/  IMAD.HI.U32 R13, R103, R25, RZ ;  /* 0x00000019670d7227 */ /* 0x000fe200078e00ff */
[----:B------:R-:W-:Y:S01]  /*20450*/  UIADD3 UR24, UPT, UPT, UR76, 0x3f, URZ ;  /* 0x0000003f4c187890 */ /* 0x000fe2000fffe0ff */
[----:B------:R-:W-:Y:S01]  /*20460*/  SEL R172, R0, R145, !P6 ;  /* 0x0000009100ac7207 */ /* 0x000fe20007000000 */
[----:B------:R-:W1:Y:S01]  /*20470*/  LDCU UR76, c[0x0][0x3b0] ;  /* 0x00007600ff4c77ac */ /* 0x000e620008000800 */
[----:B--2---:R-:W-:Y:S01]  /*20480*/  IMAD R8, R68, UR15, RZ ;  /* 0x0000000f44087c24 */ /* 0x004fe2000f8e02ff */
[C---:B------:R-:W-:Y:S01]  /*20490*/  ISETP.GT.U32.AND P5, PT, R231.reuse, R44, PT ;  /* 0x0000002ce700720c */ /* 0x040fe20003fa4070 */
[----:B------:R-:W-:Y:S01]  /*204a0*/  IMAD R158, R231, R12, R158 ;  /* 0x0000000ce79e7224 */ /* 0x000fe200078e029e */
[----:B------:R-:W-:Y:S01]  /*204b0*/  IADD3 R13, PT, PT, -R13, RZ, RZ ;  /* 0x000000ff0d0d7210 */ /* 0x000fe20007ffe1ff */
[----:B------:R-:W-:Y:S01]  /*204c0*/  UISETP.GT.AND UP0, UPT, UR24, 0x3f, UPT ;  /* 0x0000003f1800788c */ /* 0x000fe2000bf04270 */
[----:B------:R2:W-:Y:S01]  /*204d0*/  STL [R1+0x1098], R8 ;  /* 0x0010980801007387 */ /* 0x0005e20000100800 */
[----:B------:R-:W-:Y:S01]  /*204e0*/  SEL R173, R0, R198, !P6 ;  /* 0x000000c600ad7207 */ /* 0x000fe20007000000 */
[----:B------:R-:W-:Y:S01]  /*204f0*/  IMAD R180, R180, UR71, RZ ;  /* 0x00000047b4b47c24 */ /* 0x000fe2000f8e02ff */
[C---:B------:R-:W-:Y:S01]  /*20500*/  SEL R169, R0.reuse, R204, !P6 ;  /* 0x000000cc00a97207 */ /* 0x040fe20007000000 */
[----:B------:R1:W-:Y:S01]  /*20510*/  STL [R1+0x1090], R9 ;  /* 0x0010900901007387 */ /* 0x0003e20000100800 */
[----:B------:R-:W-:Y:S01]  /*20520*/  SEL R217, R0, R217, !P6 ;  /* 0x000000d900d97207 */ /* 0x000fe20007000000 */
[----:B------:R-:W-:Y:S01]  /*20530*/  IMAD R34, R34, UR23, RZ ;  /* 0x0000001722227c24 */ /* 0x000fe2000f8e02ff */
[----:B------:R-:W-:Y:S01]  /*20540*/  SEL R148, R0, R148, !P6 ;  /* 0x0000009400947207 */ /* 0x000fe20007000000 */
[----:B------:R-:W-:Y:S01]  /*20550*/  IMAD R170, R170, UR25, RZ ;  /* 0x00000019aaaa7c24 */ /* 0x000fe2000f8e02ff */
[C---:B------:R-:W-:Y:S01]  /*20560*/  SEL R218, R0.reuse, R218, !P6 ;  /* 0x000000da00da7207 */ /* 0x040fe20007000000 */
[----:B--2---:R-:W-:Y:S01]  /*20570*/  IMAD.MOV.U32 R8, RZ, RZ, R58 ;  /* 0x000000ffff087224 */ /* 0x004fe200078e003a */
[----:B------:R-:W-:Y:S01]  /*20580*/  SEL R149, R0, R149, !P6 ;  /* 0x0000009500957207 */ /* 0x000fe20007000000 */
[----:B------:R-:W-:Y:S01]  /*20590*/  @!P5 IMAD.IADD R44, R44, 0x1, -R231 ;  /* 0x000000012c2cd824 */ /* 0x000fe200078e0ae7 */
[----:B------:R-:W2:Y:S01]  /*205a0*/  LDCU UR71, c[0x0][0x3b0] ;  /* 0x00007600ff4777ac */ /* 0x000ea20008000800 */
[----:B------:R-:W-:Y:S01]  /*205b0*/  @!P1 IMAD.MOV R8, RZ, RZ, -R8 ;  /* 0x000000ffff089224 */ /* 0x000fe200078e0a08 */
[----:B------:R-:W-:Y:S01]  /*205c0*/  ISETP.GE.AND P1, PT, R22, RZ, PT ;  /* 0x000000ff1600720c */ /* 0x000fe20003f26270 */
[----:B-1----:R-:W-:Y:S01]  /*205d0*/  IMAD R9, R176, UR10, RZ ;  /* 0x0000000ab0097c24 */ /* 0x002fe2000f8e02ff */
[----:B------:R-:W1:Y:S01]  /*205e0*/  LDCU UR17, c[0x0][0x3b0] ;  /* 0x00007600ff1177ac */ /* 0x000e620008000800 */
[----:B------:R-:W-:-:S03]  /*205f0*/  VIADD R22, R235, 0x1bc ;  /* 0x000001bceb167836 */ /* 0x000fc60000000000 */
[----:B------:R2:W-:Y:S01]  /*20600*/  STL [R1+0x108c], R9 ;  /* 0x00108c0901007387 */ /* 0x0005e20000100800 */
[----:B------:R-:W-:Y:S01]  /*20610*/  ISETP.GT.U32.AND P5, PT, R231, R158, PT ;  /* 0x0000009ee700720c */ /* 0x000fe20003fa4070 */
[----:B------:R-:W-:Y:S01]  /*20620*/  IMAD.HI.U32 R12, R103, R159, RZ ;  /* 0x0000009f670c7227 */ /* 0x000fe200078e00ff */
[----:B------:R-:W-:Y:S01]  /*20630*/  ISETP.GE.AND P0, PT, R22, RZ, PT ;  /* 0x000000ff1600720c */ /* 0x000fe20003f06270 */
[----:B------:R-:W1:Y:S01]  /*20640*/  LDCU UR25, c[0x0][0x3b0] ;  /* 0x00007600ff1977ac */ /* 0x000e620008000800 */
[----:B------:R-:W-:Y:S02]  /*20650*/  IADD3 R22, PT, PT, R235, 0x1bd, RZ ;  /* 0x000001bdeb167810 */ /* 0x000fe40007ffe0ff */
[----:B------:R-:W-:Y:S01]  /*20660*/  @!P1 IMAD.MOV R220, RZ, RZ, -R220 ;  /* 0x000000ffffdc9224 */ /* 0x000fe200078e0adc */
[----:B------:R-:W1:Y:S01]  /*20670*/  LDCU UR16, c[0x0][0x3b0] ;  /* 0x00007600ff1077ac */ /* 0x000e620008000800 */
[----:B--2---:R-:W-:Y:S01]  /*20680*/  IMAD R9, R177, UR7, RZ ;  /* 0x00000007b1097c24 */ /* 0x004fe2000f8e02ff */
[----:B------:R-:W-:Y:S01]  /*20690*/  ISETP.GE.AND P3, PT, R22, RZ, PT ;  /* 0x000000ff1600720c */ /* 0x000fe20003f66270 */
[----:B------:R-:W-:Y:S01]  /*206a0*/  VIADD R22, R235, 0x1be ;  /* 0x000001beeb167836 */ /* 0x000fe20000000000 */
[----:B------:R-:W2:Y:S02]  /*206b0*/  LDCU UR15, c[0x0][0x3b0] ;  /* 0x00007600ff0f77ac */ /* 0x000ea40008000800 */
[----:B------:R1:W-:Y:S02]  /*206c0*/  STL [R1+0x1088], R9 ;  /* 0x0010880901007387 */ /* 0x0003e40000100800 */
[----:B------:R-:W-:Y:S01]  /*206d0*/  @!P0 IADD3 R221, PT, PT, -R221, RZ, RZ ;  /* 0x000000ffdddd8210 */ /* 0x000fe20007ffe1ff */
[----:B------:R-:W-:Y:S01]  /*206e0*/  @!P5 IMAD.IADD R158, R158, 0x1, -R231 ;  /* 0x000000019e9ed824 */ /* 0x000fe200078e0ae7 */
[----:B------:R-:W2:Y:S01]  /*206f0*/  LDCU UR53, c[0x0][0x3b0] ;  /* 0x00007600ff3577ac */ /* 0x000ea20008000800 */
[----:B------:R3:W-:Y:S01]  /*20700*/  STL [R1+0x1084], R10 ;  /* 0x0010840a01007387 */ /* 0x0007e20000100800 */
[----:B------:R-:W-:-:S02]  /*20710*/  IMAD.MOV R12, RZ, RZ, -R12 ;  /* 0x000000ffff0c7224 */ /* 0x000fc400078e0a0c */
[----:B------:R-:W-:Y:S01]  /*20720*/  IMAD R25, R231, R13, R25 ;  /* 0x0000000de7197224 */ /* 0x000fe200078e0219 */
[----:B------:R-:W-:Y:S01]  /*20730*/  SEL R58, R0, R49, !P6 ;  /* 0x00000031003a7207 */ /* 0x000fe20007000000 */
[----:B------:R-:W-:Y:S01]  /*20740*/  IMAD R82, R82, UR42, RZ ;  /* 0x0000002a52527c24 */ /* 0x000fe2000f8e02ff */
[C---:B------:R-:W-:Y:S01]  /*20750*/  SEL R177, R0.reuse, R199, !P6 ;  /* 0x000000c700b17207 */ /* 0x040fe20007000000 */
[----:B-1----:R-:W-:Y:S01]  /*20760*/  IMAD.MOV.U32 R9, RZ, RZ, R59 ;  /* 0x000000ffff097224 */ /* 0x002fe200078e003b */
[C---:B------:R-:W-:Y:S01]  /*20770*/  SEL R176, R0.reuse, R201, !P6 ;  /* 0x000000c900b07207 */ /* 0x040fe20007000000 */
[----:B------:R-:W-:Y:S01]  /*20780*/  IMAD R167, R167, UR20, RZ ;  /* 0x00000014a7a77c24 */ /* 0x000fe2000f8e02ff */
[----:B------:R-:W-:Y:S01]  /*20790*/  SEL R220, R0, R220, !P6 ;  /* 0x000000dc00dc7207 */ /* 0x000fe20007000000 */
[----:B---3--:R-:W-:Y:S01]  /*207a0*/  IMAD R10, R181, UR6, RZ ;  /* 0x00000006b50a7c24 */ /* 0x008fe2000f8e02ff */
[----:B------:R-:W-:Y:S01]  /*207b0*/  @!P2 IADD3 R9, PT, PT, -R9, RZ, RZ ;  /* 0x000000ff0909a210 */ /* 0x000fe20007ffe1ff */
[----:B------:R-:W-:Y:S01]  /*207c0*/  IMAD R166, R166, UR4, RZ ;  /* 0x00000004a6a67c24 */ /* 0x000fe2000f8e02ff */
[----:B------:R-:W-:Y:S01]  /*207d0*/  ISETP.GE.AND P2, PT, R22, RZ, PT ;  /* 0x000000ff1600720c */ /* 0x000fe20003f46270 */
[----:B------:R-:W-:Y:S01]  /*207e0*/  VIADD R22, R235, 0x1bf ;  /* 0x000001bfeb167836 */ /* 0x000fe20000000000 */
[----:B------:R1:W-:Y:S01]  /*207f0*/  STL [R1+0x1080], R10 ;  /* 0x0010800a01007387 */ /* 0x0003e20000100800 */
[C---:B------:R-:W-:Y:S01]  /*20800*/  ISETP.GT.U32.AND P5, PT, R231.reuse, R158, PT ;  /* 0x0000009ee700720c */ /* 0x040fe20003fa4070 */
[----:B------:R-:W-:Y:S01]  /*20810*/  IMAD R159, R231, R12, R159 ;  /* 0x0000000ce79f7224 */ /* 0x000fe200078e029f */
[----:B------:R-:W-:Y:S01]  /*20820*/  SEL R59, R0, R108, !P6 ;  /* 0x0000006c003b7207 */ /* 0x000fe20007000000 */
[----:B------:R-:W3:Y:S01]  /*20830*/  LDCU UR6, c[0x0][0x3b0] ;  /* 0x00007600ff0677ac */ /* 0x000ee20008000800 */
[----:B------:R-:W-:Y:S01]  /*20840*/  ISETP.GE.AND P1, PT, R22, RZ, PT ;  /* 0x000000ff1600720c */ /* 0x000fe20003f26270 */
[----:B------:R-:W-:Y:S01]  /*20850*/  VIADD R22, R235, 0x1c0 ;  /* 0x000001c0eb167836 */ /* 0x000fe20000000000 */
[----:B------:R-:W-:Y:S01]  /*20860*/  SEL R181, R0, R140, !P6 ;  /* 0x0000008c00b57207 */ /* 0x000fe20007000000 */
[----:B------:R-:W2:Y:S01]  /*20870*/  LDCU UR42, c[0x0][0x3b0] ;  /* 0x00007600ff2a77ac */ /* 0x000ea20008000800 */
[----:B-1----:R-:W-:-:S02]  /*20880*/  IMAD R10, R69, UR8, RZ ;  /* 0x00000008450a7c24 */ /* 0x002fc4000f8e02ff */
[----:B------:R-:W-:Y:S01]  /*20890*/  ISETP.GE.AND P0, PT, R22, RZ, PT ;  /* 0x000000ff1600720c */ /* 0x000fe20003f06270 */
[----:B------:R-:W-:Y:S01]  /*208a0*/  VIADD R22, R235, 0x1c2 ;  /* 0x000001c2eb167836 */ /* 0x000fe20000000000 */
[C---:B------:R-:W-:Y:S01]  /*208b0*/  SEL R49, R0.reuse, R203, !P6 ;  /* 0x000000cb00317207 */ /* 0x040fe20007000000 */
[----:B------:R-:W-:Y:S01]  /*208c0*/  @!P2 IMAD.MOV R118, RZ, RZ, -R118 ;  /* 0x000000ffff76a224 */ /* 0x000fe200078e0a76 */
[----:B------:R1:W-:Y:S01]  /*208d0*/  STL [R1+0x107c], R10 ;  /* 0x00107c0a01007387 */ /* 0x0003e20000100800 */
[----:B------:R-:W-:Y:S01]  /*208e0*/  SEL R221, R0, R221, !P6 ;  /* 0x000000dd00dd7207 */ /* 0x000fe20007000000 */
[----:B------:R-:W2:Y:S01]  /*208f0*/  LDCU UR20, c[0x0][0x3b0] ;  /* 0x00007600ff1477ac */ /* 0x000ea20008000800 */
[----:B------:R-:W-:Y:S01]  /*20900*/  @!P1 IMAD.MOV R222, RZ, RZ, -R222 ;  /* 0x000000ffffde9224 */ /* 0x000fe200078e0ade */
[----:B------:R-:W-:Y:S01]  /*20910*/  @!P5 IADD3 R158, PT, PT, R158, -R231, RZ ;  /* 0x800000e79e9ed210 */ /* 0x000fe20007ffe0ff */
[----:B------:R-:W-:Y:S01]  /*20920*/  IMAD.HI.U32 R12, R103, R160, RZ ;  /* 0x000000a0670c7227 */ /* 0x000fe200078e00ff */
[----:B------:R-:W-:Y:S01]  /*20930*/  SEL R108, R0, R138, !P6 ;  /* 0x0000008a006c7207 */ /* 0x000fe20007000000 */
[----:B------:R-:W2:Y:S02]  /*20940*/  LDCU UR4, c[0x0][0x3b0] ;  /* 0x00007600ff0477ac */ /* 0x000ea40008000800 */
[----:B-1----:R-:W-:Y:S01]  /*20950*/  IMAD.MOV.U32 R10, RZ, RZ, R76 ;  /* 0x000000ffff0a7224 */ /* 0x002fe200078e004c */
[----:B------:R-:W1:Y:S03]  /*20960*/  LDCU UR10, c[0x0][0x3b0] ;  /* 0x00007600ff0a77ac */ /* 0x000e660008000800 */
[----:B------:R-:W-:Y:S01]  /*20970*/  @!P3 IMAD.MOV R10, RZ, RZ, -R10 ;  /* 0x000000ffff0ab224 */ /* 0x000fe200078e0a0a */
[----:B------:R-:W-:Y:S01]  /*20980*/  ISETP.GE.AND P3, PT, R22, RZ, PT ;  /* 0x000000ff1600720c */ /* 0x000fe20003f66270 */
[----:B------:R-:W-:Y:S01]  /*20990*/  IMAD R172, R172, UR33, RZ ;  /* 0x00000021acac7c24 */ /* 0x000fe2000f8e02ff */
[----:B------:R-:W-:Y:S01]  /*209a0*/  IADD3 R22, PT, PT, R235, 0x1c4, RZ ;  /* 0x000001c4eb167810 */ /* 0x000fe20007ffe0ff */
[----:B------:R-:W-:Y:S01]  /*209b0*/  @!P0 IMAD.MOV R223, RZ, RZ, -R223 ;  /* 0x000000ffffdf8224 */ /* 0x000fe200078e0adf */
[----:B------:R-:W-:Y:S01]  /*209c0*/  ISETP.GT.U32.AND P5, PT, R231, R159, PT ;  /* 0x0000009fe700720c */ /* 0x000fe20003fa4070 */
[----:B------:R-:W-:Y:S01]  /*209d0*/  IMAD.MOV R12, RZ, RZ, -R12 ;  /* 0x000000ffff0c7224 */ /* 0x000fe200078e0a0c */
[----:B------:R-:W-:Y:S01]  /*209e0*/  ISETP.GE.AND P2, PT, R22, RZ, PT ;  /* 0x000000ff1600720c */ /* 0x000fe20003f46270 */
[----:B------:R-:W-:Y:S01]  /*209f0*/  VIADD R22, R235, 0x1c5 ;  /* 0x000001c5eb167836 */ /* 0x000fe20000000000 */
[----:B------:R1:W-:Y:S01]  /*20a00*/  STL [R1+0x1070], R11 ;  /* 0x0010700b01007387 */ /* 0x0003e20000100800 */
[C---:B------:R-:W-:Y:S01]  /*20a10*/  SEL R76, R0.reuse, R113, !P6 ;  /* 0x00000071004c7207 */ /* 0x040fe20007000000 */
[----:B------:R-:W-:Y:S01]  /*20a20*/  IMAD R171, R171, UR26, RZ ;  /* 0x0000001aabab7c24 */ /* 0x000fe2000f8e02ff */
[----:B------:R-:W-:Y:S01]  /*20a30*/  SEL R138, R0, R118, !P6 ;  /* 0x00000076008a7207 */ /* 0x000fe20007000000 */
[----:B------:R-:W-:Y:S01]  /*20a40*/  IMAD R176, R176, UR32, RZ ;  /* 0x00000020b0b07c24 */ /* 0x000fe2000f8e02ff */
[----:B------:R-:W-:Y:S01]  /*20a50*/  ISETP.GE.AND P1, PT, R22, RZ, PT ;  /* 0x000000ff1600720c */ /* 0x000fe20003f26270 */
[----:B------:R-:W-:Y:S01]  /*20a60*/  @!P3 IMAD.MOV R150, RZ, RZ, -R150 ;  /* 0x000000ffff96b224 */ /* 0x000fe200078e0a96 */
[----:B------:R-:W-:Y:S01]  /*20a70*/  IADD3 R22, PT, PT, R235, 0x1c6, RZ ;  /* 0x000001c6eb167810 */ /* 0x000fe20007ffe0ff */
[----:B------:R-:W-:Y:S01]  /*20a80*/  IMAD R160, R231, R12, R160 ;  /* 0x0000000ce7a07224 */ /* 0x000fe200078e02a0 */
[----:B------:R-:W-:Y:S01]  /*20a90*/  @!P5 IADD3 R159, PT, PT, R159, -R231, RZ ;  /* 0x800000e79f9fd210 */ /* 0x000fe20007ffe0ff */
[----:B-1----:R-:W-:Y:S01]  /*20aa0*/  IMAD R11, R185, UR61, RZ ;  /* 0x0000003db90b7c24 */ /* 0x002fe2000f8e02ff */
[----:B------:R-:W-:Y:S01]  /*20ab0*/  ISETP.GE.AND P0, PT, R22, RZ, PT ;  /* 0x000000ff1600720c */ /* 0x000fe20003f06270 */
[----:B------:R-:W-:Y:S01]  /*20ac0*/  VIADD R22, R235, 0x1c7 ;  /* 0x000001c7eb167836 */ /* 0x000fe20000000000 */
[----:B------:R-:W-:Y:S01]  /*20ad0*/  ISETP.GT.U32.AND P5, PT, R231, R160, PT ;  /* 0x000000a0e700720c */ /* 0x000fe20003fa4070 */
[----:B------:R-:W-:Y:S01]  /*20ae0*/  IMAD R59, R59, UR65, RZ ;  /* 0x000000413b3b7c24 */ /* 0x000fe2000f8e02ff */
[----:B------:R-:W-:Y:S01]  /*20af0*/  @!P2 IADD3 R224, PT, PT, -R224, RZ, RZ ;  /* 0x000000ffe0e0a210 */ /* 0x000fe20007ffe1ff */
[----:B------:R1:W-:Y:S01]  /*20b00*/  STL [R1+0x106c], R11 ;  /* 0x00106c0b01007387 */ /* 0x0003e20000100800 */
[----:B------:R-:W-:Y:S01]  /*20b10*/  ISETP.GE.AND P3, PT, R22, RZ, PT ;  /* 0x000000ff1600720c */ /* 0x000fe20003f66270 */
[----:B------:R-:W-:Y:S01]  /*20b20*/  IMAD.HI.U32 R12, R103, R26, RZ ;  /* 0x0000001a670c7227 */ /* 0x000fe200078e00ff */
[C---:B------:R-:W-:Y:S01]  /*20b30*/  SEL R113, R0.reuse, R215, !P6 ;  /* 0x000000d700717207 */ /* 0x040fe20007000000 */
[----:B------:R-:W2:Y:S04]  /*20b40*/  LDCU UR33, c[0x0][0x3b0] ;  /* 0x00007600ff2177ac */ /* 0x000ea80008000800 */
[----:B------:R-:W-:Y:S01]  /*20b50*/  @!P0 IMAD.MOV R151, RZ, RZ, -R151 ;  /* 0x000000ffff978224 */ /* 0x000fe200078e0a97 */
[----:B------:R-:W-:Y:S01]  /*20b60*/  SEL R139, R0, R222, !P6 ;  /* 0x000000de008b7207 */ /* 0x000fe20007000000 */
[----:B------:R-:W-:Y:S01]  /*20b70*/  @!P5 IMAD.IADD R160, R160, 0x1, -R231 ;  /* 0x00000001a0a0d824 */ /* 0x000fe200078e0ae7 */
[----:B------:R-:W2:Y:S03]  /*20b80*/  LDCU UR26, c[0x0][0x3b0] ;  /* 0x00007600ff1a77ac */ /* 0x000ea60008000800 */
[----:B------:R-:W-:Y:S01]  /*20b90*/  @!P3 IMAD.MOV R225, RZ, RZ, -R225 ;  /* 0x000000ffffe1b224 */ /* 0x000fe200078e0ae1 */
[----:B------:R-:W-:Y:S01]  /*20ba0*/  ISETP.GE.AND P3, PT, R238, RZ, PT ;  /* 0x000000ffee00720c */ /* 0x000fe20003f66270 */
[----:B------:R-:W-:Y:S01]  /*20bb0*/  @!P1 IMAD.MOV R60, RZ, RZ, -R60 ;  /* 0x000000ffff3c9224 */ /* 0x000fe200078e0a3c */
[----:B------:R-:W-:Y:S01]  /*20bc0*/  ISETP.GT.U32.AND P5, PT, R231, R164, PT ;  /* 0x000000a4e700720c */ /* 0x000fe20003fa4070 */
[----:B------:R-:W-:Y:S01]  /*20bd0*/  IMAD R76, R76, UR22, RZ ;  /* 0x000000164c4c7c24 */ /* 0x000fe2000f8e02ff */
[----:B------:R-:W-:Y:S01]  /*20be0*/  ISETP.GE.AND P2, PT, R64, RZ, PT ;  /* 0x000000ff4000720c */ /* 0x000fe20003f46270 */
[----:B-1----:R-:W-:Y:S01]  /*20bf0*/  IMAD R11, R136, UR60, RZ ;  /* 0x0000003c880b7c24 */ /* 0x002fe2000f8e02ff */
[----:B------:R-:W-:Y:S01]  /*20c00*/  SEL R185, R0, R48, !P6 ;  /* 0x0000003000b97207 */ /* 0x000fe20007000000 */
[----:B------:R-:W-:Y:S01]  /*20c10*/  IMAD R108, R108, UR52, RZ ;  /* 0x000000346c6c7c24 */ /* 0x000fe2000f8e02ff */
[----:B------:R-:W-:Y:S01]  /*20c20*/  SEL R150, R0, R150, !P6 ;  /* 0x0000009600967207 */ /* 0x000fe20007000000 */
[----:B------:R-:W1:Y:S04]  /*20c30*/  LDCU UR32, c[0x0][0x3b0] ;  /* 0x00007600ff2077ac */ /* 0x000e680008000800 */
[----:B------:R-:W-:Y:S01]  /*20c40*/  @!P3 IMAD.MOV R130, RZ, RZ, -R130 ;  /* 0x000000ffff82b224 */ /* 0x000fe200078e0a82 */
[----:B------:R-:W-:Y:S01]  /*20c50*/  ISETP.GE.AND P3, PT, R63, RZ, PT ;  /* 0x000000ff3f00720c */ /* 0x000fe20003f66270 */
[----:B------:R2:W-:Y:S01]  /*20c60*/  STL [R1+0x1068], R11 ;  /* 0x0010680b01007387 */ /* 0x0005e20000100800 */
[----:B------:R-:W-:Y:S01]  /*20c70*/  ISETP.GE.AND P0, PT, R239, RZ, PT ;  /* 0x000000ffef00720c */ /* 0x000fe20003f06270 */
[----:B------:R-:W-:Y:S01]  /*20c80*/  @!P5 IMAD.IADD R164, R164, 0x1, -R231 ;  /* 0x00000001a4a4d824 */ /* 0x000fe200078e0ae7 */
[----:B------:R-:W-:Y:S01]  /*20c90*/  @!P2 IADD3 R61, PT, PT, -R61, RZ, RZ ;  /* 0x000000ff3d3da210 */ /* 0x000fe20007ffe1ff */
[----:B------:R-:W-:Y:S01]  /*20ca0*/  IMAD.MOV R12, RZ, RZ, -R12 ;  /* 0x000000ffff0c7224 */ /* 0x000fe200078e0a0c */
[----:B------:R-:W-:Y:S01]  /*20cb0*/  ISETP.GE.AND P2, PT, R156, RZ, PT ;  /* 0x000000ff9c00720c */ /* 0x000fe20003f46270 */
[----:B------:R-:W-:Y:S01]  /*20cc0*/  IMAD R58, R58, UR47, RZ ;  /* 0x0000002f3a3a7c24 */ /* 0x000fe2000f8e02ff */
[----:B------:R-:W-:Y:S01]  /*20cd0*/  ISETP.GE.AND P1, PT, R240, RZ, PT ;  /* 0x000000fff000720c */ /* 0x000fe20003f26270 */
[----:B------:R-:W-:Y:S01]  /*20ce0*/  USEL UR22, URZ, 0x4, !UP0 ;  /* 0x00000004ff167887 */ /* 0x000fe2000c000000 */
[----:B--2---:R-:W-:Y:S01]  /*20cf0*/  IMAD R11, R187, UR57, RZ ;  /* 0x00000039bb0b7c24 */ /* 0x004fe2000f8e02ff */
[----:B------:R-:W-:Y:S01]  /*20d00*/  SEL R22, R0, R50, !P6 ;  /* 0x0000003200167207 */ /* 0x000fe20007000000 */
[----:B------:R-:W-:Y:S01]  /*20d10*/  IMAD R26, R231, R12, R26 ;  /* 0x0000000ce71a7224 */ /* 0x000fe200078e021a */
[----:B------:R-:W-:Y:S01]  /*20d20*/  @!P3 IADD3 R5, PT, PT, -R5, RZ, RZ ;  /* 0x000000ff0505b210 */ /* 0x000fe20007ffe1ff */
[----:B------:R-:W-:Y:S01]  /*20d30*/  IMAD.HI.U32 R12, R103, R28, RZ ;  /* 0x0000001c670c7227 */ /* 0x000fe200078e00ff */
[C---:B------:R-:W-:Y:S01]  /*20d40*/  ISETP.GT.U32.AND P3, PT, R231.reuse, R164, PT ;  /* 0x000000a4e700720c */ /* 0x040fe20003f64070 */
[----:B------:R2:W-:Y:S01]  /*20d50*/  STL [R1+0x1064], R11 ;  /* 0x0010640b01007387 */ /* 0x0005e20000100800 */
[----:B------:R-:W-:Y:S01]  /*20d60*/  ISETP.GT.U32.AND P5, PT, R231, R160, PT ;  /* 0x000000a0e700720c */ /* 0x000fe20003fa4070 */
[----:B------:R-:W-:Y:S01]  /*20d70*/  IMAD.MOV R12, RZ, RZ, -R12 ;  /* 0x000000ffff0c7224 */ /* 0x000fe200078e0a0c */
[----:B------:R-:W-:-:S02]  /*20d80*/  @!P2 IADD3 R233, PT, PT, -R233, RZ, RZ ;  /* 0x000000ffe9e9a210 */ /* 0x000fc40007ffe1ff */
[----:B------:R-:W-:Y:S01]  /*20d90*/  @!P1 IMAD.MOV R152, RZ, RZ, -R152 ;  /* 0x000000ffff989224 */ /* 0x000fe200078e0a98 */
[----:B------:R-:W3:Y:S01]  /*20da0*/  LDL.LU R64, [R1+0x4a24] ;  /* 0x004a240001407983 */ /* 0x000ee20000300800 */
[----:B------:R-:W-:Y:S01]  /*20db0*/  IMAD R187, R137, UR55, RZ ;  /* 0x0000003789bb7c24 */ /* 0x000fe2000f8e02ff */
[----:B------:R-:W-:Y:S01]  /*20dc0*/  SEL R141, R0, R151, !P6 ;  /* 0x00000097008d7207 */ /* 0x000fe20007000000 */
[----:B------:R-:W1:Y:S01]  /*20dd0*/  LDCU UR52, c[0x0][0x3b0] ;  /* 0x00007600ff3477ac */ /* 0x000e620008000800 */
[----:B--2---:R-:W-:Y:S02]  /*20de0*/  IMAD.MOV.U32 R11, RZ, RZ, R78 ;  /* 0x000000ffff0b7224 */ /* 0x004fe400078e004e */
[----:B------:R-:W-:Y:S01]  /*20df0*/  IMAD R28, R231, R12, R28 ;  /* 0x0000000ce71c7224 */ /* 0x000fe200078e021c */
[----:B------:R-:W-:Y:S01]  /*20e00*/  ISETP.GE.AND P2, PT, R237, RZ, PT ;  /* 0x000000ffed00720c */ /* 0x000fe20003f46270 */
[----:B------:R-:W2:Y:S01]  /*20e10*/  LDCU UR57, c[0x0][0x3b0] ;  /* 0x00007600ff3977ac */ /* 0x000ea20008000800 */
[----:B------:R-:W-:-:S02]  /*20e20*/  @!P0 IADD3 R11, PT, PT, -R11, RZ, RZ ;  /* 0x000000ff0b0b8210 */ /* 0x000fc40007ffe1ff */
[----:B------:R-:W-:Y:S01]  /*20e30*/  @!P3 IADD3 R164, PT, PT, R164, -R231, RZ ;  /* 0x800000e7a4a4b210 */ /* 0x000fe20007ffe0ff */
[--C-:B------:R-:W-:Y:S01]  /*20e40*/  @!P5 IMAD.IADD R160, R160, 0x1, -R231.reuse ;  /* 0x00000001a0a0d824 */ /* 0x100fe200078e0ae7 */
[----:B------:R-:W-:Y:S01]  /*20e50*/  ISETP.GE.AND P0, PT, R79, RZ, PT ;  /* 0x000000ff4f00720c */ /* 0x000fe20003f06270 */
[----:B------:R-:W2:Y:S01]  /*20e60*/  LDL.LU R240, [R1+0x4a20] ;  /* 0x004a200001f07983 */ /* 0x000ea20000300800 */
[----:B------:R-:W-:Y:S01]  /*20e70*/  ISETP.GT.U32.AND P3, PT, R231, R28, PT ;  /* 0x0000001ce700720c */ /* 0x000fe20003f64070 */
[----:B------:R-:W-:Y:S01]  /*20e80*/  IMAD.HI.U32 R103, R103, R163, RZ ;  /* 0x000000a367677227 */ /* 0x000fe200078e00ff */
[----:B------:R-:W-:Y:S01]  /*20e90*/  ISETP.GT.U32.AND P5, PT, R231, R25, PT ;  /* 0x00000019e700720c */ /* 0x000fe20003fa4070 */
[----:B------:R-:W3:Y:S01]  /*20ea0*/  LDL.LU R239, [R1+0x4a1c] ;  /* 0x004a1c0001ef7983 */ /* 0x000ee20000300800 */
[----:B------:R-:W-:Y:S01]  /*20eb0*/  ISETP.GE.AND P1, PT, R133, RZ, PT ;  /* 0x000000ff8500720c */ /* 0x000fe20003f26270 */
[----:B------:R-:W-:Y:S01]  /*20ec0*/  IMAD R181, R181, UR40, RZ ;  /* 0x00000028b5b57c24 */ /* 0x000fe2000f8e02ff */
[----:B------:R-:W-:Y:S01]  /*20ed0*/  @!P2 IADD3 R134, PT, PT, -R134, RZ, RZ ;  /* 0x000000ff8686a210 */ /* 0x000fe20007ffe1ff */
[----:B------:R-:W4:Y:S01]  /*20ee0*/  LDL.LU R238, [R1+0x4a18] ;  /* 0x004a180001ee7983 */ /* 0x000f220000300800 */
[C---:B------:R-:W-:Y:S01]  /*20ef0*/  SEL R50, R0.reuse, R143, !P6 ;  /* 0x0000008f00327207 */ /* 0x040fe20007000000 */
[----:B------:R-:W-:Y:S01]  /*20f00*/  IMAD R173, R173, UR38, RZ ;  /* 0x00000026adad7c24 */ /* 0x000fe2000f8e02ff */
[----:B------:R-:W-:Y:S01]  /*20f10*/  SEL R137, R0, R10, !P6 ;  /* 0x0000000a00897207 */ /* 0x000fe20007000000 */
[----:B------:R-:W-:Y:S01]  /*20f20*/  @!P0 IMAD.MOV R228, RZ, RZ, -R228 ;  /* 0x000000ffffe48224 */ /* 0x000fe200078e0ae4 */
[----:B------:R-:W-:Y:S01]  /*20f30*/  ISETP.GT.U32.AND P0, PT, R231, R159, PT ;  /* 0x0000009fe700720c */ /* 0x000fe20003f04070 */
[----:B------:R-:W4:Y:S01]  /*20f40*/  LDL.LU R156, [R1+0x4a14] ;  /* 0x004a1400019c7983 */ /* 0x000f220000300800 */
[----:B------:R-:W-:Y:S01]  /*20f50*/  ISETP.GE.AND P2, PT, R47, RZ, PT ;  /* 0x000000ff2f00720c */ /* 0x000fe20003f46270 */
[----:B------:R-:W-:Y:S01]  /*20f60*/  IMAD R49, R49, UR29, RZ ;  /* 0x0000001d31317c24 */ /* 0x000fe2000f8e02ff */
[----:B------:R-:W-:Y:S01]  /*20f70*/  @!P3 IADD3 R28, PT, PT, R28, -R231, RZ ;  /* 0x800000e71c1cb210 */ /* 0x000fe20007ffe0ff */
[----:B------:R-:W4:Y:S01]  /*20f80*/  LDL.LU R133, [R1+0x4a10] ;  /* 0x004a100001857983 */ /* 0x000f220000300800 */
[----:B------:R-:W-:Y:S01]  /*20f90*/  ISETP.GE.AND P3, PT, R226, RZ, PT ;  /* 0x000000ffe200720c */ /* 0x000fe20003f66270 */
[--C-:B------:R-:W-:Y:S01]  /*20fa0*/  @!P5 IMAD.IADD R25, R25, 0x1, -R231.reuse ;  /* 0x000000011919d824 */ /* 0x100fe200078e0ae7 */
[C---:B------:R-:W-:Y:S01]  /*20fb0*/  SEL R136, R0.reuse, R219, !P6 ;  /* 0x000000db00887207 */ /* 0x040fe20007000000 */
[----:B------:R-:W-:Y:S01]  /*20fc0*/  STL [R1+0x48e8], R47 ;  /* 0x0048e82f01007387 */ /* 0x000fe20000100800 */
[----:B------:R-:W-:Y:S01]  /*20fd0*/  ISETP.GT.U32.AND P5, PT, R231, R161, PT ;  /* 0x000000a1e700720c */ /* 0x000fe20003fa4070 */
[----:B------:R-:W-:Y:S01]  /*20fe0*/  @!P1 IMAD.MOV R102, RZ, RZ, -R102 ;  /* 0x000000ffff669224 */ /* 0x000fe200078e0a66 */
[----:B------:R-:W-:Y:S01]  /*20ff0*/  SEL R140, R0, R60, !P6 ;  /* 0x0000003c008c7207 */ /* 0x000fe20007000000 */
[----:B------:R-:W-:Y:S01]  /*21000*/  @!P0 IMAD.IADD R159, R159, 0x1, -R231 ;  /* 0x000000019f9f8824 */ /* 0x000fe200078e0ae7 */
[C---:B------:R-:W-:Y:S01]  /*21010*/  ISETP.GT.U32.AND P0, PT, R231.reuse, R26, PT ;  /* 0x0000001ae700720c */ /* 0x040fe20003f04070 */
[----:B------:R-:W4:Y:S01]  /*21020*/  LDL.LU R79, [R1+0x4a0c] ;  /* 0x004a0c00014f7983 */ /* 0x000f220000300800 */
[----:B------:R-:W-:Y:S01]  /*21030*/  @!P2 IMAD.MOV R44, RZ, RZ, -R44 ;  /* 0x000000ffff2ca224 */ /* 0x000fe200078e0a2c */
[----:B------:R-:W-:Y:S01]  /*21040*/  ISETP.GT.U32.AND P2, PT, R231, R28, PT ;  /* 0x0000001ce700720c */ /* 0x000fe20003f44070 */
[----:B------:R-:W-:Y:S01]  /*21050*/  IMAD.U32 R12, RZ, RZ, UR22 ;  /* 0x00000016ff0c7e24 */ /* 0x000fe2000f8e00ff */
[----:B------:R-:W4:Y:S01]  /*21060*/  LDL.LU R63, [R1+0x4a08] ;  /* 0x004a0800013f7983 */ /* 0x000f220000300800 */
[----:B------:R-:W-:Y:S01]  /*21070*/  ISETP.GE.AND P1, PT, R236, RZ, PT ;  /* 0x000000ffec00720c */ /* 0x000fe20003f26270 */
[----:B------:R-:W-:Y:S01]  /*21080*/  IMAD.MOV R103, RZ, RZ, -R103 ;  /* 0x000000ffff677224 */ /* 0x000fe200078e0a67 */
[----:B------:R-:W-:Y:S01]  /*21090*/  @!P3 IADD3 R105, PT, PT, -R105, RZ, RZ ;  /* 0x000000ff6969b210 */ /* 0x000fe20007ffe1ff */
[----:B------:R1:W-:Y:S01]  /*210a0*/  STL [R1+0x48e4], R43 ;  /* 0x0048e42b01007387 */ /* 0x0003e20000100800 */
[----:B------:R-:W-:Y:S01]  /*210b0*/  ISETP.GT.U32.AND P3, PT, R231, R25, PT ;  /* 0x00000019e700720c */ /* 0x000fe20003f64070 */
[--C-:B------:R-:W-:Y:S01]  /*210c0*/  @!P5 IMAD.IADD R161, R161, 0x1, -R231.reuse ;  /* 0x00000001a1a1d824 */ /* 0x100fe200078e0ae7 */
[----:B------:R-:W-:Y:S01]  /*210d0*/  SEL R78, R0, R90, !P6 ;  /* 0x0000005a004e7207 */ /* 0x000fe20007000000 */
[----:B------:R-:W4:Y:S01]  /*210e0*/  LDL.LU R237, [R1+0x4a04] ;  /* 0x004a040001ed7983 */ /* 0x000f220000300800 */
[--C-:B------:R-:W-:Y:S01]  /*210f0*/  @!P0 IMAD.IADD R26, R26, 0x1, -R231.reuse ;  /* 0x000000011a1a8824 */ /* 0x100fe200078e0ae7 */
[----:B------:R-:W-:Y:S01]  /*21100*/  SEL R51, R0, R11, !P6 ;  /* 0x0000000b00337207 */ /* 0x000fe20007000000 */
[--C-:B------:R-:W-:Y:S01]  /*21110*/  @!P2 IMAD.IADD R28, R28, 0x1, -R231.reuse ;  /* 0x000000011c1ca824 */ /* 0x100fe200078e0ae7 */
[----:B------:R-:W-:Y:S01]  /*21120*/  STL [R1+0x48e0], R31 ;  /* 0x0048e01f01007387 */ /* 0x000fe20000100800 */
[----:B------:R-:W-:Y:S01]  /*21130*/  SEL R142, R0, R225, !P6 ;  /* 0x000000e1008e7207 */ /* 0x000fe20007000000 */
[----:B------:R-:W-:Y:S01]  /*21140*/  IMAD R22, R22, UR68, RZ ;  /* 0x0000004416167c24 */ /* 0x000fe2000f8e02ff */
[----:B------:R-:W-:Y:S01]  /*21150*/  ISETP.GE.AND P0, PT, R155, RZ, PT ;  /* 0x000000ff9b00720c */ /* 0x000fe20003f06270 */
[----:B------:R-:W4:Y:S01]  /*21160*/  LDL.LU R236, [R1+0x4a00] ;  /* 0x004a000001ec7983 */ /* 0x000f220000300800 */
[----:B------:R-:W-:Y:S01]  /*21170*/  ISETP.GE.AND P5, PT, R153, RZ, PT ;  /* 0x000000ff9900720c */ /* 0x000fe20003fa6270 */
[----:B------:R-:W-:Y:S01]  /*21180*/  @!P3 IMAD.IADD R25, R25, 0x1, -R231 ;  /* 0x000000011919b824 */ /* 0x000fe200078e0ae7 */
[----:B------:R-:W-:Y:S01]  /*21190*/  ISETP.GE.AND P2, PT, R248, UR75, PT ;  /* 0x0000004bf8007c0c */ /* 0x000fe2000bf46270 */
[----:B------:R-:W-:Y:S01]  /*211a0*/  STL [R1+0x48dc], R30 ;  /* 0x0048dc1e01007387 */ /* 0x000fe20000100800 */
[----:B------:R-:W-:Y:S01]  /*211b0*/  ISETP.GE.AND P3, PT, R29, RZ, PT ;  /* 0x000000ff1d00720c */ /* 0x000fe20003f66270 */
[----:B------:R-:W1:Y:S02]  /*211c0*/  LDCU UR40, c[0x0][0x3b0] ;  /* 0x00007600ff2877ac */ /* 0x000e640008000800 */
[----:B------:R-:W-:Y:S01]  /*211d0*/  STL [R1+0x48d8], R29 ;  /* 0x0048d81d01007387 */ /* 0x000fe20000100800 */
[----:B------:R-:W-:Y:S01]  /*211e0*/  SEL R13, R12, RZ, !P4 ;  /* 0x000000ff0c0d7207 */ /* 0x000fe20006000000 */
[----:B------:R-:W-:Y:S01]  /*211f0*/  @!P1 IMAD.MOV R232, RZ, RZ, -R232 ;  /* 0x000000ffffe89224 */ /* 0x000fe200078e0ae8 */
[C---:B------:R-:W-:Y:S01]  /*21200*/  SEL R10, R0.reuse, R61, !P6 ;  /* 0x0000003d000a7207 */ /* 0x040fe20007000000 */
[----:B------:R-:W-:Y:S01]  /*21210*/  STL [R1+0x48d4], R16 ;  /* 0x0048d41001007387 */ /* 0x000fe20000100800 */
[----:B------:R-:W-:Y:S01]  /*21220*/  IMAD R163, R231, R103, R163 ;  /* 0x00000067e7a37224 */ /* 0x000fe200078e02a3 */
[C---:B------:R-:W-:Y:S01]  /*21230*/  SEL R152, R0.reuse, R152, !P6 ;  /* 0x0000009800987207 */ /* 0x040fe20007000000 */
[----:B------:R-:W-:Y:S01]  /*21240*/  @!P0 IMAD.MOV R62, RZ, RZ, -R62 ;  /* 0x000000ffff3e8224 */ /* 0x000fe200078e0a3e */
[----:B------:R-:W-:Y:S01]  /*21250*/  STL [R1+0x48d0], R15 ;  /* 0x0048d00f01007387 */ /* 0x000fe20000100800 */
[----:B------:R-:W-:Y:S01]  /*21260*/  SEL R143, R0, R233, !P6 ;  /* 0x000000e9008f7207 */ /* 0x000fe20007000000 */
[----:B------:R-:W-:Y:S01]  /*21270*/  IMAD R185, R185, UR50, RZ ;  /* 0x00000032b9b97c24 */ /* 0x000fe2000f8e02ff */
[----:B------:R-:W-:Y:S01]  /*21280*/  ISETP.GE.AND P4, PT, R31, RZ, PT ;  /* 0x000000ff1f00720c */ /* 0x000fe20003f86270 */
[----:B------:R1:W-:Y:S01]  /*21290*/  STL [R1+0x48cc], R46 ;  /* 0x0048cc2e01007387 */ /* 0x0003e20000100800 */
[----:B------:R-:W-:Y:S01]  /*212a0*/  ISETP.GE.AND P1, PT, R43, RZ, PT ;  /* 0x000000ff2b00720c */ /* 0x000fe20003f26270 */
[----:B------:R-:W-:Y:S01]  /*212b0*/  @!P3 IMAD.MOV R164, RZ, RZ, -R164 ;  /* 0x000000ffffa4b224 */ /* 0x000fe200078e0aa4 */
[----:B------:R-:W-:Y:S01]  /*212c0*/  ISETP.GT.U32.AND P0, PT, R231, R26, PT ;  /* 0x0000001ae700720c */ /* 0x000fe20003f04070 */
[----:B------:R2:W-:Y:S01]  /*212d0*/  STL [R1+0x48c8], R45 ;  /* 0x0048c82d01007387 */ /* 0x0005e20000100800 */
[----:B------:R-:W-:Y:S01]  /*212e0*/  SEL R12, R12, RZ, !P2 ;  /* 0x000000ff0c0c7207 */ /* 0x000fe20005000000 */
[----:B------:R-:W-:Y:S01]  /*212f0*/  IMAD R175, R175, UR31, RZ ;  /* 0x0000001fafaf7c24 */ /* 0x000fe2000f8e02ff */
[C---:B------:R-:W-:Y:S01]  /*21300*/  SEL R103, R0.reuse, R6, !P6 ;  /* 0x0000000600677207 */ /* 0x040fe20007000000 */
[----:B------:R-:W4:Y:S01]  /*21310*/  LDL.LU R235, [R1+0x49fc] ;  /* 0x0049fc0001eb7983 */ /* 0x000f220000300800 */
[----:B-1----:R-:W-:Y:S01]  /*21320*/  IMAD.MOV.U32 R43, RZ, RZ, R154 ;  /* 0x000000ffff2b7224 */ /* 0x002fe200078e009a */
[----:B------:R-:W-:Y:S01]  /*21330*/  SEL R144, R0, R102, !P6 ;  /* 0x0000006600907207 */ /* 0x000fe20007000000 */
[----:B------:R-:W1:Y:S01]  /*21340*/  LDCU UR8, c[0x0][0x3b0] ;  /* 0x00007600ff0877ac */ /* 0x000e620008000800 */
[----:B------:R1:W-:Y:S01]  /*21350*/  STL [R1+0x48c4], R17 ;  /* 0x0048c41101007387 */ /* 0x0003e20000100800 */
[----:B------:R-:W-:Y:S01]  /*21360*/  @!P4 IADD3 R159, PT, PT, -R159, RZ, RZ ;  /* 0x000000ff9f9fc210 */ /* 0x000fe20007ffe1ff */
[----:B------:R-:W-:Y:S01]  /*21370*/  @!P1 IMAD.MOV R158, RZ, RZ, -R158 ;  /* 0x000000ffff9e9224 */ /* 0x000fe200078e0a9e */
[----:B------:R-:W-:Y:S01]  /*21380*/  ISETP.GE.AND P3, PT, R46, RZ, PT ;  /* 0x000000ff2e00720c */ /* 0x000fe20003f66270 */
[----:B------:R-:W4:Y:S01]  /*21390*/  LDL.LU R155, [R1+0x49f8] ;  /* 0x0049f800019b7983 */ /* 0x000f220000300800 */
[----:B------:R-:W-:Y:S01]  /*213a0*/  @!P0 IMAD.IADD R26, R26, 0x1, -R231 ;  /* 0x000000011a1a8824 */ /* 0x000fe200078e0ae7 */
[----:B------:R-:W-:Y:S01]  /*213b0*/  SEL R145, R0, R228, !P6 ;  /* 0x000000e400917207 */ /* 0x000fe20007000000 */
[----:B------:R-:W-:Y:S01]  /*213c0*/  IMAD R106, R106, UR46, RZ ;  /* 0x0000002e6a6a7c24 */ /* 0x000fe2000f8e02ff */
[----:B------:R-:W4:Y:S01]  /*213d0*/  LDL.LU R226, [R1+0x49f4] ;  /* 0x0049f40001e27983 */ /* 0x000f220000300800 */
[----:B------:R-:W-:Y:S01]  /*213e0*/  @!P5 IMAD.MOV R43, RZ, RZ, -R43 ;  /* 0x000000ffff2bd224 */ /* 0x000fe200078e0a2b */
[----:B------:R-:W-:Y:S01]  /*213f0*/  ISETP.GT.U32.AND P4, PT, R231, R163, PT ;  /* 0x000000a3e700720c */ /* 0x000fe20003f84070 */
[----:B------:R-:W-:Y:S01]  /*21400*/  IMAD R183, R183, UR67, RZ ;  /* 0x00000043b7b77c24 */ /* 0x000fe2000f8e02ff */
[----:B------:R-:W4:Y:S01]  /*21410*/  LDL.LU R153, [R1+0x49f0] ;  /* 0x0049f00001997983 */ /* 0x000f220000300800 */
[----:B------:R-:W-:Y:S01]  /*21420*/  ISETP.GT.U32.AND P5, PT, R231, R161, PT ;  /* 0x000000a1e700720c */ /* 0x000fe20003fa4070 */
[----:B------:R-:W-:Y:S01]  /*21430*/  IMAD R179, R179, UR70, RZ ;  /* 0x00000046b3b37c24 */ /* 0x000fe2000f8e02ff */
[----:B------:R-:W-:Y:S01]  /*21440*/  ISETP.NE.U32.AND P1, PT, R13, RZ, PT ;  /* 0x000000ff0d00720c */ /* 0x000fe20003f25070 */
[----:B------:R-:W4:Y:S01]  /*21450*/  LDL R68, [R1+0xa8] ;  /* 0x0000a80001447983 */ /* 0x000f220000100800 */
[----:B------:R-:W-:Y:S01]  /*21460*/  ISETP.GE.AND P0, PT, R30, RZ, PT ;  /* 0x000000ff1e00720c */ /* 0x000fe20003f06270 */
[----:B------:R-:W-:Y:S01]  /*21470*/  @!P3 IMAD.MOV R28, RZ, RZ, -R28 ;  /* 0x000000ffff1cb224 */ /* 0x000fe200078e0a1c */
[C---:B------:R-:W-:Y:S01]  /*21480*/  SEL R46, R0.reuse, R75, !P6 ;  /* 0x0000004b002e7207 */ /* 0x040fe20007000000 */
[----:B------:R-:W4:Y:S01]  /*21490*/  LDL R165, [R1+0xac] ;  /* 0x0000ac0001a57983 */ /* 0x000f220000100800 */
[C---:B------:R-:W-:Y:S01]  /*214a0*/  SEL R11, R0.reuse, R5, !P6 ;  /* 0x00000005000b7207 */ /* 0x040fe20007000000 */
[----:B------:R-:W-:Y:S01]  /*214b0*/  IMAD R177, R177, UR37, RZ ;  /* 0x00000025b1b17c24 */ /* 0x000fe2000f8e02ff */
[----:B------:R-:W-:Y:S01]  /*214c0*/  SEL R232, R0, R232, !P6 ;  /* 0x000000e800e87207 */ /* 0x000fe20007000000 */
[----:B------:R-:W4:Y:S01]  /*214d0*/  LDL.LU R248, [R1+0x664] ;  /* 0x0006640001f87983 */ /* 0x000f220000300800 */
[----:B------:R-:W-:Y:S01]  /*214e0*/  @!P4 IMAD.IADD R163, R163, 0x1, -R231 ;  /* 0x00000001a3a3c824 */ /* 0x000fe200078e0ae7 */
[----:B------:R-:W-:Y:S01]  /*214f0*/  @!P5 IADD3 R161, PT, PT, R161, -R231, RZ ;  /* 0x800000e7a1a1d210 */ /* 0x000fe20007ffe0ff */
[----:B------:R-:W-:Y:S01]  /*21500*/  IMAD R55, R55, UR16, RZ ;  /* 0x0000001037377c24 */ /* 0x000fe2000f8e02ff */
[----:B------:R-:W4:Y:S01]  /*21510*/  LDL.LU R162, [R1+0x550] ;  /* 0x0005500001a27983 */ /* 0x000f220000300800 */
[----:B------:R-:W-:Y:S01]  /*21520*/  ISETP.GE.AND P4, PT, R15, RZ, PT ;  /* 0x000000ff0f00720c */ /* 0x000fe20003f86270 */
[----:B------:R-:W-:Y:S01]  /*21530*/  IMAD R169, R169, UR27, RZ ;  /* 0x0000001ba9a97c24 */ /* 0x000fe2000f8e02ff */
[----:B------:R-:W-:Y:S01]  /*21540*/  ISETP.GE.AND P5, PT, R16, RZ, PT ;  /* 0x000000ff1000720c */ /* 0x000fe20003fa6270 */
[----:B------:R-:W4:Y:S01]  /*21550*/  LDL.LU R29, [R1+0x54c] ;  /* 0x00054c00011d7983 */ /* 0x000f220000300800 */
[----:B------:R-:W-:Y:S01]  /*21560*/  SEL R146, R0, R62, !P6 ;  /* 0x0000003e00927207 */ /* 0x000fe20007000000 */
[----:B------:R-:W-:Y:S01]  /*21570*/  IMAD R168, R168, UR21, RZ ;  /* 0x00000015a8a87c24 */ /* 0x000fe2000f8e02ff */
[C---:B------:R-:W-:Y:S01]  /*21580*/  SEL R151, R0.reuse, R105, !P6 ;  /* 0x0000006900977207 */ /* 0x040fe20007000000 */
[----:B------:R-:W4:Y:S01]  /*21590*/  LDL.LU R157, [R1+0x544] ;  /* 0x00054400019d7983 */ /* 0x000f220000300800 */
[C---:B------:R-:W-:Y:S01]  /*215a0*/  SEL R74, R0.reuse, R44, !P6 ;  /* 0x0000002c004a7207 */ /* 0x040fe20007000000 */
[----:B------:R-:W1:Y:S02]  /*215b0*/  LDCU UR7, c[0x0][0x3b0] ;  /* 0x00007600ff0777ac */ /* 0x000e640008000800 */
        /* <DEDUP_REMOVED lines=10> */
[----:B------:R-:W1:Y:S03]  /*21660*/  LDCU UR55, c[0x0][0x3b0] ;  /* 0x00007600ff3777ac */ /* 0x000e660008000800 */
[----:B------:R-:W4:Y:S01]  /*21670*/  LDL.LU R30, [R1+0x4bc] ;  /* 0x0004bc00011e7983 */ /* 0x000f220000300800 */
[----:B------:R-:W-:Y:S01]  /*21680*/  IMAD R139, R139, UR59, RZ ;  /* 0x0000003b8b8b7c24 */ /* 0x000fe2000f8e02ff */
[----:B------:R-:W1:Y:S01]  /*21690*/  LDCU UR38, c[0x0][0x3b0] ;  /* 0x00007600ff2677ac */ /* 0x000e620008000800 */
[----:B------:R-:W1:Y:S01]  /*216a0*/  LDCU UR47, c[0x0][0x3b0] ;  /* 0x00007600ff2f77ac */ /* 0x000e620008000800 */
[----:B------:R-:W1:Y:S01]  /*216b0*/  LDCU UR34, c[0x0][0x3b0] ;  /* 0x00007600ff2277ac */ /* 0x000e620008000800 */
[----:B------:R-:W1:Y:S01]  /*216c0*/  LDCU UR23, c[0x0][0x3b0] ;  /* 0x00007600ff1777ac */ /* 0x000e620008000800 */
[----:B--2---:R-:W-:-:S02]  /*216d0*/  SEL R48, R0, R240, !P6 ;  /* 0x000000f000307207 */ /* 0x004fc40007000000 */
[C---:B---3--:R-:W-:Y:S02]  /*216e0*/  SEL R239, R0.reuse, R239, !P6 ;  /* 0x000000ef00ef7207 */ /* 0x048fe40007000000 */
[----:B----4-:R-:W-:Y:S01]  /*216f0*/  SEL R156, R0, R156, !P6 ;  /* 0x0000009c009c7207 */ /* 0x010fe20007000000 */
[----:B------:R-:W-:Y:S01]  /*21700*/  IMAD R50, R50, UR43, RZ ;  /* 0x0000002b32327c24 */ /* 0x000fe2000f8e02ff */
[----:B------:R-:W2:Y:S01]  /*21710*/  LDCU UR50, c[0x0][0x3b0] ;  /* 0x00007600ff3277ac */ /* 0x000ea20008000800 */
[----:B------:R-:W-:Y:S02]  /*21720*/  IMAD R60, R214, UR10, RZ ;  /* 0x0000000ad63c7c24 */ /* 0x000fe4000f8e02ff */
[----:B------:R-:W-:Y:S01]  /*21730*/  IMAD R141, R141, UR54, RZ ;  /* 0x000000368d8d7c24 */ /* 0x000fe2000f8e02ff */
[----:B------:R-:W3:Y:S01]  /*21740*/  LDCU UR31, c[0x0][0x3b0] ;  /* 0x00007600ff1f77ac */ /* 0x000ee20008000800 */
[----:B------:R-:W4:Y:S01]  /*21750*/  LDCU UR29, c[0x0][0x3b0] ;  /* 0x00007600ff1d77ac */ /* 0x000f220008000800 */
[C---:B------:R-:W-:Y:S01]  /*21760*/  SEL R73, R0.reuse, R79, !P6 ;  /* 0x0000004f00497207 */ /* 0x040fe20007000000 */
[----:B------:R-:W1:Y:S01]  /*21770*/  LDCU UR22, c[0x0][0x3b0] ;  /* 0x00007600ff1677ac */ /* 0x000e620008000800 */
[----:B------:R-:W-:Y:S01]  /*21780*/  SEL R52, R0, R63, !P6 ;  /* 0x0000003f00347207 */ /* 0x000fe20007000000 */
[----:B------:R-:W-:Y:S01]  /*21790*/  IMAD R78, R78, UR28, RZ ;  /* 0x0000001c4e4e7c24 */ /* 0x000fe2000f8e02ff */
[----:B------:R-:W1:Y:S01]  /*217a0*/  LDCU UR46, c[0x0][0x3b0] ;  /* 0x00007600ff2e77ac */ /* 0x000e620008000800 */
[----:B------:R-:W-:Y:S01]  /*217b0*/  IMAD R142, R142, UR53, RZ ;  /* 0x000000358e8e7c24 */ /* 0x000fe2000f8e02ff */
[----:B------:R-:W1:Y:S01]  /*217c0*/  LDCU UR68, c[0x0][0x3b0] ;  /* 0x00007600ff4477ac */ /* 0x000e620008000800 */
[----:B------:R-:W1:Y:S01]  /*217d0*/  LDCU UR75, c[0x0][0x3b0] ;  /* 0x00007600ff4b77ac */ /* 0x000e620008000800 */
[----:B------:R-:W-:Y:S01]  /*217e0*/  SEL R14, R0, R226, !P6 ;  /* 0x000000e2000e7207 */ /* 0x000fe20007000000 */
[----:B------:R-:W-:Y:S01]  /*217f0*/  @!P0 IMAD.MOV R160, RZ, RZ, -R160 ;  /* 0x000000ffffa08224 */ /* 0x000fe200078e0aa0 */
[----:B------:R-:W-:Y:S01]  /*21800*/  ISETP.GT.U32.AND P2, PT, R231, R163, PT ;  /* 0x000000a3e700720c */ /* 0x000fe20003f44070 */
[----:B------:R-:W-:Y:S01]  /*21810*/  @!P4 IMAD.MOV R25, RZ, RZ, -R25 ;  /* 0x000000ffff19c224 */ /* 0x000fe200078e0a19 */
[----:B------:R-:W-:-:S02]  /*21820*/  @!P5 IADD3 R26, PT, PT, -R26, RZ, RZ ;  /* 0x000000ff1a1ad210 */ /* 0x000fc40007ffe1ff */
[----:B------:R-:W-:Y:S01]  /*21830*/  SEL R236, R0, R236, !P6 ;  /* 0x000000ec00ec7207 */ /* 0x000fe20007000000 */
[----:B------:R-:W-:Y:S01]  /*21840*/  IMAD R10, R10, UR52, RZ ;  /* 0x000000340a0a7c24 */ /* 0x000fe2000f8e02ff */
[C---:B------:R-:W-:Y:S01]  /*21850*/  SEL R53, R0.reuse, R155, !P6 ;  /* 0x0000009b00357207 */ /* 0x040fe20007000000 */
[----:B------:R-:W1:Y:S01]  /*21860*/  LDCU UR67, c[0x0][0x3b0] ;  /* 0x00007600ff4377ac */ /* 0x000e620008000800 */
[----:B------:R-:W-:Y:S01]  /*21870*/  ISETP.GE.AND P3, PT, R165, RZ, PT ;  /* 0x000000ffa500720c */ /* 0x000fe20003f66270 */
[----:B------:R-:W1:Y:S01]  /*21880*/  LDCU UR70, c[0x0][0x3b0] ;  /* 0x00007600ff4677ac */ /* 0x000e620008000800 */
[C---:B------:R-:W-:Y:S02]  /*21890*/  SEL R154, R0.reuse, R235, !P6 ;  /* 0x000000eb009a7207 */ /* 0x040fe40007000000 */
[C---:B------:R-:W-:Y:S02]  /*218a0*/  SEL R248, R0.reuse, R248, !P6 ;  /* 0x000000f800f87207 */ /* 0x040fe40007000000 */
[C---:B------:R-:W-:Y:S01]  /*218b0*/  SEL R75, R0.reuse, R28, !P6 ;  /* 0x0000001c004b7207 */ /* 0x040fe20007000000 */
[----:B------:R-:W-:Y:S01]  /*218c0*/  IMAD R5, R217, UR5, RZ ;  /* 0x00000005d9057c24 */ /* 0x000fe2000f8e02ff */
[----:B------:R-:W1:Y:S01]  /*218d0*/  LDCU UR37, c[0x0][0x3b0] ;  /* 0x00007600ff2577ac */ /* 0x000e620008000800 */
[----:B------:R-:W-:Y:S01]  /*218e0*/  SEL R29, R0, R29, !P6 ;  /* 0x0000001d001d7207 */ /* 0x000fe20007000000 */
[----:B------:R-:W-:Y:S01]  /*218f0*/  IMAD R105, R147, UR13, RZ ;  /* 0x0000000d93697c24 */ /* 0x000fe2000f8e02ff */
[----:B------:R-:W2:Y:S01]  /*21900*/  LDCU UR27, c[0x0][0x3b0] ;  /* 0x00007600ff1b77ac */ /* 0x000ea20008000800 */
[----:B------:R-:W-:-:S02]  /*21910*/  IMAD R11, R11, UR45, RZ ;  /* 0x0000002d0b0b7c24 */ /* 0x000fc4000f8e02ff */
[----:B------:R-:W-:Y:S01]  /*21920*/  IMAD R118, R46, UR9, RZ ;  /* 0x000000092e767c24 */ /* 0x000fe2000f8e02ff */
[----:B------:R-:W2:Y:S01]  /*21930*/  LDCU UR21, c[0x0][0x3b0] ;  /* 0x00007600ff1577ac */ /* 0x000ea20008000800 */
[C---:B------:R-:W-:Y:S02]  /*21940*/  SEL R13, R0.reuse, R72, !P6 ;  /* 0x00000048000d7207 */ /* 0x040fe40007000000 */
[C---:B------:R-:W-:Y:S01]  /*21950*/  SEL R72, R0.reuse, R153, !P6 ;  /* 0x0000009900487207 */ /* 0x040fe20007000000 */
[----:B------:R-:W2:Y:S01]  /*21960*/  LDCU UR43, c[0x0][0x3b0] ;  /* 0x00007600ff2b77ac */ /* 0x000ea20008000800 */
[----:B------:R-:W4:Y:S01]  /*21970*/  LDL.LU R153, [R1+0x49ec] ;  /* 0x0049ec0001997983 */ /* 0x000f220000300800 */
[C---:B------:R-:W-:Y:S02]  /*21980*/  SEL R69, R0.reuse, R157, !P6 ;  /* 0x0000009d00457207 */ /* 0x040fe40007000000 */
[C---:B------:R-:W-:Y:S01]  /*21990*/  SEL R15, R0.reuse, R15, !P6 ;  /* 0x0000000f000f7207 */ /* 0x040fe20007000000 */
[----:B------:R-:W4:Y:S01]  /*219a0*/  LDL.LU R226, [R1+0x49e8] ;  /* 0x0049e80001e27983 */ /* 0x000f220000300800 */
[----:B------:R-:W-:Y:S01]  /*219b0*/  SEL R16, R0, R16, !P6 ;  /* 0x0000001000107207 */ /* 0x000fe20007000000 */
[----:B-1----:R-:W-:Y:S01]  /*219c0*/  IMAD R61, R218, UR8, RZ ;  /* 0x00000008da3d7c24 */ /* 0x002fe2000f8e02ff */
[----:B------:R-:W-:Y:S01]  /*219d0*/  SEL R63, R0, R224, !P6 ;  /* 0x000000e0003f7207 */ /* 0x000fe20007000000 */
[----:B------:R-:W4:Y:S01]  /*219e0*/  LDL R189, [R1+0x48c0] ;  /* 0x0048c00001bd7983 */ /* 0x000f220000100800 */
[----:B------:R-:W-:Y:S01]  /*219f0*/  ISETP.GE.AND P4, PT, R17, RZ, PT ;  /* 0x000000ff1100720c */ /* 0x000fe20003f86270 */
[----:B------:R-:W-:Y:S01]  /*21a00*/  IMAD R102, R212, UR15, RZ ;  /* 0x0000000fd4667c24 */ /* 0x000fe2000f8e02ff */
[----:B------:R-:W-:Y:S01]  /*21a10*/  ISETP.GE.AND P5, PT, R45, RZ, PT ;  /* 0x000000ff2d00720c */ /* 0x000fe20003fa6270 */
[----:B------:R-:W-:Y:S01]  /*21a20*/  @!P2 IMAD.IADD R163, R163, 0x1, -R231 ;  /* 0x00000001a3a3a824 */ /* 0x000fe200078e0ae7 */
[----:B------:R-:W-:Y:S01]  /*21a30*/  ISETP.GE.AND P2, PT, R68, RZ, PT ;  /* 0x000000ff4400720c */ /* 0x000fe20003f46270 */
[----:B------:R-:W-:Y:S01]  /*21a40*/  IMAD R103, R103, UR14, RZ ;  /* 0x0000000e67677c24 */ /* 0x000fe2000f8e02ff */
[----:B------:R-:W-:Y:S01]  /*21a50*/  ISETP.NE.U32.AND P0, PT, R12, RZ, PT ;  /* 0x000000ff0c00720c */ /* 0x000fe20003f05070 */
[----:B------:R-:W-:Y:S01]  /*21a60*/  IMAD R143, R143, UR48, RZ ;  /* 0x000000308f8f7c24 */ /* 0x000fe2000f8e02ff */
[C---:B------:R-:W-:Y:S01]  /*21a70*/  SEL R155, R0.reuse, R133, !P6 ;  /* 0x00000085009b7207 */ /* 0x040fe20007000000 */
[----:B------:R-:W1:Y:S01]  /*21a80*/  LDCU UR16, c[0x0][0x3b0] ;  /* 0x00007600ff1077ac */ /* 0x000e620008000800 */
[----:B------:R-:W-:-:S03]  /*21a90*/  SEL R12, R0, R162, !P6 ;  /* 0x000000a2000c7207 */ /* 0x000fc60007000000 */
[----:B------:R-:W-:Y:S01]  /*21aa0*/  @!P4 IMAD.MOV R163, RZ, RZ, -R163 ;  /* 0x000000ffffa3c224 */ /* 0x000fe200078e0aa3 */
[C---:B------:R-:W-:Y:S02]  /*21ab0*/  SEL R47, R0.reuse, R30, !P6 ;  /* 0x0000001e002f7207 */ /* 0x040fe40007000000 */
[----:B------:R-:W-:Y:S01]  /*21ac0*/  SEL R31, R0, R31, !P6 ;  /* 0x0000001f001f7207 */ /* 0x000fe20007000000 */
[----:B------:R-:W-:Y:S01]  /*21ad0*/  IMAD R44, R211, UR17, RZ ;  /* 0x00000011d32c7c24 */ /* 0x000fe2000f8e02ff */
[----:B------:R-:W-:Y:S01]  /*21ae0*/  @!P5 IADD3 R161, PT, PT, -R161, RZ, RZ ;  /* 0x000000ffa1a1d210 */ /* 0x000fe20007ffe1ff */
[----:B------:R-:W-:Y:S01]  /*21af0*/  IMAD R48, R48, UR25, RZ ;  /* 0x0000001930307c24 */ /* 0x000fe2000f8e02ff */
[C---:B------:R-:W-:Y:S01]  /*21b00*/  SEL R133, R0.reuse, R8, !P6 ;  /* 0x0000000800857207 */ /* 0x040fe20007000000 */
[----:B--2---:R-:W-:Y:S01]  /*21b10*/  IMAD R51, R51, UR50, RZ ;  /* 0x0000003233337c24 */ /* 0x004fe2000f8e02ff */
[----:B------:R-:W-:Y:S01]  /*21b20*/  SEL R162, R0, R64, !P6 ;  /* 0x0000004000a27207 */ /* 0x000fe20007000000 */
[----:B---3--:R-:W-:Y:S01]  /*21b30*/  IMAD R52, R52, UR31, RZ ;  /* 0x0000001f34347c24 */ /* 0x008fe2000f8e02ff */
[C---:B------:R-:W-:Y:S01]  /*21b40*/  SEL R45, R0.reuse, R7, !P6 ;  /* 0x00000007002d7207 */ /* 0x040fe20007000000 */
[----:B------:R-:W-:Y:S01]  /*21b50*/  IMAD R62, R221, UR62, RZ ;  /* 0x0000003edd3e7c24 */ /* 0x000fe2000f8e02ff */
[C---:B------:R-:W-:Y:S01]  /*21b60*/  SEL R8, R0.reuse, R9, !P6 ;  /* 0x0000000900087207 */ /* 0x040fe20007000000 */
        /* <DEDUP_REMOVED lines=11> */
[----:B------:R-:W-:Y:S01]  /*21c20*/  SEL R68, R0, R134, !P6 ;  /* 0x0000008600447207 */ /* 0x000fe20007000000 */
[----:B------:R-:W-:Y:S01]  /*21c30*/  IMAD R140, R140, UR55, RZ ;  /* 0x000000378c8c7c24 */ /* 0x000fe2000f8e02ff */
[----:B------:R-:W-:Y:S01]  /*21c40*/  SEL R165, R0, R43, !P6 ;  /* 0x0000002b00a57207 */ /* 0x000fe20007000000 */
[----:B------:R-:W-:Y:S01]  /*21c50*/  IMAD R144, R144, UR47, RZ ;  /* 0x0000002f90907c24 */ /* 0x000fe2000f8e02ff */
[C---:B------:R-:W-:Y:S01]  /*21c60*/  SEL R160, R0.reuse, R160, !P6 ;  /* 0x000000a000a07207 */ /* 0x040fe20007000000 */
[----:B------:R-:W2:Y:S01]  /*21c70*/  LDCU UR28, c[0x0][0x3b0] ;  /* 0x00007600ff1c77ac */ /* 0x000ea20008000800 */
[----:B------:R-:W-:-:S02]  /*21c80*/  SEL R7, R0, R26, !P6 ;  /* 0x0000001a00077207 */ /* 0x000fc40007000000 */
[C---:B------:R-:W-:Y:S01]  /*21c90*/  SEL R6, R0.reuse, R25, !P6 ;  /* 0x0000001900067207 */ /* 0x040fe20007000000 */
[----:B----4-:R-:W-:Y:S02]  /*21ca0*/  IMAD.MOV.U32 R90, RZ, RZ, R153 ;  /* 0x000000ffff5a7224 */ /* 0x010fe400078e0099 */
[----:B------:R-:W-:Y:S01]  /*21cb0*/  IMAD.MOV.U32 R79, RZ, RZ, R226 ;  /* 0x000000ffff4f7224 */ /* 0x000fe200078e00e2 */
[C---:B------:R-:W-:Y:S01]  /*21cc0*/  SEL R161, R0.reuse, R161, !P6 ;  /* 0x000000a100a17207 */ /* 0x040fe20007000000 */
[----:B------:R-:W-:Y:S01]  /*21cd0*/  @!P3 IMAD.MOV R90, RZ, RZ, -R90 ;  /* 0x000000ffff5ab224 */ /* 0x000fe200078e0a5a */
[----:B------:R-:W-:Y:S01]  /*21ce0*/  SEL R163, R0, R163, !P6 ;  /* 0x000000a300a37207 */ /* 0x000fe20007000000 */
[----:B------:R-:W-:Y:S01]  /*21cf0*/  IMAD R147, R151, UR73, RZ ;  /* 0x0000004997937c24 */ /* 0x000fe2000f8e02ff */
[----:B------:R-:W-:Y:S01]  /*21d00*/  ISETP.NE.AND P4, PT, R189, RZ, PT ;  /* 0x000000ffbd00720c */ /* 0x000fe20003f85270 */
[----:B------:R-:W-:Y:S01]  /*21d10*/  IMAD R248, R248, UR76, RZ ;  /* 0x0000004cf8f87c24 */ /* 0x000fe2000f8e02ff */
[----:B------:R-:W-:Y:S01]  /*21d20*/  LOP3.LUT R0, RZ, R189, RZ, 0x33, !PT ;  /* 0x000000bdff007212 */ /* 0x000fe200078e33ff */
[----:B------:R-:W-:Y:S01]  /*21d30*/  IMAD R12, R12, UR41, RZ ;  /* 0x000000290c0c7c24 */ /* 0x000fe2000f8e02ff */
[----:B------:R-:W-:Y:S01]  /*21d40*/  @!P2 IADD3 R79, PT, PT, -R79, RZ, RZ ;  /* 0x000000ff4f4fa210 */ /* 0x000fe20007ffe1ff */
[----:B------:R-:W-:Y:S01]  /*21d50*/  IMAD R28, R152, UR51, RZ ;  /* 0x00000033981c7c24 */ /* 0x000fe2000f8e02ff */
[C---:B------:R-:W-:Y:S01]  /*21d60*/  SEL R90, R0.reuse, R90, !P4 ;  /* 0x0000005a005a7207 */ /* 0x040fe20006000000 */
[----:B------:R-:W-:Y:S01]  /*21d70*/  IMAD R29, R29, UR71, RZ ;  /* 0x000000471d1d7c24 */ /* 0x000fe2000f8e02ff */
[----:B------:R-:W-:Y:S01]  /*21d80*/  SEL R79, R0, R79, !P4 ;  /* 0x0000004f004f7207 */ /* 0x000fe20006000000 */
[----:B------:R-:W-:Y:S01]  /*21d90*/  IMAD R47, R47, UR38, RZ ;  /* 0x000000262f2f7c24 */ /* 0x000fe2000f8e02ff */
[----:B------:R-:W3:Y:S03]  /*21da0*/  LDCU UR17, c[0x0][0x3b0] ;  /* 0x00007600ff1177ac */ /* 0x000ee60008000800 */
[----:B------:R-:W-:Y:S01]  /*21db0*/  STL [R1+0x4910], R79 ;  /* 0x0049104f01007387 */ /* 0x000fe20000100800 */
[----:B------:R-:W-:Y:S01]  /*21dc0*/  IMAD R63, R63, UR56, RZ ;  /* 0x000000383f3f7c24 */ /* 0x000fe2000f8e02ff */
[----:B------:R-:W4:Y:S02]  /*21dd0*/  LDCU UR15, c[0x0][0x3b0] ;  /* 0x00007600ff0f77ac */ /* 0x000f240008000800 */
[----:B------:R-:W-:Y:S04]  /*21de0*/  STL [R1+0x4914], R90 ;  /* 0x0049145a01007387 */ /* 0x000fe80000100800 */
[----:B------:R-:W2:Y:S04]  /*21df0*/  LDL R207, [R1+0x1168] ;  /* 0x0011680001cf7983 */ /* 0x000ea80000100800 */
[----:B------:R-:W3:Y:S04]  /*21e00*/  LDL R206, [R1+0x1164] ;  /* 0x0011640001ce7983 */ /* 0x000ee80000100800 */
[----:B------:R-:W4:Y:S04]  /*21e10*/  LDL R205, [R1+0x1160] ;  /* 0x0011600001cd7983 */ /* 0x000f280000100800 */
        /* <DEDUP_REMOVED lines=16> */
[----:B------:R-:W4:Y:S01]  /*21f20*/  LDL R189, [R1+0x1104] ;  /* 0x0011040001bd7983 */ /* 0x000f220000100800 */
[----:B------:R-:W-:Y:S01]  /*21f30*/  IMAD R17, R17, UR18, RZ ;  /* 0x0000001211117c24 */ /* 0x000fe2000f8e02ff */
[----:B------:R-:W1:Y:S01]  /*21f40*/  LDCU UR18, c[0x0][0x3b0] ;  /* 0x00007600ff1277ac */ /* 0x000e620008000800 */
[----:B------:R-:W-:-:S02]  /*21f50*/  IMAD R43, R148, UR6, RZ ;  /* 0x00000006942b7c24 */ /* 0x000fc4000f8e02ff */
[----:B------:R-:W-:Y:S02]  /*21f60*/  IMAD R134, R149, UR66, RZ ;  /* 0x0000004295867c24 */ /* 0x000fe4000f8e02ff */
[----:B------:R-:W-:Y:S02]  /*21f70*/  IMAD R151, R16, UR42, RZ ;  /* 0x0000002a10977c24 */ /* 0x000fe4000f8e02ff */
[----:B------:R-:W-:Y:S02]  /*21f80*/  IMAD R148, R165, UR72, RZ ;  /* 0x00000048a5947c24 */ /* 0x000fe4000f8e02ff */
[----:B------:R-:W-:Y:S02]  /*21f90*/  IMAD R149, R13, UR44, RZ ;  /* 0x0000002c0d957c24 */ /* 0x000fe4000f8e02ff */
[----:B------:R-:W-:Y:S02]  /*21fa0*/  IMAD R16, R164, UR20, RZ ;  /* 0x00000014a4107c24 */ /* 0x000fe4000f8e02ff */
[----:B------:R-:W-:-:S02]  /*21fb0*/  IMAD R13, R31, UR39, RZ ;  /* 0x000000271f0d7c24 */ /* 0x000fc4000f8e02ff */
[----:B------:R-:W-:Y:S02]  /*21fc0*/  IMAD R153, R53, UR35, RZ ;  /* 0x0000002335997c24 */ /* 0x000fe4000f8e02ff */
[----:B------:R-:W-:Y:S01]  /*21fd0*/  IMAD.WIDE R164, R4, 0x4, R122 ;  /* 0x0000000404a47825 */ /* 0x000fe200078e027a */
[----:B------:R-:W-:Y:S03]  /*21fe0*/  STL.64 [R1+0x49e0], R2 ;  /* 0x0049e00201007387 */ /* 0x000fe60000100a00 */
[----:B------:R-:W-:Y:S02]  /*21ff0*/  IMAD R31, R7, UR4, RZ ;  /* 0x00000004071f7c24 */ /* 0x000fe4000f8e02ff */
[----:B-1----:R-:W-:Y:S02]  /*22000*/  IMAD R53, R6, UR18, RZ ;  /* 0x0000001206357c24 */ /* 0x002fe4000f8e02ff */
[----:B------:R-:W-:Y:S01]  /*22010*/  IMAD.WIDE R6, R4, 0x4, R2 ;  /* 0x0000000404067825 */ /* 0x000fe200078e0202 */
[----:B------:R2:W-:Y:S04]  /*22020*/  STL.64 [R1+0x548], R164 ;  /* 0x000548a401007387 */ /* 0x0005e80000100a00 */
[----:B------:R3:W-:Y:S01]  /*22030*/  STL.64 [R1+0x540], R6 ;  /* 0x0005400601007387 */ /* 0x0007e20000100a00 */
[----:B--2---:R-:W-:-:S04]  /*22040*/  IMAD.WIDE R164, R207, 0x4, R122 ;  /* 0x00000004cfa47825 */ /* 0x004fc800078e027a */
[--C-:B---3--:R-:W-:Y:S01]  /*22050*/  IMAD.WIDE R6, R206, 0x4, R122.reuse ;  /* 0x00000004ce067825 */ /* 0x108fe200078e027a */
[----:B------:R1:W-:Y:S03]  /*22060*/  STL.64 [R1+0x1318], R164 ;  /* 0x001318a401007387 */ /* 0x0003e60000100a00 */
[--C-:B----4-:R-:W-:Y:S01]  /*22070*/  IMAD.WIDE R2, R205, 0x4, R122.reuse ;  /* 0x00000004cd027825 */ /* 0x110fe200078e027a */
[----:B------:R2:W-:Y:S04]  /*22080*/  STL.64 [R1+0x1310], R6 ;  /* 0x0013100601007387 */ /* 0x0005e80000100a00 */
[----:B------:R3:W-:Y:S01]  /*22090*/  STL.64 [R1+0x1308], R2 ;  /* 0x0013080201007387 */ /* 0x0007e20000100a00 */
[----:B-1----:R-:W-:-:S04]  /*220a0*/  IMAD.WIDE R164, R204, 0x4, R122 ;  /* 0x00000004cca47825 */ /* 0x002fc800078e027a */
[--C-:B--2---:R-:W-:Y:S01]  /*220b0*/  IMAD.WIDE R6, R203, 0x4, R122.reuse ;  /* 0x00000004cb067825 */ /* 0x104fe200078e027a */
[----:B------:R1:W-:Y:S03]  /*220c0*/  STL.64 [R1+0x1300], R164 ;  /* 0x001300a401007387 */ /* 0x0003e60000100a00 */
[--C-:B---3--:R-:W-:Y:S01]  /*220d0*/  IMAD.WIDE R2, R202, 0x4, R122.reuse ;  /* 0x00000004ca027825 */ /* 0x108fe200078e027a */
        /* <DEDUP_REMOVED lines=28> */
[----:B------:R-:W-:Y:S03]  /*222a0*/  STL.64 [R1+0xec8], R164 ;  /* 0x000ec8a401007387 */ /* 0x000fe60000100a00 */
[--C-:B---3--:R-:W-:Y:S01]  /*222b0*/  IMAD.WIDE R2, R189, 0x4, R122.reuse ;  /* 0x00000004bd027825 */ /* 0x108fe200078e027a */
[----:B------:R-:W2:Y:S04]  /*222c0*/  LDL R222, [R1+0x1100] ;  /* 0x0011000001de7983 */ /* 0x000ea80000100800 */
[----:B------:R-:W-:Y:S04]  /*222d0*/  STL.64 [R1+0xec0], R6 ;  /* 0x000ec00601007387 */ /* 0x000fe80000100a00 */
[----:B------:R-:W3:Y:S04]  /*222e0*/  LDL R219, [R1+0x10f4] ;  /* 0x0010f40001db7983 */ /* 0x000ee80000100800 */
[----:B------:R2:W-:Y:S04]  /*222f0*/  STL.64 [R1+0xeb8], R2 ;  /* 0x000eb80201007387 */ /* 0x0005e80000100a00 */
        /* <DEDUP_REMOVED lines=29> */
[----:B--2---:R-:W-:-:S05]  /*224d0*/  IMAD.WIDE R2, R222, 0x4, R122 ;  /* 0x00000004de027825 */ /* 0x004fca00078e027a */
[----:B------:R1:W-:Y:S01]  /*224e0*/  STL.64 [R1+0xeb0], R2 ;  /* 0x000eb00201007387 */ /* 0x0003e20000100a00 */
[----:B---3--:R-:W-:-:S05]  /*224f0*/  IMAD.WIDE R164, R219, 0x4, R122 ;  /* 0x00000004dba47825 */ /* 0x008fca00078e027a */
[----:B------:R2:W-:Y:S01]  /*22500*/  STL.64 [R1+0xea8], R164 ;  /* 0x000ea8a401007387 */ /* 0x0005e20000100a00 */
[----:B----4-:R-:W-:-:S04]  /*22510*/  IMAD.WIDE R6, R215, 0x4, R122 ;  /* 0x00000004d7067825 */ /* 0x010fc800078e027a */
[--C-:B-1----:R-:W-:Y:S01]  /*22520*/  IMAD.WIDE R2, R240, 0x4, R122.reuse ;  /* 0x00000004f0027825 */ /* 0x102fe200078e027a */
[----:B------:R1:W-:Y:S03]  /*22530*/  STL.64 [R1+0xe98], R6 ;  /* 0x000e980601007387 */ /* 0x0003e60000100a00 */
[--C-:B--2---:R-:W-:Y:S01]  /*22540*/  IMAD.WIDE R164, R238, 0x4, R122.reuse ;  /* 0x00000004eea47825 */ /* 0x104fe200078e027a */
        /* <DEDUP_REMOVED lines=49> */
[----:B------:R-:W-:Y:S01]  /*22860*/  STL.64 [R1+0xc48], R164 ;  /* 0x000c48a401007387 */ /* 0x000fe20000100a00 */
[----:B-1----:R-:W-:-:S03]  /*22870*/  IMAD.WIDE R6, R190, 0x4, R122 ;  /* 0x00000004be067825 */ /* 0x002fc600078e027a */
[----:B------:R-:W3:Y:S01]  /*22880*/  LDL R222, [R1+0x6d4] ;  /* 0x0006d40001de7983 */ /* 0x000ee20000100800 */
[----:B--2---:R-:W-:-:S03]  /*22890*/  IMAD.WIDE R2, R189, 0x4, R122 ;  /* 0x00000004bd027825 */ /* 0x004fc600078e027a */
[----:B------:R-:W-:Y:S04]  /*228a0*/  STL.64 [R1+0xc40], R6 ;  /* 0x000c400601007387 */ /* 0x000fe80000100a00 */
[----:B------:R-:W2:Y:S04]  /*228b0*/  LDL R219, [R1+0x6d8] ;  /* 0x0006d80001db7983 */ /* 0x000ea80000100800 */
        /* <DEDUP_REMOVED lines=30> */
[----:B---3--:R-:W-:-:S04]  /*22aa0*/  IMAD.WIDE R2, R222, 0x4, R122 ;  /* 0x00000004de027825 */ /* 0x008fc800078e027a */
[--C-:B--2---:R-:W-:Y:S01]  /*22ab0*/  IMAD.WIDE R164, R219, 0x4, R122.reuse ;  /* 0x00000004dba47825 */ /* 0x104fe200078e027a */
[----:B------:R1:W-:Y:S04]  /*22ac0*/  STL.64 [R1+0xc30], R2 ;  /* 0x000c300201007387 */ /* 0x0003e80000100a00 */
        /* <DEDUP_REMOVED lines=55> */
[----:B-1----:R-:W-:-:S03]  /*22e40*/  IMAD.WIDE R6, R190, 0x4, R122 ;  /* 0x00000004be067825 */ /* 0x002fc600078e027a */
[----:B------:R-:W3:Y:S01]  /*22e50*/  LDL R222, [R1+0xc74] ;  /* 0x000c740001de7983 */ /* 0x000ee20000100800 */
[----:B--2---:R-:W-:-:S03]  /*22e60*/  IMAD.WIDE R2, R189, 0x4, R122 ;  /* 0x00000004bd027825 */ /* 0x004fc600078e027a */
[----:B------:R1:W-:Y:S04]  /*22e70*/  STL.64 [R1+0xb48], R6 ;  /* 0x000b480601007387 */ /* 0x0003e80000100a00 */
[----:B------:R-:W1:Y:S04]  /*22e80*/  LDL R219, [R1+0xc70] ;  /* 0x000c700001db7983 */ /* 0x000e680000100800 */
[----:B------:R2:W-:Y:S04]  /*22e90*/  STL.64 [R1+0xb40], R2 ;  /* 0x000b400201007387 */ /* 0x0005e80000100a00 */
[----:B------:R-:W2:Y:S04]  /*22ea0*/  LDL R215, [R1+0xc6c] ;  /* 0x000c6c0001d77983 */ /* 0x000ea80000100800 */
        /* <DEDUP_REMOVED lines=28> */
[----:B---3--:R-:W-:-:S05]  /*23070*/  IMAD.WIDE R164, R222, 0x4, R122 ;  /* 0x00000004dea47825 */ /* 0x008fca00078e027a */
[----:B------:R4:W-:Y:S01]  /*23080*/  STL.64 [R1+0xb38], R164 ;  /* 0x000b38a401007387 */ /* 0x0009e20000100a00 */
[----:B-1----:R-:W-:-:S05]  /*23090*/  IMAD.WIDE R6, R219, 0x4, R122 ;  /* 0x00000004db067825 */ /* 0x002fca00078e027a */
[----:B------:R1:W-:Y:S01]  /*230a0*/  STL.64 [R1+0xb30], R6 ;  /* 0x000b300601007387 */ /* 0x0003e20000100a00 */
[----:B--2---:R-:W-:-:S04]  /*230b0*/  IMAD.WIDE R2, R215, 0x4, R122 ;  /* 0x00000004d7027825 */ /* 0x004fc800078e027a */
[--C-:B----4-:R-:W-:Y:S01]  /*230c0*/  IMAD.WIDE R164, R240, 0x4, R122.reuse ;  /* 0x00000004f0a47825 */ /* 0x110fe200078e027a */
[----:B------:R2:W-:Y:S03]  /*230d0*/  STL.64 [R1+0xb28], R2 ;  /* 0x000b280201007387 */ /* 0x0005e60000100a00 */
[--C-:B-1----:R-:W-:Y:S01]  /*230e0*/  IMAD.WIDE R6, R238, 0x4, R122.reuse ;  /* 0x00000004ee067825 */ /* 0x102fe200078e027a */
[----:B------:R1:W-:Y:S04]  /*230f0*/  STL.64 [R1+0xb20], R164 ;  /* 0x000b20a401007387 */ /* 0x0003e80000100a00 */
[----:B------:R3:W-:Y:S01]  /*23100*/  STL.64 [R1+0xb18], R6 ;  /* 0x000b180601007387 */ /* 0x0007e20000100a00 */
[----:B--2---:R-:W-:-:S04]  /*23110*/  IMAD.WIDE R2, R237, 0x4, R122 ;  /* 0x00000004ed027825 */ /* 0x004fc800078e027a */
[--C-:B-1----:R-:W-:Y:S01]  /*23120*/  IMAD.WIDE R164, R235, 0x4, R122.reuse ;  /* 0x00000004eba47825 */ /* 0x102fe200078e027a */
        /* <DEDUP_REMOVED lines=51> */
[----:B------:R-:W-:Y:S01]  /*23460*/  STL [R1+0x49d0], R247 ;  /* 0x0049d0f701007387 */ /* 0x000fe20000100800 */
[----:B-1----:R-:W-:-:S03]  /*23470*/  IMAD.WIDE R2, R247, 0x4, R122 ;  /* 0x00000004f7027825 */ /* 0x002fc600078e027a */
[----:B------:R1:W-:Y:S04]  /*23480*/  STL.64 [R1+0x4b0], R6 ;  /* 0x0004b00601007387 */ /* 0x0003e80000100a00 */
[----:B------:R3:W-:Y:S01]  /*23490*/  STL.64 [R1+0x4a0], R2 ;  /* 0x0004a00201007387 */ /* 0x0007e20000100a00 */
[----:B--2---:R-:W-:-:S04]  /*234a0*/  IMAD.WIDE R164, R229, 0x4, R122 ;  /* 0x00000004e5a47825 */ /* 0x004fc800078e027a */
[----:B-1----:R-:W-:-:S04]  /*234b0*/  IMAD.WIDE R6, R245, 0x4, R122 ;  /* 0x00000004f5067825 */ /* 0x002fc800078e027a */
[--C-:B---3--:R-:W-:Y:S01]  /*234c0*/  IMAD.WIDE R2, R243, 0x4, R122.reuse ;  /* 0x00000004f3027825 */ /* 0x108fe200078e027a */
[----:B------:R1:W-:Y:S04]  /*234d0*/  STL.64 [R1+0x498], R6 ;  /* 0x0004980601007387 */ /* 0x0003e80000100a00 */
        /* <DEDUP_REMOVED lines=21> */
[----:B------:R-:W-:Y:S01]  /*23630*/  STL.64 [R1+0x4918], R100 ;  /* 0x0049186401007387 */ /* 0x000fe20000100a00 */
[----:B--2---:R-:W-:-:S03]  /*23640*/  IMAD.WIDE R2, R100, 0x4, R122 ;  /* 0x0000000464027825 */ /* 0x004fc600078e027a */
[----:B------:R1:W-:Y:S04]  /*23650*/  STL.64 [R1+0x440], R6 ;  /* 0x0004400601007387 */ /* 0x0003e80000100a00 */
[----:B------:R2:W-:Y:S04]  /*23660*/  STL.64 [R1+0x438], R2 ;  /* 0x0004380201007387 */ /* 0x0005e80000100a00 */
[----:B------:R-:W-:Y:S01]  /*23670*/  STL.64 [R1+0x4920], R96 ;  /* 0x0049206001007387 */ /* 0x000fe20000100a00 */
[----:B-1----:R-:W-:-:S04]  /*23680*/  IMAD.WIDE R6, R97, 0x4, R122 ;  /* 0x0000000461067825 */ /* 0x002fc800078e027a */
[--C-:B--2---:R-:W-:Y:S01]  /*23690*/  IMAD.WIDE R2, R96, 0x4, R122.reuse ;  /* 0x0000000460027825 */ /* 0x104fe200078e027a */
[----:B------:R1:W-:Y:S04]  /*236a0*/  STL.64 [R1+0x430], R6 ;  /* 0x0004300601007387 */ /* 0x0003e80000100a00 */
[----:B------:R2:W-:Y:S04]  /*236b0*/  STL.64 [R1+0x428], R2 ;  /* 0x0004280201007387 */ /* 0x0005e80000100a00 */
[----:B------:R-:W-:Y:S01]  /*236c0*/  STL.64 [R1+0x4928], R94 ;  /* 0x0049285e01007387 */ /* 0x000fe20000100a00 */
[----:B-1----:R-:W-:-:S04]  /*236d0*/  IMAD.WIDE R6, R95, 0x4, R122 ;  /* 0x000000045f067825 */ /* 0x002fc800078e027a */
[--C-:B--2---:R-:W-:Y:S01]  /*236e0*/  IMAD.WIDE R2, R94, 0x4, R122.reuse ;  /* 0x000000045e027825 */ /* 0x104fe200078e027a */
[----:B------:R1:W-:Y:S04]  /*236f0*/  STL.64 [R1+0x420], R6 ;  /* 0x0004200601007387 */ /* 0x0003e80000100a00 */
[----:B------:R2:W-:Y:S04]  /*23700*/  STL.64 [R1+0x418], R2 ;  /* 0x0004180201007387 */ /* 0x0005e80000100a00 */
[----:B------:R3:W-:Y:S01]  /*23710*/  STL.64 [R1+0x4930], R92 ;  /* 0x0049305c01007387 */ /* 0x0007e20000100a00 */
[----:B-1----:R-:W-:-:S04]  /*23720*/  IMAD.WIDE R6, R93, 0x4, R122 ;  /* 0x000000045d067825 */ /* 0x002fc800078e027a */
[--C-:B--2---:R-:W-:Y:S01]  /*23730*/  IMAD.WIDE R2, R92, 0x4, R122.reuse ;  /* 0x000000045c027825 */ /* 0x104fe200078e027a */
[----:B------:R1:W-:Y:S03]  /*23740*/  STL.64 [R1+0x4b8], R6 ;  /* 0x0004b80601007387 */ /* 0x0003e60000100a00 */
[--C-:B---3--:R-:W-:Y:S01]  /*23750*/  IMAD.WIDE R92, R88, 0x4, R122.reuse ;  /* 0x00000004585c7825 */ /* 0x108fe200078e027a */
[----:B------:R2:W-:Y:S03]  /*23760*/  STL.64 [R1+0x4c0], R2 ;  /* 0x0004c00201007387 */ /* 0x0005e60000100a00 */
[----:B-1----:R-:W-:-:S04]  /*23770*/  IMAD.WIDE R6, R91, 0x4, R122 ;  /* 0x000000045b067825 */ /* 0x002fc800078e027a */
[--C-:B--2---:R-:W-:Y:S01]  /*23780*/  IMAD.WIDE R2, R87, 0x4, R122.reuse ;  /* 0x0000000457027825 */ /* 0x104fe200078e027a */
[----:B------:R1:W-:Y:S04]  /*23790*/  STL.64 [R1+0x410], R6 ;  /* 0x0004100601007387 */ /* 0x0003e80000100a00 */
[----:B------:R-:W-:Y:S04]  /*237a0*/  STL.64 [R1+0x4c8], R92 ;  /* 0x0004c85c01007387 */ /* 0x000fe80000100a00 */
[----:B------:R-:W-:Y:S01]  /*237b0*/  STL.64 [R1+0x4938], R86 ;  /* 0x0049385601007387 */ /* 0x000fe20000100a00 */
[----:B-1----:R-:W-:-:S03]  /*237c0*/  IMAD.WIDE R6, R86, 0x4, R122 ;  /* 0x0000000456067825 */ /* 0x002fc600078e027a */
        /* <DEDUP_REMOVED lines=9> */
[----:B--2---:R-:W-:-:S04]  /*23860*/  IMAD.WIDE R6, R81, 0x4, R122 ;  /* 0x0000000451067825 */ /* 0x004fc800078e027a */
[--C-:B---3--:R-:W-:Y:S01]  /*23870*/  IMAD.WIDE R84, R83, 0x4, R122.reuse ;  /* 0x0000000453547825 */ /* 0x108fe200078e027a */
[----:B------:R1:W-:Y:S04]  /*23880*/  STL.64 [R1+0x3f8], R2 ;  /* 0x0003f80201007387 */ /* 0x0003e80000100a00 */
[----:B------:R2:W-:Y:S04]  /*23890*/  STL.64 [R1+0x3f0], R84 ;  /* 0x0003f05401007387 */ /* 0x0005e80000100a00 */
[----:B------:R-:W3:Y:S01]  /*238a0*/  LDL.LU R100, [R1+0x1c] ;  /* 0x00001c0001647983 */ /* 0x000ee20000300800 */
[----:B-1----:R-:W-:-:S03]  /*238b0*/  IMAD.WIDE R2, R77, 0x4, R122 ;  /* 0x000000044d027825 */ /* 0x002fc600078e027a */
[----:B------:R1:W-:Y:S04]  /*238c0*/  STL.64 [R1+0x3e8], R6 ;  /* 0x0003e80601007387 */ /* 0x0003e80000100a00 */
[----:B------:R4:W-:Y:S01]  /*238d0*/  STL.64 [R1+0x4d8], R2 ;  /* 0x0004d80201007387 */ /* 0x0009e20000100a00 */
[----:B--2---:R-:W-:-:S03]  /*238e0*/  IMAD.WIDE R84, R40, 0x4, R122 ;  /* 0x0000000428547825 */ /* 0x004fc600078e027a */
[----:B------:R-:W2:Y:S01]  /*238f0*/  LDL.LU R97, [R1+0x20] ;  /* 0x0000200001617983 */ /* 0x000ea20000300800 */
[----:B-1----:R-:W-:-:S04]  /*23900*/  IMAD.WIDE R6, R71, 0x4, R122 ;  /* 0x0000000447067825 */ /* 0x002fc800078e027a */
[--C-:B----4-:R-:W-:Y:S01]  /*23910*/  IMAD.WIDE R2, R66, 0x4, R122.reuse ;  /* 0x0000000442027825 */ /* 0x110fe200078e027a */
[----:B------:R1:W-:Y:S04]  /*23920*/  STL.64 [R1+0x3e0], R6 ;  /* 0x0003e00601007387 */ /* 0x0003e80000100a00 */
[----:B------:R-:W4:Y:S04]  /*23930*/  LDL.LU R96, [R1+0x24] ;  /* 0x0000240001607983 */ /* 0x000f280000300800 */
[----:B------:R1:W-:Y:S02]  /*23940*/  STL.64 [R1+0x4e8], R2 ;  /* 0x0004e80201007387 */ /* 0x0003e40000100a00 */
[----:B-1----:R-:W-:-:S05]  /*23950*/  IMAD.WIDE R6, R54, 0x4, R122 ;  /* 0x0000000436067825 */ /* 0x002fca00078e027a */
[----:B------:R1:W-:Y:S01]  /*23960*/  STL.64 [R1+0x3d8], R6 ;  /* 0x0003d80601007387 */ /* 0x0003e20000100a00 */
[----:B------:R-:W-:-:S03]  /*23970*/  IMAD.WIDE R2, R38, 0x4, R122 ;  /* 0x0000000426027825 */ /* 0x000fc600078e027a */
[----:B------:R-:W-:Y:S04]  /*23980*/  STL.64 [R1+0x4f0], R84 ;  /* 0x0004f05401007387 */ /* 0x000fe80000100a00 */
[----:B------:R-:W4:Y:S01]  /*23990*/  LDL.LU R95, [R1+0x2c] ;  /* 0x00002c00015f7983 */ /* 0x000f220000300800 */
[----:B-1----:R-:W-:-:S03]  /*239a0*/  IMAD.WIDE R6, R37, 0x4, R122 ;  /* 0x0000000425067825 */ /* 0x002fc600078e027a */
[----:B------:R1:W-:Y:S04]  /*239b0*/  STL.64 [R1+0x3d0], R2 ;  /* 0x0003d00201007387 */ /* 0x0003e80000100a00 */
[----:B------:R1:W-:Y:S04]  /*239c0*/  STL.64 [R1+0x4f8], R6 ;  /* 0x0004f80601007387 */ /* 0x0003e80000100a00 */
[----:B------:R-:W4:Y:S01]  /*239d0*/  LDL.LU R94, [R1+0x30] ;  /* 0x00003000015e7983 */ /* 0x000f220000300800 */
[----:B-1----:R-:W-:-:S04]  /*239e0*/  IMAD.WIDE R2, R35, 0x4, R122 ;  /* 0x0000000423027825 */ /* 0x002fc800078e027a */
[--C-:B------:R-:W-:Y:S01]  /*239f0*/  IMAD.WIDE R6, R33, 0x4, R122.reuse ;  /* 0x0000000421067825 */ /* 0x100fe200078e027a */
[----:B------:R1:W-:Y:S04]  /*23a00*/  STL.64 [R1+0x3c8], R2 ;  /* 0x0003c80201007387 */ /* 0x0003e80000100a00 */
[----:B------:R-:W4:Y:S04]  /*23a10*/  LDL.LU R93, [R1+0x34] ;  /* 0x00003400015d7983 */ /* 0x000f280000300800 */
[----:B------:R1:W-:Y:S02]  /*23a20*/  STL.64 [R1+0x500], R6 ;  /* 0x0005000601007387 */ /* 0x0003e40000100a00 */
[----:B-1----:R-:W-:-:S02]  /*23a30*/  IMAD.WIDE R2, R32, 0x4, R122 ;  /* 0x0000000420027825 */ /* 0x002fc400078e027a */
[----:B------:R1:W-:Y:S04]  /*23a40*/  STL.64 [R1+0x4950], R32 ;  /* 0x0049502001007387 */ /* 0x0003e80000100a00 */
[----:B------:R-:W4:Y:S04]  /*23a50*/  LDL.LU R92, [R1+0x38] ;  /* 0x00003800015c7983 */ /* 0x000f280000300800 */
[----:B------:R1:W-:Y:S01]  /*23a60*/  STL.64 [R1+0x3c0], R2 ;  /* 0x0003c00201007387 */ /* 0x0003e20000100a00 */
[----:B------:R-:W-:-:S04]  /*23a70*/  IMAD.WIDE R6, R23, 0x4, R122 ;  /* 0x0000000417067825 */ /* 0x000fc800078e027a */
[----:B-1----:R-:W-:-:S04]  /*23a80*/  IMAD.WIDE R32, R24, 0x4, R122 ;  /* 0x0000000418207825 */ /* 0x002fc800078e027a */
[----:B------:R-:W-:-:S05]  /*23a90*/  IMAD.WIDE R2, R27, 0x4, R122 ;  /* 0x000000041b027825 */ /* 0x000fca00078e027a */
[----:B------:R1:W-:Y:S04]  /*23aa0*/  STL.64 [R1+0x508], R2 ;  /* 0x0005080201007387 */ /* 0x0003e80000100a00 */
[----:B------:R-:W-:Y:S04]  /*23ab0*/  STL.64 [R1+0x3b8], R32 ;  /* 0x0003b82001007387 */ /* 0x000fe80000100a00 */
[----:B------:R-:W-:Y:S01]  /*23ac0*/  STL.64 [R1+0x4958], R22 ;  /* 0x0049581601007387 */ /* 0x000fe20000100a00 */
[----:B-1----:R-:W-:-:S03]  /*23ad0*/  IMAD.WIDE R2, R22, 0x4, R122 ;  /* 0x0000000416027825 */ /* 0x002fc600078e027a */
[----:B------:R1:W-:Y:S04]  /*23ae0*/  STL.64 [R1+0x3b0], R6 ;  /* 0x0003b00601007387 */ /* 0x0003e80000100a00 */
[----:B------:R-:W4:Y:S04]  /*23af0*/  LDL.LU R87, [R1+0x44] ;  /* 0x0000440001577983 */ /* 0x000f280000300800 */
[----:B------:R1:W-:Y:S02]  /*23b00*/  STL.64 [R1+0x3a8], R2 ;  /* 0x0003a80201007387 */ /* 0x0003e40000100a00 */
[----:B-1----:R-:W-:-:S02]  /*23b10*/  IMAD.WIDE R6, R21, 0x4, R122 ;  /* 0x0000000415067825 */ /* 0x002fc400078e027a */
[----:B------:R-:W4:Y:S04]  /*23b20*/  LDL.LU R86, [R1+0x48] ;  /* 0x0000480001567983 */ /* 0x000f280000300800 */
[----:B------:R1:W-:Y:S01]  /*23b30*/  STL.64 [R1+0x3a0], R6 ;  /* 0x0003a00601007387 */ /* 0x0003e20000100a00 */
[----:B------:R-:W-:-:S03]  /*23b40*/  IMAD.WIDE R2, R20, 0x4, R122 ;  /* 0x0000000414027825 */ /* 0x000fc600078e027a */
[----:B------:R-:W4:Y:S04]  /*23b50*/  LDL R192, [R1+0xd4] ;  /* 0x0000d40001c07983 */ /* 0x000f280000100800 */
[----:B------:R-:W-:Y:S04]  /*23b60*/  STL.64 [R1+0x4960], R20 ;  /* 0x0049601401007387 */ /* 0x000fe80000100a00 */
[----:B------:R1:W-:Y:S02]  /*23b70*/  STL.64 [R1+0x398], R2 ;  /* 0x0003980201007387 */ /* 0x0003e40000100a00 */
[----:B-1----:R-:W-:-:S02]  /*23b80*/  IMAD.WIDE R6, R18, 0x4, R122 ;  /* 0x0000000412067825 */ /* 0x002fc400078e027a */
[----:B------:R-:W4:Y:S04]  /*23b90*/  LDL.LU R249, [R1+0x4c] ;  /* 0x00004c0001f97983 */ /* 0x000f280000300800 */
[----:B------:R-:W4:Y:S01]  /*23ba0*/  LDL.LU R248, [R1+0x50] ;  /* 0x0000500001f87983 */ /* 0x000f220000300800 */
[----:B------:R-:W-:-:S05]  /*23bb0*/  IMAD.WIDE R2, R19, 0x4, R122 ;  /* 0x0000000413027825 */ /* 0x000fca00078e027a */
[----:B------:R1:W-:Y:S04]  /*23bc0*/  STL.64 [R1+0x510], R2 ;  /* 0x0005100201007387 */ /* 0x0003e80000100a00 */
[----:B------:R-:W-:Y:S04]  /*23bd0*/  STL.64 [R1+0x4968], R18 ;  /* 0x0049681201007387 */ /* 0x000fe80000100a00 */
[----:B------:R1:W-:Y:S02]  /*23be0*/  STL.64 [R1+0x390], R6 ;  /* 0x0003900601007387 */ /* 0x0003e40000100a00 */
[----:B-1----:R-:W-:-:S02]  /*23bf0*/  IMAD.WIDE R2, R17, 0x4, R122 ;  /* 0x0000000411027825 */ /* 0x002fc400078e027a */
[----:B------:R-:W4:Y:S04]  /*23c00*/  LDL R191, [R1+0xbc] ;  /* 0x0000bc0001bf7983 */ /* 0x000f280000100800 */
[----:B------:R-:W4:Y:S04]  /*23c10*/  LDL R190, [R1+0xb8] ;  /* 0x0000b80001be7983 */ /* 0x000f280000100800 */
[----:B------:R1:W-:Y:S04]  /*23c20*/  STL.64 [R1+0x520], R2 ;  /* 0x0005200201007387 */ /* 0x0003e80000100a00 */
[----:B------:R-:W4:Y:S01]  /*23c30*/  LDL R189, [R1+0x18] ;  /* 0x0000180001bd7983 */ /* 0x000f220000100800 */
[----:B------:R-:W-:-:S02]  /*23c40*/  IMAD R0, R213, UR12, RZ ;  /* 0x0000000cd5007c24 */ /* 0x000fc4000f8e02ff */
[----:B------:R-:W-:Y:S01]  /*23c50*/  IMAD R69, R69, UR70, RZ ;  /* 0x0000004645457c24 */ /* 0x000fe2000f8e02ff */
[----:B------:R-:W4:Y:S01]  /*23c60*/  LDL.LU R85, [R1+0x54] ;  /* 0x0000540001557983 */ /* 0x000f220000300800 */
[----:B------:R-:W-:-:S04]  /*23c70*/  IMAD.WIDE R6, R0, 0x4, R122 ;  /* 0x0000000400067825 */ /* 0x000fc800078e027a */
[----:B------:R-:W-:Y:S01]  /*23c80*/  IMAD R72, R72, UR37, RZ ;  /* 0x0000002548487c24 */ /* 0x000fe2000f8e02ff */
[----:B------:R-:W4:Y:S01]  /*23c90*/  LDL.LU R84, [R1+0x58] ;  /* 0x0000580001547983 */ /* 0x000f220000300800 */
[----:B------:R-:W-:Y:S02]  /*23ca0*/  IMAD R8, R8, UR64, RZ ;  /* 0x0000004008087c24 */ /* 0x000fe4000f8e02ff */
[----:B------:R-:W-:Y:S01]  /*23cb0*/  IMAD R145, R145, UR46, RZ ;  /* 0x0000002e91917c24 */ /* 0x000fe2000f8e02ff */
[----:B------:R1:W-:Y:S02]  /*23cc0*/  STL.64 [R1+0x388], R6 ;  /* 0x0003880601007387 */ /* 0x0003e40000100a00 */
[----:B-1----:R-:W-:-:S04]  /*23cd0*/  IMAD.WIDE R2, R5, 0x4, R122 ;  /* 0x0000000405027825 */ /* 0x002fc800078e027a */
[----:B------:R-:W-:Y:S01]  /*23ce0*/  IMAD R146, R146, UR68, RZ ;  /* 0x0000004492927c24 */ /* 0x000fe2000f8e02ff */
[----:B------:R-:W4:Y:S01]  /*23cf0*/  LDL.LU R33, [R1+0x5c] ;  /* 0x00005c0001217983 */ /* 0x000f220000300800 */
[----:B------:R-:W-:Y:S02]  /*23d00*/  IMAD R9, R9, UR58, RZ ;  /* 0x0000003a09097c24 */ /* 0x000fe4000f8e02ff */
[----:B------:R-:W-:Y:S02]  /*23d10*/  IMAD R154, R154, UR34, RZ ;  /* 0x000000229a9a7c24 */ /* 0x000fe4000f8e02ff */
[----:B------:R-:W-:Y:S02]  /*23d20*/  IMAD R158, R158, UR23, RZ ;  /* 0x000000179e9e7c24 */ /* 0x000fe4000f8e02ff */
[----:B------:R-:W-:Y:S01]  /*23d30*/  IMAD R159, R159, UR21, RZ ;  /* 0x000000159f9f7c24 */ /* 0x000fe2000f8e02ff */
[----:B------:R-:W1:Y:S01]  /*23d40*/  S2UR UR14, SR_CgaCtaId ;  /* 0x00000000000e79c3 */ /* 0x000e620000008800 */
[--C-:B------:R-:W-:Y:S01]  /*23d50*/  IMAD.WIDE R6, R8, 0x4, R122.reuse ;  /* 0x0000000408067825 */ /* 0x100fe200078e027a */
[----:B------:R1:W-:Y:S01]  /*23d60*/  STL.64 [R1+0x528], R2 ;  /* 0x0005280201007387 */ /* 0x0003e20000100a00 */
[----:B------:R-:W1:Y:S03]  /*23d70*/  LDCU.64 UR12, c[0x0][0x380] ;  /* 0x00007000ff0c77ac */ /* 0x000e660008000a00 */
[----:B------:R-:W4:Y:S04]  /*23d80*/  LDL.LU R32, [R1+0x60] ;  /* 0x0000600001207983 */ /* 0x000f280000300800 */
[----:B------:R1:W-:Y:S02]  /*23d90*/  STL.64 [R1+0x380], R6 ;  /* 0x0003800601007387 */ /* 0x0003e40000100a00 */
[----:B-1----:R-:W-:-:S02]  /*23da0*/  IMAD.WIDE R2, R9, 0x4, R122 ;  /* 0x0000000409027825 */ /* 0x002fc400078e027a */
[----:B------:R-:W-:Y:S04]  /*23db0*/  STL.64 [R1+0x4970], R8 ;  /* 0x0049700801007387 */ /* 0x000fe80000100a00 */
[----:B------:R-:W4:Y:S01]  /*23dc0*/  LDL.LU R23, [R1+0x64] ;  /* 0x0000640001177983 */ /* 0x000f220000300800 */
[----:B------:R-:W-:-:S03]  /*23dd0*/  IMAD.WIDE R6, R10, 0x4, R122 ;  /* 0x000000040a067825 */ /* 0x000fc600078e027a */
[----:B------:R1:W-:Y:S04]  /*23de0*/  STL.64 [R1+0x530], R2 ;  /* 0x0005300201007387 */ /* 0x0003e80000100a00 */
[----:B------:R-:W-:Y:S04]  /*23df0*/  STL.64 [R1+0x4978], R10 ;  /* 0x0049780a01007387 */ /* 0x000fe80000100a00 */
[----:B------:R1:W-:Y:S04]  /*23e00*/  STL.64 [R1+0x378], R6 ;  /* 0x0003780601007387 */ /* 0x0003e80000100a00 */
[----:B------:R-:W4:Y:S01]  /*23e10*/  LDL.LU R22, [R1+0x68] ;  /* 0x0000680001167983 */ /* 0x000f220000300800 */
[----:B-1----:R-:W-:-:S04]  /*23e20*/  IMAD.WIDE R2, R11, 0x4, R122 ;  /* 0x000000040b027825 */ /* 0x002fc800078e027a */
[----:B------:R-:W-:Y:S01]  /*23e30*/  IMAD R152, R14, UR36, RZ ;  /* 0x000000240e987c24 */ /* 0x000fe2000f8e02ff */
[----:B------:R1:W-:Y:S01]  /*23e40*/  STL.64 [R1+0x370], R2 ;  /* 0x0003700201007387 */ /* 0x0003e20000100a00 */
[----:B------:R-:W-:-:S03]  /*23e50*/  IMAD.WIDE R6, R12, 0x4, R122 ;  /* 0x000000040c067825 */ /* 0x000fc600078e027a */
[----:B------:R-:W-:Y:S01]  /*23e60*/  STL.64 [R1+0x4980], R12 ;  /* 0x0049800c01007387 */ /* 0x000fe20000100a00 */
[----:B------:R-:W-:Y:S02]  /*23e70*/  IMAD R25, R45, UR11, RZ ;  /* 0x0000000b2d197c24 */ /* 0x000fe4000f8e02ff */
[----:B------:R-:W-:Y:S02]  /*23e80*/  IMAD R14, R236, UR33, RZ ;  /* 0x00000021ec0e7c24 */ /* 0x000fe4000f8e02ff */
[----:B------:R-:W-:Y:S02]  /*23e90*/  IMAD R45, R150, UR57, RZ ;  /* 0x00000039962d7c24 */ /* 0x000fe4000f8e02ff */
[----:B-1----:R-:W-:Y:S01]  /*23ea0*/  IMAD.WIDE R2, R13, 0x4, R122 ;  /* 0x000000040d027825 */ /* 0x002fe200078e027a */
[----:B------:R1:W-:Y:S03]  /*23eb0*/  STL.64 [R1+0x368], R6 ;  /* 0x0003680601007387 */ /* 0x0003e60000100a00 */
[----:B------:R-:W-:-:S02]  /*23ec0*/  IMAD R150, R15, UR43, RZ ;  /* 0x0000002b0f967c24 */ /* 0x000fc4000f8e02ff */
[----:B------:R-:W-:Y:S01]  /*23ed0*/  IMAD R15, R239, UR26, RZ ;  /* 0x0000001aef0f7c24 */ /* 0x000fe2000f8e02ff */
[----:B------:R3:W-:Y:S01]  /*23ee0*/  STL.64 [R1+0x538], R2 ;  /* 0x0005380201007387 */ /* 0x0007e20000100a00 */
[----:B-1----:R-:W-:-:S03]  /*23ef0*/  IMAD.WIDE R6, R14, 0x4, R122 ;  /* 0x000000040e067825 */ /* 0x002fc600078e027a */
[----:B------:R-:W-:Y:S01]  /*23f00*/  STL.64 [R1+0x4988], R14 ;  /* 0x0049880e01007387 */ /* 0x000fe20000100a00 */
[----:B---3--:R-:W-:-:S03]  /*23f10*/  IMAD.WIDE R2, R15, 0x4, R122 ;  /* 0x000000040f027825 */ /* 0x008fc600078e027a */
[----:B------:R1:W-:Y:S04]  /*23f20*/  STL.64 [R1+0x360], R6 ;  /* 0x0003600601007387 */ /* 0x0003e80000100a00 */
[----:B------:R-:W-:Y:S04]  /*23f30*/  STL.64 [R1+0x358], R2 ;  /* 0x0003580201007387 */ /* 0x000fe80000100a00 */
[----:B------:R-:W-:Y:S01]  /*23f40*/  STL.64 [R1+0x4990], R16 ;  /* 0x0049901001007387 */ /* 0x000fe20000100a00 */
[----:B-1----:R-:W-:-:S04]  /*23f50*/  IMAD.WIDE R6, R16, 0x4, R122 ;  /* 0x0000000410067825 */ /* 0x002fc800078e027a */
[--C-:B------:R-:W-:Y:S01]  /*23f60*/  IMAD.WIDE R10, R100, 0x4, R122.reuse ;  /* 0x00000004640a7825 */ /* 0x100fe200078e027a */
[----:B------:R2:W-:Y:S04]  /*23f70*/  STL.64 [R1+0x350], R6 ;  /* 0x0003500601007387 */ /* 0x0005e80000100a00 */
[----:B------:R-:W3:Y:S01]  /*23f80*/  LDL.LU R9, [R1+0x84] ;  /* 0x0000840001097983 */ /* 0x000ee20000300800 */
[----:B--2---:R-:W-:-:S04]  /*23f90*/  IMAD.WIDE R6, R97, 0x4, R122 ;  /* 0x0000000461067825 */ /* 0x004fc800078e027a */
[----:B----4-:R-:W-:-:S05]  /*23fa0*/  IMAD.WIDE R2, R192, 0x4, R122 ;  /* 0x00000004c0027825 */ /* 0x010fca00078e027a */
[----:B------:R1:W-:Y:S04]  /*23fb0*/  STL.64 [R1+0xa50], R2 ;  /* 0x000a500201007387 */ /* 0x0003e80000100a00 */
[----:B------:R-:W-:Y:S04]  /*23fc0*/  STL.64 [R1+0xa40], R10 ;  /* 0x000a400a01007387 */ /* 0x000fe80000100a00 */
[----:B------:R-:W-:Y:S01]  /*23fd0*/  STL.64 [R1+0x4998], R96 ;  /* 0x0049986001007387 */ /* 0x000fe20000100a00 */
[----:B-1----:R-:W-:-:S03]  /*23fe0*/  IMAD.WIDE R2, R96, 0x4, R122 ;  /* 0x0000000460027825 */ /* 0x002fc600078e027a */
[----:B------:R1:W-:Y:S04]  /*23ff0*/  STL.64 [R1+0xa38], R6 ;  /* 0x000a380601007387 */ /* 0x0003e80000100a00 */
[----:B------:R2:W-:Y:S01]  /*24000*/  STL.64 [R1+0xa28], R2 ;  /* 0x000a280201007387 */ /* 0x0005e20000100a00 */
[----:B-1----:R-:W-:-:S04]  /*24010*/  IMAD.WIDE R6, R191, 0x4, R122 ;  /* 0x00000004bf067825 */ /* 0x002fc800078e027a */
[--C-:B------:R-:W-:Y:S01]  /*24020*/  IMAD.WIDE R10, R190, 0x4, R122.reuse ;  /* 0x00000004be0a7825 */ /* 0x100fe200078e027a */
[----:B------:R1:W-:Y:S04]  /*24030*/  STL.64 [R1+0xa20], R6 ;  /* 0x000a200601007387 */ /* 0x0003e80000100a00 */
[----:B------:R-:W-:Y:S01]  /*24040*/  STL.64 [R1+0xa18], R10 ;  /* 0x000a180a01007387 */ /* 0x000fe20000100a00 */
[----:B--2---:R-:W-:-:S03]  /*24050*/  IMAD.WIDE R2, R189, 0x4, R122 ;  /* 0x00000004bd027825 */ /* 0x004fc600078e027a */
[----:B------:R-:W2:Y:S01]  /*24060*/  LDL.LU R15, [R1+0x98] ;  /* 0x00009800010f7983 */ /* 0x000ea20000300800 */
[----:B-1----:R-:W-:-:S03]  /*24070*/  IMAD.WIDE R6, R95, 0x4, R122 ;  /* 0x000000045f067825 */ /* 0x002fc600078e027a */
[----:B------:R1:W-:Y:S04]  /*24080*/  STL.64 [R1+0xa08], R2 ;  /* 0x000a080201007387 */ /* 0x0003e80000100a00 */
[----:B------:R4:W-:Y:S04]  /*24090*/  STL.64 [R1+0xa00], R6 ;  /* 0x000a000601007387 */ /* 0x0009e80000100a00 */
[----:B------:R-:W-:Y:S01]  /*240a0*/  STL.64 [R1+0x49a0], R94 ;  /* 0x0049a05e01007387 */ /* 0x000fe20000100a00 */
[----:B-1----:R-:W-:-:S04]  /*240b0*/  IMAD.WIDE R2, R94, 0x4, R122 ;  /* 0x000000045e027825 */ /* 0x002fc800078e027a */
[--C-:B----4-:R-:W-:Y:S01]  /*240c0*/  IMAD.WIDE R6, R93, 0x4, R122.reuse ;  /* 0x000000045d067825 */ /* 0x110fe200078e027a */
[----:B------:R1:W-:Y:S04]  /*240d0*/  STL.64 [R1+0x9f8], R2 ;  /* 0x0009f80201007387 */ /* 0x0003e80000100a00 */
[----:B------:R-:W4:Y:S04]  /*240e0*/  LDL.LU R14, [R1+0x90] ;  /* 0x00009000010e7983 */ /* 0x000f280000300800 */
[----:B------:R1:W-:Y:S02]  /*240f0*/  STL.64 [R1+0x9e8], R6 ;  /* 0x0009e80601007387 */ /* 0x0003e40000100a00 */
[----:B-1----:R-:W-:-:S02]  /*24100*/  IMAD.WIDE R2, R92, 0x4, R122 ;  /* 0x000000045c027825 */ /* 0x002fc400078e027a */
[----:B------:R-:W-:Y:S04]  /*24110*/  STL.64 [R1+0x49a8], R92 ;  /* 0x0049a85c01007387 */ /* 0x000fe80000100a00 */
[----:B------:R1:W-:Y:S01]  /*24120*/  STL.64 [R1+0x9e0], R2 ;  /* 0x0009e00201007387 */ /* 0x0003e20000100a00 */
[----:B------:R-:W-:-:S03]  /*24130*/  IMAD.WIDE R6, R244, 0x4, R122 ;  /* 0x00000004f4067825 */ /* 0x000fc600078e027a */
[----:B------:R-:W-:Y:S01]  /*24140*/  STL.64 [R1+0x49b0], R244 ;  /* 0x0049b0f401007387 */ /* 0x000fe20000100a00 */
[----:B------:R-:W-:-:S03]  /*24150*/  IMAD.WIDE R10, R119, 0x4, R122 ;  /* 0x00000004770a7825 */ /* 0x000fc600078e027a */
[----:B------:R1:W-:Y:S02]  /*24160*/  STL.64 [R1+0x9d8], R6 ;  /* 0x0009d80601007387 */ /* 0x0003e40000100a00 */
[----:B-1----:R-:W-:-:S05]  /*24170*/  IMAD.WIDE R2, R241, 0x4, R122 ;  /* 0x00000004f1027825 */ /* 0x002fca00078e027a */
[----:B------:R1:W-:Y:S01]  /*24180*/  STL.64 [R1+0x9d0], R2 ;  /* 0x0009d00201007387 */ /* 0x0003e20000100a00 */
[----:B------:R-:W-:-:S03]  /*24190*/  IMAD.WIDE R6, R87, 0x4, R122 ;  /* 0x0000000457067825 */ /* 0x000fc600078e027a */
[----:B------:R1:W-:Y:S04]  /*241a0*/  STL.64 [R1+0x9c0], R10 ;  /* 0x0009c00a01007387 */ /* 0x0003e80000100a00 */
[----:B------:R-:W-:Y:S01]  /*241b0*/  STL.64 [R1+0x49b8], R86 ;  /* 0x0049b85601007387 */ /* 0x000fe20000100a00 */
[----:B-1----:R-:W-:-:S03]  /*241c0*/  IMAD.WIDE R2, R86, 0x4, R122 ;  /* 0x0000000456027825 */ /* 0x002fc600078e027a */
[----:B------:R1:W-:Y:S04]  /*241d0*/  STL.64 [R1+0x9b8], R6 ;  /* 0x0009b80601007387 */ /* 0x0003e80000100a00 */
[----:B------:R1:W-:Y:S01]  /*241e0*/  STL.64 [R1+0x9a8], R2 ;  /* 0x0009a80201007387 */ /* 0x0003e20000100a00 */
[----:B------:R-:W-:-:S03]  /*241f0*/  IMAD.WIDE R10, R98, 0x4, R122 ;  /* 0x00000004620a7825 */ /* 0x000fc600078e027a */
[----:B------:R-:W-:Y:S01]  /*24200*/  STL.64 [R1+0x49c0], R248 ;  /* 0x0049c0f801007387 */ /* 0x000fe20000100a00 */
[----:B-1----:R-:W-:-:S04]  /*24210*/  IMAD.WIDE R6, R249, 0x4, R122 ;  /* 0x00000004f9067825 */ /* 0x002fc800078e027a */
[--C-:B------:R-:W-:Y:S01]  /*24220*/  IMAD.WIDE R2, R248, 0x4, R122.reuse ;  /* 0x00000004f8027825 */ /* 0x100fe200078e027a */
[----:B------:R1:W-:Y:S04]  /*24230*/  STL.64 [R1+0x9a0], R6 ;  /* 0x0009a00601007387 */ /* 0x0003e80000100a00 */
[----:B------:R1:W-:Y:S04]  /*24240*/  STL.64 [R1+0x998], R2 ;  /* 0x0009980201007387 */ /* 0x0003e80000100a00 */
[----:B------:R-:W-:Y:S01]  /*24250*/  STL.64 [R1+0x990], R10 ;  /* 0x0009900a01007387 */ /* 0x000fe20000100a00 */
[----:B-1----:R-:W-:-:S04]  /*24260*/  IMAD.WIDE R6, R84, 0x4, R122 ;  /* 0x0000000454067825 */ /* 0x002fc800078e027a */
[--C-:B------:R-:W-:Y:S01]  /*24270*/  IMAD.WIDE R2, R85, 0x4, R122.reuse ;  /* 0x0000000455027825 */ /* 0x100fe200078e027a */
[----:B------:R-:W-:Y:S04]  /*24280*/  STL.64 [R1+0x49c8], R84 ;  /* 0x0049c85401007387 */ /* 0x000fe80000100a00 */
[----:B------:R1:W-:Y:S04]  /*24290*/  STL.64 [R1+0x980], R2 ;  /* 0x0009800201007387 */ /* 0x0003e80000100a00 */
[----:B------:R3:W-:Y:S04]  /*242a0*/  STL.64 [R1+0x978], R6 ;  /* 0x0009780601007387 */ /* 0x0007e80000100a00 */
[----:B------:R-:W-:Y:S01]  /*242b0*/  STL.64 [R1+0x49d8], R32 ;  /* 0x0049d82001007387 */ /* 0x000fe20000100a00 */
[----:B-1----:R-:W-:-:S04]  /*242c0*/  IMAD.WIDE R2, R33, 0x4, R122 ;  /* 0x0000000421027825 */ /* 0x002fc800078e027a */
[--C-:B---3--:R-:W-:Y:S01]  /*242d0*/  IMAD.WIDE R6, R32, 0x4, R122.reuse ;  /* 0x0000000420067825 */ /* 0x108fe200078e027a */
[----:B------:R1:W-:Y:S04]  /*242e0*/  STL.64 [R1+0x970], R2 ;  /* 0x0009700201007387 */ /* 0x0003e80000100a00 */
[----:B------:R3:W-:Y:S04]  /*242f0*/  STL.64 [R1+0x968], R6 ;  /* 0x0009680601007387 */ /* 0x0007e80000100a00 */
[----:B------:R-:W4:Y:S01]  /*24300*/  LDL.LU R96, [R1+0x6d0] ;  /* 0x0006d00001607983 */ /* 0x000f220000300800 */
[----:B-1----:R-:W-:-:S04]  /*24310*/  IMAD.WIDE R2, R23, 0x4, R122 ;  /* 0x0000000417027825 */ /* 0x002fc800078e027a */
[--C-:B---3--:R-:W-:Y:S01]  /*24320*/  IMAD.WIDE R6, R89, 0x4, R122.reuse ;  /* 0x0000000459067825 */ /* 0x108fe200078e027a */
[----:B------:R1:W-:Y:S04]  /*24330*/  STL.64 [R1+0x960], R2 ;  /* 0x0009600201007387 */ /* 0x0003e80000100a00 */
[----:B------:R3:W-:Y:S04]  /*24340*/  STL.64 [R1+0x950], R6 ;  /* 0x0009500601007387 */ /* 0x0007e80000100a00 */
[----:B------:R-:W4:Y:S01]  /*24350*/  LDL R192, [R1+0x13c] ;  /* 0x00013c0001c07983 */ /* 0x000f220000100800 */
        /* <DEDUP_REMOVED lines=8> */
[----:B------:R-:W3:Y:S04]  /*243e0*/  LDL R190, [R1+0x6c] ;  /* 0x00006c0001be7983 */ /* 0x000ee80000100800 */
[----:B------:R1:W-:Y:S04]  /*243f0*/  STL.64 [R1+0x930], R6 ;  /* 0x0009300601007387 */ /* 0x0003e80000100a00 */
[----:B------:R-:W3:Y:S01]  /*24400*/  LDL R189, [R1+0x10] ;  /* 0x0000100001bd7983 */ /* 0x000ee20000100800 */
[----:B-1----:R-:W-:-:S04]  /*24410*/  IMAD.WIDE R2, R56, 0x4, R122 ;  /* 0x0000000438027825 */ /* 0x002fc800078e027a */
[--C-:B------:R-:W-:Y:S01]  /*24420*/  IMAD.WIDE R6, R42, 0x4, R122.reuse ;  /* 0x000000042a067825 */ /* 0x100fe200078e027a */
[----:B------:R1:W-:Y:S04]  /*24430*/  STL.64 [R1+0x928], R2 ;  /* 0x0009280201007387 */ /* 0x0003e80000100a00 */
[----:B------:R-:W3:Y:S04]  /*24440*/  LDL.LU R245, [R1+0xc8] ;  /* 0x0000c80001f57983 */ /* 0x000ee80000300800 */
[----:B------:R1:W-:Y:S02]  /*24450*/  STL.64 [R1+0x920], R6 ;  /* 0x0009200601007387 */ /* 0x0003e40000100a00 */
[----:B-1----:R-:W-:-:S02]  /*24460*/  IMAD.WIDE R2, R9, 0x4, R122 ;  /* 0x0000000409027825 */ /* 0x002fc400078e027a */
[----:B------:R-:W3:Y:S04]  /*24470*/  LDL.LU R244, [R1+0x40] ;  /* 0x0000400001f47983 */ /* 0x000ee80000300800 */
[----:B------:R1:W-:Y:S01]  /*24480*/  STL.64 [R1+0x918], R2 ;  /* 0x0009180201007387 */ /* 0x0003e20000100a00 */
[----:B------:R-:W-:-:S05]  /*24490*/  IMAD.WIDE R6, R41, 0x4, R122 ;  /* 0x0000000429067825 */ /* 0x000fca00078e027a */
[----:B------:R1:W-:Y:S02]  /*244a0*/  STL.64 [R1+0x910], R6 ;  /* 0x0009100601007387 */ /* 0x0003e40000100a00 */
[--C-:B-1----:R-:W-:Y:S02]  /*244b0*/  IMAD.WIDE R2, R39, 0x4, R122.reuse ;  /* 0x0000000427027825 */ /* 0x102fe400078e027a */
[----:B------:R-:W3:Y:S04]  /*244c0*/  LDL.LU R87, [R1+0x69c] ;  /* 0x00069c0001577983 */ /* 0x000ee80000300800 */
[----:B------:R1:W-:Y:S01]  /*244d0*/  STL.64 [R1+0x908], R2 ;  /* 0x0009080201007387 */ /* 0x0003e20000100a00 */
[----:B------:R-:W-:-:S04]  /*244e0*/  IMAD.WIDE R6, R36, 0x4, R122 ;  /* 0x0000000424067825 */ /* 0x000fc800078e027a */
[----:B------:R-:W-:Y:S01]  /*244f0*/  IMAD R26, R220, UR63, RZ ;  /* 0x0000003fdc1a7c24 */ /* 0x000fe2000f8e02ff */
[----:B------:R1:W-:Y:S02]  /*24500*/  STL.64 [R1+0x900], R6 ;  /* 0x0009000601007387 */ /* 0x0003e40000100a00 */
[--C-:B-1----:R-:W-:Y:S02]  /*24510*/  IMAD.WIDE R2, R34, 0x4, R122.reuse ;  /* 0x0000000422027825 */ /* 0x102fe400078e027a */
[----:B------:R-:W3:Y:S04]  /*24520*/  LDL.LU R86, [R1+0x688] ;  /* 0x0006880001567983 */ /* 0x000ee80000300800 */
[----:B------:R1:W-:Y:S01]  /*24530*/  STL.64 [R1+0x8f8], R2 ;  /* 0x0008f80201007387 */ /* 0x0003e20000100a00 */
[----:B------:R-:W-:-:S03]  /*24540*/  IMAD.WIDE R6, R25, 0x4, R122 ;  /* 0x0000000419067825 */ /* 0x000fc600078e027a */
[----:B------:R-:W3:Y:S04]  /*24550*/  LDL.LU R249, [R1+0x678] ;  /* 0x0006780001f97983 */ /* 0x000ee80000300800 */
[----:B------:R-:W-:Y:S01]  /*24560*/  STL.64 [R1+0x8f0], R6 ;  /* 0x0008f00601007387 */ /* 0x000fe20000100a00 */
[----:B-1----:R-:W-:-:S03]  /*24570*/  IMAD.WIDE R2, R26, 0x4, R122 ;  /* 0x000000041a027825 */ /* 0x002fc600078e027a */
[----:B------:R-:W3:Y:S04]  /*24580*/  LDL.LU R248, [R1+0xcc] ;  /* 0x0000cc0001f87983 */ /* 0x000ee80000300800 */
[----:B------:R1:W-:Y:S04]  /*24590*/  STL.64 [R1+0x8e8], R2 ;  /* 0x0008e80201007387 */ /* 0x0003e80000100a00 */
[----:B------:R-:W3:Y:S01]  /*245a0*/  LDL.LU R85, [R1+0x6a0] ;  /* 0x0006a00001557983 */ /* 0x000ee20000300800 */
[----:B------:R-:W-:Y:S02]  /*245b0*/  IMAD R30, R30, UR32, RZ ;  /* 0x000000201e1e7c24 */ /* 0x000fe4000f8e02ff */
[----:B-1----:R-:W-:-:S04]  /*245c0*/  IMAD.WIDE R2, R28, 0x4, R122 ;  /* 0x000000041c027825 */ /* 0x002fc800078e027a */
[----:B--2---:R-:W-:-:S05]  /*245d0*/  IMAD.WIDE R6, R15, 0x4, R122 ;  /* 0x000000040f067825 */ /* 0x004fca00078e027a */
[----:B------:R-:W-:Y:S04]  /*245e0*/  STL.64 [R1+0x8e0], R6 ;  /* 0x0008e00601007387 */ /* 0x000fe80000100a00 */
[----:B------:R1:W-:Y:S04]  /*245f0*/  STL.64 [R1+0x8d8], R2 ;  /* 0x0008d80201007387 */ /* 0x0003e80000100a00 */
[----:B------:R-:W2:Y:S01]  /*24600*/  LDL.LU R21, [R1+0x68c] ;  /* 0x00068c0001157983 */ /* 0x000ea20000300800 */
[----:B-1----:R-:W-:-:S04]  /*24610*/  IMAD.WIDE R2, R29, 0x4, R122 ;  /* 0x000000041d027825 */ /* 0x002fc800078e027a */
[----:B----4-:R-:W-:-:S05]  /*24620*/  IMAD.WIDE R6, R14, 0x4, R122 ;  /* 0x000000040e067825 */ /* 0x010fca00078e027a */
[----:B------:R1:W-:Y:S04]  /*24630*/  STL.64 [R1+0x8d0], R6 ;  /* 0x0008d00601007387 */ /* 0x0003e80000100a00 */
[----:B------:R-:W4:Y:S04]  /*24640*/  LDL.LU R20, [R1+0x67c] ;  /* 0x00067c0001147983 */ /* 0x000f280000300800 */
[----:B------:R1:W-:Y:S02]  /*24650*/  STL.64 [R1+0x8c8], R2 ;  /* 0x0008c80201007387 */ /* 0x0003e40000100a00 */
[----:B-1----:R-:W-:-:S02]  /*24660*/  IMAD.WIDE R6, R30, 0x4, R122 ;  /* 0x000000041e067825 */ /* 0x002fc400078e027a */
[----:B------:R-:W2:Y:S04]  /*24670*/  LDL.LU R19, [R1+0xd8] ;  /* 0x0000d80001137983 */ /* 0x000ea80000300800 */
[----:B------:R1:W-:Y:S01]  /*24680*/  STL.64 [R1+0x8c0], R6 ;  /* 0x0008c00601007387 */ /* 0x0003e20000100a00 */
[----:B------:R-:W-:-:S03]  /*24690*/  IMAD.WIDE R2, R31, 0x4, R122 ;  /* 0x000000041f027825 */ /* 0x000fc600078e027a */
[----:B------:R-:W2:Y:S04]  /*246a0*/  LDL.LU R18, [R1+0x6a4] ;  /* 0x0006a40001127983 */ /* 0x000ea80000300800 */
[----:B------:R1:W-:Y:S02]  /*246b0*/  STL.64 [R1+0x8b8], R2 ;  /* 0x0008b80201007387 */ /* 0x0003e40000100a00 */
[----:B-1----:R-:W-:-:S05]  /*246c0*/  IMAD.WIDE R6, R192, 0x4, R122 ;  /* 0x00000004c0067825 */ /* 0x002fca00078e027a */
[----:B------:R3:W-:Y:S04]  /*246d0*/  STL.64 [R1+0xa30], R6 ;  /* 0x000a300601007387 */ /* 0x0007e80000100a00 */
[----:B------:R-:W2:Y:S01]  /*246e0*/  LDL.LU R8, [R1+0x690] ;  /* 0x0006900001087983 */ /* 0x000ea20000300800 */
[----:B------:R-:W-:-:S05]  /*246f0*/  IMAD.WIDE R2, R191, 0x4, R122 ;  /* 0x00000004bf027825 */ /* 0x000fca00078e027a */
[----:B------:R1:W-:Y:S04]  /*24700*/  STL.64 [R1+0xa10], R2 ;  /* 0x000a100201007387 */ /* 0x0003e80000100a00 */
[----:B------:R-:W2:Y:S01]  /*24710*/  LDL.LU R101, [R1+0x680] ;  /* 0x0006800001657983 */ /* 0x000ea20000300800 */
[----:B---3--:R-:W-:-:S05]  /*24720*/  IMAD.WIDE R6, R190, 0x4, R122 ;  /* 0x00000004be067825 */ /* 0x008fca00078e027a */
[----:B------:R3:W-:Y:S01]  /*24730*/  STL.64 [R1+0x9f0], R6 ;  /* 0x0009f00601007387 */ /* 0x0007e20000100a00 */
[----:B-1----:R-:W-:-:S03]  /*24740*/  IMAD.WIDE R2, R189, 0x4, R122 ;  /* 0x00000004bd027825 */ /* 0x002fc600078e027a */
[----:B------:R-:W2:Y:S04]  /*24750*/  LDL R191, [R1+0x7d8] ;  /* 0x0007d80001bf7983 */ /* 0x000ea80000100800 */
[----:B------:R-:W4:Y:S04]  /*24760*/  LDL.LU R11, [R1+0x124] ;  /* 0x00012400010b7983 */ /* 0x000f280000300800 */
[----:B------:R1:W-:Y:S01]  /*24770*/  STL.64 [R1+0x9c8], R2 ;  /* 0x0009c80201007387 */ /* 0x0003e20000100a00 */
[----:B---3--:R-:W-:-:S03]  /*24780*/  IMAD.WIDE R6, R115, 0x4, R122 ;  /* 0x0000000473067825 */ /* 0x008fc600078e027a */
[----:B------:R-:W3:Y:S01]  /*24790*/  LDL.LU R10, [R1+0x6a8] ;  /* 0x0006a800010a7983 */ /* 0x000ee20000300800 */
[----:B-1----:R-:W-:-:S05]  /*247a0*/  IMAD.WIDE R2, R230, 0x4, R122 ;  /* 0x00000004e6027825 */ /* 0x002fca00078e027a */
[----:B------:R1:W-:Y:S04]  /*247b0*/  STL.64 [R1+0x9b0], R2 ;  /* 0x0009b00201007387 */ /* 0x0003e80000100a00 */
[----:B------:R1:W-:Y:S04]  /*247c0*/  STL.64 [R1+0x988], R6 ;  /* 0x0009880601007387 */ /* 0x0003e80000100a00 */
[----:B------:R-:W3:Y:S01]  /*247d0*/  LDL R190, [R1+0xc64] ;  /* 0x000c640001be7983 */ /* 0x000ee20000100800 */
[----:B-1----:R-:W-:-:S03]  /*247e0*/  IMAD.WIDE R2, R99, 0x4, R122 ;  /* 0x0000000463027825 */ /* 0x002fc600078e027a */
[----:B------:R-:W3:Y:S01]  /*247f0*/  LDL.LU R13, [R1+0x694] ;  /* 0x00069400010d7983 */ /* 0x000ee20000300800 */
[----:B------:R-:W-:-:S03]  /*24800*/  IMAD.WIDE R6, R59, 0x4, R122 ;  /* 0x000000043b067825 */ /* 0x000fc600078e027a */
[----:B------:R1:W-:Y:S04]  /*24810*/  STL.64 [R1+0x958], R2 ;  /* 0x0009580201007387 */ /* 0x0003e80000100a00 */
[----:B------:R-:W4:Y:S04]  /*24820*/  LDL.LU R12, [R1+0x684] ;  /* 0x00068400010c7983 */ /* 0x000f280000300800 */
[----:B------:R1:W-:Y:S04]  /*24830*/  STL.64 [R1+0x8b0], R6 ;  /* 0x0008b00601007387 */ /* 0x0003e80000100a00 */
[----:B------:R-:W4:Y:S01]  /*24840*/  LDL R189, [R1+0xc60] ;  /* 0x000c600001bd7983 */ /* 0x000f220000100800 */
[----:B-1----:R-:W-:-:S03]  /*24850*/  IMAD.WIDE R2, R58, 0x4, R122 ;  /* 0x000000043a027825 */ /* 0x002fc600078e027a */
[----:B------:R-:W4:Y:S04]  /*24860*/  LDL.LU R17, [R1+0x670] ;  /* 0x0006700001117983 */ /* 0x000f280000300800 */
[----:B------:R1:W-:Y:S01]  /*24870*/  STL.64 [R1+0x8a8], R2 ;  /* 0x0008a80201007387 */ /* 0x0003e20000100a00 */
[----:B------:R-:W-:-:S03]  /*24880*/  IMAD.WIDE R6, R49, 0x4, R122 ;  /* 0x0000000431067825 */ /* 0x000fc600078e027a */
[----:B------:R-:W4:Y:S01]  /*24890*/  LDL.LU R16, [R1+0x6ac] ;  /* 0x0006ac0001107983 */ /* 0x000f220000300800 */
[----:B-1----:R-:W-:-:S05]  /*248a0*/  IMAD.WIDE R2, R50, 0x4, R122 ;  /* 0x0000000432027825 */ /* 0x002fca00078e027a */
[----:B------:R1:W-:Y:S04]  /*248b0*/  STL.64 [R1+0x8a0], R2 ;  /* 0x0008a00201007387 */ /* 0x0003e80000100a00 */
[----:B------:R1:W-:Y:S04]  /*248c0*/  STL.64 [R1+0x898], R6 ;  /* 0x0008980601007387 */ /* 0x0003e80000100a00 */
[----:B------:R-:W4:Y:S01]  /*248d0*/  LDL.LU R97, [R1+0x698] ;  /* 0x0006980001617983 */ /* 0x000f220000300800 */
[----:B-1----:R-:W-:-:S04]  /*248e0*/  IMAD.WIDE R2, R96, 0x4, R122 ;  /* 0x0000000460027825 */ /* 0x002fc800078e027a */
[--C-:B------:R-:W-:Y:S01]  /*248f0*/  IMAD.WIDE R6, R44, 0x4, R122.reuse ;  /* 0x000000042c067825 */ /* 0x100fe200078e027a */
[----:B------:R1:W-:Y:S03]  /*24900*/  STL.64 [R1+0x890], R2 ;  /* 0x0008900201007387 */ /* 0x0003e60000100a00 */
[----:B------:R-:W-:Y:S01]  /*24910*/  IMAD R46, R68, UR40, RZ ;  /* 0x00000028442e7c24 */ /* 0x000fe2000f8e02ff */
[----:B------:R-:W4:Y:S04]  /*24920*/  LDL.LU R95, [R1+0x674] ;  /* 0x00067400015f7983 */ /* 0x000f280000300800 */
[----:B------:R1:W-:Y:S02]  /*24930*/  STL.64 [R1+0x888], R6 ;  /* 0x0008880601007387 */ /* 0x0003e40000100a00 */
[----:B-1----:R-:W-:-:S02]  /*24940*/  IMAD.WIDE R2, R43, 0x4, R122 ;  /* 0x000000042b027825 */ /* 0x002fc400078e027a */
[----:B------:R-:W4:Y:S04]  /*24950*/  LDL.LU R94, [R1+0xc4] ;  /* 0x0000c400015e7983 */ /* 0x000f280000300800 */
[----:B------:R1:W-:Y:S01]  /*24960*/  STL.64 [R1+0x880], R2 ;  /* 0x0008800201007387 */ /* 0x0003e20000100a00 */
[----:B------:R-:W-:-:S03]  /*24970*/  IMAD.WIDE R6, R45, 0x4, R122 ;  /* 0x000000042d067825 */ /* 0x000fc600078e027a */
[----:B------:R-:W4:Y:S04]  /*24980*/  LDL.LU R93, [R1+0x6c8] ;  /* 0x0006c800015d7983 */ /* 0x000f280000300800 */
[----:B------:R1:W-:Y:S02]  /*24990*/  STL.64 [R1+0x878], R6 ;  /* 0x0008780601007387 */ /* 0x0003e40000100a00 */
[----:B-1----:R-:W-:-:S05]  /*249a0*/  IMAD.WIDE R2, R46, 0x4, R122 ;  /* 0x000000042e027825 */ /* 0x002fca00078e027a */
[----:B------:R1:W-:Y:S01]  /*249b0*/  STL.64 [R1+0x870], R2 ;  /* 0x0008700201007387 */ /* 0x0003e20000100a00 */
[----:B------:R-:W-:-:S03]  /*249c0*/  IMAD.WIDE R6, R47, 0x4, R122 ;  /* 0x000000042f067825 */ /* 0x000fc600078e027a */
[----:B------:R-:W4:Y:S04]  /*249d0*/  LDL.LU R92, [R1+0x6c0] ;  /* 0x0006c000015c7983 */ /* 0x000f280000300800 */
[----:B------:R1:W-:Y:S02]  /*249e0*/  STL.64 [R1+0x868], R6 ;  /* 0x0008680601007387 */ /* 0x0003e40000100a00 */
[--C-:B-1----:R-:W-:Y:S02]  /*249f0*/  IMAD.WIDE R2, R245, 0x4, R122.reuse ;  /* 0x00000004f5027825 */ /* 0x102fe400078e027a */
[----:B------:R-:W4:Y:S04]  /*24a00*/  LDL.LU R84, [R1+0x6b4] ;  /* 0x0006b40001547983 */ /* 0x000f280000300800 */
[----:B------:R1:W-:Y:S01]  /*24a10*/  STL.64 [R1+0x860], R2 ;  /* 0x0008600201007387 */ /* 0x0003e20000100a00 */
[----:B------:R-:W-:-:S03]  /*24a20*/  IMAD.WIDE R6, R48, 0x4, R122 ;  /* 0x0000000430067825 */ /* 0x000fc600078e027a */
[----:B------:R-:W4:Y:S04]  /*24a30*/  LDL.LU R247, [R1+0x6b0] ;  /* 0x0006b00001f77983 */ /* 0x000f280000300800 */
[----:B------:R1:W-:Y:S02]  /*24a40*/  STL.64 [R1+0x858], R6 ;  /* 0x0008580601007387 */ /* 0x0003e40000100a00 */
[----:B-1----:R-:W-:-:S05]  /*24a50*/  IMAD.WIDE R2, R244, 0x4, R122 ;  /* 0x00000004f4027825 */ /* 0x002fca00078e027a */
[----:B------:R1:W-:Y:S01]  /*24a60*/  STL.64 [R1+0x850], R2 ;  /* 0x0008500201007387 */ /* 0x0003e20000100a00 */
[----:B------:R-:W-:-:S04]  /*24a70*/  IMAD.WIDE R6, R87, 0x4, R122 ;  /* 0x0000000457067825 */ /* 0x000fc800078e027a */
[----:B-1----:R-:W-:-:S04]  /*24a80*/  IMAD.WIDE R2, R86, 0x4, R122 ;  /* 0x0000000456027825 */ /* 0x002fc800078e027a */
[----:B--2---:R-:W-:-:S05]  /*24a90*/  IMAD.WIDE R32, R191, 0x4, R122 ;  /* 0x00000004bf207825 */ /* 0x004fca00078e027a */
[----:B------:R1:W-:Y:S04]  /*24aa0*/  STL.64 [R1+0xa48], R32 ;  /* 0x000a482001007387 */ /* 0x0003e80000100a00 */
[----:B-1----:R-:W2:Y:S04]  /*24ab0*/  LDL.LU R33, [R1+0x6e0] ;  /* 0x0006e00001217983 */ /* 0x002ea80000300800 */
[----:B------:R1:W-:Y:S04]  /*24ac0*/  STL.64 [R1+0xfd8], R6 ;  /* 0x000fd80601007387 */ /* 0x0003e80000100a00 */
[----:B------:R3:W-:Y:S01]  /*24ad0*/  STL.64 [R1+0xfd0], R2 ;  /* 0x000fd00201007387 */ /* 0x0007e20000100a00 */
[----:B-1----:R-:W-:-:S04]  /*24ae0*/  IMAD.WIDE R6, R249, 0x4, R122 ;  /* 0x00000004f9067825 */ /* 0x002fc800078e027a */
[--C-:B---3--:R-:W-:Y:S01]  /*24af0*/  IMAD.WIDE R2, R248, 0x4, R122.reuse ;  /* 0x00000004f8027825 */ /* 0x108fe200078e027a */
[----:B------:R1:W-:Y:S03]  /*24b00*/  STL.64 [R1+0xfc8], R6 ;  /* 0x000fc80601007387 */ /* 0x0003e60000100a00 */
[--C-:B------:R-:W-:Y:S01]  /*24b10*/  IMAD.WIDE R164, R190, 0x4, R122.reuse ;  /* 0x00000004bea47825 */ /* 0x100fe200078e027a */
[----:B------:R3:W-:Y:S04]  /*24b20*/  STL.64 [R1+0xfc0], R2 ;  /* 0x000fc00201007387 */ /* 0x0007e80000100a00 */
[----:B------:R4:W-:Y:S01]  /*24b30*/  STL.64 [R1+0xfb8], R164 ;  /* 0x000fb8a401007387 */ /* 0x0009e20000100a00 */
[----:B-1----:R-:W-:-:S04]  /*24b40*/  IMAD.WIDE R6, R85, 0x4, R122 ;  /* 0x0000000455067825 */ /* 0x002fc800078e027a */
[--C-:B---3--:R-:W-:Y:S01]  /*24b50*/  IMAD.WIDE R2, R21, 0x4, R122.reuse ;  /* 0x0000000415027825 */ /* 0x108fe200078e027a */
[----:B------:R1:W-:Y:S03]  /*24b60*/  STL.64 [R1+0xfb0], R6 ;  /* 0x000fb00601007387 */ /* 0x0003e60000100a00 */
[--C-:B----4-:R-:W-:Y:S01]  /*24b70*/  IMAD.WIDE R164, R20, 0x4, R122.reuse ;  /* 0x0000000414a47825 */ /* 0x110fe200078e027a */
        /* <DEDUP_REMOVED lines=13> */
[----:B------:R-:W-:Y:S01]  /*24c50*/  STL.64 [R1+0xf70], R164 ;  /* 0x000f70a401007387 */ /* 0x000fe20000100a00 */
[----:B-1----:R-:W-:-:S03]  /*24c60*/  IMAD.WIDE R6, R251, 0x4, R122 ;  /* 0x00000004fb067825 */ /* 0x002fc600078e027a */
[----:B------:R-:W4:Y:S01]  /*24c70*/  LDL R201, [R1+0x1128] ;  /* 0x0011280001c97983 */ /* 0x000f220000100800 */
[----:B---3--:R-:W-:-:S03]  /*24c80*/  IMAD.WIDE R2, R10, 0x4, R122 ;  /* 0x000000040a027825 */ /* 0x008fc600078e027a */
[----:B------:R1:W-:Y:S04]  /*24c90*/  STL.64 [R1+0xf68], R6 ;  /* 0x000f680601007387 */ /* 0x0003e80000100a00 */
[----:B------:R-:W3:Y:S04]  /*24ca0*/  LDL R200, [R1+0x1124] ;  /* 0x0011240001c87983 */ /* 0x000ee80000100800 */
[----:B------:R1:W-:Y:S04]  /*24cb0*/  STL.64 [R1+0xf60], R2 ;  /* 0x000f600201007387 */ /* 0x0003e80000100a00 */
[----:B------:R-:W3:Y:S04]  /*24cc0*/  LDL R234, [R1+0x1120] ;  /* 0x0011200001ea7983 */ /* 0x000ee80000100800 */
        /* <DEDUP_REMOVED lines=10> */
[----:B------:R-:W3:Y:S01]  /*24d70*/  LDL R189, [R1] ;  /* 0x0000000001bd7983 */ /* 0x000ee20000100800 */
[----:B-1----:R-:W-:-:S04]  /*24d80*/  IMAD.WIDE R6, R13, 0x4, R122 ;  /* 0x000000040d067825 */ /* 0x002fc800078e027a */
[--C-:B------:R-:W-:Y:S01]  /*24d90*/  IMAD.WIDE R2, R12, 0x4, R122.reuse ;  /* 0x000000040c027825 */ /* 0x100fe200078e027a */
[----:B------:R1:W-:Y:S03]  /*24da0*/  STL.64 [R1+0xf58], R6 ;  /* 0x000f580601007387 */ /* 0x0003e60000100a00 */
[--C-:B------:R-:W-:Y:S01]  /*24db0*/  IMAD.WIDE R164, R17, 0x4, R122.reuse ;  /* 0x0000000411a47825 */ /* 0x100fe200078e027a */
[----:B------:R1:W-:Y:S04]  /*24dc0*/  STL.64 [R1+0xf50], R2 ;  /* 0x000f500201007387 */ /* 0x0003e80000100a00 */
[----:B------:R1:W-:Y:S02]  /*24dd0*/  STL.64 [R1+0xf48], R164 ;  /* 0x000f48a401007387 */ /* 0x0003e40000100a00 */
        /* <DEDUP_REMOVED lines=23> */
[----:B------:R4:W-:Y:S01]  /*24f50*/  STL.64 [R1+0xee8], R164 ;  /* 0x000ee8a401007387 */ /* 0x0009e20000100a00 */
[----:B-1----:R-:W-:-:S05]  /*24f60*/  IMAD.WIDE R6, R53, 0x4, R122 ;  /* 0x0000000435067825 */ /* 0x002fca00078e027a */
[----:B------:R3:W-:Y:S01]  /*24f70*/  STL.64 [R1+0xee0], R6 ;  /* 0x000ee00601007387 */ /* 0x0007e20000100a00 */
[----:B--2---:R-:W-:-:S05]  /*24f80*/  IMAD.WIDE R2, R33, 0x4, R122 ;  /* 0x0000000421027825 */ /* 0x004fca00078e027a */
[----:B------:R1:W-:Y:S01]  /*24f90*/  STL.64 [R1+0x1490], R2 ;  /* 0x0014900201007387 */ /* 0x0003e20000100a00 */
[----:B----4-:R-:W-:-:S05]  /*24fa0*/  IMAD.WIDE R164, R201, 0x4, R122 ;  /* 0x00000004c9a47825 */ /* 0x010fca00078e027a */
[----:B------:R2:W-:Y:S01]  /*24fb0*/  STL.64 [R1+0x1488], R164 ;  /* 0x001488a401007387 */ /* 0x0005e20000100a00 */
[----:B---3--:R-:W-:-:S05]  /*24fc0*/  IMAD.WIDE R6, R200, 0x4, R122 ;  /* 0x00000004c8067825 */ /* 0x008fca00078e027a */
        /* <DEDUP_REMOVED lines=41> */
[----:B------:R-:W-:Y:S04]  /*25260*/  STL.64 [R1+0x13e0], R164 ;  /* 0x0013e0a401007387 */ /* 0x000fe80000100a00 */
[----:B------:R-:W2:Y:S01]  /*25270*/  LDL R197, [R1+0x12e0] ;  /* 0x0012e00001c57983 */ /* 0x000ea20000100800 */
[----:B-1----:R-:W-:-:S03]  /*25280*/  IMAD.WIDE R2, R121, 0x4, R122 ;  /* 0x0000000479027825 */ /* 0x002fc600078e027a */
        /* <DEDUP_REMOVED lines=9> */
[----:B------:R-:W4:Y:S01]  /*25320*/  LDL R189, [R1+0x14c4] ;  /* 0x0014c40001bd7983 */ /* 0x000f220000100800 */
        /* <DEDUP_REMOVED lines=22> */
[----:B------:R1:W-:Y:S03]  /*25490*/  STL.64 [R1+0x1378], R164 ;  /* 0x001378a401007387 */ /* 0x0003e60000100a00 */
[----:B------:R-:W-:Y:S01]  /*254a0*/  IMAD R64, R64, UR49, RZ ;  /* 0x0000003140407c24 */ /* 0x000fe2000f8e02ff */
[----:B------:R1:W-:Y:S02]  /*254b0*/  STL.64 [R1+0x1370], R6 ;  /* 0x0013700601007387 */ /* 0x0003e40000100a00 */
[----:B-1----:R-:W-:-:S04]  /*254c0*/  IMAD.WIDE R2, R61, 0x4, R122 ;  /* 0x000000043d027825 */ /* 0x002fc800078e027a */
[--C-:B------:R-:W-:Y:S01]  /*254d0*/  IMAD.WIDE R164, R62, 0x4, R122.reuse ;  /* 0x000000043ea47825 */ /* 0x100fe200078e027a */
[----:B------:R1:W-:Y:S03]  /*254e0*/  STL.64 [R1+0x1368], R2 ;  /* 0x0013680201007387 */ /* 0x0003e60000100a00 */
[----:B------:R-:W-:Y:S02]  /*254f0*/  IMAD R68, R232, UR67, RZ ;  /* 0x00000043e8447c24 */ /* 0x000fe4000f8e02ff */
[--C-:B------:R-:W-:Y:S01]  /*25500*/  IMAD.WIDE R6, R63, 0x4, R122.reuse ;  /* 0x000000043f067825 */ /* 0x100fe200078e027a */
[----:B------:R1:W-:Y:S03]  /*25510*/  STL.64 [R1+0x1360], R164 ;  /* 0x001360a401007387 */ /* 0x0003e60000100a00 */
[--C-:B-1----:R-:W-:Y:S01]  /*25520*/  IMAD.WIDE R2, R64, 0x4, R122.reuse ;  /* 0x0000000440027825 */ /* 0x102fe200078e027a */
[----:B------:R1:W-:Y:S03]  /*25530*/  STL.64 [R1+0x1358], R6 ;  /* 0x0013580601007387 */ /* 0x0003e60000100a00 */
[--C-:B------:R-:W-:Y:S01]  /*25540*/  IMAD.WIDE R164, R68, 0x4, R122.reuse ;  /* 0x0000000444a47825 */ /* 0x100fe200078e027a */
[----:B------:R1:W-:Y:S03]  /*25550*/  STL.64 [R1+0x1350], R2 ;  /* 0x0013500201007387 */ /* 0x0003e60000100a00 */
[----:B-1----:R-:W-:Y:S01]  /*25560*/  IMAD.WIDE R6, R69, 0x4, R122 ;  /* 0x0000000445067825 */ /* 0x002fe200078e027a */
[----:B------:R1:W-:Y:S03]  /*25570*/  STL.64 [R1+0x1348], R164 ;  /* 0x001348a401007387 */ /* 0x0003e60000100a00 */
[----:B------:R-:W-:-:S02]  /*25580*/  IMAD R75, R75, UR17, RZ ;  /* 0x000000114b4b7c24 */ /* 0x000fc4000f8e02ff */
[--C-:B------:R-:W-:Y:S01]  /*25590*/  IMAD.WIDE R2, R72, 0x4, R122.reuse ;  /* 0x0000000448027825 */ /* 0x100fe200078e027a */
[----:B------:R1:W-:Y:S03]  /*255a0*/  STL.64 [R1+0x1340], R6 ;  /* 0x0013400601007387 */ /* 0x0003e60000100a00 */
[--C-:B-1----:R-:W-:Y:S01]  /*255b0*/  IMAD.WIDE R164, R73, 0x4, R122.reuse ;  /* 0x0000000449a47825 */ /* 0x102fe200078e027a */
[----:B------:R1:W-:Y:S03]  /*255c0*/  STL.64 [R1+0x1338], R2 ;  /* 0x0013380201007387 */ /* 0x0003e60000100a00 */
[--C-:B------:R-:W-:Y:S01]  /*255d0*/  IMAD.WIDE R6, R74, 0x4, R122.reuse ;  /* 0x000000044a067825 */ /* 0x100fe200078e027a */
[----:B------:R2:W-:Y:S03]  /*255e0*/  STL.64 [R1+0x1330], R164 ;  /* 0x001330a401007387 */ /* 0x0005e60000100a00 */
[--C-:B-1----:R-:W-:Y:S01]  /*255f0*/  IMAD.WIDE R2, R75, 0x4, R122.reuse ;  /* 0x000000044b027825 */ /* 0x102fe200078e027a */
[----:B------:R3:W-:Y:S04]  /*25600*/  STL.64 [R1+0x1328], R6 ;  /* 0x0013280601007387 */ /* 0x0007e80000100a00 */
[----:B------:R4:W-:Y:S01]  /*25610*/  STL.64 [R1+0x1320], R2 ;  /* 0x0013200201007387 */ /* 0x0009e20000100a00 */
        /* <DEDUP_REMOVED lines=142> */
[----:B------:R-:W-:-:S02]  /*25f00*/  IMAD R130, R216, UR69, RZ ;  /* 0x00000045d8827c24 */ /* 0x000fc4000f8e02ff */
        /* <DEDUP_REMOVED lines=61> */
[----:B------:R1:W-:Y:S04]  /*262e0*/  STL.64 [R1+0x1868], R6 ;  /* 0x0018680601007387 */ /* 0x0003e80000100a00 */
[----:B------:R-:W2:Y:S04]  /*262f0*/  LDL R199, [R1+0x1658] ;  /* 0x0016580001c77983 */ /* 0x000ea80000100800 */
[----:B------:R3:W-:Y:S04]  /*26300*/  STL.64 [R1+0x1e00], R2 ;  /* 0x001e000201007387 */ /* 0x0007e80000100a00 */
[----:B------:R-:W4:Y:S04]  /*26310*/  LDL R197, [R1+0x1654] ;  /* 0x0016540001c57983 */ /* 0x000f280000100800 */
[----:B------:R-:W4:Y:S04]  /*26320*/  LDL R196, [R1+0x1650] ;  /* 0x0016500001c47983 */ /* 0x000f280000100800 */
[----:B------:R-:W4:Y:S04]  /*26330*/  LDL R195, [R1+0x164c] ;  /* 0x00164c0001c37983 */ /* 0x000f280000100800 */
[----:B------:R-:W4:Y:S04]  /*26340*/  LDL R194, [R1+0x1648] ;  /* 0x0016480001c27983 */ /* 0x000f280000100800 */
[----:B------:R-:W4:Y:S04]  /*26350*/  LDL.LU R90, [R1+0x1644] ;  /* 0x00164400015a7983 */ /* 0x000f280000300800 */
[----:B------:R-:W4:Y:S04]  /*26360*/  LDL.LU R79, [R1+0x1640] ;  /* 0x00164000014f7983 */ /* 0x000f280000300800 */
[----:B------:R-:W4:Y:S04]  /*26370*/  LDL.LU R189, [R1+0x163c] ;  /* 0x00163c0001bd7983 */ /* 0x000f280000300800 */
[----:B------:R-:W4:Y:S04]  /*26380*/  LDL.LU R190, [R1+0x1638] ;  /* 0x0016380001be7983 */ /* 0x000f280000300800 */
[----:B------:R-:W4:Y:S04]  /*26390*/  LDL.LU R191, [R1+0x1634] ;  /* 0x0016340001bf7983 */ /* 0x000f280000300800 */
[----:B------:R-:W4:Y:S04]  /*263a0*/  LDL.LU R198, [R1+0x1630] ;  /* 0x0016300001c67983 */ /* 0x000f280000300800 */
[----:B------:R-:W4:Y:S04]  /*263b0*/  LDL.LU R193, [R1+0x162c] ;  /* 0x00162c0001c17983 */ /* 0x000f280000300800 */
[----:B------:R-:W4:Y:S04]  /*263c0*/  LDL.LU R192, [R1+0x1628] ;  /* 0x0016280001c07983 */ /* 0x000f280000300800 */
[----:B-1----:R-:W4:Y:S04]  /*263d0*/  LDL.LU R6, [R1+0x1624] ;  /* 0x0016240001067983 */ /* 0x002f280000300800 */
        /* <DEDUP_REMOVED lines=15> */
[----:B------:R-:W4:Y:S01]  /*264d0*/  LDL.LU R226, [R1+0x15e4] ;  /* 0x0015e40001e27983 */ /* 0x000f220000300800 */
[----:B---3--:R-:W-:-:S05]  /*264e0*/  IMAD.WIDE R2, R234, 0x4, R122 ;  /* 0x00000004ea027825 */ /* 0x008fca00078e027a */
[----:B------:R1:W-:Y:S01]  /*264f0*/  STL.64 [R1+0x2340], R2 ;  /* 0x0023400201007387 */ /* 0x0003e20000100a00 */
[----:B--2---:R-:W-:-:S04]  /*26500*/  IMAD.WIDE R202, R199, 0x4, R122 ;  /* 0x00000004c7ca7825 */ /* 0x004fc800078e027a */
[--C-:B----4-:R-:W-:Y:S01]  /*26510*/  IMAD.WIDE R200, R197, 0x4, R122.reuse ;  /* 0x00000004c5c87825 */ /* 0x110fe200078e027a */
[----:B------:R-:W-:Y:S03]  /*26520*/  STL.64 [R1+0x1860], R202 ;  /* 0x001860ca01007387 */ /* 0x000fe60000100a00 */
[--C-:B-1----:R-:W-:Y:S01]  /*26530*/  IMAD.WIDE R2, R196, 0x4, R122.reuse ;  /* 0x00000004c4027825 */ /* 0x102fe200078e027a */
[----:B------:R-:W-:Y:S03]  /*26540*/  STL.64 [R1+0x1e20], R200 ;  /* 0x001e20c801007387 */ /* 0x000fe60000100a00 */
[--C-:B------:R-:W-:Y:S01]  /*26550*/  IMAD.WIDE R196, R195, 0x4, R122.reuse ;  /* 0x00000004c3c47825 */ /* 0x100fe200078e027a */
[----:B------:R1:W-:Y:S03]  /*26560*/  STL.64 [R1+0x2358], R2 ;  /* 0x0023580201007387 */ /* 0x0003e60000100a00 */
[--C-:B------:R-:W-:Y:S01]  /*26570*/  IMAD.WIDE R194, R194, 0x4, R122.reuse ;  /* 0x00000004c2c27825 */ /* 0x100fe200078e027a */
        /* <DEDUP_REMOVED lines=49> */
[----:B------:R-:W3:Y:S04]  /*26890*/  LDL.LU R211, [R1+0x15e0] ;  /* 0x0015e00001d37983 */ /* 0x000ee80000300800 */
[----:B------:R4:W-:Y:S01]  /*268a0*/  STL.64 [R1+0x1f88], R194 ;  /* 0x001f88c201007387 */ /* 0x0009e20000100a00 */
[----:B-1----:R-:W-:-:S03]  /*268b0*/  IMAD.WIDE R2, R226, 0x4, R122 ;  /* 0x00000004e2027825 */ /* 0x002fc600078e027a */
[----:B------:R-:W3:Y:S04]  /*268c0*/  LDL.LU R228, [R1+0x15dc] ;  /* 0x0015dc0001e47983 */ /* 0x000ee80000300800 */
[----:B------:R3:W-:Y:S04]  /*268d0*/  STL.64 [R1+0x24e8], R2 ;  /* 0x0024e80201007387 */ /* 0x0007e80000100a00 */
[----:B------:R-:W3:Y:S04]  /*268e0*/  LDL.LU R233, [R1+0x15d8] ;  /* 0x0015d80001e97983 */ /* 0x000ee80000300800 */
        /* <DEDUP_REMOVED lines=24> */
[----:B--2---:R-:W2:Y:S04]  /*26a70*/  LDL.LU R197, [R1+0x1070] ;  /* 0x0010700001c57983 */ /* 0x004ea80000300800 */
[----:B------:R-:W2:Y:S04]  /*26a80*/  LDL.LU R196, [R1+0x106c] ;  /* 0x00106c0001c47983 */ /* 0x000ea80000300800 */
[----:B----4-:R-:W4:Y:S04]  /*26a90*/  LDL.LU R195, [R1+0x1068] ;  /* 0x0010680001c37983 */ /* 0x010f280000300800 */
[----:B------:R-:W2:Y:S01]  /*26aa0*/  LDL.LU R194, [R1+0x1064] ;  /* 0x0010640001c27983 */ /* 0x000ea20000300800 */
[----:B---3--:R-:W-:-:S05]  /*26ab0*/  IMAD.WIDE R2, R211, 0x4, R122 ;  /* 0x00000004d3027825 */ /* 0x008fca00078e027a */
[----:B------:R1:W-:Y:S02]  /*26ac0*/  STL.64 [R1+0x1810], R2 ;  /* 0x0018100201007387 */ /* 0x0003e40000100a00 */
[----:B-1----:R-:W-:-:S05]  /*26ad0*/  IMAD.WIDE R2, R228, 0x4, R122 ;  /* 0x00000004e4027825 */ /* 0x002fca00078e027a */
        /* <DEDUP_REMOVED lines=51> */
[----:B--2---:R-:W-:-:S05]  /*26e10*/  IMAD.WIDE R2, R197, 0x4, R122 ;  /* 0x00000004c5027825 */ /* 0x004fca00078e027a */
[----:B------:R1:W-:Y:S02]  /*26e20*/  STL.64 [R1+0x17c8], R2 ;  /* 0x0017c80201007387 */ /* 0x0003e40000100a00 */
[----:B-1----:R-:W-:-:S05]  /*26e30*/  IMAD.WIDE R2, R196, 0x4, R122 ;  /* 0x00000004c4027825 */ /* 0x002fca00078e027a */
[----:B------:R4:W-:Y:S02]  /*26e40*/  STL.64 [R1+0x1f30], R2 ;  /* 0x001f300201007387 */ /* 0x0009e40000100a00 */
[----:B----4-:R-:W-:-:S05]  /*26e50*/  IMAD.WIDE R2, R195, 0x4, R122 ;  /* 0x00000004c3027825 */ /* 0x010fca00078e027a */
        /* <DEDUP_REMOVED lines=56> */
[----:B------:R1:W-:Y:S01]  /*271e0*/  STL.64 [R1+0x1778], R2 ;  /* 0x0017780201007387 */ /* 0x0003e20000100a00 */
[----:B------:R-:W-:Y:S02]  /*271f0*/  IMAD R133, R133, UR19, RZ ;  /* 0x0000001385857c24 */ /* 0x000fe4000f8e02ff */
        /* <DEDUP_REMOVED lines=44> */
[----:B------:R1:W-:Y:S01]  /*274c0*/  STL.64 [R1+0x1e88], R2 ;  /* 0x001e880201007387 */ /* 0x0003e20000100a00 */
[----:B------:R-:W-:Y:S02]  /*274d0*/  IMAD R156, R156, UR28, RZ ;  /* 0x0000001c9c9c7c24 */ /* 0x000fe4000f8e02ff */
        /* <DEDUP_REMOVED lines=22> */
[----:B------:R1:W-:Y:S01]  /*27640*/  STL.64 [R1+0x1728], R2 ;  /* 0x0017280201007387 */ /* 0x0003e20000100a00 */
[----:B------:R-:W-:-:S03]  /*27650*/  IMAD.WIDE R122, R163, 0x4, R122 ;  /* 0x00000004a37a7825 */ /* 0x000fc600078e027a */
[----:B-1----:R-:W2:Y:S04]  /*27660*/  LDL.LU.64 R2, [R1+0x49e0] ;  /* 0x0049e00001027983 */ /* 0x002ea80000300a00 */
[----:B------:R1:W-:Y:S04]  /*27670*/  STL.64 [R1+0x1e68], R122 ;  /* 0x001e687a01007387 */ /* 0x0003e80000100a00 */
[----:B-1----:R-:W3:Y:S01]  /*27680*/  LDL.LU R123, [R1+0x6b8] ;  /* 0x0006b800017b7983 */ /* 0x002ee20000300800 */
[----:B--2---:R-:W-:-:S05]  /*27690*/  IMAD.WIDE R32, R33, 0x4, R2 ;  /* 0x0000000421207825 */ /* 0x004fca00078e0202 */
[----:B------:R1:W-:Y:S02]  /*276a0*/  STL.64 [R1+0x12d8], R32 ;  /* 0x0012d82001007387 */ /* 0x0003e40000100a00 */
[----:B-1----:R-:W-:-:S04]  /*276b0*/  IMAD.WIDE R32, R252, 0x4, R2 ;  /* 0x00000004fc207825 */ /* 0x002fc800078e0202 */
[--C-:B---3--:R-:W-:Y:S01]  /*276c0*/  IMAD.WIDE R122, R123, 0x4, R2.reuse ;  /* 0x000000047b7a7825 */ /* 0x108fe200078e0202 */
[----:B------:R1:W-:Y:S04]  /*276d0*/  STL.64 [R1+0xdc0], R32 ;  /* 0x000dc02001007387 */ /* 0x0003e80000100a00 */
[----:B-1----:R-:W2:Y:S04]  /*276e0*/  LDL.LU.64 R32, [R1+0x49d8] ;  /* 0x0049d80001207983 */ /* 0x002ea80000300a00 */
[----:B------:R1:W-:Y:S02]  /*276f0*/  STL.64 [R1+0xdb8], R122 ;  /* 0x000db87a01007387 */ /* 0x0003e40000100a00 */
[----:B-1----:R-:W-:-:S02]  /*27700*/  IMAD.WIDE R122, R247, 0x4, R2 ;  /* 0x00000004f77a7825 */ /* 0x002fc400078e0202 */
[----:B------:R-:W3:Y:S04]  /*27710*/  LDL.LU R247, [R1+0x49d0] ;  /* 0x0049d00001f77983 */ /* 0x000ee80000300800 */
[----:B------:R1:W-:Y:S02]  /*27720*/  STL.64 [R1+0xdb0], R122 ;  /* 0x000db07a01007387 */ /* 0x0003e40000100a00 */
[----:B-1----:R-:W-:-:S05]  /*27730*/  IMAD.WIDE R122, R84, 0x4, R2 ;  /* 0x00000004547a7825 */ /* 0x002fca00078e0202 */
[----:B------:R1:W-:Y:S02]  /*27740*/  STL.64 [R1+0xda8], R122 ;  /* 0x000da87a01007387 */ /* 0x0003e40000100a00 */
[----:B-1----:R-:W-:-:S04]  /*27750*/  IMAD.WIDE R122, R92, 0x4, R2 ;  /* 0x000000045c7a7825 */ /* 0x002fc800078e0202 */
[--C-:B------:R-:W-:Y:S01]  /*27760*/  IMAD.WIDE R92, R93, 0x4, R2.reuse ;  /* 0x000000045d5c7825 */ /* 0x100fe200078e0202 */
[----:B------:R1:W-:Y:S04]  /*27770*/  STL.64 [R1+0xda0], R122 ;  /* 0x000da07a01007387 */ /* 0x0003e80000100a00 */
[----:B------:R4:W-:Y:S01]  /*27780*/  STL.64 [R1+0xd98], R92 ;  /* 0x000d985c01007387 */ /* 0x0009e20000100a00 */
[----:B-1----:R-:W-:-:S04]  /*27790*/  IMAD.WIDE R122, R94, 0x4, R2 ;  /* 0x000000045e7a7825 */ /* 0x002fc800078e0202 */
[--C-:B------:R-:W-:Y:S01]  /*277a0*/  IMAD.WIDE R94, R95, 0x4, R2.reuse ;  /* 0x000000045f5e7825 */ /* 0x100fe200078e0202 */
[----:B------:R1:W-:Y:S03]  /*277b0*/  STL.64 [R1+0xd90], R122 ;  /* 0x000d907a01007387 */ /* 0x0003e60000100a00 */
[--C-:B----4-:R-:W-:Y:S01]  /*277c0*/  IMAD.WIDE R92, R97, 0x4, R2.reuse ;  /* 0x00000004615c7825 */ /* 0x110fe200078e0202 */
[----:B------:R4:W-:Y:S04]  /*277d0*/  STL.64 [R1+0xd88], R94 ;  /* 0x000d885e01007387 */ /* 0x0009e80000100a00 */
[----:B------:R4:W-:Y:S01]  /*277e0*/  STL.64 [R1+0xe58], R92 ;  /* 0x000e585c01007387 */ /* 0x0009e20000100a00 */
[----:B-1----:R-:W-:-:S04]  /*277f0*/  IMAD.WIDE R122, R16, 0x4, R2 ;  /* 0x00000004107a7825 */ /* 0x002fc800078e0202 */
[--C-:B----4-:R-:W-:Y:S01]  /*27800*/  IMAD.WIDE R94, R17, 0x4, R2.reuse ;  /* 0x00000004115e7825 */ /* 0x110fe200078e0202 */
[----:B------:R-:W-:Y:S03]  /*27810*/  STL.64 [R1+0xe50], R122 ;  /* 0x000e507a01007387 */ /* 0x000fe60000100a00 */
[--C-:B------:R-:W-:Y:S01]  /*27820*/  IMAD.WIDE R92, R12, 0x4, R2.reuse ;  /* 0x000000040c5c7825 */ /* 0x100fe200078e0202 */
[----:B------:R-:W-:Y:S03]  /*27830*/  STL.64 [R1+0xe48], R94 ;  /* 0x000e485e01007387 */ /* 0x000fe60000100a00 */
[--C-:B------:R-:W-:Y:S01]  /*27840*/  IMAD.WIDE R16, R13, 0x4, R2.reuse ;  /* 0x000000040d107825 */ /* 0x100fe200078e0202 */
[----:B------:R1:W-:Y:S03]  /*27850*/  STL.64 [R1+0xe40], R92 ;  /* 0x000e405c01007387 */ /* 0x0003e60000100a00 */
[--C-:B------:R-:W-:Y:S01]  /*27860*/  IMAD.WIDE R12, R10, 0x4, R2.reuse ;  /* 0x000000040a0c7825 */ /* 0x100fe200078e0202 */
[----:B------:R-:W-:Y:S03]  /*27870*/  STL.64 [R1+0xe38], R16 ;  /* 0x000e381001007387 */ /* 0x000fe60000100a00 */
[--C-:B------:R-:W-:Y:S01]  /*27880*/  IMAD.WIDE R10, R11, 0x4, R2.reuse ;  /* 0x000000040b0a7825 */ /* 0x100fe200078e0202 */
[----:B-1----:R-:W4:Y:S04]  /*27890*/  LDL.LU R92, [R1+0xd0] ;  /* 0x0000d000015c7983 */ /* 0x002f280000300800 */
[----:B------:R-:W-:Y:S04]  /*278a0*/  STL.64 [R1+0xe30], R12 ;  /* 0x000e300c01007387 */ /* 0x000fe80000100a00 */
[----:B------:R-:W2:Y:S04]  /*278b0*/  LDL.LU R93, [R1+0x6bc] ;  /* 0x0006bc00015d7983 */ /* 0x000ea80000300800 */
[----:B------:R1:W-:Y:S04]  /*278c0*/  STL.64 [R1+0xe28], R10 ;  /* 0x000e280a01007387 */ /* 0x0003e80000100a00 */
[----:B------:R-:W3:Y:S04]  /*278d0*/  LDL.LU R94, [R1+0x6c4] ;  /* 0x0006c400015e7983 */ /* 0x000ee80000300800 */
[----:B------:R-:W3:Y:S04]  /*278e0*/  LDL.LU R95, [R1+0x6cc] ;  /* 0x0006cc00015f7983 */ /* 0x000ee80000300800 */
[----:B------:R-:W3:Y:S01]  /*278f0*/  LDL.LU R97, [R1+0x6d4] ;  /* 0x0006d40001617983 */ /* 0x000ee20000300800 */
[----:B-1----:R-:W-:-:S03]  /*27900*/  IMAD.WIDE R10, R101, 0x4, R2 ;  /* 0x00000004650a7825 */ /* 0x002fc600078e0202 */
[----:B------:R-:W3:Y:S04]  /*27910*/  LDL.LU R123, [R1+0x6d8] ;  /* 0x0006d800017b7983 */ /* 0x000ee80000300800 */
[----:B------:R1:W-:Y:S04]  /*27920*/  STL.64 [R1+0xe20], R10 ;  /* 0x000e200a01007387 */ /* 0x0003e80000100a00 */
[----:B------:R-:W3:Y:S04]  /*27930*/  LDL.LU R16, [R1+0x6dc] ;  /* 0x0006dc0001107983 */ /* 0x000ee80000300800 */
[----:B------:R-:W3:Y:S04]  /*27940*/  LDL.LU R17, [R1+0x80] ;  /* 0x0000800001117983 */ /* 0x000ee80000300800 */
[----:B------:R-:W3:Y:S01]  /*27950*/  LDL.LU R101, [R1+0x88] ;  /* 0x0000880001657983 */ /* 0x000ee20000300800 */
[----:B-1----:R-:W-:-:S04]  /*27960*/  IMAD.WIDE R10, R8, 0x4, R2 ;  /* 0x00000004080a7825 */ /* 0x002fc800078e0202 */
[--C-:B------:R-:W-:Y:S01]  /*27970*/  IMAD.WIDE R12, R18, 0x4, R2.reuse ;  /* 0x00000004120c7825 */ /* 0x100fe200078e0202 */
[----:B------:R1:W-:Y:S03]  /*27980*/  STL.64 [R1+0xe18], R10 ;  /* 0x000e180a01007387 */ /* 0x0003e60000100a00 */
[--C-:B------:R-:W-:Y:S01]  /*27990*/  IMAD.WIDE R18, R19, 0x4, R2.reuse ;  /* 0x0000000413127825 */ /* 0x100fe200078e0202 */
[----:B------:R1:W-:Y:S03]  /*279a0*/  STL.64 [R1+0xe10], R12 ;  /* 0x000e100c01007387 */ /* 0x0003e60000100a00 */
[--C-:B-1----:R-:W-:Y:S01]  /*279b0*/  IMAD.WIDE R10, R20, 0x4, R2.reuse ;  /* 0x00000004140a7825 */ /* 0x102fe200078e0202 */
[----:B------:R-:W3:Y:S04]  /*279c0*/  LDL.LU R12, [R1+0x9c] ;  /* 0x00009c00010c7983 */ /* 0x000ee80000300800 */
[----:B------:R-:W-:Y:S04]  /*279d0*/  STL.64 [R1+0xe08], R18 ;  /* 0x000e081201007387 */ /* 0x000fe80000100a00 */
[----:B------:R-:W3:Y:S04]  /*279e0*/  LDL.LU R13, [R1+0xb0] ;  /* 0x0000b000010d7983 */ /* 0x000ee80000300800 */
[----:B------:R1:W-:Y:S04]  /*279f0*/  STL.64 [R1+0xe00], R10 ;  /* 0x000e000a01007387 */ /* 0x0003e80000100a00 */
[----:B-1----:R-:W3:Y:S04]  /*27a00*/  LDL.LU R10, [R1+0xb4] ;  /* 0x0000b400010a7983 */ /* 0x002ee80000300800 */
[----:B------:R-:W3:Y:S04]  /*27a10*/  LDL.LU R11, [R1+0x94] ;  /* 0x00009400010b7983 */ /* 0x000ee80000300800 */
[----:B------:R-:W3:Y:S01]  /*27a20*/  LDL.LU R8, [R1+0x8c] ;  /* 0x00008c0001087983 */ /* 0x000ee20000300800 */
[----:B------:R-:W-:-:S03]  /*27a30*/  IMAD.WIDE R20, R21, 0x4, R2 ;  /* 0x0000000415147825 */ /* 0x000fc600078e0202 */
[----:B------:R-:W3:Y:S04]  /*27a40*/  LDL.LU R18, [R1+0x7c] ;  /* 0x00007c0001127983 */ /* 0x000ee80000300800 */
[----:B------:R-:W3:Y:S04]  /*27a50*/  LDL.LU R19, [R1+0x78] ;  /* 0x0000780001137983 */ /* 0x000ee80000300800 */
[----:B------:R1:W-:Y:S04]  /*27a60*/  STL.64 [R1+0xdf8], R20 ;  /* 0x000df81401007387 */ /* 0x0003e80000100a00 */
[----:B-1----:R-:W3:Y:S04]  /*27a70*/  LDL.LU R20, [R1+0x74] ;  /* 0x0000740001147983 */ /* 0x002ee80000300800 */
[----:B------:R-:W3:Y:S01]  /*27a80*/  LDL.LU R21, [R1+0x70] ;  /* 0x0000700001157983 */ /* 0x000ee20000300800 */
[----:B------:R-:W-:-:S05]  /*27a90*/  IMAD.WIDE R84, R85, 0x4, R2 ;  /* 0x0000000455547825 */ /* 0x000fca00078e0202 */
[----:B------:R1:W-:Y:S02]  /*27aa0*/  STL.64 [R1+0xdf0], R84 ;  /* 0x000df05401007387 */ /* 0x0003e40000100a00 */
[----:B-1----:R-:W-:-:S04]  /*27ab0*/  IMAD.WIDE R84, R248, 0x4, R2 ;  /* 0x00000004f8547825 */ /* 0x002fc800078e0202 */
[--C-:B------:R-:W-:Y:S01]  /*27ac0*/  IMAD.WIDE R248, R249, 0x4, R2.reuse ;  /* 0x00000004f9f87825 */ /* 0x100fe200078e0202 */
[----:B------:R1:W-:Y:S04]  /*27ad0*/  STL.64 [R1+0xde8], R84 ;  /* 0x000de85401007387 */ /* 0x0003e80000100a00 */
[----:B-1----:R-:W3:Y:S04]  /*27ae0*/  LDL.LU.64 R84, [R1+0x49c8] ;  /* 0x0049c80001547983 */ /* 0x002ee80000300a00 */
[----:B------:R1:W-:Y:S02]  /*27af0*/  STL.64 [R1+0xde0], R248 ;  /* 0x000de0f801007387 */ /* 0x0003e40000100a00 */
[----:B-1----:R-:W-:-:S04]  /*27b00*/  IMAD.WIDE R248, R86, 0x4, R2 ;  /* 0x0000000456f87825 */ /* 0x002fc800078e0202 */
[--C-:B------:R-:W-:Y:S01]  /*27b10*/  IMAD.WIDE R86, R87, 0x4, R2.reuse ;  /* 0x0000000457567825 */ /* 0x100fe200078e0202 */
[----:B------:R1:W-:Y:S04]  /*27b20*/  STL.64 [R1+0xdd8], R248 ;  /* 0x000dd8f801007387 */ /* 0x0003e80000100a00 */
[----:B-1----:R-:W3:Y:S04]  /*27b30*/  LDL.LU.64 R248, [R1+0x49c0] ;  /* 0x0049c00001f87983 */ /* 0x002ee80000300a00 */
[----:B------:R1:W-:Y:S02]  /*27b40*/  STL.64 [R1+0xdd0], R86 ;  /* 0x000dd05601007387 */ /* 0x0003e40000100a00 */
[----:B-1----:R-:W-:-:S05]  /*27b50*/  IMAD.WIDE R86, R244, 0x4, R2 ;  /* 0x00000004f4567825 */ /* 0x002fca00078e0202 */
[----:B------:R1:W-:Y:S04]  /*27b60*/  STL.64 [R1+0x848], R86 ;  /* 0x0008485601007387 */ /* 0x0003e80000100a00 */
[----:B-1----:R-:W3:Y:S01]  /*27b70*/  LDL.LU.64 R86, [R1+0x49b8] ;  /* 0x0049b80001567983 */ /* 0x002ee20000300a00 */
[----:B------:R-:W-:-:S05]  /*27b80*/  IMAD.WIDE R244, R245, 0x4, R2 ;  /* 0x00000004f5f47825 */ /* 0x000fca00078e0202 */
[----:B------:R4:W-:Y:S02]  /*27b90*/  STL.64 [R1+0x840], R244 ;  /* 0x000840f401007387 */ /* 0x0009e40000100a00 */
[----:B----4-:R-:W-:-:S05]  /*27ba0*/  IMAD.WIDE R244, R92, 0x4, R2 ;  /* 0x000000045cf47825 */ /* 0x010fca00078e0202 */
[----:B------:R1:W-:Y:S01]  /*27bb0*/  STL.64 [R1+0x838], R244 ;  /* 0x000838f401007387 */ /* 0x0003e20000100a00 */
[----:B--2---:R-:W-:-:S03]  /*27bc0*/  IMAD.WIDE R92, R93, 0x4, R2 ;  /* 0x000000045d5c7825 */ /* 0x004fc600078e0202 */
[----:B-1----:R-:W2:Y:S04]  /*27bd0*/  LDL.LU.64 R244, [R1+0x49b0] ;  /* 0x0049b00001f47983 */ /* 0x002ea80000300a00 */
[----:B------:R3:W-:Y:S02]  /*27be0*/  STL.64 [R1+0x830], R92 ;  /* 0x0008305c01007387 */ /* 0x0007e40000100a00 */
[----:B---3--:R-:W-:-:S04]  /*27bf0*/  IMAD.WIDE R92, R94, 0x4, R2 ;  /* 0x000000045e5c7825 */ /* 0x008fc800078e0202 */
[--C-:B------:R-:W-:Y:S01]  /*27c00*/  IMAD.WIDE R94, R95, 0x4, R2.reuse ;  /* 0x000000045f5e7825 */ /* 0x100fe200078e0202 */
[----:B------:R1:W-:Y:S04]  /*27c10*/  STL.64 [R1+0x828], R92 ;  /* 0x0008285c01007387 */ /* 0x0003e80000100a00 */
[----:B-1----:R-:W3:Y:S04]  /*27c20*/  LDL.LU.64 R92, [R1+0x49a8] ;  /* 0x0049a800015c7983 */ /* 0x002ee80000300a00 */
[----:B------:R1:W-:Y:S01]  /*27c30*/  STL.64 [R1+0x820], R94 ;  /* 0x0008205e01007387 */ /* 0x0003e20000100a00 */
[----:B------:R-:W-:-:S04]  /*27c40*/  IMAD.WIDE R122, R123, 0x4, R2 ;  /* 0x000000047b7a7825 */ /* 0x000fc800078e0202 */
[----:B-1----:R-:W-:-:S05]  /*27c50*/  IMAD.WIDE R94, R96, 0x4, R2 ;  /* 0x00000004605e7825 */ /* 0x002fca00078e0202 */
[----:B------:R1:W-:Y:S01]  /*27c60*/  STL.64 [R1+0x818], R94 ;  /* 0x0008185e01007387 */ /* 0x0003e20000100a00 */
[----:B------:R-:W-:-:S03]  /*27c70*/  IMAD.WIDE R96, R97, 0x4, R2 ;  /* 0x0000000461607825 */ /* 0x000fc600078e0202 */
[----:B-1----:R-:W4:Y:S04]  /*27c80*/  LDL.LU.64 R94, [R1+0x49a0] ;  /* 0x0049a000015e7983 */ /* 0x002f280000300a00 */
[----:B------:R1:W-:Y:S04]  /*27c90*/  STL.64 [R1+0x810], R96 ;  /* 0x0008106001007387 */ /* 0x0003e80000100a00 */
[----:B-1----:R-:W2:Y:S04]  /*27ca0*/  LDL.LU.64 R96, [R1+0x4998] ;  /* 0x0049980001607983 */ /* 0x002ea80000300a00 */
[----:B------:R1:W-:Y:S02]  /*27cb0*/  STL.64 [R1+0x808], R122 ;  /* 0x0008087a01007387 */ /* 0x0003e40000100a00 */
[----:B-1----:R-:W-:-:S05]  /*27cc0*/  IMAD.WIDE R122, R16, 0x4, R2 ;  /* 0x00000004107a7825 */ /* 0x002fca00078e0202 */
[----:B------:R1:W-:Y:S02]  /*27cd0*/  STL.64 [R1+0x800], R122 ;  /* 0x0008007a01007387 */ /* 0x0003e40000100a00 */
[----:B-1----:R-:W-:-:S04]  /*27ce0*/  IMAD.WIDE R122, R17, 0x4, R2 ;  /* 0x00000004117a7825 */ /* 0x002fc800078e0202 */
[--C-:B------:R-:W-:Y:S02]  /*27cf0*/  IMAD.WIDE R16, R101, 0x4, R2.reuse ;  /* 0x0000000465107825 */ /* 0x100fe400078e0202 */
[----:B------:R-:W2:Y:S04]  /*27d00*/  LDL.LU R101, [R1+0x8] ;  /* 0x0000080001657983 */ /* 0x000ea80000300800 */
[----:B------:R1:W-:Y:S04]  /*27d10*/  STL.64 [R1+0x7f8], R122 ;  /* 0x0007f87a01007387 */ /* 0x0003e80000100a00 */
[----:B-1----:R-:W2:Y:S04]  /*27d20*/  LDL.LU R123, [R1+0x4] ;  /* 0x00000400017b7983 */ /* 0x002ea80000300800 */
[----:B------:R1:W-:Y:S02]  /*27d30*/  STL.64 [R1+0x7f0], R16 ;  /* 0x0007f01001007387 */ /* 0x0003e40000100a00 */
[----:B-1----:R-:W-:-:S04]  /*27d40*/  IMAD.WIDE R16, R14, 0x4, R2 ;  /* 0x000000040e107825 */ /* 0x002fc800078e0202 */
[--C-:B------:R-:W-:Y:S01]  /*27d50*/  IMAD.WIDE R14, R15, 0x4, R2.reuse ;  /* 0x000000040f0e7825 */ /* 0x100fe200078e0202 */
[----:B------:R1:W-:Y:S04]  /*27d60*/  STL.64 [R1+0x7e8], R16 ;  /* 0x0007e81001007387 */ /* 0x0003e80000100a00 */
[----:B-1----:R-:W2:Y:S04]  /*27d70*/  LDL.LU.64 R16, [R1+0x4990] ;  /* 0x0049900001107983 */ /* 0x002ea80000300a00 */
        /* <DEDUP_REMOVED lines=46> */
[----:B-1----:R-:W-:-:S05]  /*28060*/  IMAD.WIDE R248, R86, 0x4, R2 ;  /* 0x0000000456f87825 */ /* 0x002fca00078e0202 */
[----:B------:R1:W-:Y:S04]  /*28070*/  STL.64 [R1+0x740], R248 ;  /* 0x000740f801007387 */ /* 0x0003e80000100a00 */
[----:B-1----:R-:W2:Y:S01]  /*28080*/  LDL.LU.64 R248, [R1+0x4940] ;  /* 0x0049400001f87983 */ /* 0x002ea20000300a00 */
[----:B------:R-:W-:-:S05]  /*28090*/  IMAD.WIDE R86, R87, 0x4, R2 ;  /* 0x0000000457567825 */ /* 0x000fca00078e0202 */
[----:B------:R3:W-:Y:S02]  /*280a0*/  STL.64 [R1+0x738], R86 ;  /* 0x0007385601007387 */ /* 0x0007e40000100a00 */
[----:B---3--:R-:W-:-:S04]  /*280b0*/  IMAD.WIDE R86, R92, 0x4, R2 ;  /* 0x000000045c567825 */ /* 0x008fc800078e0202 */
[--C-:B------:R-:W-:Y:S01]  /*280c0*/  IMAD.WIDE R92, R93, 0x4, R2.reuse ;  /* 0x000000045d5c7825 */ /* 0x100fe200078e0202 */
[----:B------:R1:W-:Y:S04]  /*280d0*/  STL.64 [R1+0x730], R86 ;  /* 0x0007305601007387 */ /* 0x0003e80000100a00 */
[----:B-1----:R-:W3:Y:S04]  /*280e0*/  LDL.LU.64 R86, [R1+0x4938] ;  /* 0x0049380001567983 */ /* 0x002ee80000300a00 */
[----:B------:R4:W-:Y:S02]  /*280f0*/  STL.64 [R1+0x728], R92 ;  /* 0x0007285c01007387 */ /* 0x0009e40000100a00 */
[----:B----4-:R-:W-:-:S04]  /*28100*/  IMAD.WIDE R92, R94, 0x4, R2 ;  /* 0x000000045e5c7825 */ /* 0x010fc800078e0202 */
[--C-:B------:R-:W-:Y:S01]  /*28110*/  IMAD.WIDE R94, R95, 0x4, R2.reuse ;  /* 0x000000045f5e7825 */ /* 0x100fe200078e0202 */
[----:B------:R1:W-:Y:S04]  /*28120*/  STL.64 [R1+0x720], R92 ;  /* 0x0007205c01007387 */ /* 0x0003e80000100a00 */
[----:B-1----:R-:W4:Y:S04]  /*28130*/  LDL.LU.64 R92, [R1+0x4930] ;  /* 0x00493000015c7983 */ /* 0x002f280000300a00 */
[----:B------:R2:W-:Y:S02]  /*28140*/  STL.64 [R1+0x718], R94 ;  /* 0x0007185e01007387 */ /* 0x0005e40000100a00 */
[----:B--2---:R-:W-:-:S04]  /*28150*/  IMAD.WIDE R94, R96, 0x4, R2 ;  /* 0x00000004605e7825 */ /* 0x004fc800078e0202 */
        /* <DEDUP_REMOVED lines=8> */
[----:B------:R1:W-:Y:S04]  /*281e0*/  STL.64 [R1+0x310], R100 ;  /* 0x0003106401007387 */ /* 0x0003e80000100a00 */
[----:B-1----:R-:W2:Y:S01]  /*281f0*/  LDL.LU.64 R100, [R1+0x4918] ;  /* 0x0049180001647983 */ /* 0x002ea20000300a00 */
[----:B------:R-:W-:-:S05]  /*28200*/  IMAD.WIDE R122, R123, 0x4, R2 ;  /* 0x000000047b7a7825 */ /* 0x000fca00078e0202 */
        /* <DEDUP_REMOVED lines=31> */
[----:B-1----:R-:W-:-:S04]  /*28400*/  IMAD.WIDE R122, R100, 0x4, R2 ;  /* 0x00000004647a7825 */ /* 0x002fc800078e0202 */
[--C-:B------:R-:W-:Y:S01]  /*28410*/  IMAD.WIDE R100, R97, 0x4, R2.reuse ;  /* 0x0000000461647825 */ /* 0x100fe200078e0202 */
[----:B------:R1:W-:Y:S03]  /*28420*/  STL.64 [R1+0x288], R122 ;  /* 0x0002887a01007387 */ /* 0x0003e60000100a00 */
[--C-:B------:R-:W-:Y:S01]  /*28430*/  IMAD.WIDE R96, R96, 0x4, R2.reuse ;  /* 0x0000000460607825 */ /* 0x100fe200078e0202 */
[----:B------:R2:W-:Y:S04]  /*28440*/  STL.64 [R1+0x298], R100 ;  /* 0x0002986401007387 */ /* 0x0005e80000100a00 */
[----:B------:R4:W-:Y:S01]  /*28450*/  STL.64 [R1+0x2a0], R96 ;  /* 0x0002a06001007387 */ /* 0x0009e20000100a00 */
[----:B-1----:R-:W-:-:S04]  /*28460*/  IMAD.WIDE R122, R95, 0x4, R2 ;  /* 0x000000045f7a7825 */ /* 0x002fc800078e0202 */
[--C-:B--2---:R-:W-:Y:S01]  /*28470*/  IMAD.WIDE R100, R94, 0x4, R2.reuse ;  /* 0x000000045e647825 */ /* 0x104fe200078e0202 */
[----:B------:R-:W-:Y:S03]  /*28480*/  STL.64 [R1+0x210], R122 ;  /* 0x0002107a01007387 */ /* 0x000fe60000100a00 */
[--C-:B----4-:R-:W-:Y:S01]  /*28490*/  IMAD.WIDE R96, R93, 0x4, R2.reuse ;  /* 0x000000045d607825 */ /* 0x110fe200078e0202 */
[----:B------:R-:W-:Y:S03]  /*284a0*/  STL.64 [R1+0x208], R100 ;  /* 0x0002086401007387 */ /* 0x000fe60000100a00 */
[--C-:B------:R-:W-:Y:S01]  /*284b0*/  IMAD.WIDE R94, R92, 0x4, R2.reuse ;  /* 0x000000045c5e7825 */ /* 0x100fe200078e0202 */
[----:B------:R1:W-:Y:S03]  /*284c0*/  STL.64 [R1+0x200], R96 ;  /* 0x0002006001007387 */ /* 0x0003e60000100a00 */
[--C-:B------:R-:W-:Y:S01]  /*284d0*/  IMAD.WIDE R92, R91, 0x4, R2.reuse ;  /* 0x000000045b5c7825 */ /* 0x100fe200078e0202 */
[----:B------:R3:W-:Y:S04]  /*284e0*/  STL.64 [R1+0x2a8], R94 ;  /* 0x0002a85e01007387 */ /* 0x0007e80000100a00 */
[----:B------:R2:W-:Y:S01]  /*284f0*/  STL.64 [R1+0x1f8], R92 ;  /* 0x0001f85c01007387 */ /* 0x0005e20000100a00 */
[----:B------:R-:W-:-:S04]  /*28500*/  IMAD.WIDE R248, R248, 0x4, R2 ;  /* 0x00000004f8f87825 */ /* 0x000fc800078e0202 */
[----:B-1----:R-:W-:-:S04]  /*28510*/  IMAD.WIDE R96, R88, 0x4, R2 ;  /* 0x0000000458607825 */ /* 0x002fc800078e0202 */
[--C-:B---3--:R-:W-:Y:S01]  /*28520*/  IMAD.WIDE R94, R87, 0x4, R2.reuse ;  /* 0x00000004575e7825 */ /* 0x108fe200078e0202 */
[----:B------:R-:W-:Y:S03]  /*28530*/  STL.64 [R1+0x2b0], R96 ;  /* 0x0002b06001007387 */ /* 0x000fe60000100a00 */
[--C-:B--2---:R-:W-:Y:S01]  /*28540*/  IMAD.WIDE R92, R86, 0x4, R2.reuse ;  /* 0x00000004565c7825 */ /* 0x104fe200078e0202 */
[----:B------:R-:W-:Y:S03]  /*28550*/  STL.64 [R1+0x1f0], R94 ;  /* 0x0001f05e01007387 */ /* 0x000fe60000100a00 */
[--C-:B------:R-:W-:Y:S01]  /*28560*/  IMAD.WIDE R86, R85, 0x4, R2.reuse ;  /* 0x0000000455567825 */ /* 0x100fe200078e0202 */
[----:B------:R1:W-:Y:S04]  /*28570*/  STL.64 [R1+0x2b8], R92 ;  /* 0x0002b85c01007387 */ /* 0x0003e80000100a00 */
[----:B------:R-:W-:Y:S04]  /*28580*/  STL.64 [R1+0x4900], R248 ;  /* 0x004900f801007387 */ /* 0x000fe80000100a00 */
[----:B------:R2:W-:Y:S01]  /*28590*/  STL.64 [R1+0x1e8], R86 ;  /* 0x0001e85601007387 */ /* 0x0005e20000100a00 */
[----:B-1----:R-:W-:-:S04]  /*285a0*/  IMAD.WIDE R92, R81, 0x4, R2 ;  /* 0x00000004515c7825 */ /* 0x002fc800078e0202 */
[----:B--2---:R-:W-:-:S04]  /*285b0*/  IMAD.WIDE R86, R84, 0x4, R2 ;  /* 0x0000000454567825 */ /* 0x004fc800078e0202 */
[--C-:B------:R-:W-:Y:S01]  /*285c0*/  IMAD.WIDE R84, R83, 0x4, R2.reuse ;  /* 0x0000000453547825 */ /* 0x100fe200078e0202 */
        /* <DEDUP_REMOVED lines=21> */
[----:B-1----:R-:W-:-:S04]  /*28720*/  IMAD.WIDE R86, R32, 0x4, R2 ;  /* 0x0000000420567825 */ /* 0x002fc800078e0202 */
[--C-:B--2---:R-:W-:Y:S01]  /*28730*/  IMAD.WIDE R84, R27, 0x4, R2.reuse ;  /* 0x000000041b547825 */ /* 0x104fe200078e0202 */
[----:B------:R-:W-:Y:S03]  /*28740*/  STL.64 [R1+0x1b0], R86 ;  /* 0x0001b05601007387 */ /* 0x000fe60000100a00 */
[--C-:B------:R-:W-:Y:S01]  /*28750*/  IMAD.WIDE R32, R24, 0x4, R2.reuse ;  /* 0x0000000418207825 */ /* 0x100fe200078e0202 */
[----:B------:R-:W2:Y:S04]  /*28760*/  LDL.LU R116, [R1+0xd4] ;  /* 0x0000d40001747983 */ /* 0x000ea80000300800 */
[----:B------:R-:W-:Y:S04]  /*28770*/  STL.64 [R1+0x2f8], R84 ;  /* 0x0002f85401007387 */ /* 0x000fe80000100a00 */
[----:B------:R-:W3:Y:S04]  /*28780*/  LDL.LU R120, [R1+0xbc] ;  /* 0x0000bc0001787983 */ /* 0x000ee80000300800 */
[----:B------:R1:W-:Y:S04]  /*28790*/  STL.64 [R1+0x1a8], R32 ;  /* 0x0001a82001007387 */ /* 0x0003e80000100a00 */
[----:B------:R-:W4:Y:S04]  /*287a0*/  LDL.LU R124, [R1+0xb8] ;  /* 0x0000b800017c7983 */ /* 0x000f280000300800 */
[----:B------:R-:W4:Y:S04]  /*287b0*/  LDL.LU R127, [R1+0xdc] ;  /* 0x0000dc00017f7983 */ /* 0x000f280000300800 */
[----:B------:R-:W4:Y:S04]  /*287c0*/  LDL.LU R129, [R1+0x130] ;  /* 0x0001300001817983 */ /* 0x000f280000300800 */
[----:B------:R-:W4:Y:S01]  /*287d0*/  LDL.LU R132, [R1+0x134] ;  /* 0x0001340001847983 */ /* 0x000f220000300800 */
[----:B-1----:R-:W-:-:S03]  /*287e0*/  IMAD.WIDE R32, R23, 0x4, R2 ;  /* 0x0000000417207825 */ /* 0x002fc600078e0202 */
[----:B------:R-:W4:Y:S04]  /*287f0*/  LDL.LU R229, [R1+0x138] ;  /* 0x0001380001e57983 */ /* 0x000f280000300800 */
[----:B------:R-:W4:Y:S01]  /*28800*/  LDL.LU R243, [R1+0x18] ;  /* 0x0000180001f37983 */ /* 0x000f220000300800 */
[----:B------:R-:W-:-:S03]  /*28810*/  IMAD.WIDE R22, R22, 0x4, R2 ;  /* 0x0000000416167825 */ /* 0x000fc600078e0202 */
[----:B------:R-:W4:Y:S04]  /*28820*/  LDL.LU R245, [R1+0x140] ;  /* 0x0001400001f57983 */ /* 0x000f280000300800 */
[----:B------:R1:W-:Y:S04]  /*28830*/  STL.64 [R1+0x300], R32 ;  /* 0x0003002001007387 */ /* 0x0003e80000100a00 */
[----:B------:R-:W4:Y:S04]  /*28840*/  LDL.LU R247, [R1+0x148] ;  /* 0x0001480001f77983 */ /* 0x000f280000300800 */
[----:B------:R1:W-:Y:S04]  /*28850*/  STL.64 [R1+0x1a0], R22 ;  /* 0x0001a01601007387 */ /* 0x0003e80000100a00 */
[----:B------:R-:W4:Y:S04]  /*28860*/  LDL.LU R252, [R1+0x14c] ;  /* 0x00014c0001fc7983 */ /* 0x000f280000300800 */
[----:B------:R-:W4:Y:S01]  /*28870*/  LDL.LU R122, [R1+0x154] ;  /* 0x00015400017a7983 */ /* 0x000f220000300800 */
[----:B-1----:R-:W-:-:S04]  /*28880*/  IMAD.WIDE R32, R21, 0x4, R2 ;  /* 0x0000000415207825 */ /* 0x002fc800078e0202 */
[--C-:B------:R-:W-:Y:S01]  /*28890*/  IMAD.WIDE R22, R20, 0x4, R2.reuse ;  /* 0x0000000414167825 */ /* 0x100fe200078e0202 */
[----:B------:R-:W-:Y:S04]  /*288a0*/  STL.64 [R1+0x308], R32 ;  /* 0x0003082001007387 */ /* 0x000fe80000100a00 */
[----:B------:R1:W-:Y:S04]  /*288b0*/  STL.64 [R1+0x198], R22 ;  /* 0x0001981601007387 */ /* 0x0003e80000100a00 */
[----:B------:R-:W4:Y:S01]  /*288c0*/  LDL.LU R123, [R1+0x608] ;  /* 0x00060800017b7983 */ /* 0x000f220000300800 */
[----:B------:R-:W-:-:S04]  /*288d0*/  IMAD.WIDE R20, R19, 0x4, R2 ;  /* 0x0000000413147825 */ /* 0x000fc800078e0202 */
[--C-:B------:R-:W-:Y:S01]  /*288e0*/  IMAD.WIDE R18, R18, 0x4, R2.reuse ;  /* 0x0000000412127825 */ /* 0x100fe200078e0202 */
[----:B------:R1:W-:Y:S03]  /*288f0*/  STL.64 [R1+0x318], R20 ;  /* 0x0003181401007387 */ /* 0x0003e60000100a00 */
[--C-:B-1----:R-:W-:Y:S01]  /*28900*/  IMAD.WIDE R22, R17, 0x4, R2.reuse ;  /* 0x0000000411167825 */ /* 0x102fe200078e0202 */
[----:B------:R1:W-:Y:S04]  /*28910*/  STL.64 [R1+0x190], R18 ;  /* 0x0001901201007387 */ /* 0x0003e80000100a00 */
[----:B------:R1:W-:Y:S01]  /*28920*/  STL.64 [R1+0x320], R22 ;  /* 0x0003201601007387 */ /* 0x0003e20000100a00 */
[----:B------:R-:W-:-:S04]  /*28930*/  IMAD.WIDE R20, R5, 0x4, R2 ;  /* 0x0000000405147825 */ /* 0x000fc800078e0202 */
[----:B-1----:R-:W-:-:S04]  /*28940*/  IMAD.WIDE R18, R0, 0x4, R2 ;  /* 0x0000000400127825 */ /* 0x002fc800078e0202 */
[--C-:B------:R-:W-:Y:S01]  /*28950*/  IMAD.WIDE R22, R8, 0x4, R2.reuse ;  /* 0x0000000408167825 */ /* 0x100fe200078e0202 */
[----:B------:R1:W-:Y:S04]  /*28960*/  STL.64 [R1+0x188], R18 ;  /* 0x0001881201007387 */ /* 0x0003e80000100a00 */
[----:B------:R1:W-:Y:S04]  /*28970*/  STL.64 [R1+0x328], R20 ;  /* 0x0003281401007387 */ /* 0x0003e80000100a00 */
[----:B------:R-:W-:Y:S01]  /*28980*/  STL.64 [R1+0x180], R22 ;  /* 0x0001801601007387 */ /* 0x000fe20000100a00 */
[----:B-1----:R-:W-:-:S04]  /*28990*/  IMAD.WIDE R18, R9, 0x4, R2 ;  /* 0x0000000409127825 */ /* 0x002fc800078e0202 */
[--C-:B------:R-:W-:Y:S01]  /*289a0*/  IMAD.WIDE R20, R10, 0x4, R2.reuse ;  /* 0x000000040a147825 */ /* 0x100fe200078e0202 */
[----:B------:R1:W-:Y:S03]  /*289b0*/  STL.64 [R1+0x330], R18 ;  /* 0x0003301201007387 */ /* 0x0003e60000100a00 */
[--C-:B------:R-:W-:Y:S01]  /*289c0*/  IMAD.WIDE R8, R11, 0x4, R2.reuse ;  /* 0x000000040b087825 */ /* 0x100fe200078e0202 */
[----:B------:R-:W-:Y:S03]  /*289d0*/  STL.64 [R1+0x178], R20 ;  /* 0x0001781401007387 */ /* 0x000fe60000100a00 */
[--C-:B------:R-:W-:Y:S01]  /*289e0*/  IMAD.WIDE R10, R13, 0x4, R2.reuse ;  /* 0x000000040d0a7825 */ /* 0x100fe200078e0202 */
[----:B------:R1:W-:Y:S03]  /*289f0*/  STL.64 [R1+0x338], R8 ;  /* 0x0003380801007387 */ /* 0x0003e60000100a00 */
[----:B-1----:R-:W-:-:S04]  /*28a00*/  IMAD.WIDE R18, R12, 0x4, R2 ;  /* 0x000000040c127825 */ /* 0x002fc800078e0202 */
[--C-:B------:R-:W-:Y:S01]  /*28a10*/  IMAD.WIDE R12, R15, 0x4, R2.reuse ;  /* 0x000000040f0c7825 */ /* 0x100fe200078e0202 */
[----:B------:R-:W-:Y:S03]  /*28a20*/  STL.64 [R1+0x170], R18 ;  /* 0x0001701201007387 */ /* 0x000fe60000100a00 */
[--C-:B------:R-:W-:Y:S01]  /*28a30*/  IMAD.WIDE R8, R14, 0x4, R2.reuse ;  /* 0x000000040e087825 */ /* 0x100fe200078e0202 */
[----:B------:R1:W-:Y:S04]  /*28a40*/  STL.64 [R1+0x340], R10 ;  /* 0x0003400a01007387 */ /* 0x0003e80000100a00 */
[----:B------:R2:W-:Y:S04]  /*28a50*/  STL.64 [R1+0x168], R8 ;  /* 0x0001680801007387 */ /* 0x0005e80000100a00 */
[----:B------:R3:W-:Y:S01]  /*28a60*/  STL.64 [R1+0x348], R12 ;  /* 0x0003480c01007387 */ /* 0x0007e20000100a00 */
[----:B-1----:R-:W-:-:S05]  /*28a70*/  IMAD.WIDE R10, R16, 0x4, R2 ;  /* 0x00000004100a7825 */ /* 0x002fca00078e0202 */
[----:B------:R4:W-:Y:S01]  /*28a80*/  STL.64 [R1+0x160], R10 ;  /* 0x0001600a01007387 */ /* 0x0009e20000100a00 */
[----:B--2---:R-:W-:-:S04]  /*28a90*/  IMAD.WIDE R8, R116, 0x4, R2 ;  /* 0x0000000474087825 */ /* 0x004fc800078e0202 */
[--C-:B---3--:R-:W-:Y:S01]  /*28aa0*/  IMAD.WIDE R12, R120, 0x4, R2.reuse ;  /* 0x00000004780c7825 */ /* 0x108fe200078e0202 */
        /* <DEDUP_REMOVED lines=27> */
[----:B------:R-:W3:Y:S01]  /*28c60*/  LDL.LU R112, [R1+0x6e4] ;  /* 0x0006e40001707983 */ /* 0x000ee20000300800 */
[----:B--2---:R-:W-:-:S03]  /*28c70*/  IMAD.WIDE R8, R98, 0x4, R2 ;  /* 0x0000000462087825 */ /* 0x004fc600078e0202 */
[----:B------:R-:W-:Y:S04]  /*28c80*/  STL.64 [R1+0x5e0], R10 ;  /* 0x0005e00a01007387 */ /* 0x000fe80000100a00 */
[----:B------:R-:W2:Y:S04]  /*28c90*/  LDL.LU R252, [R1+0x6e8] ;  /* 0x0006e80001fc7983 */ /* 0x000ea80000300800 */
[----:B------:R1:W-:Y:S04]  /*28ca0*/  STL.64 [R1+0x5b0], R8 ;  /* 0x0005b00801007387 */ /* 0x0003e80000100a00 */
[----:B------:R-:W4:Y:S04]  /*28cb0*/  LDL.LU R116, [R1+0x13c] ;  /* 0x00013c0001747983 */ /* 0x000f280000300800 */
[----:B------:R-:W4:Y:S01]  /*28cc0*/  LDL.LU R120, [R1+0x7dc] ;  /* 0x0007dc0001787983 */ /* 0x000f220000300800 */
[----:B-1----:R-:W-:-:S05]  /*28cd0*/  IMAD.WIDE R8, R123, 0x4, R2 ;  /* 0x000000047b087825 */ /* 0x002fca00078e0202 */
[----:B------:R1:W-:Y:S04]  /*28ce0*/  STL.64 [R1+0x5a0], R8 ;  /* 0x0005a00801007387 */ /* 0x0003e80000100a00 */
[----:B------:R-:W4:Y:S04]  /*28cf0*/  LDL.LU R124, [R1+0xc58] ;  /* 0x000c5800017c7983 */ /* 0x000f280000300800 */
[----:B------:R-:W4:Y:S04]  /*28d00*/  LDL.LU R122, [R1+0xc5c] ;  /* 0x000c5c00017a7983 */ /* 0x000f280000300800 */
[----:B------:R-:W4:Y:S01]  /*28d10*/  LDL.LU R127, [R1+0xc68] ;  /* 0x000c6800017f7983 */ /* 0x000f220000300800 */
[----:B-1----:R-:W-:-:S03]  /*28d20*/  IMAD.WIDE R8, R89, 0x4, R2 ;  /* 0x0000000459087825 */ /* 0x002fc600078e0202 */
[----:B------:R-:W4:Y:S04]  /*28d30*/  LDL.LU R129, [R1+0xc0] ;  /* 0x0000c00001817983 */ /* 0x000f280000300800 */
[----:B------:R1:W-:Y:S04]  /*28d40*/  STL.64 [R1+0x568], R8 ;  /* 0x0005680801007387 */ /* 0x0003e80000100a00 */
[----:B------:R-:W4:Y:S01]  /*28d50*/  LDL.LU R123, [R1+0xc6c] ;  /* 0x000c6c00017b7983 */ /* 0x000f220000300800 */
[----:B------:R-:W-:-:S03]  /*28d60*/  IMAD.WIDE R10, R70, 0x4, R2 ;  /* 0x00000004460a7825 */ /* 0x000fc600078e0202 */
[----:B------:R-:W4:Y:S01]  /*28d70*/  LDL.LU R132, [R1+0xc70] ;  /* 0x000c700001847983 */ /* 0x000f220000300800 */
[----:B------:R-:W-:-:S03]  /*28d80*/  IMAD.WIDE R12, R56, 0x4, R2 ;  /* 0x00000004380c7825 */ /* 0x000fc600078e0202 */
[----:B------:R1:W-:Y:S02]  /*28d90*/  STL.64 [R1+0x558], R10 ;  /* 0x0005580a01007387 */ /* 0x0003e40000100a00 */
[----:B-1----:R-:W-:-:S05]  /*28da0*/  IMAD.WIDE R8, R67, 0x4, R2 ;  /* 0x0000000443087825 */ /* 0x002fca00078e0202 */
[----:B------:R1:W-:Y:S01]  /*28db0*/  STL.64 [R1+0x550], R8 ;  /* 0x0005500801007387 */ /* 0x0003e20000100a00 */
[----:B------:R-:W-:-:S05]  /*28dc0*/  IMAD.WIDE R10, R57, 0x4, R2 ;  /* 0x00000004390a7825 */ /* 0x000fca00078e0202 */
[----:B------:R1:W-:Y:S02]  /*28dd0*/  STL.64 [R1+0x158], R10 ;  /* 0x0001580a01007387 */ /* 0x0003e40000100a00 */
[--C-:B-1----:R-:W-:Y:S02]  /*28de0*/  IMAD.WIDE R8, R42, 0x4, R2.reuse ;  /* 0x000000042a087825 */ /* 0x102fe400078e0202 */
[----:B------:R1:W-:Y:S04]  /*28df0*/  STL.64 [R1+0x150], R12 ;  /* 0x0001500c01007387 */ /* 0x0003e80000100a00 */
[----:B------:R-:W4:Y:S01]  /*28e00*/  LDL.LU R245, [R1+0xc74] ;  /* 0x000c740001f57983 */ /* 0x000f220000300800 */
[----:B------:R-:W-:-:S03]  /*28e10*/  IMAD.WIDE R10, R41, 0x4, R2 ;  /* 0x00000004290a7825 */ /* 0x000fc600078e0202 */
[----:B------:R1:W-:Y:S02]  /*28e20*/  STL.64 [R1+0x148], R8 ;  /* 0x0001480801007387 */ /* 0x0003e40000100a00 */
[--C-:B-1----:R-:W-:Y:S02]  /*28e30*/  IMAD.WIDE R12, R36, 0x4, R2.reuse ;  /* 0x00000004240c7825 */ /* 0x102fe400078e0202 */
[----:B------:R1:W-:Y:S02]  /*28e40*/  STL.64 [R1+0x140], R10 ;  /* 0x0001400a01007387 */ /* 0x0003e40000100a00 */
[----:B------:R-:W-:-:S04]  /*28e50*/  IMAD.WIDE R8, R39, 0x4, R2 ;  /* 0x0000000427087825 */ /* 0x000fc800078e0202 */
[--C-:B-1----:R-:W-:Y:S01]  /*28e60*/  IMAD.WIDE R10, R34, 0x4, R2.reuse ;  /* 0x00000004220a7825 */ /* 0x102fe200078e0202 */
[----:B------:R1:W-:Y:S04]  /*28e70*/  STL.64 [R1+0x130], R8 ;  /* 0x0001300801007387 */ /* 0x0003e80000100a00 */
[----:B------:R1:W-:Y:S04]  /*28e80*/  STL.64 [R1+0x128], R12 ;  /* 0x0001280c01007387 */ /* 0x0003e80000100a00 */
[----:B------:R-:W4:Y:S01]  /*28e90*/  LDL.LU R229, [R1+0xc78] ;  /* 0x000c780001e57983 */ /* 0x000f220000300800 */
[----:B-1----:R-:W-:-:S03]  /*28ea0*/  IMAD.WIDE R8, R25, 0x4, R2 ;  /* 0x0000000419087825 */ /* 0x002fc600078e0202 */
[----:B------:R1:W-:Y:S04]  /*28eb0*/  STL.64 [R1+0x120], R10 ;  /* 0x0001200a01007387 */ /* 0x0003e80000100a00 */
[----:B------:R-:W4:Y:S01]  /*28ec0*/  LDL.LU R243, [R1+0x6c] ;  /* 0x00006c0001f37983 */ /* 0x000f220000300800 */
[----:B------:R-:W-:-:S03]  /*28ed0*/  IMAD.WIDE R12, R28, 0x4, R2 ;  /* 0x000000041c0c7825 */ /* 0x000fc600078e0202 */
[----:B------:R1:W-:Y:S02]  /*28ee0*/  STL.64 [R1+0x118], R8 ;  /* 0x0001180801007387 */ /* 0x0003e40000100a00 */
[----:B-1----:R-:W-:-:S04]  /*28ef0*/  IMAD.WIDE R10, R29, 0x4, R2 ;  /* 0x000000041d0a7825 */ /* 0x002fc800078e0202 */
[----:B------:R-:W-:-:S05]  /*28f00*/  IMAD.WIDE R8, R26, 0x4, R2 ;  /* 0x000000041a087825 */ /* 0x000fca00078e0202 */
[----:B------:R1:W-:Y:S04]  /*28f10*/  STL.64 [R1+0x110], R8 ;  /* 0x0001100801007387 */ /* 0x0003e80000100a00 */
[----:B------:R1:W-:Y:S04]  /*28f20*/  STL.64 [R1+0x108], R12 ;  /* 0x0001080c01007387 */ /* 0x0003e80000100a00 */
[----:B------:R-:W4:Y:S01]  /*28f30*/  LDL.LU R247, [R1+0xc7c] ;  /* 0x000c7c0001f77983 */ /* 0x000f220000300800 */
[----:B-1----:R-:W-:-:S03]  /*28f40*/  IMAD.WIDE R8, R30, 0x4, R2 ;  /* 0x000000041e087825 */ /* 0x002fc600078e0202 */
[----:B------:R-:W-:Y:S01]  /*28f50*/  STL.64 [R1+0xf8], R10 ;  /* 0x0000f80a01007387 */ /* 0x000fe20000100a00 */
[----:B------:R-:W-:-:S03]  /*28f60*/  IMAD.WIDE R12, R31, 0x4, R2 ;  /* 0x000000041f0c7825 */ /* 0x000fc600078e0202 */
[----:B------:R3:W-:Y:S04]  /*28f70*/  STL.64 [R1+0xf0], R8 ;  /* 0x0000f00801007387 */ /* 0x0007e80000100a00 */
[----:B------:R4:W-:Y:S01]  /*28f80*/  STL.64 [R1+0xe8], R12 ;  /* 0x0000e80c01007387 */ /* 0x0009e20000100a00 */
[----:B---3--:R-:W-:-:S04]  /*28f90*/  IMAD.WIDE R8, R112, 0x4, R2 ;  /* 0x0000000470087825 */ /* 0x008fc800078e0202 */
[--C-:B--2---:R-:W-:Y:S02]  /*28fa0*/  IMAD.WIDE R10, R252, 0x4, R2.reuse ;  /* 0x00000004fc0a7825 */ /* 0x104fe400078e0202 */
[----:B------:R-:W2:Y:S04]  /*28fb0*/  LDL.LU R252, [R1+0xc80] ;  /* 0x000c800001fc7983 */ /* 0x000ea80000300800 */
[----:B------:R1:W-:Y:S01]  /*28fc0*/  STL.64 [R1+0x6f0], R8 ;  /* 0x0006f00801007387 */ /* 0x0003e20000100a00 */
[----:B----4-:R-:W-:-:S03]  /*28fd0*/  IMAD.WIDE R12, R120, 0x4, R2 ;  /* 0x00000004780c7825 */ /* 0x010fc600078e0202 */
[----:B------:R3:W-:Y:S01]  /*28fe0*/  STL.64 [R1+0x6e8], R10 ;  /* 0x0006e80a01007387 */ /* 0x0007e20000100a00 */
[----:B-1----:R-:W-:-:S05]  /*28ff0*/  IMAD.WIDE R8, R116, 0x4, R2 ;  /* 0x0000000474087825 */ /* 0x002fca00078e0202 */
[----:B------:R1:W-:Y:S01]  /*29000*/  STL.64 [R1+0x6e0], R8 ;  /* 0x0006e00801007387 */ /* 0x0003e20000100a00 */
[----:B---3--:R-:W-:-:S03]  /*29010*/  IMAD.WIDE R10, R124, 0x4, R2 ;  /* 0x000000047c0a7825 */ /* 0x008fc600078e0202 */
[----:B------:R3:W-:Y:S01]  /*29020*/  STL.64 [R1+0x6d8], R12 ;  /* 0x0006d80c01007387 */ /* 0x0007e20000100a00 */
[----:B-1----:R-:W-:-:S03]  /*29030*/  IMAD.WIDE R8, R122, 0x4, R2 ;  /* 0x000000047a087825 */ /* 0x002fc600078e0202 */
[----:B------:R-:W4:Y:S01]  /*29040*/  LDL.LU R122, [R1+0xc84] ;  /* 0x000c8400017a7983 */ /* 0x000f220000300800 */
[----:B---3--:R-:W-:-:S03]  /*29050*/  IMAD.WIDE R12, R127, 0x4, R2 ;  /* 0x000000047f0c7825 */ /* 0x008fc600078e0202 */
[----:B------:R1:W-:Y:S04]  /*29060*/  STL.64 [R1+0x6c8], R10 ;  /* 0x0006c80a01007387 */ /* 0x0003e80000100a00 */
[----:B------:R3:W-:Y:S04]  /*29070*/  STL.64 [R1+0x6b8], R8 ;  /* 0x0006b80801007387 */ /* 0x0007e80000100a00 */
[----:B------:R-:W-:Y:S01]  /*29080*/  STL.64 [R1+0x6a8], R12 ;  /* 0x0006a80c01007387 */ /* 0x000fe20000100a00 */
[----:B-1----:R-:W-:-:S03]  /*29090*/  IMAD.WIDE R10, R129, 0x4, R2 ;  /* 0x00000004810a7825 */ /* 0x002fc600078e0202 */
[----:B------:R-:W4:Y:S01]  /*290a0*/  LDL.LU R92, [R1+0xc88] ;  /* 0x000c8800015c7983 */ /* 0x000f220000300800 */
[----:B---3--:R-:W-:-:S03]  /*290b0*/  IMAD.WIDE R8, R123, 0x4, R2 ;  /* 0x000000047b087825 */ /* 0x008fc600078e0202 */
[----:B------:R-:W-:Y:S04]  /*290c0*/  STL.64 [R1+0x698], R10 ;  /* 0x0006980a01007387 */ /* 0x000fe80000100a00 */
[----:B------:R-:W3:Y:S04]  /*290d0*/  LDL.LU R123, [R1+0x10] ;  /* 0x00001000017b7983 */ /* 0x000ee80000300800 */
[----:B------:R1:W-:Y:S04]  /*290e0*/  STL.64 [R1+0x688], R8 ;  /* 0x0006880801007387 */ /* 0x0003e80000100a00 */
[----:B------:R-:W3:Y:S04]  /*290f0*/  LDL.LU R93, [R1+0xc8c] ;  /* 0x000c8c00015d7983 */ /* 0x000ee80000300800 */
[----:B------:R-:W3:Y:S01]  /*29100*/  LDL.LU R94, [R1+0xc90] ;  /* 0x000c9000015e7983 */ /* 0x000ee20000300800 */
[----:B-1----:R-:W-:-:S05]  /*29110*/  IMAD.WIDE R8, R132, 0x4, R2 ;  /* 0x0000000484087825 */ /* 0x002fca00078e0202 */
[----:B------:R1:W-:Y:S04]  /*29120*/  STL.64 [R1+0x678], R8 ;  /* 0x0006780801007387 */ /* 0x0003e80000100a00 */
[----:B------:R-:W3:Y:S04]  /*29130*/  LDL.LU R95, [R1+0xc94] ;  /* 0x000c9400015f7983 */ /* 0x000ee80000300800 */
[----:B------:R-:W3:Y:S01]  /*29140*/  LDL.LU R96, [R1+0xc98] ;  /* 0x000c980001607983 */ /* 0x000ee20000300800 */
[----:B-1----:R-:W-:-:S03]  /*29150*/  IMAD.WIDE R8, R245, 0x4, R2 ;  /* 0x00000004f5087825 */ /* 0x002fc600078e0202 */
[----:B------:R-:W3:Y:S04]  /*29160*/  LDL.LU R97, [R1+0xc9c] ;  /* 0x000c9c0001617983 */ /* 0x000ee80000300800 */
[----:B------:R-:W3:Y:S04]  /*29170*/  LDL.LU R100, [R1+0xca0] ;  /* 0x000ca00001647983 */ /* 0x000ee80000300800 */
[----:B------:R1:W-:Y:S04]  /*29180*/  STL.64 [R1+0x668], R8 ;  /* 0x0006680801007387 */ /* 0x0003e80000100a00 */
[----:B------:R-:W3:Y:S01]  /*29190*/  LDL.LU R101, [R1+0xca4] ;  /* 0x000ca40001657983 */ /* 0x000ee20000300800 */
[----:B------:R-:W-:-:S03]  /*291a0*/  IMAD.WIDE R10, R229, 0x4, R2 ;  /* 0x00000004e50a7825 */ /* 0x000fc600078e0202 */
[----:B------:R-:W3:Y:S04]  /*291b0*/  LDL.LU R245, [R1+0xca8] ;  /* 0x000ca80001f57983 */ /* 0x000ee80000300800 */
[----:B------:R-:W3:Y:S01]  /*291c0*/  LDL.LU R107, [R1+0xcac] ;  /* 0x000cac00016b7983 */ /* 0x000ee20000300800 */
[----:B-1----:R-:W-:-:S03]  /*291d0*/  IMAD.WIDE R8, R243, 0x4, R2 ;  /* 0x00000004f3087825 */ /* 0x002fc600078e0202 */
[----:B------:R-:W-:Y:S04]  /*291e0*/  STL.64 [R1+0x660], R10 ;  /* 0x0006600a01007387 */ /* 0x000fe80000100a00 */
[----:B------:R-:W3:Y:S04]  /*291f0*/  LDL.LU R110, [R1+0xcb0] ;  /* 0x000cb000016e7983 */ /* 0x000ee80000300800 */
[----:B------:R1:W-:Y:S04]  /*29200*/  STL.64 [R1+0x658], R8 ;  /* 0x0006580801007387 */ /* 0x0003e80000100a00 */
[----:B------:R-:W3:Y:S04]  /*29210*/  LDL.LU R112, [R1+0xcb4] ;  /* 0x000cb40001707983 */ /* 0x000ee80000300800 */
[----:B------:R-:W3:Y:S04]  /*29220*/  LDL.LU R116, [R1+0xcb8] ;  /* 0x000cb80001747983 */ /* 0x000ee80000300800 */
[----:B------:R-:W3:Y:S04]  /*29230*/  LDL.LU R120, [R1+0xcbc] ;  /* 0x000cbc0001787983 */ /* 0x000ee80000300800 */
[----:B------:R-:W3:Y:S01]  /*29240*/  LDL.LU R124, [R1+0xcc0] ;  /* 0x000cc000017c7983 */ /* 0x000ee20000300800 */
[----:B-1----:R-:W-:-:S05]  /*29250*/  IMAD.WIDE R8, R247, 0x4, R2 ;  /* 0x00000004f7087825 */ /* 0x002fca00078e0202 */
[----:B------:R2:W-:Y:S04]  /*29260*/  STL.64 [R1+0x650], R8 ;  /* 0x0006500801007387 */ /* 0x0005e80000100a00 */
[----:B------:R-:W3:Y:S04]  /*29270*/  LDL.LU R247, [R1+0xcc4] ;  /* 0x000cc40001f77983 */ /* 0x000ee80000300800 */
[----:B------:R-:W3:Y:S04]  /*29280*/  LDL.LU R127, [R1+0xcc8] ;  /* 0x000cc800017f7983 */ /* 0x000ee80000300800 */
[----:B------:R-:W3:Y:S01]  /*29290*/  LDL.LU R129, [R1+0xccc] ;  /* 0x000ccc0001817983 */ /* 0x000ee20000300800 */
[----:B--2---:R-:W-:-:S05]  /*292a0*/  IMAD.WIDE R8, R252, 0x4, R2 ;  /* 0x00000004fc087825 */ /* 0x004fca00078e0202 */
[----:B------:R4:W-:Y:S04]  /*292b0*/  STL.64 [R1+0x648], R8 ;  /* 0x0006480801007387 */ /* 0x0009e80000100a00 */
[----:B------:R-:W2:Y:S04]  /*292c0*/  LDL.LU R132, [R1+0xcd0] ;  /* 0x000cd00001847983 */ /* 0x000ea80000300800 */
[----:B------:R-:W2:Y:S04]  /*292d0*/  LDL.LU R252, [R1+0xcd4] ;  /* 0x000cd40001fc7983 */ /* 0x000ea80000300800 */
[----:B------:R-:W2:Y:S04]  /*292e0*/  LDL.LU R229, [R1+0xcd8] ;  /* 0x000cd80001e57983 */ /* 0x000ea80000300800 */
[----:B------:R-:W2:Y:S01]  /*292f0*/  LDL.LU R243, [R1+0xcdc] ;  /* 0x000cdc0001f37983 */ /* 0x000ea20000300800 */
[----:B----4-:R-:W-:-:S05]  /*29300*/  IMAD.WIDE R8, R122, 0x4, R2 ;  /* 0x000000047a087825 */ /* 0x010fca00078e0202 */
[----:B------:R1:W-:Y:S04]  /*29310*/  STL.64 [R1+0x638], R8 ;  /* 0x0006380801007387 */ /* 0x0003e80000100a00 */
[----:B------:R-:W4:Y:S01]  /*29320*/  LDL.LU R122, [R1+0xce0] ;  /* 0x000ce000017a7983 */ /* 0x000f220000300800 */
[----:B---3--:R-:W-:-:S03]  /*29330*/  IMAD.WIDE R10, R123, 0x4, R2 ;  /* 0x000000047b0a7825 */ /* 0x008fc600078e0202 */
[----:B------:R-:W3:Y:S01]  /*29340*/  LDL.LU R123, [R1+0xce4] ;  /* 0x000ce400017b7983 */ /* 0x000ee20000300800 */
[----:B-1----:R-:W-:-:S05]  /*29350*/  IMAD.WIDE R8, R92, 0x4, R2 ;  /* 0x000000045c087825 */ /* 0x002fca00078e0202 */
[----:B------:R1:W-:Y:S01]  /*29360*/  STL.64 [R1+0x628], R8 ;  /* 0x0006280801007387 */ /* 0x0003e20000100a00 */
[----:B------:R-:W-:-:S03]  /*29370*/  IMAD.WIDE R12, R94, 0x4, R2 ;  /* 0x000000045e0c7825 */ /* 0x000fc600078e0202 */
[----:B------:R1:W-:Y:S02]  /*29380*/  STL.64 [R1+0x618], R10 ;  /* 0x0006180a01007387 */ /* 0x0003e40000100a00 */
[----:B-1----:R-:W-:-:S04]  /*29390*/  IMAD.WIDE R8, R93, 0x4, R2 ;  /* 0x000000045d087825 */ /* 0x002fc800078e0202 */
[--C-:B------:R-:W-:Y:S01]  /*293a0*/  IMAD.WIDE R10, R95, 0x4, R2.reuse ;  /* 0x000000045f0a7825 */ /* 0x100fe200078e0202 */
[----:B------:R1:W-:Y:S04]  /*293b0*/  STL.64 [R1+0x608], R8 ;  /* 0x0006080801007387 */ /* 0x0003e80000100a00 */
[----:B------:R1:W-:Y:S04]  /*293c0*/  STL.64 [R1+0x5f8], R12 ;  /* 0x0005f80c01007387 */ /* 0x0003e80000100a00 */
[----:B------:R1:W-:Y:S02]  /*293d0*/  STL.64 [R1+0x5e8], R10 ;  /* 0x0005e80a01007387 */ /* 0x0003e40000100a00 */
[----:B-1----:R-:W-:-:S04]  /*293e0*/  IMAD.WIDE R8, R96, 0x4, R2 ;  /* 0x0000000460087825 */ /* 0x002fc800078e0202 */
[--C-:B------:R-:W-:Y:S01]  /*293f0*/  IMAD.WIDE R12, R230, 0x4, R2.reuse ;  /* 0x00000004e60c7825 */ /* 0x100fe200078e0202 */
[----:B------:R1:W-:Y:S01]  /*29400*/  STL.64 [R1+0x5d8], R8 ;  /* 0x0005d80801007387 */ /* 0x0003e20000100a00 */
[----:B------:R-:W2:Y:S01]  /*29410*/  LDCU.64 UR74, c[0x0][0x358] ;  /* 0x00006b00ff4a77ac */ /* 0x000ea20008000a00 */
[----:B------:R-:W2:Y:S01]  /*29420*/  LDC R230, c[0x0][0x3a0] ;  /* 0x0000e800ffe67b82 */ /* 0x000ea20000000800 */
        /* <DEDUP_REMOVED lines=8> */
[----:B------:R-:W3:Y:S01]  /*294b0*/  LDL.LU R245, [R1+0x7d8] ;  /* 0x0007d80001f57983 */ /* 0x000ee20000300800 */
[----:B-1----:R-:W-:-:S03]  /*294c0*/  IMAD.WIDE R8, R115, 0x4, R2 ;  /* 0x0000000473087825 */ /* 0x002fc600078e0202 */
[----:B------:R1:W-:Y:S04]  /*294d0*/  STL.64 [R1+0x5a8], R10 ;  /* 0x0005a80a01007387 */ /* 0x0003e80000100a00 */
[----:B------:R1:W-:Y:S01]  /*294e0*/  STL.64 [R1+0x598], R8 ;  /* 0x0005980801007387 */ /* 0x0003e20000100a00 */
[----:B------:R-:W-:-:S04]  /*294f0*/  IMAD.WIDE R12, R112, 0x4, R2 ;  /* 0x00000004700c7825 */ /* 0x000fc800078e0202 */
[----:B-1----:R-:W-:-:S04]  /*29500*/  IMAD.WIDE R10, R107, 0x4, R2 ;  /* 0x000000046b0a7825 */ /* 0x002fc800078e0202 */
[--C-:B------:R-:W-:Y:S01]  /*29510*/  IMAD.WIDE R8, R110, 0x4, R2.reuse ;  /* 0x000000046e087825 */ /* 0x100fe200078e0202 */
[----:B------:R1:W-:Y:S04]  /*29520*/  STL.64 [R1+0x590], R10 ;  /* 0x0005900a01007387 */ /* 0x0003e80000100a00 */
        /* <DEDUP_REMOVED lines=9> */
[--C-:B------:R-:W-:Y:S02]  /*295c0*/  IMAD.WIDE R8, R247, 0x4, R2.reuse ;  /* 0x00000004f7087825 */ /* 0x100fe400078e0202 */
[----:B------:R-:W3:Y:S02]  /*295d0*/  LDL.LU R247, [R1+0xce8] ;  /* 0x000ce80001f77983 */ /* 0x000ee40000300800 */
[--C-:B------:R-:W-:Y:S02]  /*295e0*/  IMAD.WIDE R12, R129, 0x4, R2.reuse ;  /* 0x00000004810c7825 */ /* 0x100fe400078e0202 */
[----:B------:R1:W-:Y:S04]  /*295f0*/  STL.64 [R1+0x138], R10 ;  /* 0x0001380a01007387 */ /* 0x0003e80000100a00 */
[----:B------:R2:W-:Y:S01]  /*29600*/  STL.64 [R1+0x100], R8 ;  /* 0x0001000801007387 */ /* 0x0005e20000100a00 */
[----:B-1----:R-:W-:-:S05]  /*29610*/  IMAD.WIDE R10, R127, 0x4, R2 ;  /* 0x000000047f0a7825 */ /* 0x002fca00078e0202 */
[----:B------:R1:W-:Y:S04]  /*29620*/  STL.64 [R1+0xe0], R10 ;  /* 0x0000e00a01007387 */ /* 0x0003e80000100a00 */
[----:B------:R1:W-:Y:S01]  /*29630*/  STL.64 [R1+0xd8], R12 ;  /* 0x0000d80c01007387 */ /* 0x0003e20000100a00 */
[----:B--2---:R-:W-:-:S04]  /*29640*/  IMAD.WIDE R8, R132, 0x4, R2 ;  /* 0x0000000484087825 */ /* 0x004fc800078e0202 */
[--C-:B-1----:R-:W-:Y:S02]  /*29650*/  IMAD.WIDE R10, R252, 0x4, R2.reuse ;  /* 0x00000004fc0a7825 */ /* 0x102fe400078e0202 */
[----:B------:R-:W2:Y:S04]  /*29660*/  LDL.LU R252, [R1+0xcec] ;  /* 0x000cec0001fc7983 */ /* 0x000ea80000300800 */
[----:B------:R1:W-:Y:S01]  /*29670*/  STL.64 [R1+0xd0], R8 ;  /* 0x0000d00801007387 */ /* 0x0003e20000100a00 */
[----:B------:R-:W-:-:S03]  /*29680*/  IMAD.WIDE R12, R243, 0x4, R2 ;  /* 0x00000004f30c7825 */ /* 0x000fc600078e0202 */
[----:B------:R4:W-:Y:S01]  /*29690*/  STL.64 [R1+0xc8], R10 ;  /* 0x0000c80a01007387 */ /* 0x0009e20000100a00 */
[----:B-1----:R-:W-:-:S05]  /*296a0*/  IMAD.WIDE R8, R229, 0x4, R2 ;  /* 0x00000004e5087825 */ /* 0x002fca00078e0202 */
[----:B------:R1:W-:Y:S04]  /*296b0*/  STL.64 [R1+0xc0], R8 ;  /* 0x0000c00801007387 */ /* 0x0003e80000100a00 */
[----:B------:R3:W-:Y:S01]  /*296c0*/  STL.64 [R1+0xb8], R12 ;  /* 0x0000b80c01007387 */ /* 0x0007e20000100a00 */
[----:B----4-:R-:W-:-:S03]  /*296d0*/  IMAD.WIDE R10, R122, 0x4, R2 ;  /* 0x000000047a0a7825 */ /* 0x010fc600078e0202 */
[----:B------:R-:W4:Y:S01]  /*296e0*/  LDL.LU R122, [R1+0xc64] ;  /* 0x000c6400017a7983 */ /* 0x000f220000300800 */
[----:B-1----:R-:W-:-:S03]  /*296f0*/  IMAD.WIDE R8, R59, 0x4, R2 ;  /* 0x000000043b087825 */ /* 0x002fc600078e0202 */
[----:B------:R1:W-:Y:S04]  /*29700*/  STL.64 [R1+0xb0], R10 ;  /* 0x0000b00a01007387 */ /* 0x0003e80000100a00 */
[----:B------:R1:W-:Y:S01]  /*29710*/  STL.64 [R1+0x98], R8 ;  /* 0x0000980801007387 */ /* 0x0003e20000100a00 */
[----:B---3--:R-:W-:-:S04]  /*29720*/  IMAD.WIDE R12, R123, 0x4, R2 ;  /* 0x000000047b0c7825 */ /* 0x008fc800078e0202 */
[--C-:B-1----:R-:W-:Y:S01]  /*29730*/  IMAD.WIDE R10, R58, 0x4, R2.reuse ;  /* 0x000000043a0a7825 */ /* 0x102fe200078e0202 */
[----:B------:R1:W-:Y:S03]  /*29740*/  STL.64 [R1+0x90], R12 ;  /* 0x0000900c01007387 */ /* 0x0003e60000100a00 */
[--C-:B------:R-:W-:Y:S01]  /*29750*/  IMAD.WIDE R8, R50, 0x4, R2.reuse ;  /* 0x0000000432087825 */ /* 0x100fe200078e0202 */
        /* <DEDUP_REMOVED lines=8> */
[----:B-1----:R-:W-:-:S05]  /*297e0*/  IMAD.WIDE R12, R45, 0x4, R2 ;  /* 0x000000042d0c7825 */ /* 0x002fca00078e0202 */
[----:B------:R-:W-:Y:S04]  /*297f0*/  STL.64 [R1+0x60], R12 ;  /* 0x0000600c01007387 */ /* 0x000fe80000100a00 */
[----:B------:R-:W4:Y:S01]  /*29800*/  LDL.LU R123, [R1+0xcf0] ;  /* 0x000cf000017b7983 */ /* 0x000f220000300800 */
[----:B---3--:R-:W-:-:S04]  /*29810*/  IMAD.WIDE R10, R46, 0x4, R2 ;  /* 0x000000042e0a7825 */ /* 0x008fc800078e0202 */
[--C-:B------:R-:W-:Y:S01]  /*29820*/  IMAD.WIDE R8, R47, 0x4, R2.reuse ;  /* 0x000000042f087825 */ /* 0x100fe200078e0202 */
[----:B------:R1:W-:Y:S04]  /*29830*/  STL.64 [R1+0x58], R10 ;  /* 0x0000580a01007387 */ /* 0x0003e80000100a00 */
[----:B------:R3:W-:Y:S04]  /*29840*/  STL.64 [R1+0x50], R8 ;  /* 0x0000500801007387 */ /* 0x0007e80000100a00 */
[----:B------:R-:W4:Y:S01]  /*29850*/  LDL.LU R87, [R1+0xcf4] ;  /* 0x000cf40001577983 */ /* 0x000f220000300800 */
[----:B-1----:R-:W-:-:S04]  /*29860*/  IMAD.WIDE R10, R48, 0x4, R2 ;  /* 0x00000004300a7825 */ /* 0x002fc800078e0202 */
[--C-:B---3--:R-:W-:Y:S01]  /*29870*/  IMAD.WIDE R8, R245, 0x4, R2.reuse ;  /* 0x00000004f5087825 */ /* 0x108fe200078e0202 */
[----:B------:R-:W-:Y:S04]  /*29880*/  STL.64 [R1+0x48], R10 ;  /* 0x0000480a01007387 */ /* 0x000fe80000100a00 */
        /* <DEDUP_REMOVED lines=32> */
[----:B-1----:R-:W-:-:S03]  /*29a90*/  IMAD.WIDE R8, R123, 0x4, R2 ;  /* 0x000000047b087825 */ /* 0x002fc600078e0202 */
[----:B------:R-:W4:Y:S04]  /*29aa0*/  LDL.LU R123, [R1+0x1110] ;  /* 0x00111000017b7983 */ /* 0x000f280000300800 */
[----:B------:R1:W-:Y:S01]  /*29ab0*/  STL.64 [R1+0xd68], R8 ;  /* 0x000d680801007387 */ /* 0x0003e20000100a00 */
[----:B------:R-:W-:-:S05]  /*29ac0*/  IMAD.WIDE R12, R87, 0x4, R2 ;  /* 0x00000004570c7825 */ /* 0x000fca00078e0202 */
[----:B------:R1:W-:Y:S01]  /*29ad0*/  STL.64 [R1+0xd60], R12 ;  /* 0x000d600c01007387 */ /* 0x0003e20000100a00 */
[----:B---3--:R-:W-:-:S05]  /*29ae0*/  IMAD.WIDE R10, R88, 0x4, R2 ;  /* 0x00000004580a7825 */ /* 0x008fca00078e0202 */
[----:B------:R3:W-:Y:S01]  /*29af0*/  STL.64 [R1+0xd58], R10 ;  /* 0x000d580a01007387 */ /* 0x0007e20000100a00 */
[----:B-1----:R-:W-:-:S04]  /*29b00*/  IMAD.WIDE R8, R91, 0x4, R2 ;  /* 0x000000045b087825 */ /* 0x002fc800078e0202 */
[--C-:B------:R-:W-:Y:S01]  /*29b10*/  IMAD.WIDE R12, R92, 0x4, R2.reuse ;  /* 0x000000045c0c7825 */ /* 0x100fe200078e0202 */
[----:B------:R1:W-:Y:S03]  /*29b20*/  STL.64 [R1+0xd50], R8 ;  /* 0x000d500801007387 */ /* 0x0003e60000100a00 */
[--C-:B---3--:R-:W-:Y:S01]  /*29b30*/  IMAD.WIDE R10, R93, 0x4, R2.reuse ;  /* 0x000000045d0a7825 */ /* 0x108fe200078e0202 */
        /* <DEDUP_REMOVED lines=8> */
[--C-:B-1----:R-:W-:Y:S01]  /*29bc0*/  IMAD.WIDE R8, R251, 0x4, R2.reuse ;  /* 0x00000004fb087825 */ /* 0x102fe200078e0202 */
[----:B------:R-:W-:Y:S01]  /*29bd0*/  UMOV UR4, 0x400 ;  /* 0x0000040000047882 */ /* 0x000fe20000000000 */
[----:B------:R-:W1:Y:S02]  /*29be0*/  LDC R251, c[0x0][0x3a0] ;  /* 0x0000e800fffb7b82 */ /* 0x000e640000000800 */
[--C-:B---3--:R-:W-:Y:S01]  /*29bf0*/  IMAD.WIDE R12, R97, 0x4, R2.reuse ;  /* 0x00000004610c7825 */ /* 0x108fe200078e0202 */
[----:B------:R3:W-:Y:S03]  /*29c00*/  STL.64 [R1+0xd20], R8 ;  /* 0x000d200801007387 */ /* 0x0007e60000100a00 */
[--C-:B------:R-:W-:Y:S01]  /*29c10*/  IMAD.WIDE R10, R100, 0x4, R2.reuse ;  /* 0x00000004640a7825 */ /* 0x100fe200078e0202 */
[----:B------:R3:W-:Y:S04]  /*29c20*/  STL.64 [R1+0xd18], R12 ;  /* 0x000d180c01007387 */ /* 0x0007e80000100a00 */
[----:B------:R3:W-:Y:S02]  /*29c30*/  STL.64 [R1+0xd10], R10 ;  /* 0x000d100a01007387 */ /* 0x0007e40000100a00 */
[----:B---3--:R-:W-:-:S04]  /*29c40*/  IMAD.WIDE R8, R101, 0x4, R2 ;  /* 0x0000000465087825 */ /* 0x008fc800078e0202 */
[--C-:B------:R-:W-:Y:S01]  /*29c50*/  IMAD.WIDE R12, R107, 0x4, R2.reuse ;  /* 0x000000046b0c7825 */ /* 0x100fe200078e0202 */
[----:B------:R3:W-:Y:S03]  /*29c60*/  STL.64 [R1+0xd08], R8 ;  /* 0x000d080801007387 */ /* 0x0007e60000100a00 */
[--C-:B------:R-:W-:Y:S01]  /*29c70*/  IMAD.WIDE R10, R109, 0x4, R2.reuse ;  /* 0x000000046d0a7825 */ /* 0x100fe200078e0202 */
[----:B------:R3:W-:Y:S04]  /*29c80*/  STL.64 [R1+0xd00], R12 ;  /* 0x000d000c01007387 */ /* 0x0007e80000100a00 */
[----:B------:R-:W-:Y:S01]  /*29c90*/  STL.64 [R1+0xcf8], R10 ;  /* 0x000cf80a01007387 */ /* 0x000fe20000100a00 */
[----:B---3--:R-:W-:-:S04]  /*29ca0*/  IMAD.WIDE R8, R110, 0x4, R2 ;  /* 0x000000046e087825 */ /* 0x008fc800078e0202 */
[--C-:B------:R-:W-:Y:S01]  /*29cb0*/  IMAD.WIDE R12, R112, 0x4, R2.reuse ;  /* 0x00000004700c7825 */ /* 0x100fe200078e0202 */
[----:B------:R-:W-:Y:S04]  /*29cc0*/  STL.64 [R1+0xcf0], R8 ;  /* 0x000cf00801007387 */ /* 0x000fe80000100a00 */
[----:B------:R3:W-:Y:S02]  /*29cd0*/  STL.64 [R1+0xce8], R12 ;  /* 0x000ce80c01007387 */ /* 0x0007e40000100a00 */
[----:B---3--:R-:W-:-:S04]  /*29ce0*/  IMAD.WIDE R12, R65, 0x4, R2 ;  /* 0x00000004410c7825 */ /* 0x008fc800078e0202 */
[----:B--2---:R-:W-:-:S04]  /*29cf0*/  IMAD.WIDE R10, R116, 0x4, R2 ;  /* 0x00000004740a7825 */ /* 0x004fc800078e0202 */
[--C-:B------:R-:W-:Y:S01]  /*29d00*/  IMAD.WIDE R8, R120, 0x4, R2.reuse ;  /* 0x0000000478087825 */ /* 0x100fe200078e0202 */
[----:B------:R2:W-:Y:S04]  /*29d10*/  STL.64 [R1+0xce0], R10 ;  /* 0x000ce00a01007387 */ /* 0x0005e80000100a00 */
[----:B------:R3:W-:Y:S04]  /*29d20*/  STL.64 [R1+0xcd8], R8 ;  /* 0x000cd80801007387 */ /* 0x0007e80000100a00 */
[----:B------:R4:W-:Y:S01]  /*29d30*/  STL.64 [R1+0xcd0], R12 ;  /* 0x000cd00c01007387 */ /* 0x0009e20000100a00 */
[----:B--2---:R-:W-:-:S04]  /*29d40*/  IMAD.WIDE R10, R124, 0x4, R2 ;  /* 0x000000047c0a7825 */ /* 0x004fc800078e0202 */
[--C-:B---3--:R-:W-:Y:S01]  /*29d50*/  IMAD.WIDE R8, R127, 0x4, R2.reuse ;  /* 0x000000047f087825 */ /* 0x108fe200078e0202 */
[----:B------:R2:W-:Y:S04]  /*29d60*/  STL.64 [R1+0xcc8], R10 ;  /* 0x000cc80a01007387 */ /* 0x0005e80000100a00 */
[----:B------:R3:W-:Y:S01]  /*29d70*/  STL.64 [R1+0xcc0], R8 ;  /* 0x000cc00801007387 */ /* 0x0007e20000100a00 */
[----:B----4-:R-:W-:-:S04]  /*29d80*/  IMAD.WIDE R12, R129, 0x4, R2 ;  /* 0x00000004810c7825 */ /* 0x010fc800078e0202 */
[--C-:B--2---:R-:W-:Y:S01]  /*29d90*/  IMAD.WIDE R10, R132, 0x4, R2.reuse ;  /* 0x00000004840a7825 */ /* 0x104fe200078e0202 */
[----:B------:R2:W-:Y:S03]  /*29da0*/  STL.64 [R1+0xcb8], R12 ;  /* 0x000cb80c01007387 */ /* 0x0005e60000100a00 */
[--C-:B---3--:R-:W-:Y:S01]  /*29db0*/  IMAD.WIDE R8, R229, 0x4, R2.reuse ;  /* 0x00000004e5087825 */ /* 0x108fe200078e0202 */
        /* <DEDUP_REMOVED lines=16> */
[----:B------:R-:W-:Y:S03]  /*29ec0*/  STL.64 [R1+0xc70], R12 ;  /* 0x000c700c01007387 */ /* 0x000fe60000100a00 */
[--C-:B----4-:R-:W-:Y:S01]  /*29ed0*/  IMAD.WIDE R8, R53, 0x4, R2.reuse ;  /* 0x0000000435087825 */ /* 0x110fe200078e0202 */
[----:B------:R-:W2:Y:S04]  /*29ee0*/  LDL.LU R248, [R1+0x1114] ;  /* 0x0011140001f87983 */ /* 0x000ea80000300800 */
[----:B------:R2:W-:Y:S04]  /*29ef0*/  STL.64 [R1+0xc68], R10 ;  /* 0x000c680a01007387 */ /* 0x0005e80000100a00 */
[----:B------:R-:W3:Y:S04]  /*29f00*/  LDL.LU R249, [R1+0x112c] ;  /* 0x00112c0001f97983 */ /* 0x000ee80000300800 */
        /* <DEDUP_REMOVED lines=29> */
[----:B------:R-:W4:Y:S01]  /*2a0e0*/  LDL.LU R123, [R1] ;  /* 0x00000000017b7983 */ /* 0x000f220000300800 */
[----:B--2---:R-:W-:-:S05]  /*2a0f0*/  IMAD.WIDE R10, R248, 0x4, R2 ;  /* 0x00000004f80a7825 */ /* 0x004fca00078e0202 */
[----:B------:R2:W-:Y:S01]  /*2a100*/  STL.64 [R1+0xdc8], R10 ;  /* 0x000dc80a01007387 */ /* 0x0005e20000100a00 */
[----:B---3--:R-:W-:-:S05]  /*2a110*/  IMAD.WIDE R8, R249, 0x4, R2 ;  /* 0x00000004f9087825 */ /* 0x008fca00078e0202 */
        /* <DEDUP_REMOVED lines=61> */
[--C-:B--2---:R-:W-:Y:S01]  /*2a4f0*/  IMAD.WIDE R12, R246, 0x4, R2.reuse ;  /* 0x00000004f60c7825 */ /* 0x104fe200078e0202 */
[----:B------:R-:W-:Y:S01]  /*2a500*/  ULEA UR4, UR14, UR4, 0x18 ;  /* 0x000000040e047291 */ /* 0x000fe2000f8ec0ff */
[----:B------:R-:W2:Y:S02]  /*2a510*/  LDC R246, c[0x0][0x3a0] ;  /* 0x0000e800fff67b82 */ /* 0x000ea40000000800 */
[--C-:B---3--:R-:W-:Y:S01]  /*2a520*/  IMAD.WIDE R10, R242, 0x4, R2.reuse ;  /* 0x00000004f20a7825 */ /* 0x108fe200078e0202 */
[----:B------:R3:W-:Y:S03]  /*2a530*/  STL.64 [R1+0x1210], R12 ;  /* 0x0012100c01007387 */ /* 0x0007e60000100a00 */
[--C-:B----4-:R-:W-:Y:S01]  /*2a540*/  IMAD.WIDE R8, R227, 0x4, R2.reuse ;  /* 0x00000004e3087825 */ /* 0x110fe200078e0202 */
[----:B------:R4:W-:Y:S04]  /*2a550*/  STL.64 [R1+0x1208], R10 ;  /* 0x0012080a01007387 */ /* 0x0009e80000100a00 */
[----:B------:R1:W-:Y:S01]  /*2a560*/  STL.64 [R1+0x1200], R8 ;  /* 0x0012000801007387 */ /* 0x0003e20000100a00 */
[----:B---3--:R-:W-:-:S04]  /*2a570*/  IMAD.WIDE R12, R135, 0x4, R2 ;  /* 0x00000004870c7825 */ /* 0x008fc800078e0202 */
[--C-:B----4-:R-:W-:Y:S01]  /*2a580*/  IMAD.WIDE R10, R131, 0x4, R2.reuse ;  /* 0x00000004830a7825 */ /* 0x110fe200078e0202 */
[----:B------:R3:W-:Y:S03]  /*2a590*/  STL.64 [R1+0x11f8], R12 ;  /* 0x0011f80c01007387 */ /* 0x0007e60000100a00 */
[--C-:B-1----:R-:W-:Y:S01]  /*2a5a0*/  IMAD.WIDE R8, R128, 0x4, R2.reuse ;  /* 0x0000000480087825 */ /* 0x102fe200078e0202 */
[----:B------:R1:W-:Y:S04]  /*2a5b0*/  STL.64 [R1+0x11f0], R10 ;  /* 0x0011f00a01007387 */ /* 0x0003e80000100a00 */
[----:B------:R4:W-:Y:S01]  /*2a5c0*/  STL.64 [R1+0x11e8], R8 ;  /* 0x0011e80801007387 */ /* 0x0009e20000100a00 */
[----:B---3--:R-:W-:-:S04]  /*2a5d0*/  IMAD.WIDE R12, R126, 0x4, R2 ;  /* 0x000000047e0c7825 */ /* 0x008fc800078e0202 */
[--C-:B-1----:R-:W-:Y:S01]  /*2a5e0*/  IMAD.WIDE R10, R125, 0x4, R2.reuse ;  /* 0x000000047d0a7825 */ /* 0x102fe200078e0202 */
        /* <DEDUP_REMOVED lines=12> */
[----:B------:R-:W-:Y:S03]  /*2a6b0*/  STL.64 [R1+0x11b0], R12 ;  /* 0x0011b00c01007387 */ /* 0x000fe60000100a00 */
[--C-:B----4-:R-:W-:Y:S01]  /*2a6c0*/  IMAD.WIDE R8, R104, 0x4, R2.reuse ;  /* 0x0000000468087825 */ /* 0x110fe200078e0202 */
[----:B------:R-:W3:Y:S04]  /*2a6d0*/  LDL.LU R110, [R1+0x12e0] ;  /* 0x0012e000016e7983 */ /* 0x000ee80000300800 */
[----:B------:R-:W-:Y:S04]  /*2a6e0*/  STL.64 [R1+0x11a8], R10 ;  /* 0x0011a80a01007387 */ /* 0x000fe80000100a00 */
[----:B------:R-:W4:Y:S04]  /*2a6f0*/  LDL.LU R112, [R1+0x16f4] ;  /* 0x0016f40001707983 */ /* 0x000f280000300800 */
[----:B------:R1:W-:Y:S04]  /*2a700*/  STL.64 [R1+0x11a0], R8 ;  /* 0x0011a00801007387 */ /* 0x0003e80000100a00 */
[----:B------:R-:W2:Y:S04]  /*2a710*/  LDL.LU R116, [R1+0x14a4] ;  /* 0x0014a40001747983 */ /* 0x000ea80000300800 */
        /* <DEDUP_REMOVED lines=11> */
[----:B------:R-:W2:Y:S01]  /*2a7d0*/  LDL.LU R123, [R1+0x14e4] ;  /* 0x0014e400017b7983 */ /* 0x000ea20000300800 */
        /* <DEDUP_REMOVED lines=32> */
[----:B---3--:R-:W-:-:S05]  /*2a9e0*/  IMAD.WIDE R12, R110, 0x4, R2 ;  /* 0x000000046e0c7825 */ /* 0x008fca00078e0202 */
[----:B------:R1:W-:Y:S01]  /*2a9f0*/  STL.64 [R1+0x12e0], R12 ;  /* 0x0012e00c01007387 */ /* 0x0003e20000100a00 */
[----:B----4-:R-:W-:-:S05]  /*2aa00*/  IMAD.WIDE R10, R112, 0x4, R2 ;  /* 0x00000004700a7825 */ /* 0x010fca00078e0202 */
        /* <DEDUP_REMOVED lines=24> */
[----:B------:R-:W2:Y:S01]  /*2ab90*/  LDL.LU R248, [R1+0x14e0] ;  /* 0x0014e00001f87983 */ /* 0x000ea20000300800 */
[----:B-1----:R-:W-:-:S03]  /*2aba0*/  IMAD.WIDE R8, R123, 0x4, R2 ;  /* 0x000000047b087825 */ /* 0x002fc600078e0202 */
[----:B------:R-:W-:Y:S04]  /*2abb0*/  STL.64 [R1+0x18d0], R10 ;  /* 0x0018d00a01007387 */ /* 0x000fe80000100a00 */
        /* <DEDUP_REMOVED lines=92> */
[----:B------:R3:W-:Y:S04]  /*2b180*/  STL.64 [R1+0x1e70], R10 ;  /* 0x001e700a01007387 */ /* 0x0007e80000100a00 */
[----:B------:R-:W2:Y:S04]  /*2b190*/  LDL.LU R249, [R1+0x1594] ;  /* 0x0015940001f97983 */ /* 0x000ea80000300800 */
        /* <DEDUP_REMOVED lines=80> */
[----:B-1----:R-:W-:-:S02]  /*2b6a0*/  IMAD.WIDE R8, R243, 0x4, R2 ;  /* 0x00000004f3087825 */ /* 0x002fc400078e0202 */
[----:B------:R-:W1:Y:S02]  /*2b6b0*/  LDC R243, c[0x0][0x3a0] ;  /* 0x0000e800fff37b82 */ /* 0x000e640000000800 */
[--C-:B--2---:R-:W-:Y:S01]  /*2b6c0*/  IMAD.WIDE R12, R245, 0x4, R2.reuse ;  /* 0x00000004f50c7825 */ /* 0x104fe200078e0202 */
[----:B------:R2:W-:Y:S03]  /*2b6d0*/  STL.64 [R1+0x2080], R8 ;  /* 0x0020800801007387 */ /* 0x0005e60000100a00 */
[--C-:B---3--:R-:W-:Y:S01]  /*2b6e0*/  IMAD.WIDE R10, R247, 0x4, R2.reuse ;  /* 0x00000004f70a7825 */ /* 0x108fe200078e0202 */
[----:B------:R3:W-:Y:S01]  /*2b6f0*/  STL.64 [R1+0x16d0], R12 ;  /* 0x0016d00c01007387 */ /* 0x0007e20000100a00 */
[----:B------:R-:W4:Y:S03]  /*2b700*/  LDC R247, c[0x0][0x3a0] ;  /* 0x0000e800fff77b82 */ /* 0x000f260000000800 */
[----:B------:R3:W-:Y:S01]  /*2b710*/  STL.64 [R1+0x1bd0], R10 ;  /* 0x001bd00a01007387 */ /* 0x0007e20000100a00 */
[----:B--2---:R-:W-:Y:S01]  /*2b720*/  IMAD.WIDE R8, R252, 0x4, R2 ;  /* 0x00000004fc087825 */ /* 0x004fe200078e0202 */
[----:B------:R-:W-:-:S03]  /*2b730*/  UISETP.GT.AND UP0, UPT, UR24, 0x7f, UPT ;  /* 0x0000007f1800788c */ /* 0x000fc6000bf04270 */
[----:B------:R-:W2:Y:S01]  /*2b740*/  LDC R252, c[0x0][0x3a0] ;  /* 0x0000e800fffc7b82 */ /* 0x000ea20000000800 */
[--C-:B---3--:R-:W-:Y:S01]  /*2b750*/  IMAD.WIDE R12, R122, 0x4, R2.reuse ;  /* 0x000000047a0c7825 */ /* 0x108fe200078e0202 */
[----:B------:R3:W-:Y:S03]  /*2b760*/  STL.64 [R1+0x20a0], R8 ;  /* 0x0020a00801007387 */ /* 0x0007e60000100a00 */
[--C-:B------:R-:W-:Y:S01]  /*2b770*/  IMAD.WIDE R10, R123, 0x4, R2.reuse ;  /* 0x000000047b0a7825 */ /* 0x100fe200078e0202 */
[----:B------:R-:W-:Y:S03]  /*2b780*/  STL.64 [R1+0x16c8], R12 ;  /* 0x0016c80c01007387 */ /* 0x000fe60000100a00 */
[--C-:B---3--:R-:W-:Y:S02]  /*2b790*/  IMAD.WIDE R8, R90, 0x4, R2.reuse ;  /* 0x000000045a087825 */ /* 0x108fe400078e0202 */
[----:B------:R-:W3:Y:S04]  /*2b7a0*/  LDL.LU R90, [R1+0x4914] ;  /* 0x00491400015a7983 */ /* 0x000ee80000300800 */
[----:B------:R1:W-:Y:S02]  /*2b7b0*/  STL.64 [R1+0x1d20], R10 ;  /* 0x001d200a01007387 */ /* 0x0003e40000100a00 */
[----:B-1----:R-:W-:-:S02]  /*2b7c0*/  IMAD.WIDE R10, R79, 0x4, R2 ;  /* 0x000000044f0a7825 */ /* 0x002fc400078e0202 */
[----:B------:R-:W2:Y:S04]  /*2b7d0*/  LDL.LU R79, [R1+0x4910] ;  /* 0x00491000014f7983 */ /* 0x000ea80000300800 */
[----:B------:R1:W-:Y:S04]  /*2b7e0*/  STL.64 [R1+0x20a8], R8 ;  /* 0x0020a80801007387 */ /* 0x0003e80000100a00 */
[----:B------:R4:W-:Y:S01]  /*2b7f0*/  STL.64 [R1+0x16c0], R10 ;  /* 0x0016c00a01007387 */ /* 0x0009e20000100a00 */
[--C-:B-1----:R-:W-:Y:S02]  /*2b800*/  IMAD.WIDE R8, R189, 0x4, R2.reuse ;  /* 0x00000004bd087825 */ /* 0x102fe400078e0202 */
[----:B------:R-:W1:Y:S02]  /*2b810*/  LDC R189, c[0x0][0x3a0] ;  /* 0x0000e800ffbd7b82 */ /* 0x000e640000000800 */
[--C-:B----4-:R-:W-:Y:S01]  /*2b820*/  IMAD.WIDE R10, R190, 0x4, R2.reuse ;  /* 0x00000004be0a7825 */ /* 0x110fe200078e0202 */
[----:B------:R4:W-:Y:S04]  /*2b830*/  STL.64 [R1+0x1d18], R8 ;  /* 0x001d180801007387 */ /* 0x0009e80000100a00 */
[----:B------:R4:W-:Y:S01]  /*2b840*/  STL.64 [R1+0x20b8], R10 ;  /* 0x0020b80a01007387 */ /* 0x0009e20000100a00 */
[--C-:B------:R-:W-:Y:S01]  /*2b850*/  IMAD.WIDE R12, R192, 0x4, R2.reuse ;  /* 0x00000004c00c7825 */ /* 0x100fe200078e0202 */
[----:B------:R-:W1:Y:S03]  /*2b860*/  LDC R190, c[0x0][0x3a0] ;  /* 0x0000e800ffbe7b82 */ /* 0x000e660000000800 */
[----:B----4-:R-:W-:-:S05]  /*2b870*/  IMAD.WIDE R8, R191, 0x4, R2 ;  /* 0x00000004bf087825 */ /* 0x010fca00078e0202 */
[----:B------:R-:W4:Y:S01]  /*2b880*/  LDC R191, c[0x0][0x3a0] ;  /* 0x0000e800ffbf7b82 */ /* 0x000f220000000800 */
[--C-:B------:R-:W-:Y:S01]  /*2b890*/  IMAD.WIDE R10, R198, 0x4, R2.reuse ;  /* 0x00000004c60a7825 */ /* 0x100fe200078e0202 */
[----:B------:R1:W-:Y:S04]  /*2b8a0*/  STL.64 [R1+0x16b8], R8 ;  /* 0x0016b80801007387 */ /* 0x0003e80000100a00 */
[----:B------:R1:W-:Y:S02]  /*2b8b0*/  STL.64 [R1+0x1d10], R10 ;  /* 0x001d100a01007387 */ /* 0x0003e40000100a00 */
[----:B------:R-:W2:Y:S01]  /*2b8c0*/  LDC R192, c[0x0][0x3a0] ;  /* 0x0000e800ffc07b82 */ /* 0x000ea20000000800 */
[----:B-1----:R-:W-:-:S07]  /*2b8d0*/  IMAD.WIDE R8, R193, 0x4, R2 ;  /* 0x00000004c1087825 */ /* 0x002fce00078e0202 */
[----:B------:R-:W1:Y:S01]  /*2b8e0*/  LDC R198, c[0x0][0x3a0] ;  /* 0x0000e800ffc67b82 */ /* 0x000e620000000800 */
[--C-:B------:R-:W-:Y:S01]  /*2b8f0*/  IMAD.WIDE R10, R6, 0x4, R2.reuse ;  /* 0x00000004060a7825 */ /* 0x100fe200078e0202 */
[----:B------:R4:W-:Y:S04]  /*2b900*/  STL.64 [R1+0x20d0], R8 ;  /* 0x0020d00801007387 */ /* 0x0009e80000100a00 */
[----:B------:R-:W-:Y:S02]  /*2b910*/  STL.64 [R1+0x16b0], R12 ;  /* 0x0016b00c01007387 */ /* 0x000fe40000100a00 */
[----:B------:R-:W1:Y:S02]  /*2b920*/  LDC R193, c[0x0][0x3a0] ;  /* 0x0000e800ffc17b82 */ /* 0x000e640000000800 */
[----:B------:R-:W-:Y:S01]  /*2b930*/  STL.64 [R1+0x1d08], R10 ;  /* 0x001d080a01007387 */ /* 0x000fe20000100a00 */
[----:B----4-:R-:W-:-:S04]  /*2b940*/  IMAD.WIDE R8, R7, 0x4, R2 ;  /* 0x0000000407087825 */ /* 0x010fc800078e0202 */
[--C-:B------:R-:W-:Y:S01]  /*2b950*/  IMAD.WIDE R6, R4, 0x4, R2.reuse ;  /* 0x0000000404067825 */ /* 0x100fe200078e0202 */
[----:B------:R4:W-:Y:S03]  /*2b960*/  STL.64 [R1+0x20d8], R8 ;  /* 0x0020d80801007387 */ /* 0x0009e60000100a00 */
[--C-:B------:R-:W-:Y:S01]  /*2b970*/  IMAD.WIDE R4, R164, 0x4, R2.reuse ;  /* 0x00000004a4047825 */ /* 0x100fe200078e0202 */
[----:B------:R4:W-:Y:S04]  /*2b980*/  STL.64 [R1+0x16a8], R6 ;  /* 0x0016a80601007387 */ /* 0x0009e80000100a00 */
[----:B------:R4:W-:Y:S02]  /*2b990*/  STL.64 [R1+0x1d00], R4 ;  /* 0x001d000401007387 */ /* 0x0009e40000100a00 */
[--C-:B----4-:R-:W-:Y:S01]  /*2b9a0*/  IMAD.WIDE R8, R239, 0x4, R2.reuse ;  /* 0x00000004ef087825 */ /* 0x110fe200078e0202 */
[----:B------:R-:W-:Y:S01]  /*2b9b0*/  IADD3 R191, PT, PT, R191, -0x1, RZ ;  /* 0xffffffffbfbf7810 */ /* 0x000fe20007ffe0ff */
[----:B------:R-:W4:Y:S02]  /*2b9c0*/  LDC R239, c[0x0][0x3a0] ;  /* 0x0000e800ffef7b82 */ /* 0x000f240000000800 */
        /* <DEDUP_REMOVED lines=11> */
[--C-:B-1----:R-:W-:Y:S01]  /*2ba80*/  IMAD.WIDE R8, R218, 0x4, R2.reuse ;  /* 0x00000004da087825 */ /* 0x102fe200078e0202 */
[----:B------:R-:W-:Y:S01]  /*2ba90*/  ISETP.GE.U32.AND P2, PT, R191, 0x7fffffc0, PT ;  /* 0x7fffffc0bf00780c */ /* 0x000fe20003f46070 */
[----:B------:R-:W1:Y:S02]  /*2baa0*/  LDC R218, c[0x0][0x3a0] ;  /* 0x0000e800ffda7b82 */ /* 0x000e640000000800 */
[--C-:B------:R-:W-:Y:S01]  /*2bab0*/  IMAD.WIDE R6, R217, 0x4, R2.reuse ;  /* 0x00000004d9067825 */ /* 0x100fe200078e0202 */
[----:B------:R4:W-:Y:S03]  /*2bac0*/  STL.64 [R1+0x2110], R8 ;  /* 0x0021100801007387 */ /* 0x0009e60000100a00 */
[--C-:B------:R-:W-:Y:S01]  /*2bad0*/  IMAD.WIDE R4, R216, 0x4, R2.reuse ;  /* 0x00000004d8047825 */ /* 0x100fe200078e0202 */
[----:B------:R4:W-:Y:S04]  /*2bae0*/  STL.64 [R1+0x1690], R6 ;  /* 0x0016900601007387 */ /* 0x0009e80000100a00 */
[----:B------:R4:W-:Y:S02]  /*2baf0*/  STL.64 [R1+0x1ce0], R4 ;  /* 0x001ce00401007387 */ /* 0x0009e40000100a00 */
[----:B----4-:R-:W-:-:S02]  /*2bb00*/  IMAD.WIDE R8, R214, 0x4, R2 ;  /* 0x00000004d6087825 */ /* 0x010fc400078e0202 */
        /* <DEDUP_REMOVED lines=19> */
[--C-:B----4-:R-:W-:Y:S01]  /*2bc40*/  IMAD.WIDE R6, R222, 0x4, R2.reuse ;  /* 0x00000004de067825 */ /* 0x110fe200078e0202 */
[----:B------:R1:W-:Y:S01]  /*2bc50*/  STL.64 [R1+0x2228], R8 ;  /* 0x0022280801007387 */ /* 0x0003e20000100a00 */
[----:B------:R-:W4:Y:S02]  /*2bc60*/  LDC R222, c[0x0][0x3a0] ;  /* 0x0000e800ffde7b82 */ /* 0x000f240000000800 */
[--C-:B------:R-:W-:Y:S01]  /*2bc70*/  IMAD.WIDE R4, R219, 0x4, R2.reuse ;  /* 0x00000004db047825 */ /* 0x100fe200078e0202 */
[----:B------:R1:W-:Y:S04]  /*2bc80*/  STL.64 [R1+0x1670], R6 ;  /* 0x0016700601007387 */ /* 0x0003e80000100a00 */
[----:B------:R1:W-:Y:S02]  /*2bc90*/  STL.64 [R1+0x1cb8], R4 ;  /* 0x001cb80401007387 */ /* 0x0003e40000100a00 */
[----:B-1----:R-:W-:-:S04]  /*2bca0*/  IMAD.WIDE R8, R215, 0x4, R2 ;  /* 0x00000004d7087825 */ /* 0x002fc800078e0202 */
[--C-:B------:R-:W-:Y:S01]  /*2bcb0*/  IMAD.WIDE R6, R240, 0x4, R2.reuse ;  /* 0x00000004f0067825 */ /* 0x100fe200078e0202 */
[----:B------:R1:W-:Y:S03]  /*2bcc0*/  STL.64 [R1+0x2218], R8 ;  /* 0x0022180801007387 */ /* 0x0003e60000100a00 */
[----:B------:R-:W-:Y:S01]  /*2bcd0*/  IMAD.WIDE R4, R238, 0x4, R2 ;  /* 0x00000004ee047825 */ /* 0x000fe200078e0202 */
[----:B------:R1:W-:Y:S03]  /*2bce0*/  STL.64 [R1+0x1668], R6 ;  /* 0x0016680601007387 */ /* 0x0003e60000100a00 */
[----:B------:R-:W-:Y:S01]  /*2bcf0*/  VIADD R190, R190, 0xfffffffb ;  /* 0xfffffffbbebe7836 */ /* 0x000fe20000000000 */
[----:B------:R1:W-:Y:S01]  /*2bd00*/  STL.64 [R1+0x1cb0], R4 ;  /* 0x001cb00401007387 */ /* 0x0003e20000100a00 */
[----:B------:R-:W-:-:S02]  /*2bd10*/  VIADD R189, R189, 0xfffffff7 ;  /* 0xfffffff7bdbd7836 */ /* 0x000fc40000000000 */
[----:B--2---:R-:W-:Y:S01]  /*2bd20*/  IMAD R0, R79, UR77, RZ ;  /* 0x0000004d4f007c24 */ /* 0x004fe2000f8e02ff */
[----:B------:R-:W-:Y:S01]  /*2bd30*/  IADD3 R214, PT, PT, R214, -0x24, RZ ;  /* 0xffffffdcd6d67810 */ /* 0x000fe20007ffe0ff */
[--C-:B-1----:R-:W-:Y:S01]  /*2bd40*/  IMAD.WIDE R8, R237, 0x4, R2.reuse ;  /* 0x00000004ed087825 */ /* 0x102fe200078e0202 */
[----:B------:R-:W1:Y:S03]  /*2bd50*/  LDC R238, c[0x0][0x3a0] ;  /* 0x0000e800ffee7b82 */ /* 0x000e660000000800 */
[--C-:B------:R-:W-:Y:S01]  /*2bd60*/  IMAD.WIDE R6, R235, 0x4, R2.reuse ;  /* 0x00000004eb067825 */ /* 0x100fe200078e0202 */
[----:B------:R2:W-:Y:S03]  /*2bd70*/  STL.64 [R1+0x2208], R8 ;  /* 0x0022080801007387 */ /* 0x0005e60000100a00 */
[--C-:B------:R-:W-:Y:S01]  /*2bd80*/  IMAD.WIDE R4, R231, 0x4, R2.reuse ;  /* 0x00000004e7047825 */ /* 0x100fe200078e0202 */
[----:B------:R3:W-:Y:S01]  /*2bd90*/  STL.64 [R1+0x1660], R6 ;  /* 0x0016600601007387 */ /* 0x0007e20000100a00 */
[----:B------:R-:W-:Y:S01]  /*2bda0*/  ISETP.GE.U32.AND P6, PT, R190, 0x7fffffbc, PT ;  /* 0x7fffffbcbe00780c */ /* 0x000fe20003fc6070 */
[----:B------:R-:W1:Y:S02]  /*2bdb0*/  LDC R231, c[0x0][0x3a0] ;  /* 0x0000e800ffe77b82 */ /* 0x000e640000000800 */
[----:B------:R4:W-:Y:S01]  /*2bdc0*/  STL.64 [R1+0x1ca8], R4 ;  /* 0x001ca80401007387 */ /* 0x0009e20000100a00 */
[----:B--2---:R-:W-:Y:S01]  /*2bdd0*/  IMAD.WIDE R8, R210, 0x4, R2 ;  /* 0x00000004d2087825 */ /* 0x004fe200078e0202 */
[----:B------:R-:W-:-:S04]  /*2bde0*/  ISETP.GE.U32.AND P4, PT, R189, 0x7fffffb8, PT ;  /* 0x7fffffb8bd00780c */ /* 0x000fc80003f86070 */
[----:B------:R-:W2:Y:S01]  /*2bdf0*/  LDC R210, c[0x0][0x3a0] ;  /* 0x0000e800ffd27b82 */ /* 0x000ea20000000800 */
[--C-:B---3--:R-:W-:Y:S01]  /*2be00*/  IMAD.WIDE R6, R209, 0x4, R2.reuse ;  /* 0x00000004d1067825 */ /* 0x108fe200078e0202 */
[----:B------:R3:W-:Y:S03]  /*2be10*/  STL.64 [R1+0x2200], R8 ;  /* 0x0022000801007387 */ /* 0x0007e60000100a00 */
[--C-:B----4-:R-:W-:Y:S01]  /*2be20*/  IMAD.WIDE R4, R208, 0x4, R2.reuse ;  /* 0x00000004d0047825 */ /* 0x110fe200078e0202 */
[----:B------:R4:W-:Y:S04]  /*2be30*/  STL.64 [R1+0x1658], R6 ;  /* 0x0016580601007387 */ /* 0x0009e80000100a00 */
[----:B------:R4:W-:Y:S01]  /*2be40*/  STL.64 [R1+0x1ca0], R4 ;  /* 0x001ca00401007387 */ /* 0x0009e20000100a00 */
[----:B---3--:R-:W-:-:S04]  /*2be50*/  IMAD.WIDE R8, R207, 0x4, R2 ;  /* 0x00000004cf087825 */ /* 0x008fc800078e0202 */
[--C-:B----4-:R-:W-:Y:S01]  /*2be60*/  IMAD.WIDE R6, R206, 0x4, R2.reuse ;  /* 0x00000004ce067825 */ /* 0x110fe200078e0202 */
[----:B------:R3:W-:Y:S01]  /*2be70*/  STL.64 [R1+0x21f8], R8 ;  /* 0x0021f80801007387 */ /* 0x0007e20000100a00 */
[----:B------:R-:W4:Y:S02]  /*2be80*/  LDC R206, c[0x0][0x3a0] ;  /* 0x0000e800ffce7b82 */ /* 0x000f240000000800 */
[--C-:B------:R-:W-:Y:S01]  /*2be90*/  IMAD.WIDE R4, R205, 0x4, R2.reuse ;  /* 0x00000004cd047825 */ /* 0x100fe200078e0202 */
[----:B------:R1:W-:Y:S04]  /*2bea0*/  STL.64 [R1+0x1650], R6 ;  /* 0x0016500601007387 */ /* 0x0003e80000100a00 */
[----:B------:R1:W-:Y:S01]  /*2beb0*/  STL.64 [R1+0x1c98], R4 ;  /* 0x001c980401007387 */ /* 0x0003e20000100a00 */
[----:B---3--:R-:W-:-:S04]  /*2bec0*/  IMAD.WIDE R8, R204, 0x4, R2 ;  /* 0x00000004cc087825 */ /* 0x008fc800078e0202 */
[--C-:B-1----:R-:W-:Y:S01]  /*2bed0*/  IMAD.WIDE R6, R203, 0x4, R2.reuse ;  /* 0x00000004cb067825 */ /* 0x102fe200078e0202 */
[----:B------:R1:W-:Y:S03]  /*2bee0*/  STL.64 [R1+0x21f0], R8 ;  /* 0x0021f00801007387 */ /* 0x0003e60000100a00 */
[--C-:B------:R-:W-:Y:S01]  /*2bef0*/  IMAD.WIDE R4, R202, 0x4, R2.reuse ;  /* 0x00000004ca047825 */ /* 0x100fe200078e0202 */
[----:B------:R3:W-:Y:S01]  /*2bf00*/  STL.64 [R1+0x1648], R6 ;  /* 0x0016480601007387 */ /* 0x0007e20000100a00 */
[----:B------:R-:W2:Y:S03]  /*2bf10*/  LDC R202, c[0x0][0x3a0] ;  /* 0x0000e800ffca7b82 */ /* 0x000ea60000000800 */
        /* <DEDUP_REMOVED lines=107> */
[----:B------:R3:W-:Y:S01]  /*2c5d0*/  STL.64 [R1+0x15b8], R6 ;  /* 0x0015b80601007387 */ /* 0x0007e20000100a00 */
[----:B------:R-:W4:Y:S02]  /*2c5e0*/  S2R R194, SR_TID.X ;  /* 0x0000000000c27919 */ /* 0x000f240000002100 */
[--C-:B-1----:R-:W-:Y:S01]  /*2c5f0*/  IMAD.WIDE R8, R151, 0x4, R2.reuse ;  /* 0x0000000497087825 */ /* 0x102fe200078e0202 */
[----:B------:R1:W-:Y:S03]  /*2c600*/  STL.64 [R1+0x1bf0], R4 ;  /* 0x001bf00401007387 */ /* 0x0003e60000100a00 */
[--C-:B---3--:R-:W-:Y:S01]  /*2c610*/  IMAD.WIDE R6, R152, 0x4, R2.reuse ;  /* 0x0000000498067825 */ /* 0x108fe200078e0202 */
[----:B------:R3:W-:Y:S04]  /*2c620*/  STL.64 [R1+0x2138], R8 ;  /* 0x0021380801007387 */ /* 0x0007e80000100a00 */
[----:B------:R2:W-:Y:S01]  /*2c630*/  STL.64 [R1+0x15b0], R6 ;  /* 0x0015b00601007387 */ /* 0x0005e20000100a00 */
[----:B-1----:R-:W-:-:S04]  /*2c640*/  IMAD.WIDE R4, R153, 0x4, R2 ;  /* 0x0000000499047825 */ /* 0x002fc800078e0202 */
[--C-:B---3--:R-:W-:Y:S01]  /*2c650*/  IMAD.WIDE R8, R154, 0x4, R2.reuse ;  /* 0x000000049a087825 */ /* 0x108fe200078e0202 */
        /* <DEDUP_REMOVED lines=17> */
[----:B------:R-:W-:Y:S01]  /*2c770*/  IMAD.WIDE R2, R163, 0x4, R2 ;  /* 0x00000004a3027825 */ /* 0x000fe200078e0202 */
[----:B------:R1:W-:Y:S01]  /*2c780*/  STL.64 [R1+0x2118], R4 ;  /* 0x0021180401007387 */ /* 0x0003e20000100a00 */
[----:B------:R-:W-:Y:S01]  /*2c790*/  LEA R196, P5, R0, UR12, 0x2 ;  /* 0x0000000c00c47c11 */ /* 0x000fe2000f8a10ff */
[----:B--2---:R-:W2:Y:S02]  /*2c7a0*/  LDC R8, c[0x0][0x3a0] ;  /* 0x0000e800ff087b82 */ /* 0x004ea40000000800 */
[----:B------:R3:W-:Y:S01]  /*2c7b0*/  STL.64 [R1+0x1bc8], R2 ;  /* 0x001bc80201007387 */ /* 0x0007e20000100a00 */
[----:B----4-:R-:W-:-:S05]  /*2c7c0*/  LOP3.LUT R6, R194, 0x1f, RZ, 0xc0, !PT ;  /* 0x0000001fc2067812 */ /* 0x010fca00078ec0ff */
[----:B------:R-:W4:Y:S08]  /*2c7d0*/  LDC R7, c[0x0][0x3a8] ;  /* 0x0000ea00ff077b82 */ /* 0x000f300000000800 */
[----:B-1----:R-:W1:Y:S01]  /*2c7e0*/  LDC R4, c[0x0][0x3a0] ;  /* 0x0000e800ff047b82 */ /* 0x002e620000000800 */
[----:B---3--:R-:W-:Y:S02]  /*2c7f0*/  IMAD R2, R90, UR77, RZ ;  /* 0x0000004d5a027c24 */ /* 0x008fe4000f8e02ff */
[----:B------:R-:W-:Y:S01]  /*2c800*/  VIADD R3, R192, 0xfffffff3 ;  /* 0xfffffff3c0037836 */ /* 0x000fe20000000000 */
[----:B------:R-:W-:Y:S01]  /*2c810*/  LEA.HI.X.SX32 R197, R0, UR13, 0x2, P5 ;  /* 0x0000000d00c57c11 */ /* 0x000fe2000a8f16ff */
[----:B------:R-:W-:Y:S01]  /*2c820*/  VIADD R0, R193, 0xffffffef ;  /* 0xffffffefc1007836 */ /* 0x000fe20000000000 */
[----:B------:R-:W-:Y:S01]  /*2c830*/  LEA R194, P5, R2, UR12, 0x2 ;  /* 0x0000000c02c27c11 */ /* 0x000fe2000f8a10ff */
[----:B------:R-:W-:Y:S01]  /*2c840*/  IMAD.SHL.U32 R199, R6, 0x4, RZ ;  /* 0x0000000406c77824 */ /* 0x000fe200078e00ff */
[----:B------:R-:W-:Y:S01]  /*2c850*/  ISETP.GE.U32.AND P3, PT, R3, 0x7fffffb4, PT ;  /* 0x7fffffb40300780c */ /* 0x000fe20003f66070 */
[----:B------:R-:W3:Y:S01]  /*2c860*/  LDC R5, c[0x0][0x3a0] ;  /* 0x0000e800ff057b82 */ /* 0x000ee20000000800 */
[----:B------:R-:W-:-:S02]  /*2c870*/  LEA.HI.X.SX32 R195, R2, UR13, 0x2, P5 ;  /* 0x0000000d02c37c11 */ /* 0x000fc4000a8f16ff */
[----:B------:R-:W-:Y:S02]  /*2c880*/  ISETP.GE.U32.AND P5, PT, R0, 0x7fffffb0, PT ;  /* 0x7fffffb00000780c */ /* 0x000fe40003fa6070 */
[----:B------:R-:W-:-:S03]  /*2c890*/  IADD3 R0, PT, PT, R199, UR4, RZ ;  /* 0x00000004c7007c10 */ /* 0x000fc6000fffe0ff */
[----:B------:R-:W2:Y:S01]  /*2c8a0*/  LDC R3, c[0x0][0x3a0] ;  /* 0x0000e800ff037b82 */ /* 0x000ea20000000800 */
[----:B------:R-:W-:Y:S01]  /*2c8b0*/  VIADD R2, R198, 0xffffffeb ;  /* 0xffffffebc6027836 */ /* 0x000fe20000000000 */
[----:B------:R-:W-:Y:S01]  /*2c8c0*/  @!PT LDS RZ, [RZ] ;  /* 0x00000000fffff984 */ /* 0x000fe20000000800 */
[----:B------:R-:W-:Y:S01]  /*2c8d0*/  @!PT LDS RZ, [RZ] ;  /* 0x00000000fffff984 */ /* 0x000fe20000000800 */
[----:B------:R-:W-:Y:S01]  /*2c8e0*/  @!PT LDS RZ, [RZ] ;  /* 0x00000000fffff984 */ /* 0x000fe20000000800 */
[----:B------:R-:W-:Y:S01]  /*2c8f0*/  LDGSTS.E [R0+0x40000], desc[UR74][R196.64], !P2 ;  /* 0x40000000c4007fae */ /* 0x000fe2000d1a104a */
[----:B----4-:R-:W-:-:S03]  /*2c900*/  IMAD.SHL.U32 R190, R7, 0x4, RZ ;  /* 0x0000000407be7824 */ /* 0x010fc600078e00ff */
[----:B------:R-:W-:Y:S01]  /*2c910*/  LDGSTS.E [R0+0x40080], desc[UR74][R194.64], !P2 ;  /* 0x40080000c2007fae */ /* 0x000fe2000d1a104a */
[----:B------:R-:W-:Y:S01]  /*2c920*/  ISETP.GE.U32.AND P2, PT, R2, 0x7fffffac, PT ;  /* 0x7fffffac0200780c */ /* 0x000fe20003f46070 */
[C---:B------:R-:W-:Y:S01]  /*2c930*/  IMAD.SHL.U32 R186, R7.reuse, 0x8, RZ ;  /* 0x0000000807ba7824 */ /* 0x040fe200078e00ff */
[----:B-1----:R-:W-:Y:S01]  /*2c940*/  IADD3 R2, PT, PT, R4, -0x19, RZ ;  /* 0xffffffe704027810 */ /* 0x002fe20007ffe0ff */
[----:B------:R-:W-:Y:S01]  /*2c950*/  IMAD R182, R7, 0xc, RZ ;  /* 0x0000000c07b67824 */ /* 0x000fe200078e02ff */
[----:B------:R-:W1:Y:S01]  /*2c960*/  LDC R4, c[0x0][0x3a0] ;  /* 0x0000e800ff047b82 */ /* 0x000e620000000800 */
[----:B------:R-:W-:-:S04]  /*2c970*/  IMAD.WIDE R192, R190, 0x4, R196 ;  /* 0x00000004bec07825 */ /* 0x000fc800078e02c4 */
[----:B------:R-:W-:Y:S01]  /*2c980*/  IMAD.WIDE R190, R190, 0x4, R194 ;  /* 0x00000004bebe7825 */ /* 0x000fe200078e02c2 */
[----:B------:R4:W-:Y:S02]  /*2c990*/  LDGSTS.E [R0+0x40400], desc[UR74][R192.64], !P6 ;  /* 0x40400000c0007fae */ /* 0x0009e4000f1a104a */
[----:B------:R-:W4:Y:S01]  /*2c9a0*/  LDC R9, c[0x0][0x3a0] ;  /* 0x0000e800ff097b82 */ /* 0x000f220000000800 */
[----:B------:R-:W-:Y:S01]  /*2c9b0*/  IMAD.WIDE R188, R186, 0x4, R196 ;  /* 0x00000004babc7825 */ /* 0x000fe200078e02c4 */
[----:B------:R-:W-:Y:S01]  /*2c9c0*/  LDGSTS.E [R0+0x40480], desc[UR74][R190.64], !P6 ;  /* 0x40480000be007fae */ /* 0x000fe2000f1a104a */
[----:B------:R-:W-:Y:S02]  /*2c9d0*/  ISETP.GE.U32.AND P6, PT, R2, 0x7fffffa8, PT ;  /* 0x7fffffa80200780c */ /* 0x000fe40003fc6070 */
[----:B------:R-:W-:Y:S01]  /*2c9e0*/  IMAD.WIDE R186, R186, 0x4, R194 ;  /* 0x00000004baba7825 */ /* 0x000fe200078e02c2 */
[----:B------:R-:W-:Y:S03]  /*2c9f0*/  LDGSTS.E [R0+0x40800], desc[UR74][R188.64], !P4 ;  /* 0x40800000bc007fae */ /* 0x000fe6000e1a104a */
[----:B------:R-:W-:Y:S01]  /*2ca00*/  IMAD.SHL.U32 R178, R7, 0x10, RZ ;  /* 0x0000001007b27824 */ /* 0x000fe200078e00ff */
[----:B------:R-:W-:Y:S01]  /*2ca10*/  LDGSTS.E [R0+0x40880], desc[UR74][R186.64], !P4 ;  /* 0x40880000ba007fae */ /* 0x000fe2000e1a104a */
[----:B--2---:R-:W-:-:S02]  /*2ca20*/  VIADD R2, R3, 0xffffffe3 ;  /* 0xffffffe303027836 */ /* 0x004fc40000000000 */
[----:B------:R-:W-:Y:S01]  /*2ca30*/  IMAD R174, R7, 0x14, RZ ;  /* 0x0000001407ae7824 */ /* 0x000fe200078e02ff */
[----:B------:R-:W2:Y:S01]  /*2ca40*/  LDC R3, c[0x0][0x3a0] ;  /* 0x0000e800ff037b82 */ /* 0x000ea20000000800 */
[----:B------:R-:W-:Y:S01]  /*2ca50*/  IMAD.WIDE R184, R182, 0x4, R196 ;  /* 0x00000004b6b87825 */ /* 0x000fe200078e02c4 */
[----:B------:R-:W-:-:S03]  /*2ca60*/  ISETP.GE.U32.AND P4, PT, R2, 0x7fffffa4, PT ;  /* 0x7fffffa40200780c */ /* 0x000fc60003f86070 */
[----:B------:R-:W-:Y:S01]  /*2ca70*/  IMAD.WIDE R182, R182, 0x4, R194 ;  /* 0x00000004b6b67825 */ /* 0x000fe200078e02c2 */
[----:B------:R-:W-:Y:S03]  /*2ca80*/  LDGSTS.E [R0+0x40c00], desc[UR74][R184.64], !P3 ;  /* 0x40c00000b8007fae */ /* 0x000fe6000d9a104a */
[----:B------:R-:W-:Y:S01]  /*2ca90*/  IMAD R170, R7, 0x18, RZ ;  /* 0x0000001807aa7824 */ /* 0x000fe200078e02ff */
[----:B------:R-:W-:Y:S01]  /*2caa0*/  LDGSTS.E [R0+0x40c80], desc[UR74][R182.64], !P3 ;  /* 0x40c80000b6007fae */ /* 0x000fe2000d9a104a */
[----:B---3--:R-:W-:Y:S02]  /*2cab0*/  VIADD R2, R5, 0xffffffdf ;  /* 0xffffffdf05027836 */ /* 0x008fe40000000000 */
[----:B------:R-:W-:Y:S01]  /*2cac0*/  IMAD R166, R7, 0x1c, RZ ;  /* 0x0000001c07a67824 */ /* 0x000fe200078e02ff */
[----:B------:R-:W3:Y:S02]  /*2cad0*/  LDC R5, c[0x0][0x3a0] ;  /* 0x0000e800ff057b82 */ /* 0x000ee40000000800 */
[----:B------:R-:W-:-:S02]  /*2cae0*/  ISETP.GE.U32.AND P3, PT, R2, 0x7fffffa0, PT ;  /* 0x7fffffa00200780c */ /* 0x000fc40003f66070 */
[----:B-1----:R-:W-:Y:S01]  /*2caf0*/  IADD3 R2, PT, PT, R4, -0x25, RZ ;  /* 0xffffffdb04027810 */ /* 0x002fe20007ffe0ff */
[----:B------:R-:W-:-:S03]  /*2cb00*/  IMAD.WIDE R180, R178, 0x4, R196 ;  /* 0x00000004b2b47825 */ /* 0x000fc600078e02c4 */
[----:B------:R-:W1:Y:S01]  /*2cb10*/  LDC R4, c[0x0][0x3a0] ;  /* 0x0000e800ff047b82 */ /* 0x000e620000000800 */
[----:B------:R-:W-:Y:S01]  /*2cb20*/  IMAD.WIDE R178, R178, 0x4, R194 ;  /* 0x00000004b2b27825 */ /* 0x000fe200078e02c2 */
[----:B------:R-:W-:Y:S03]  /*2cb30*/  LDGSTS.E [R0+0x41000], desc[UR74][R180.64], !P5 ;  /* 0x41000000b4007fae */ /* 0x000fe6000e9a104a */
[----:B------:R-:W-:Y:S01]  /*2cb40*/  IMAD.WIDE R176, R174, 0x4, R196 ;  /* 0x00000004aeb07825 */ /* 0x000fe200078e02c4 */
[----:B------:R-:W-:Y:S01]  /*2cb50*/  LDGSTS.E [R0+0x41080], desc[UR74][R178.64], !P5 ;  /* 0x41080000b2007fae */ /* 0x000fe2000e9a104a */
[----:B------:R-:W-:Y:S01]  /*2cb60*/  ISETP.GE.U32.AND P5, PT, R2, 0x7fffff9c, PT ;  /* 0x7fffff9c0200780c */ /* 0x000fe20003fa6070 */
[----:B------:R-:W3:Y:S01]  /*2cb70*/  LDC R198, c[0x0][0x3a0] ;  /* 0x0000e800ffc67b82 */ /* 0x000ee20000000800 */
[----:B------:R-:W-:Y:S01]  /*2cb80*/  IMAD.WIDE R174, R174, 0x4, R194 ;  /* 0x00000004aeae7825 */ /* 0x000fe200078e02c2 */
[----:B------:R-:W-:Y:S03]  /*2cb90*/  LDGSTS.E [R0+0x41400], desc[UR74][R176.64], !P2 ;  /* 0x41400000b0007fae */ /* 0x000fe6000d1a104a */
[----:B------:R-:W-:Y:S01]  /*2cba0*/  VIADD R2, R8, 0xffffffd7 ;  /* 0xffffffd708027836 */ /* 0x000fe20000000000 */
[----:B------:R-:W-:Y:S01]  /*2cbb0*/  LDGSTS.E [R0+0x41480], desc[UR74][R174.64], !P2 ;  /* 0x41480000ae007fae */ /* 0x000fe2000d1a104a */
[C---:B------:R-:W-:Y:S01]  /*2cbc0*/  IMAD.WIDE R172, R170.reuse, 0x4, R196 ;  /* 0x00000004aaac7825 */ /* 0x040fe200078e02c4 */
[----:B------:R-:W3:Y:S03]  /*2cbd0*/  LDC R8, c[0x0][0x3a0] ;  /* 0x0000e800ff087b82 */ /* 0x000ee60000000800 */
[----:B------:R-:W-:Y:S01]  /*2cbe0*/  IMAD.WIDE R170, R170, 0x4, R194 ;  /* 0x00000004aaaa7825 */ /* 0x000fe200078e02c2 */
[----:B------:R-:W-:Y:S03]  /*2cbf0*/  LDGSTS.E [R0+0x41800], desc[UR74][R172.64], !P6 ;  /* 0x41800000ac007fae */ /* 0x000fe6000f1a104a */
[----:B--2---:R-:W-:-:S02]  /*2cc00*/  VIADD R3, R3, 0xffffffd3 ;  /* 0xffffffd303037836 */ /* 0x004fc40000000000 */
[----:B------:R-:W-:Y:S01]  /*2cc10*/  IMAD.WIDE R168, R166, 0x4, R196 ;  /* 0x00000004a6a87825 */ /* 0x000fe200078e02c4 */
[----:B------:R-:W-:Y:S01]  /*2cc20*/  ISETP.GE.U32.AND P2, PT, R2, 0x7fffff98, PT ;  /* 0x7fffff980200780c */ /* 0x000fe20003f46070 */
[----:B------:R-:W-:Y:S02]  /*2cc30*/  LDGSTS.E [R0+0x41880], desc[UR74][R170.64], !P6 ;  /* 0x41880000aa007fae */ /* 0x000fe4000f1a104a */
[----:B------:R-:W-:Y:S01]  /*2cc40*/  IMAD.WIDE R166, R166, 0x4, R194 ;  /* 0x00000004a6a67825 */ /* 0x000fe200078e02c2 */
[----:B----4-:R-:W-:Y:S01]  /*2cc50*/  IADD3 R2, PT, PT, R9, -0x31, RZ ;  /* 0xffffffcf09027810 */ /* 0x010fe20007ffe0ff */
[----:B------:R-:W-:Y:S01]  /*2cc60*/  LDGSTS.E [R0+0x41c00], desc[UR74][R168.64], !P4 ;  /* 0x41c00000a8007fae */ /* 0x000fe2000e1a104a */
[----:B------:R-:W-:Y:S01]  /*2cc70*/  ISETP.GE.U32.AND P6, PT, R3, 0x7fffff94, PT ;  /* 0x7fffff940300780c */ /* 0x000fe20003fc6070 */
[----:B------:R-:W-:Y:S01]  /*2cc80*/  IMAD.SHL.U32 R162, R7, 0x20, RZ ;  /* 0x0000002007a27824 */ /* 0x000fe200078e00ff */
[----:B------:R-:W2:Y:S01]  /*2cc90*/  LDC R3, c[0x0][0x3a0] ;  /* 0x0000e800ff037b82 */ /* 0x000ea20000000800 */
[----:B------:R-:W-:Y:S01]  /*2cca0*/  LDGSTS.E [R0+0x41c80], desc[UR74][R166.64], !P4 ;  /* 0x41c80000a6007fae */ /* 0x000fe2000e1a104a */
[----:B------:R-:W-:Y:S01]  /*2ccb0*/  ISETP.GE.U32.AND P4, PT, R2, 0x7fffff90, PT ;  /* 0x7fffff900200780c */ /* 0x000fe20003f86070 */
[----:B------:R-:W-:-:S04]  /*2ccc0*/  IMAD.WIDE R164, R162, 0x4, R196 ;  /* 0x00000004a2a47825 */ /* 0x000fc800078e02c4 */
[----:B------:R-:W-:Y:S01]  /*2ccd0*/  IMAD.WIDE R162, R162, 0x4, R194 ;  /* 0x00000004a2a27825 */ /* 0x000fe200078e02c2 */
[----:B------:R-:W-:Y:S01]  /*2cce0*/  LDGSTS.E [R0+0x42000], desc[UR74][R164.64], !P3 ;  /* 0x42000000a4007fae */ /* 0x000fe2000d9a104a */
[----:B------:R-:W4:Y:S02]  /*2ccf0*/  LDC R9, c[0x0][0x3a0] ;  /* 0x0000e800ff097b82 */ /* 0x000f240000000800 */
[----:B-1----:R-:W-:Y:S01]  /*2cd00*/  VIADD R2, R4, 0xffffffcb ;  /* 0xffffffcb04027836 */ /* 0x002fe20000000000 */
[----:B------:R-:W-:Y:S01]  /*2cd10*/  LDGSTS.E [R0+0x42080], desc[UR74][R162.64], !P3 ;  /* 0x42080000a2007fae */ /* 0x000fe2000d9a104a */
[----:B------:R-:W-:-:S04]  /*2cd20*/  IMAD R158, R7, 0x24, RZ ;  /* 0x00000024079e7824 */ /* 0x000fc800078e02ff */
[----:B------:R-:W1:Y:S01]  /*2cd30*/  LDC R4, c[0x0][0x3a0] ;  /* 0x0000e800ff047b82 */ /* 0x000e620000000800 */
[----:B------:R-:W-:Y:S01]  /*2cd40*/  IMAD.WIDE R160, R158, 0x4, R196 ;  /* 0x000000049ea07825 */ /* 0x000fe200078e02c4 */
[----:B------:R-:W-:-:S03]  /*2cd50*/  ISETP.GE.U32.AND P3, PT, R2, 0x7fffff8c, PT ;  /* 0x7fffff8c0200780c */ /* 0x000fc60003f66070 */
[----:B------:R-:W-:Y:S01]  /*2cd60*/  IMAD.WIDE R158, R158, 0x4, R194 ;  /* 0x000000049e9e7825 */ /* 0x000fe200078e02c2 */
[----:B------:R-:W-:Y:S03]  /*2cd70*/  LDGSTS.E [R0+0x42400], desc[UR74][R160.64], !P5 ;  /* 0x42400000a0007fae */ /* 0x000fe6000e9a104a */
[----:B---3--:R-:W-:Y:S01]  /*2cd80*/  VIADD R2, R5, 0xffffffc7 ;  /* 0xffffffc705027836 */ /* 0x008fe20000000000 */
[----:B------:R-:W-:Y:S01]  /*2cd90*/  LDGSTS.E [R0+0x42480], desc[UR74][R158.64], !P5 ;  /* 0x424800009e007fae */ /* 0x000fe2000e9a104a */
[----:B------:R-:W3:Y:S01]  /*2cda0*/  LDC R5, c[0x0][0x3a0] ;  /* 0x0000e800ff057b82 */ /* 0x000ee20000000800 */
[----:B------:R-:W-:Y:S02]  /*2cdb0*/  IMAD R154, R7, 0x28, RZ ;  /* 0x00000028079a7824 */ /* 0x000fe400078e02ff */
[----:B------:R-:W-:Y:S01]  /*2cdc0*/  ISETP.GE.U32.AND P5, PT, R2, 0x7fffff88, PT ;  /* 0x7fffff880200780c */ /* 0x000fe20003fa6070 */
[----:B------:R-:W-:-:S02]  /*2cdd0*/  VIADD R2, R8, 0xffffffc3 ;  /* 0xffffffc308027836 */ /* 0x000fc40000000000 */
[C---:B------:R-:W-:Y:S02]  /*2cde0*/  IMAD.WIDE R156, R154.reuse, 0x4, R196 ;  /* 0x000000049a9c7825 */ /* 0x040fe400078e02c4 */
[----:B------:R-:W4:Y:S02]  /*2cdf0*/  LDC R8, c[0x0][0x3a0] ;  /* 0x0000e800ff087b82 */ /* 0x000f240000000800 */
[----:B------:R-:W-:Y:S01]  /*2ce00*/  IMAD.WIDE R154, R154, 0x4, R194 ;  /* 0x000000049a9a7825 */ /* 0x000fe200078e02c2 */
[----:B------:R-:W-:Y:S03]  /*2ce10*/  LDGSTS.E [R0+0x42800], desc[UR74][R156.64], !P2 ;  /* 0x428000009c007fae */ /* 0x000fe6000d1a104a */
[----:B------:R-:W-:Y:S01]  /*2ce20*/  IMAD R150, R7, 0x2c, RZ ;  /* 0x0000002c07967824 */ /* 0x000fe200078e02ff */
[----:B------:R-:W-:Y:S01]  /*2ce30*/  LDGSTS.E [R0+0x42880], desc[UR74][R154.64], !P2 ;  /* 0x428800009a007fae */ /* 0x000fe2000d1a104a */
[----:B------:R-:W-:-:S02]  /*2ce40*/  ISETP.GE.U32.AND P2, PT, R2, 0x7fffff84, PT ;  /* 0x7fffff840200780c */ /* 0x000fc40003f46070 */
[C---:B------:R-:W-:Y:S01]  /*2ce50*/  IMAD.WIDE R152, R150.reuse, 0x4, R196 ;  /* 0x0000000496987825 */ /* 0x040fe200078e02c4 */
[----:B--2---:R-:W-:Y:S02]  /*2ce60*/  IADD3 R2, PT, PT, R3, -0x2, RZ ;  /* 0xfffffffe03027810 */ /* 0x004fe40007ffe0ff */
[----:B------:R-:W2:Y:S01]  /*2ce70*/  LDC R3, c[0x0][0x3a0] ;  /* 0x0000e800ff037b82 */ /* 0x000ea20000000800 */
[----:B------:R-:W-:Y:S01]  /*2ce80*/  IMAD.WIDE R150, R150, 0x4, R194 ;  /* 0x0000000496967825 */ /* 0x000fe200078e02c2 */
[----:B------:R-:W-:Y:S03]  /*2ce90*/  LDGSTS.E [R0+0x42c00], desc[UR74][R152.64], !P6 ;  /* 0x42c0000098007fae */ /* 0x000fe6000f1a104a */
[----:B------:R-:W-:Y:S01]  /*2cea0*/  IMAD R146, R7, 0x30, RZ ;  /* 0x0000003007927824 */ /* 0x000fe200078e02ff */
[----:B------:R-:W-:Y:S01]  /*2ceb0*/  LDGSTS.E [R0+0x42c80], desc[UR74][R150.64], !P6 ;  /* 0x42c8000096007fae */ /* 0x000fe2000f1a104a */
[----:B------:R-:W-:-:S02]  /*2cec0*/  ISETP.GE.U32.AND P6, PT, R2, 0x7fffffbf, PT ;  /* 0x7fffffbf0200780c */ /* 0x000fc40003fc6070 */
[----:B------:R-:W-:-:S04]  /*2ced0*/  IMAD.WIDE R148, R146, 0x4, R196 ;  /* 0x0000000492947825 */ /* 0x000fc800078e02c4 */
[----:B------:R-:W-:Y:S01]  /*2cee0*/  IMAD.WIDE R146, R146, 0x4, R194 ;  /* 0x0000000492927825 */ /* 0x000fe200078e02c2 */
[----:B------:R-:W-:Y:S03]  /*2cef0*/  LDGSTS.E [R0+0x43000], desc[UR74][R148.64], !P4 ;  /* 0x4300000094007fae */ /* 0x000fe6000e1a104a */
[----:B-1----:R-:W-:Y:S01]  /*2cf00*/  VIADD R2, R4, 0xfffffffa ;  /* 0xfffffffa04027836 */ /* 0x002fe20000000000 */
[----:B------:R-:W-:Y:S01]  /*2cf10*/  LDGSTS.E [R0+0x43080], desc[UR74][R146.64], !P4 ;  /* 0x4308000092007fae */ /* 0x000fe2000e1a104a */
[C---:B------:R-:W-:Y:S01]  /*2cf20*/  IMAD R142, R7.reuse, 0x34, RZ ;  /* 0x00000034078e7824 */ /* 0x040fe200078e02ff */
[----:B------:R-:W1:Y:S01]  /*2cf30*/  LDC R4, c[0x0][0x3a0] ;  /* 0x0000e800ff047b82 */ /* 0x000e620000000800 */
[----:B------:R-:W-:Y:S01]  /*2cf40*/  IMAD R138, R7, 0x38, RZ ;  /* 0x00000038078a7824 */ /* 0x000fe200078e02ff */
[----:B------:R-:W-:Y:S01]  /*2cf50*/  ISETP.GE.U32.AND P4, PT, R2, 0x7fffffbb, PT ;  /* 0x7fffffbb0200780c */ /* 0x000fe20003f86070 */
[----:B------:R-:W-:-:S04]  /*2cf60*/  IMAD.WIDE R144, R142, 0x4, R196 ;  /* 0x000000048e907825 */ /* 0x000fc800078e02c4 */
[----:B------:R-:W-:Y:S01]  /*2cf70*/  IMAD.WIDE R142, R142, 0x4, R194 ;  /* 0x000000048e8e7825 */ /* 0x000fe200078e02c2 */
[----:B------:R-:W-:Y:S03]  /*2cf80*/  LDGSTS.E [R0+0x43400], desc[UR74][R144.64], !P3 ;  /* 0x4340000090007fae */ /* 0x000fe6000d9a104a */
[----:B---3--:R-:W-:Y:S01]  /*2cf90*/  VIADD R2, R5, 0xfffffff6 ;  /* 0xfffffff605027836 */ /* 0x008fe20000000000 */
[----:B------:R-:W-:Y:S01]  /*2cfa0*/  LDGSTS.E [R0+0x43480], desc[UR74][R142.64], !P3 ;  /* 0x434800008e007fae */ /* 0x000fe2000d9a104a */
[----:B------:R-:W3:Y:S01]  /*2cfb0*/  LDC R5, c[0x0][0x3a0] ;  /* 0x0000e800ff057b82 */ /* 0x000ee20000000800 */
[----:B------:R-:W-:Y:S02]  /*2cfc0*/  IMAD.WIDE R140, R138, 0x4, R196 ;  /* 0x000000048a8c7825 */ /* 0x000fe400078e02c4 */
[----:B------:R-:W-:Y:S02]  /*2cfd0*/  ISETP.GE.U32.AND P3, PT, R2, 0x7fffffb7, PT ;  /* 0x7fffffb70200780c */ /* 0x000fe40003f66070 */
[----:B------:R-:W-:Y:S01]  /*2cfe0*/  IMAD.WIDE R138, R138, 0x4, R194 ;  /* 0x000000048a8a7825 */ /* 0x000fe200078e02c2 */
[----:B------:R-:W-:Y:S03]  /*2cff0*/  LDGSTS.E [R0+0x43800], desc[UR74][R140.64], !P5 ;  /* 0x438000008c007fae */ /* 0x000fe6000e9a104a */
[----:B----4-:R-:W-:Y:S01]  /*2d000*/  VIADD R2, R8, 0xfffffff2 ;  /* 0xfffffff208027836 */ /* 0x010fe20000000000 */
[----:B------:R-:W-:Y:S01]  /*2d010*/  LDGSTS.E [R0+0x43880], desc[UR74][R138.64], !P5 ;  /* 0x438800008a007fae */ /* 0x000fe2000e9a104a */
[----:B------:R-:W-:Y:S01]  /*2d020*/  IMAD R134, R7, 0x3c, RZ ;  /* 0x0000003c07867824 */ /* 0x000fe200078e02ff */
[----:B------:R-:W4:Y:S02]  /*2d030*/  LDC R8, c[0x0][0x3a0] ;  /* 0x0000e800ff087b82 */ /* 0x000f240000000800 */
[----:B------:R-:W-:Y:S01]  /*2d040*/  ISETP.GE.U32.AND P5, PT, R2, 0x7fffffb3, PT ;  /* 0x7fffffb30200780c */ /* 0x000fe20003fa6070 */
[----:B------:R-:W-:Y:S01]  /*2d050*/  IMAD.WIDE R136, R134, 0x4, R196 ;  /* 0x0000000486887825 */ /* 0x000fe200078e02c4 */
[----:B------:R-:W-:-:S03]  /*2d060*/  LOP3.LUT R2, R199, 0x20, RZ, 0x3c, !PT ;  /* 0x00000020c7027812 */ /* 0x000fc600078e3cff */
[----:B------:R-:W-:Y:S01]  /*2d070*/  IMAD.WIDE R134, R134, 0x4, R194 ;  /* 0x0000000486867825 */ /* 0x000fe200078e02c2 */
[----:B--2---:R-:W-:Y:S01]  /*2d080*/  IADD3 R3, PT, PT, R3, -0x12, RZ ;  /* 0xffffffee03037810 */ /* 0x004fe20007ffe0ff */
[----:B------:R-:W-:Y:S02]  /*2d090*/  LDGSTS.E [R0+0x43c00], desc[UR74][R136.64], !P2 ;  /* 0x43c0000088007fae */ /* 0x000fe4000d1a104a */
[----:B------:R-:W-:Y:S02]  /*2d0a0*/  VIADD R2, R2, UR4 ;  /* 0x0000000402027c36 */ /* 0x000fe40008000000 */
[----:B------:R-:W-:Y:S01]  /*2d0b0*/  LDGSTS.E [R0+0x43c80], desc[UR74][R134.64], !P2 ;  /* 0x43c8000086007fae */ /* 0x000fe2000d1a104a */
[----:B------:R-:W-:Y:S01]  /*2d0c0*/  IMAD.WIDE R132, R7, 0x4, R196 ;  /* 0x0000000407847825 */ /* 0x000fe200078e02c4 */
[----:B------:R-:W-:-:S03]  /*2d0d0*/  ISETP.GE.U32.AND P2, PT, R3, 0x7fffffaf, PT ;  /* 0x7fffffaf0300780c */ /* 0x000fc60003f46070 */
[C---:B------:R-:W-:Y:S01]  /*2d0e0*/  IMAD.WIDE R130, R7.reuse, 0x4, R194 ;  /* 0x0000000407827825 */ /* 0x040fe200078e02c2 */
        /* <DEDUP_REMOVED lines=12> */
[----:B------:R-:W2:Y:S01]  /*2d1b0*/  LDC R5, c[0x0][0x3a0] ;  /* 0x0000e800ff057b82 */ /* 0x000ea20000000800 */
[C---:B------:R-:W-:Y:S02]  /*2d1c0*/  IMAD.WIDE R124, R122.reuse, 0x4, R196 ;  /* 0x000000047a7c7825 */ /* 0x040fe400078e02c4 */
[----:B------:R-:W-:Y:S02]  /*2d1d0*/  ISETP.GE.U32.AND P4, PT, R3, 0x7fffffa7, PT ;  /* 0x7fffffa70300780c */ /* 0x000fe40003f86070 */
[----:B------:R-:W-:Y:S01]  /*2d1e0*/  IMAD.WIDE R122, R122, 0x4, R194 ;  /* 0x000000047a7a7825 */ /* 0x000fe200078e02c2 */
[----:B----4-:R-:W-:Y:S01]  /*2d1f0*/  IADD3 R3, PT, PT, R8, -0x1e, RZ ;  /* 0xffffffe208037810 */ /* 0x010fe20007ffe0ff */
[----:B------:R-:W-:Y:S01]  /*2d200*/  LDGSTS.E [R2+0x40900], desc[UR74][R124.64], !P3 ;  /* 0x409000007c027fae */ /* 0x000fe2000d9a104a */
[----:B------:R-:W3:Y:S01]  /*2d210*/  LDC R8, c[0x0][0x3a0] ;  /* 0x0000e800ff087b82 */ /* 0x000ee20000000800 */
[----:B------:R-:W-:-:S02]  /*2d220*/  IMAD R118, R7, 0xd, RZ ;  /* 0x0000000d07767824 */ /* 0x000fc400078e02ff */
[----:B------:R-:W-:Y:S01]  /*2d230*/  LDGSTS.E [R2+0x40980], desc[UR74][R122.64], !P3 ;  /* 0x409800007a027fae */ /* 0x000fe2000d9a104a */
[----:B------:R-:W-:Y:S01]  /*2d240*/  ISETP.GE.U32.AND P3, PT, R3, 0x7fffffa3, PT ;  /* 0x7fffffa30300780c */ /* 0x000fe20003f66070 */
[----:B------:R-:W-:-:S04]  /*2d250*/  IMAD.WIDE R120, R118, 0x4, R196 ;  /* 0x0000000476787825 */ /* 0x000fc800078e02c4 */
[----:B------:R-:W-:Y:S01]  /*2d260*/  VIADD R3, R9, 0xffffffde ;  /* 0xffffffde09037836 */ /* 0x000fe20000000000 */
[----:B------:R-:W-:Y:S01]  /*2d270*/  LDGSTS.E [R2+0x40d00], desc[UR74][R120.64], !P5 ;  /* 0x40d0000078027fae */ /* 0x000fe2000e9a104a */
[----:B------:R-:W-:Y:S01]  /*2d280*/  IMAD.WIDE R118, R118, 0x4, R194 ;  /* 0x0000000476767825 */ /* 0x000fe200078e02c2 */
[----:B------:R-:W4:Y:S03]  /*2d290*/  LDC R9, c[0x0][0x3a0] ;  /* 0x0000e800ff097b82 */ /* 0x000f260000000800 */
[----:B------:R-:W-:Y:S01]  /*2d2a0*/  IMAD R114, R7, 0x11, RZ ;  /* 0x0000001107727824 */ /* 0x000fe200078e02ff */
[----:B------:R-:W-:Y:S01]  /*2d2b0*/  LDGSTS.E [R2+0x40d80], desc[UR74][R118.64], !P5 ;  /* 0x40d8000076027fae */ /* 0x000fe2000e9a104a */
[----:B------:R-:W-:Y:S02]  /*2d2c0*/  ISETP.GE.U32.AND P5, PT, R3, 0x7fffff9f, PT ;  /* 0x7fffff9f0300780c */ /* 0x000fe40003fa6070 */
        /* <DEDUP_REMOVED lines=12> */
[----:B--2---:R-:W-:Y:S01]  /*2d390*/  VIADD R3, R5, 0xffffffd6 ;  /* 0xffffffd605037836 */ /* 0x004fe20000000000 */
[----:B------:R-:W-:Y:S01]  /*2d3a0*/  LDGSTS.E [R2+0x41580], desc[UR74][R110.64], !P6 ;  /* 0x415800006e027fae */ /* 0x000fe2000f1a104a */
[----:B------:R-:W2:Y:S01]  /*2d3b0*/  LDC R5, c[0x0][0x3a0] ;  /* 0x0000e800ff057b82 */ /* 0x000ea20000000800 */
[C---:B------:R-:W-:Y:S02]  /*2d3c0*/  IMAD.WIDE R108, R106.reuse, 0x4, R196 ;  /* 0x000000046a6c7825 */ /* 0x040fe400078e02c4 */
[----:B------:R-:W-:Y:S02]  /*2d3d0*/  ISETP.GE.U32.AND P6, PT, R3, 0x7fffff97, PT ;  /* 0x7fffff970300780c */ /* 0x000fe40003fc6070 */
[----:B------:R-:W-:Y:S01]  /*2d3e0*/  IMAD.WIDE R106, R106, 0x4, R194 ;  /* 0x000000046a6a7825 */ /* 0x000fe200078e02c2 */
[----:B---3--:R-:W-:Y:S01]  /*2d3f0*/  IADD3 R3, PT, PT, R8, -0x2e, RZ ;  /* 0xffffffd208037810 */ /* 0x008fe20007ffe0ff */
[----:B------:R-:W-:Y:S01]  /*2d400*/  LDGSTS.E [R2+0x41900], desc[UR74][R108.64], !P4 ;  /* 0x419000006c027fae */ /* 0x000fe2000e1a104a */
[----:B------:R-:W3:Y:S01]  /*2d410*/  LDC R8, c[0x0][0x3a0] ;  /* 0x0000e800ff087b82 */ /* 0x000ee20000000800 */
[----:B------:R-:W-:-:S02]  /*2d420*/  IMAD R102, R7, 0x1d, RZ ;  /* 0x0000001d07667824 */ /* 0x000fc400078e02ff */
[----:B------:R-:W-:Y:S01]  /*2d430*/  LDGSTS.E [R2+0x41980], desc[UR74][R106.64], !P4 ;  /* 0x419800006a027fae */ /* 0x000fe2000e1a104a */
[----:B------:R-:W-:Y:S01]  /*2d440*/  ISETP.GE.U32.AND P4, PT, R3, 0x7fffff93, PT ;  /* 0x7fffff930300780c */ /* 0x000fe20003f86070 */
[----:B------:R-:W-:-:S04]  /*2d450*/  IMAD.WIDE R104, R102, 0x4, R196 ;  /* 0x0000000466687825 */ /* 0x000fc800078e02c4 */
[----:B----4-:R-:W-:Y:S01]  /*2d460*/  VIADD R3, R9, 0xffffffce ;  /* 0xffffffce09037836 */ /* 0x010fe20000000000 */
        /* <DEDUP_REMOVED lines=62> */
[----:B------:R-:W-:Y:S01]  /*2d850*/  IMAD.WIDE R72, R70, 0x4, R196 ;  /* 0x0000000446487825 */ /* 0x000fe200078e02c4 */
[----:B------:R-:W-:-:S03]  /*2d860*/  LOP3.LUT R10, R199, 0x40, RZ, 0x3c, !PT ;  /* 0x00000040c70a7812 */ /* 0x000fc600078e3cff */
[----:B------:R-:W-:Y:S01]  /*2d870*/  IMAD.WIDE R70, R70, 0x4, R194 ;  /* 0x0000000446467825 */ /* 0x000fe200078e02c2 */
[----:B------:R-:W-:Y:S03]  /*2d880*/  LDGSTS.E [R2+0x43d00], desc[UR74][R72.64], !P6 ;  /* 0x43d0000048027fae */ /* 0x000fe6000f1a104a */
[----:B----4-:R-:W-:Y:S01]  /*2d890*/  VIADD R3, R9, 0xffffffed ;  /* 0xffffffed09037836 */ /* 0x010fe20000000000 */
[----:B------:R-:W-:Y:S01]  /*2d8a0*/  LDGSTS.E [R2+0x43d80], desc[UR74][R70.64], !P6 ;  /* 0x43d8000046027fae */ /* 0x000fe2000f1a104a */
[----:B------:R-:W-:Y:S01]  /*2d8b0*/  IMAD.SHL.U32 R66, R7, 0x2, RZ ;  /* 0x0000000207427824 */ /* 0x000fe200078e00ff */
[----:B------:R-:W4:Y:S02]  /*2d8c0*/  LDC R9, c[0x0][0x3a0] ;  /* 0x0000e800ff097b82 */ /* 0x000f240000000800 */
[----:B------:R-:W-:Y:S01]  /*2d8d0*/  ISETP.GE.U32.AND P6, PT, R3, 0x7fffffae, PT ;  /* 0x7fffffae0300780c */ /* 0x000fe20003fc6070 */
[----:B------:R-:W-:-:S02]  /*2d8e0*/  VIADD R3, R10, UR4 ;  /* 0x000000040a037c36 */ /* 0x000fc40008000000 */
[----:B------:R-:W-:Y:S01]  /*2d8f0*/  IMAD.WIDE R68, R66, 0x4, R196 ;  /* 0x0000000442447825 */ /* 0x000fe200078e02c4 */
[----:B-1----:R-:W-:Y:S02]  /*2d900*/  IADD3 R4, PT, PT, R4, -0x17, RZ ;  /* 0xffffffe904047810 */ /* 0x002fe40007ffe0ff */
[----:B------:R-:W1:Y:S01]  /*2d910*/  LDC R10, c[0x0][0x3a0] ;  /* 0x0000e800ff0a7b82 */ /* 0x000e620000000800 */
        /* <DEDUP_REMOVED lines=8> */
[----:B--2---:R-:W-:Y:S01]  /*2d9a0*/  VIADD R4, R5, 0xffffffe5 ;  /* 0xffffffe505047836 */ /* 0x004fe20000000000 */
[----:B------:R-:W-:Y:S01]  /*2d9b0*/  LDGSTS.E [R3+0x40680], desc[UR74][R62.64], !P3 ;  /* 0x406800003e037fae */ /* 0x000fe2000d9a104a */
[----:B------:R-:W2:Y:S01]  /*2d9c0*/  LDC R5, c[0x0][0x3a0] ;  /* 0x0000e800ff057b82 */ /* 0x000ea20000000800 */
[----:B------:R-:W-:Y:S02]  /*2d9d0*/  IMAD R58, R7, 0xa, RZ ;  /* 0x0000000a073a7824 */ /* 0x000fe400078e02ff */
[----:B------:R-:W-:Y:S01]  /*2d9e0*/  ISETP.GE.U32.AND P3, PT, R4, 0x7fffffa6, PT ;  /* 0x7fffffa60400780c */ /* 0x000fe20003f66070 */
[----:B---3--:R-:W-:-:S02]  /*2d9f0*/  VIADD R4, R8, 0xffffffe1 ;  /* 0xffffffe108047836 */ /* 0x008fc40000000000 */
[C---:B------:R-:W-:Y:S02]  /*2da00*/  IMAD.WIDE R60, R58.reuse, 0x4, R196 ;  /* 0x000000043a3c7825 */ /* 0x040fe400078e02c4 */
[----:B------:R-:W3:Y:S02]  /*2da10*/  LDC R8, c[0x0][0x3a0] ;  /* 0x0000e800ff087b82 */ /* 0x000ee40000000800 */
[----:B------:R-:W-:Y:S01]  /*2da20*/  IMAD.WIDE R58, R58, 0x4, R194 ;  /* 0x000000043a3a7825 */ /* 0x000fe200078e02c2 */
[----:B------:R-:W-:Y:S03]  /*2da30*/  LDGSTS.E [R3+0x40a00], desc[UR74][R60.64], !P5 ;  /* 0x40a000003c037fae */ /* 0x000fe6000e9a104a */
[C---:B------:R-:W-:Y:S01]  /*2da40*/  IMAD R54, R7.reuse, 0xe, RZ ;  /* 0x0000000e07367824 */ /* 0x040fe200078e02ff */
[----:B------:R-:W-:Y:S01]  /*2da50*/  LDGSTS.E [R3+0x40a80], desc[UR74][R58.64], !P5 ;  /* 0x40a800003a037fae */ /* 0x000fe2000e9a104a */
[----:B------:R-:W-:Y:S01]  /*2da60*/  ISETP.GE.U32.AND P5, PT, R4, 0x7fffffa2, PT ;  /* 0x7fffffa20400780c */ /* 0x000fe20003fa6070 */
[----:B------:R-:W-:-:S02]  /*2da70*/  IMAD R50, R7, 0x12, RZ ;  /* 0x0000001207327824 */ /* 0x000fc400078e02ff */
[----:B------:R-:W-:-:S04]  /*2da80*/  IMAD.WIDE R56, R54, 0x4, R196 ;  /* 0x0000000436387825 */ /* 0x000fc800078e02c4 */
[----:B------:R-:W-:Y:S01]  /*2da90*/  IMAD.WIDE R54, R54, 0x4, R194 ;  /* 0x0000000436367825 */ /* 0x000fe200078e02c2 */
[----:B------:R-:W-:Y:S03]  /*2daa0*/  LDGSTS.E [R3+0x40e00], desc[UR74][R56.64], !P2 ;  /* 0x40e0000038037fae */ /* 0x000fe6000d1a104a */
[----:B----4-:R-:W-:Y:S01]  /*2dab0*/  VIADD R4, R9, 0xffffffdd ;  /* 0xffffffdd09047836 */ /* 0x010fe20000000000 */
[----:B------:R-:W-:Y:S01]  /*2dac0*/  LDGSTS.E [R3+0x40e80], desc[UR74][R54.64], !P2 ;  /* 0x40e8000036037fae */ /* 0x000fe2000d1a104a */
[----:B------:R-:W4:Y:S01]  /*2dad0*/  LDC R9, c[0x0][0x3a0] ;  /* 0x0000e800ff097b82 */ /* 0x000f220000000800 */
[----:B------:R-:W-:Y:S02]  /*2dae0*/  IMAD.WIDE R52, R50, 0x4, R196 ;  /* 0x0000000432347825 */ /* 0x000fe400078e02c4 */
[----:B------:R-:W-:Y:S02]  /*2daf0*/  ISETP.GE.U32.AND P2, PT, R4, 0x7fffff9e, PT ;  /* 0x7fffff9e0400780c */ /* 0x000fe40003f46070 */
[----:B------:R-:W-:Y:S01]  /*2db00*/  IMAD.WIDE R50, R50, 0x4, R194 ;  /* 0x0000000432327825 */ /* 0x000fe200078e02c2 */
[----:B-1----:R-:W-:Y:S01]  /*2db10*/  IADD3 R4, PT, PT, R10, -0x27, RZ ;  /* 0xffffffd90a047810 */ /* 0x002fe20007ffe0ff */
[----:B------:R-:W-:Y:S01]  /*2db20*/  LDGSTS.E [R3+0x41200], desc[UR74][R52.64], !P6 ;  /* 0x4120000034037fae */ /* 0x000fe2000f1a104a */
[----:B------:R-:W1:Y:S01]  /*2db30*/  LDC R10, c[0x0][0x3a0] ;  /* 0x0000e800ff0a7b82 */ /* 0x000e620000000800 */
[----:B------:R-:W-:-:S02]  /*2db40*/  IMAD R46, R7, 0x16, RZ ;  /* 0x00000016072e7824 */ /* 0x000fc400078e02ff */
[----:B------:R-:W-:Y:S01]  /*2db50*/  LDGSTS.E [R3+0x41280], desc[UR74][R50.64], !P6 ;  /* 0x4128000032037fae */ /* 0x000fe2000f1a104a */
[----:B------:R-:W-:Y:S01]  /*2db60*/  ISETP.GE.U32.AND P6, PT, R4, 0x7fffff9a, PT ;  /* 0x7fffff9a0400780c */ /* 0x000fe20003fc6070 */
        /* <DEDUP_REMOVED lines=54> */
[----:B------:R-:W-:-:S03]  /*2ded0*/  IMAD.WIDE R20, R18, 0x4, R196 ;  /* 0x0000000412147825 */ /* 0x000fc600078e02c4 */
[----:B------:R-:W-:Y:S01]  /*2dee0*/  ISETP.GE.U32.AND P3, PT, R4, 0x7fffffbd, PT ;  /* 0x7fffffbd0400780c */ /* 0x000fe20003f66070 */
[----:B------:R-:W-:Y:S01]  /*2def0*/  IMAD.WIDE R18, R18, 0x4, R194 ;  /* 0x0000000412127825 */ /* 0x000fe200078e02c2 */
[----:B-1----:R-:W-:Y:S01]  /*2df00*/  IADD3 R4, PT, PT, R10, -0x8, RZ ;  /* 0xfffffff80a047810 */ /* 0x002fe20007ffe0ff */
[----:B------:R-:W-:Y:S02]  /*2df10*/  LDGSTS.E [R3+0x43200], desc[UR74][R20.64], !P5 ;  /* 0x4320000014037fae */ /* 0x000fe4000e9a104a */
[----:B------:R-:W-:Y:S02]  /*2df20*/  IMAD R14, R7, 0x36, RZ ;  /* 0x00000036070e7824 */ /* 0x000fe400078e02ff */
[----:B------:R-:W-:Y:S01]  /*2df30*/  LDGSTS.E [R3+0x43280], desc[UR74][R18.64], !P5 ;  /* 0x4328000012037fae */ /* 0x000fe2000e9a104a */
[----:B------:R-:W-:Y:S01]  /*2df40*/  ISETP.GE.U32.AND P5, PT, R4, 0x7fffffb9, PT ;  /* 0x7fffffb90400780c */ /* 0x000fe20003fa6070 */
[----:B------:R-:W-:-:S04]  /*2df50*/  IMAD.WIDE R16, R14, 0x4, R196 ;  /* 0x000000040e107825 */ /* 0x000fc800078e02c4 */
[----:B------:R-:W-:Y:S01]  /*2df60*/  IMAD.WIDE R14, R14, 0x4, R194 ;  /* 0x000000040e0e7825 */ /* 0x000fe200078e02c2 */
[----:B------:R-:W-:Y:S03]  /*2df70*/  LDGSTS.E [R3+0x43600], desc[UR74][R16.64], !P2 ;  /* 0x4360000010037fae */ /* 0x000fe6000d1a104a */
[----:B------:R-:W-:Y:S01]  /*2df80*/  IMAD R10, R7, 0x3a, RZ ;  /* 0x0000003a070a7824 */ /* 0x000fe200078e02ff */
[----:B------:R-:W-:Y:S01]  /*2df90*/  LDGSTS.E [R3+0x43680], desc[UR74][R14.64], !P2 ;  /* 0x436800000e037fae */ /* 0x000fe2000d1a104a */
[----:B--2---:R-:W-:Y:S02]  /*2dfa0*/  VIADD R4, R5, 0xfffffff4 ;  /* 0xfffffff405047836 */ /* 0x004fe40000000000 */
[----:B------:R-:W-:-:S03]  /*2dfb0*/  IMAD.WIDE R12, R10, 0x4, R196 ;  /* 0x000000040a0c7825 */ /* 0x000fc600078e02c4 */
[----:B------:R-:W-:Y:S01]  /*2dfc0*/  ISETP.GE.U32.AND P2, PT, R4, 0x7fffffb5, PT ;  /* 0x7fffffb50400780c */ /* 0x000fe20003f46070 */
[----:B------:R-:W-:Y:S01]  /*2dfd0*/  IMAD.WIDE R10, R10, 0x4, R194 ;  /* 0x000000040a0a7825 */ /* 0x000fe200078e02c2 */
[----:B------:R-:W-:Y:S03]  /*2dfe0*/  LDGSTS.E [R3+0x43a00], desc[UR74][R12.64], !P6 ;  /* 0x43a000000c037fae */ /* 0x000fe6000f1a104a */
[----:B---3--:R-:W-:Y:S01]  /*2dff0*/  VIADD R5, R8, 0xfffffff0 ;  /* 0xfffffff008057836 */ /* 0x008fe20000000000 */
[----:B------:R-:W-:Y:S01]  /*2e000*/  LDGSTS.E [R3+0x43a80], desc[UR74][R10.64], !P6 ;  /* 0x43a800000a037fae */ /* 0x000fe2000f1a104a */
[----:B------:R-:W-:-:S03]  /*2e010*/  IMAD R4, R7, 0x3e, RZ ;  /* 0x0000003e07047824 */ /* 0x000fc600078e02ff */
[----:B------:R-:W-:Y:S01]  /*2e020*/  ISETP.GE.U32.AND P6, PT, R5, 0x7fffffb1, PT ;  /* 0x7fffffb10500780c */ /* 0x000fe20003fc6070 */
[C---:B------:R-:W-:Y:S01]  /*2e030*/  IMAD.WIDE R8, R4.reuse, 0x4, R196 ;  /* 0x0000000404087825 */ /* 0x040fe200078e02c4 */
[----:B------:R1:W-:Y:S03]  /*2e040*/  STL.64 [R1+0x4908], R192 ;  /* 0x004908c001007387 */ /* 0x0003e60000100a00 */
[----:B------:R-:W-:Y:S01]  /*2e050*/  IMAD.WIDE R4, R4, 0x4, R194 ;  /* 0x0000000404047825 */ /* 0x000fe200078e02c2 */
[----:B------:R-:W-:Y:S03]  /*2e060*/  LDGSTS.E [R3+0x43e00], desc[UR74][R8.64], !P4 ;  /* 0x43e0000008037fae */ /* 0x000fe6000e1a104a */
[----:B------:R-:W-:Y:S01]  /*2e070*/  VIADD R198, R198, 0xffffffec ;  /* 0xffffffecc6c67836 */ /* 0x000fe20000000000 */
[----:B------:R-:W-:Y:S01]  /*2e080*/  LDGSTS.E [R3+0x43e80], desc[UR74][R4.64], !P4 ;  /* 0x43e8000004037fae */ /* 0x000fe2000e1a104a */
[----:B------:R-:W-:Y:S01]  /*2e090*/  IMAD R200, R7, 0x3, RZ ;  /* 0x0000000307c87824 */ /* 0x000fe200078e02ff */
[----:B-1----:R-:W-:-:S02]  /*2e0a0*/  LOP3.LUT R192, R199, 0x60, RZ, 0x3c, !PT ;  /* 0x00000060c7c07812 */ /* 0x002fc400078e3cff */
[----:B------:R-:W-:Y:S01]  /*2e0b0*/  ISETP.GE.U32.AND P4, PT, R198, 0x7fffffad, PT ;  /* 0x7fffffadc600780c */ /* 0x000fe20003f86070 */
[----:B------:R-:W-:Y:S01]  /*2e0c0*/  IMAD.WIDE R198, R200, 0x4, R196 ;  /* 0x00000004c8c67825 */ /* 0x000fe200078e02c4 */
[----:B------:R-:W-:-:S03]  /*2e0d0*/  IADD3 R242, PT, PT, R192, UR4, RZ ;  /* 0x00000004c0f27c10 */ /* 0x000fc6000fffe0ff */
[----:B------:R-:W-:Y:S02]  /*2e0e0*/  IMAD.WIDE R200, R200, 0x4, R194 ;  /* 0x00000004c8c87825 */ /* 0x000fe400078e02c2 */
[----:B------:R-:W-:Y:S02]  /*2e0f0*/  LDGSTS.E [R242+0x40300], desc[UR74][R198.64], !P3 ;  /* 0x40300000c6f27fae */ /* 0x000fe4000d9a104a */
[----:B------:R-:W-:Y:S02]  /*2e100*/  VIADD R202, R202, 0xffffffe8 ;  /* 0xffffffe8caca7836 */ /* 0x000fe40000000000 */
[----:B------:R-:W-:Y:S01]  /*2e110*/  IMAD R204, R7, 0x7, RZ ;  /* 0x0000000707cc7824 */ /* 0x000fe200078e02ff */
[----:B------:R-:W-:Y:S02]  /*2e120*/  LDGSTS.E [R242+0x40380], desc[UR74][R200.64], !P3 ;  /* 0x40380000c8f27fae */ /* 0x000fe4000d9a104a */
[----:B------:R-:W-:Y:S01]  /*2e130*/  ISETP.GE.U32.AND P3, PT, R202, 0x7fffffa9, PT ;  /* 0x7fffffa9ca00780c */ /* 0x000fe20003f66070 */
[----:B------:R-:W-:-:S04]  /*2e140*/  IMAD.WIDE R202, R204, 0x4, R196 ;  /* 0x00000004ccca7825 */ /* 0x000fc800078e02c4 */
[----:B------:R-:W-:Y:S01]  /*2e150*/  IMAD.WIDE R204, R204, 0x4, R194 ;  /* 0x00000004cccc7825 */ /* 0x000fe200078e02c2 */
[----:B------:R-:W-:Y:S03]  /*2e160*/  LDGSTS.E [R242+0x40700], desc[UR74][R202.64], !P5 ;  /* 0x40700000caf27fae */ /* 0x000fe6000e9a104a */
[----:B------:R-:W-:Y:S01]  /*2e170*/  VIADD R206, R206, 0xffffffe4 ;  /* 0xffffffe4cece7836 */ /* 0x000fe20000000000 */
[----:B------:R-:W-:Y:S01]  /*2e180*/  LDGSTS.E [R242+0x40780], desc[UR74][R204.64], !P5 ;  /* 0x40780000ccf27fae */ /* 0x000fe2000e9a104a */
[----:B------:R-:W-:-:S03]  /*2e190*/  IMAD R208, R7, 0xb, RZ ;  /* 0x0000000b07d07824 */ /* 0x000fc600078e02ff */
        /* <DEDUP_REMOVED lines=11> */
[----:B------:R-:W-:Y:S01]  /*2e250*/  IMAD R216, R7, 0x13, RZ ;  /* 0x0000001307d87824 */ /* 0x000fe200078e02ff */
[----:B------:R-:W-:Y:S01]  /*2e260*/  LDGSTS.E [R242+0x40f80], desc[UR74][R212.64], !P6 ;  /* 0x40f80000d4f27fae */ /* 0x000fe2000f1a104a */
[----:B------:R-:W-:Y:S02]  /*2e270*/  ISETP.GE.U32.AND P6, PT, R214, 0x7fffff9d, PT ;  /* 0x7fffff9dd600780c */ /* 0x000fe40003fc6070 */
        /* <DEDUP_REMOVED lines=15> */
[----:B------:R-:W-:Y:S01]  /*2e370*/  IMAD R228, R7, 0x1f, RZ ;  /* 0x0000001f07e47824 */ /* 0x000fe200078e02ff */
[----:B------:R-:W-:Y:S01]  /*2e380*/  LDGSTS.E [R242+0x41b00], desc[UR74][R222.64], !P5 ;  /* 0x41b00000def27fae */ /* 0x000fe2000e9a104a */
[----:B------:R-:W-:-:S04]  /*2e390*/  IMAD.WIDE R224, R224, 0x4, R194 ;  /* 0x00000004e0e07825 */ /* 0x000fc800078e02c2 */
[----:B------:R-:W-:Y:S01]  /*2e3a0*/  VIADD R230, R230, 0xffffffd0 ;  /* 0xffffffd0e6e67836 */ /* 0x000fe20000000000 */
[----:B------:R-:W-:Y:S01]  /*2e3b0*/  LDGSTS.E [R242+0x41b80], desc[UR74][R224.64], !P5 ;  /* 0x41b80000e0f27fae */ /* 0x000fe2000e9a104a */
[----:B------:R-:W-:-:S03]  /*2e3c0*/  IMAD.WIDE R226, R228, 0x4, R196 ;  /* 0x00000004e4e27825 */ /* 0x000fc600078e02c4 */
[----:B------:R-:W-:Y:S01]  /*2e3d0*/  ISETP.GE.U32.AND P5, PT, R230, 0x7fffff91, PT ;  /* 0x7fffff91e600780c */ /* 0x000fe20003fa6070 */
[----:B------:R-:W-:Y:S01]  /*2e3e0*/  IMAD.WIDE R228, R228, 0x4, R194 ;  /* 0x00000004e4e47825 */ /* 0x000fe200078e02c2 */
[----:B------:R-:W-:Y:S01]  /*2e3f0*/  IADD3 R230, PT, PT, R231, -0x34, RZ ;  /* 0xffffffcce7e67810 */ /* 0x000fe20007ffe0ff */
[----:B------:R-:W-:Y:S02]  /*2e400*/  LDGSTS.E [R242+0x41f00], desc[UR74][R226.64], !P2 ;  /* 0x41f00000e2f27fae */ /* 0x000fe4000d1a104a */
[C---:B------:R-:W-:Y:S02]  /*2e410*/  IMAD R232, R7.reuse, 0x23, RZ ;  /* 0x0000002307e87824 */ /* 0x040fe400078e02ff */
[----:B------:R-:W-:Y:S01]  /*2e420*/  LDGSTS.E [R242+0x41f80], desc[UR74][R228.64], !P2 ;  /* 0x41f80000e4f27fae */ /* 0x000fe2000d1a104a */
[----:B------:R-:W-:Y:S01]  /*2e430*/  IMAD R236, R7, 0x27, RZ ;  /* 0x0000002707ec7824 */ /* 0x000fe200078e02ff */
[----:B------:R-:W-:Y:S01]  /*2e440*/  ISETP.GE.U32.AND P2, PT, R230, 0x7fffff8d, PT ;  /* 0x7fffff8de600780c */ /* 0x000fe20003f46070 */
[----:B------:R-:W-:-:S04]  /*2e450*/  IMAD.WIDE R230, R232, 0x4, R196 ;  /* 0x00000004e8e67825 */ /* 0x000fc800078e02c4 */
[----:B------:R-:W-:Y:S01]  /*2e460*/  IMAD.WIDE R232, R232, 0x4, R194 ;  /* 0x00000004e8e87825 */ /* 0x000fe200078e02c2 */
[----:B------:R-:W-:Y:S03]  /*2e470*/  LDGSTS.E [R242+0x42300], desc[UR74][R230.64], !P6 ;  /* 0x42300000e6f27fae */ /* 0x000fe6000f1a104a */
[C---:B------:R-:W-:Y:S01]  /*2e480*/  IMAD.WIDE R234, R236.reuse, 0x4, R196 ;  /* 0x00000004ecea7825 */ /* 0x040fe200078e02c4 */
[----:B------:R-:W-:Y:S03]  /*2e490*/  LDGSTS.E [R242+0x42380], desc[UR74][R232.64], !P6 ;  /* 0x42380000e8f27fae */ /* 0x000fe6000f1a104a */
[----:B------:R-:W-:Y:S01]  /*2e4a0*/  IMAD.WIDE R236, R236, 0x4, R194 ;  /* 0x00000004ecec7825 */ /* 0x000fe200078e02c2 */
[----:B------:R-:W-:Y:S03]  /*2e4b0*/  LDGSTS.E [R242+0x42700], desc[UR74][R234.64], !P4 ;  /* 0x42700000eaf27fae */ /* 0x000fe6000e1a104a */
[----:B------:R-:W-:Y:S01]  /*2e4c0*/  VIADD R239, R239, 0xffffffc8 ;  /* 0xffffffc8efef7836 */ /* 0x000fe20000000000 */
[----:B------:R-:W-:Y:S01]  /*2e4d0*/  LDGSTS.E [R242+0x42780], desc[UR74][R236.64], !P4 ;  /* 0x42780000ecf27fae */ /* 0x000fe2000e1a104a */
[----:B------:R-:W-:-:S02]  /*2e4e0*/  VIADD R238, R238, 0xffffffc4 ;  /* 0xffffffc4eeee7836 */ /* 0x000fc40000000000 */
[----:B------:R-:W-:Y:S01]  /*2e4f0*/  IMAD R240, R7, 0x2b, RZ ;  /* 0x0000002b07f07824 */ /* 0x000fe200078e02ff */
[----:B------:R-:W-:Y:S01]  /*2e500*/  ISETP.GE.U32.AND P6, PT, R239, 0x7fffff89, PT ;  /* 0x7fffff89ef00780c */ /* 0x000fe20003fc6070 */
[----:B------:R-:W-:Y:S01]  /*2e510*/  IMAD R244, R7, 0x2f, RZ ;  /* 0x0000002f07f47824 */ /* 0x000fe200078e02ff */
[----:B------:R-:W-:Y:S01]  /*2e520*/  ISETP.GE.U32.AND P4, PT, R238, 0x7fffff85, PT ;  /* 0x7fffff85ee00780c */ /* 0x000fe20003f86070 */
[----:B------:R-:W-:-:S04]  /*2e530*/  IMAD.WIDE R238, R240, 0x4, R196 ;  /* 0x00000004f0ee7825 */ /* 0x000fc800078e02c4 */
[----:B------:R-:W-:Y:S01]  /*2e540*/  IMAD.WIDE R240, R240, 0x4, R194 ;  /* 0x00000004f0f07825 */ /* 0x000fe200078e02c2 */
[----:B------:R-:W-:Y:S03]  /*2e550*/  LDGSTS.E [R242+0x42b00], desc[UR74][R238.64], !P3 ;  /* 0x42b00000eef27fae */ /* 0x000fe6000d9a104a */
[----:B------:R-:W-:Y:S01]  /*2e560*/  VIADD R243, R243, 0xffffffc0 ;  /* 0xffffffc0f3f37836 */ /* 0x000fe20000000000 */
[----:B------:R-:W-:Y:S01]  /*2e570*/  LDGSTS.E [R242+0x42b80], desc[UR74][R240.64], !P3 ;  /* 0x42b80000f0f27fae */ /* 0x000fe2000d9a104a */
[----:B------:R-:W-:-:S04]  /*2e580*/  IMAD.WIDE R248, R244, 0x4, R196 ;  /* 0x00000004f4f87825 */ /* 0x000fc800078e02c4 */
[----:B------:R-:W-:Y:S01]  /*2e590*/  IMAD.WIDE R192, R244, 0x4, R194 ;  /* 0x00000004f4c07825 */ /* 0x000fe200078e02c2 */
[----:B------:R1:W-:Y:S03]  /*2e5a0*/  STL.64 [R1+0x40], R248 ;  /* 0x000040f801007387 */ /* 0x0003e60000100a00 */
[----:B------:R-:W-:Y:S01]  /*2e5b0*/  IMAD R245, R7, 0x33, RZ ;  /* 0x0000003307f57824 */ /* 0x000fe200078e02ff */
[C---:B------:R-:W-:Y:S01]  /*2e5c0*/  ISETP.GE.AND P3, PT, R6.reuse, R243, PT ;  /* 0x000000f30600720c */ /* 0x040fe20003f66270 */
[----:B------:R1:W-:Y:S01]  /*2e5d0*/  LDGSTS.E [R242+0x42f00], desc[UR74][R248.64], !P5 ;  /* 0x42f00000f8f27fae */ /* 0x0003e2000e9a104a */
[----:B------:R-:W-:-:S03]  /*2e5e0*/  LOP3.LUT R6, R6, 0x20, RZ, 0xfc, !PT ;  /* 0x0000002006067812 */ /* 0x000fc600078efcff */
[----:B------:R2:W-:Y:S01]  /*2e5f0*/  STL.64 [R1+0x38], R192 ;  /* 0x000038c001007387 */ /* 0x0005e20000100a00 */
[----:B------:R-:W-:-:S03]  /*2e600*/  SEL R244, RZ, 0x4, P3 ;  /* 0x00000004fff47807 */ /* 0x000fc60001800000 */
[----:B------:R2:W-:Y:S01]  /*2e610*/  LDGSTS.E [R242+0x42f80], desc[UR74][R192.64], !P5 ;  /* 0x42f80000c0f27fae */ /* 0x0005e2000e9a104a */
[----:B-1----:R-:W-:Y:S01]  /*2e620*/  IMAD.WIDE R248, R245, 0x4, R196 ;  /* 0x00000004f5f87825 */ /* 0x002fe200078e02c4 */
[----:B------:R-:W-:-:S03]  /*2e630*/  ISETP.GE.AND P3, PT, R6, R243, PT ;  /* 0x000000f30600720c */ /* 0x000fc60003f66270 */
[----:B--2---:R-:W-:Y:S01]  /*2e640*/  IMAD.WIDE R192, R245, 0x4, R194 ;  /* 0x00000004f5c07825 */ /* 0x004fe200078e02c2 */
[----:B------:R1:W-:Y:S03]  /*2e650*/  STL.64 [R1+0x30], R248 ;  /* 0x000030f801007387 */ /* 0x0003e60000100a00 */
[----:B------:R-:W-:Y:S01]  /*2e660*/  IMAD R245, R7, 0x37, RZ ;  /* 0x0000003707f57824 */ /* 0x000fe200078e02ff */
[----:B------:R1:W-:Y:S01]  /*2e670*/  LDGSTS.E [R242+0x43300], desc[UR74][R248.64], !P2 ;  /* 0x43300000f8f27fae */ /* 0x0003e2000d1a104a */
[----:B------:R-:W-:-:S03]  /*2e680*/  ISETP.GE.U32.AND P5, PT, R243, 0x7fffff81, PT ;  /* 0x7fffff81f300780c */ /* 0x000fc60003fa6070 */
[----:B------:R2:W-:Y:S01]  /*2e690*/  STL.64 [R1+0x28], R192 ;  /* 0x000028c001007387 */ /* 0x0005e20000100a00 */
[----:B------:R-:W-:-:S03]  /*2e6a0*/  SEL R243, RZ, 0x4, P3 ;  /* 0x00000004fff37807 */ /* 0x000fc60001800000 */
[----:B------:R2:W-:Y:S01]  /*2e6b0*/  LDGSTS.E [R242+0x43380], desc[UR74][R192.64], !P2 ;  /* 0x43380000c0f27fae */ /* 0x0005e2000d1a104a */
[----:B------:R-:W-:Y:S01]  /*2e6c0*/  PLOP3.LUT P3, PT, PT, PT, UP0, 0x80, 0x8 ;  /* 0x000000000008781c */ /* 0x000fe20003f6f008 */
[----:B-1----:R-:W-:-:S03]  /*2e6d0*/  IMAD.WIDE R248, R245, 0x4, R194 ;  /* 0x00000004f5f87825 */ /* 0x002fc600078e02c2 */
[----:B------:R-:W-:Y:S01]  /*2e6e0*/  SEL R243, R243, RZ, P3 ;  /* 0x000000fff3f37207 */ /* 0x000fe20001800000 */
[----:B--2---:R-:W-:Y:S02]  /*2e6f0*/  IMAD.WIDE R192, R245, 0x4, R196 ;  /* 0x00000004f5c07825 */ /* 0x004fe400078e02c4 */
[----:B------:R-:W1:Y:S01]  /*2e700*/  LDC R245, c[0x0][0x3a0] ;  /* 0x0000e800fff57b82 */ /* 0x000e620000000800 */
[----:B------:R-:W-:Y:S02]  /*2e710*/  SEL R244, R244, RZ, P3 ;  /* 0x000000fff4f47207 */ /* 0x000fe40001800000 */
[----:B------:R-:W-:Y:S01]  /*2e720*/  ISETP.NE.U32.AND P2, PT, R243, RZ, PT ;  /* 0x000000fff300720c */ /* 0x000fe20003f45070 */
[----:B------:R-:W-:Y:S01]  /*2e730*/  IMAD R243, R7, 0x3b, RZ ;  /* 0x0000003b07f37824 */ /* 0x000fe200078e02ff */
[----:B------:R-:W-:Y:S01]  /*2e740*/  ISETP.NE.U32.AND P3, PT, R244, RZ, PT ;  /* 0x000000fff400720c */ /* 0x000fe20003f65070 */
[----:B------:R2:W-:Y:S01]  /*2e750*/  STL.64 [R1+0x20], R192 ;  /* 0x000020c001007387 */ /* 0x0005e20000100a00 */
[----:B------:R-:W-:Y:S01]  /*2e760*/  IADD3 R244, PT, PT, R247, -0x41, RZ ;  /* 0xffffffbff7f47810 */ /* 0x000fe20007ffe0ff */
[----:B------:R-:W-:-:S02]  /*2e770*/  IMAD R250, R7, 0x3f, RZ ;  /* 0x0000003f07fa7824 */ /* 0x000fc400078e02ff */
[----:B------:R-:W-:Y:S01]  /*2e780*/  LDGSTS.E [R242+0x43700], desc[UR74][R192.64], !P6 ;  /* 0x43700000c0f27fae */ /* 0x000fe2000f1a104a */
[----:B------:R-:W-:-:S03]  /*2e790*/  IMAD.WIDE R6, R243, 0x4, R194 ;  /* 0x00000004f3067825 */ /* 0x000fc600078e02c2 */
[----:B------:R3:W-:Y:S04]  /*2e7a0*/  STL.64 [R1+0x18], R248 ;  /* 0x000018f801007387 */ /* 0x0007e80000100a00 */
[----:B------:R3:W-:Y:S01]  /*2e7b0*/  LDGSTS.E [R242+0x43780], desc[UR74][R248.64], !P6 ;  /* 0x43780000f8f27fae */ /* 0x0007e2000f1a104a */
[----:B------:R-:W-:Y:S01]  /*2e7c0*/  ISETP.GE.U32.AND P6, PT, R244, 0x7fffff80, PT ;  /* 0x7fffff80f400780c */ /* 0x000fe20003fc6070 */
[----:B------:R-:W-:Y:S02]  /*2e7d0*/  VIADD R244, R246, 0xffffffbb ;  /* 0xffffffbbf6f47836 */ /* 0x000fe40000000000 */
[--C-:B------:R-:W-:Y:S01]  /*2e7e0*/  IMAD.WIDE R246, R250, 0x4, R196.reuse ;  /* 0x00000004faf67825 */ /* 0x100fe200078e02c4 */
[----:B--2---:R-:W2:Y:S03]  /*2e7f0*/  LDL.LU.64 R192, [R1+0x4908] ;  /* 0x0049080001c07983 */ /* 0x004ea60000300a00 */
[----:B---3--:R-:W-:-:S04]  /*2e800*/  IMAD.WIDE R248, R243, 0x4, R196 ;  /* 0x00000004f3f87825 */ /* 0x008fc800078e02c4 */
[----:B------:R-:W-:Y:S01]  /*2e810*/  VIADD R243, R251, 0xffffffb7 ;  /* 0xffffffb7fbf37836 */ /* 0x000fe20000000000 */
[----:B------:R3:W-:Y:S01]  /*2e820*/  STL.64 [R1+0x10], R248 ;  /* 0x000010f801007387 */ /* 0x0007e20000100a00 */
[----:B------:R-:W-:-:S03]  /*2e830*/  IMAD.WIDE R250, R250, 0x4, R194 ;  /* 0x00000004fafa7825 */ /* 0x000fc600078e02c2 */
[----:B------:R4:W-:Y:S04]  /*2e840*/  STL.64 [R1+0x8], R6 ;  /* 0x0000080601007387 */ /* 0x0009e80000100a00 */
[----:B------:R-:W-:Y:S01]  /*2e850*/  LDGSTS.E [R242+0x43b00], desc[UR74][R248.64], !P4 ;  /* 0x43b00000f8f27fae */ /* 0x000fe2000e1a104a */
[----:B------:R-:W-:-:S03]  /*2e860*/  VIADD R252, R252, 0xffffffb3 ;  /* 0xffffffb3fcfc7836 */ /* 0x000fc60000000000 */
[----:B------:R-:W-:Y:S01]  /*2e870*/  LDGSTS.E [R242+0x43b80], desc[UR74][R6.64], !P4 ;  /* 0x43b8000006f27fae */ /* 0x000fe2000e1a104a */
[----:B------:R-:W-:-:S03]  /*2e880*/  ISETP.GE.U32.AND P4, PT, R244, 0x7fffff7c, PT ;  /* 0x7fffff7cf400780c */ /* 0x000fc60003f86070 */
[----:B------:R1:W-:Y:S04]  /*2e890*/  LDGSTS.E [R242+0x43f00], desc[UR74][R246.64], !P5 ;  /* 0x43f00000f6f27fae */ /* 0x0003e8000e9a104a */
[----:B---3--:R-:W3:Y:S04]  /*2e8a0*/  LDL.LU.64 R248, [R1+0x4900] ;  /* 0x0049000001f87983 */ /* 0x008ee80000300a00 */
[----:B----4-:R-:W4:Y:S04]  /*2e8b0*/  LDL.LU.64 R6, [R1+0x48f8] ;  /* 0x0048f80001067983 */ /* 0x010f280000300a00 */
[----:B------:R1:W-:Y:S04]  /*2e8c0*/  STL.64 [R1], R246 ;  /* 0x000000f601007387 */ /* 0x0003e80000100a00 */
[----:B------:R-:W-:Y:S01]  /*2e8d0*/  LDGSTS.E [R242+0x43f80], desc[UR74][R250.64], !P5 ;  /* 0x43f80000faf27fae */ /* 0x000fe2000e9a104a */
[----:B------:R-:W-:-:S02]  /*2e8e0*/  ISETP.GE.U32.AND P5, PT, R243, 0x7fffff78, PT ;  /* 0x7fffff78f300780c */ /* 0x000fc40003fa6070 */
[----:B-1----:R-:W-:Y:S01]  /*2e8f0*/  IADD3 R247, PT, PT, R245, -0x51, RZ ;  /* 0xffffffaff5f77810 */ /* 0x002fe20007ffe0ff */
[----:B------:R-:W1:Y:S02]  /*2e900*/  S2R R246, SR_TID.X ;  /* 0x0000000000f67919 */ /* 0x000e640000002100 */
[----:B-1----:R-:W-:-:S05]  /*2e910*/  LOP3.LUT R246, R246, 0x1f, RZ, 0xc0, !PT ;  /* 0x0000001ff6f67812 */ /* 0x002fca00078ec0ff */
[----:B------:R-:W-:-:S05]  /*2e920*/  IMAD.SHL.U32 R246, R246, 0x4, RZ ;  /* 0x00000004f6f67824 */ /* 0x000fca00078e00ff */
[C---:B------:R-:W-:Y:S02]  /*2e930*/  LOP3.LUT R243, R246.reuse, 0x10, RZ, 0x3c, !PT ;  /* 0x00000010f6f37812 */ /* 0x040fe400078e3cff */
[C---:B------:R-:W-:Y:S02]  /*2e940*/  LOP3.LUT R244, R246.reuse, 0x30, RZ, 0x3c, !PT ;  /* 0x00000030f6f47812 */ /* 0x040fe400078e3cff */
[C---:B------:R-:W-:Y:S02]  /*2e950*/  LOP3.LUT R245, R246.reuse, 0x50, RZ, 0x3c, !PT ;  /* 0x00000050f6f57812 */ /* 0x040fe400078e3cff */
[----:B------:R-:W-:Y:S01]  /*2e960*/  LOP3.LUT R246, R246, 0x70, RZ, 0x3c, !PT ;  /* 0x00000070f6f67812 */ /* 0x000fe200078e3cff */
[----:B------:R1:W-:Y:S01]  /*2e970*/  STL.64 [R1+0x4e08], R18 ;  /* 0x004e081201007387 */ /* 0x0003e20000100a00 */
[----:B------:R-:W-:Y:S02]  /*2e980*/  VIADD R243, R243, UR4 ;  /* 0x00000004f3f37c36 */ /* 0x000fe40008000000 */
[----:B------:R-:W-:Y:S01]  /*2e990*/  VIADD R244, R244, UR4 ;  /* 0x00000004f4f47c36 */ /* 0x000fe20008000000 */
[----:B------:R-:W0:Y:S01]  /*2e9a0*/  LDGDEPBAR ;  /* 0x00000000000079af */ /* 0x000e220000000000 */
[----:B------:R-:W-:Y:S01]  /*2e9b0*/  IADD3 R245, PT, PT, R245, UR4, RZ ;  /* 0x00000004f5f57c10 */ /* 0x000fe2000fffe0ff */
[----:B------:R-:W-:Y:S01]  /*2e9c0*/  VIADD R246, R246, UR4 ;  /* 0x00000004f6f67c36 */ /* 0x000fe20008000000 */
[----:B------:R-:W2:Y:S01]  /*2e9d0*/  LDCU UR6, c[0x0][0x3a0] ;  /* 0x00007400ff0677ac */ /* 0x000ea20008000800 */
[----:B-1----:R-:W2:Y:S04]  /*2e9e0*/  LDL.64 R18, [R1+0x470] ;  /* 0x0004700001127983 */ /* 0x002ea80000100a00 */
[----:B------:R1:W-:Y:S04]  /*2e9f0*/  STL.64 [R1+0x4e00], R16 ;  /* 0x004e001001007387 */ /* 0x0003e80000100a00 */
        /* <DEDUP_REMOVED lines=56> */
[----:B-1----:R-:W3:Y:S04]  /*2ed80*/  LDL.LU.64 R250, [R1+0x160] ;  /* 0x0001600001fa7983 */ /* 0x002ee80000300a00 */
[----:B--2---:R-:W-:Y:S04]  /*2ed90*/  LDGSTS.E [R0], desc[UR74][R240.64], P0 ;  /* 0x00000000f0007fae */ /* 0x004fe800081a104a */
[----:B------:R-:W-:Y:S04]  /*2eda0*/  LDGSTS.E [R0+0x80], desc[UR74][R238.64], P1 ;  /* 0x00080000ee007fae */ /* 0x000fe800089a104a */
[----:B------:R-:W-:Y:S04]  /*2edb0*/  LDGSTS.E [R0+0x800], desc[UR74][R236.64], P0 ;  /* 0x00800000ec007fae */ /* 0x000fe800081a104a */
[----:B------:R-:W-:Y:S04]  /*2edc0*/  LDGSTS.E [R0+0x880], desc[UR74][R16.64], P1 ;  /* 0x0088000010007fae */ /* 0x000fe800089a104a */
[----:B------:R-:W-:Y:S04]  /*2edd0*/  LDGSTS.E [R0+0x1000], desc[UR74][R234.64], P0 ;  /* 0x01000000ea007fae */ /* 0x000fe800081a104a */
[----:B------:R-:W-:Y:S04]  /*2ede0*/  LDGSTS.E [R0+0x1080], desc[UR74][R232.64], P1 ;  /* 0x01080000e8007fae */ /* 0x000fe800089a104a */
[----:B------:R-:W2:Y:S04]  /*2edf0*/  LDL.64 R16, [R1+0x278] ;  /* 0x0002780001107983 */ /* 0x000ea80000100a00 */
[----:B------:R-:W-:Y:S04]  /*2ee00*/  LDGSTS.E [R0+0x1800], desc[UR74][R230.64], P0 ;  /* 0x01800000e6007fae */ /* 0x000fe800081a104a */
        /* <DEDUP_REMOVED lines=18> */
[----:B------:R-:W3:Y:S04]  /*2ef30*/  LDL.64 R18, [R1+0x450] ;  /* 0x0004500001127983 */ /* 0x000ee80000100a00 */
[----:B------:R-:W-:Y:S04]  /*2ef40*/  LDGSTS.E [R0+0x6080], desc[UR74][R8.64], P1 ;  /* 0x0608000008007fae */ /* 0x000fe800089a104a */
[----:B------:R-:W4:Y:S04]  /*2ef50*/  LDL.64 R240, [R1+0x220] ;  /* 0x0002200001f07983 */ /* 0x000f280000100a00 */
[----:B------:R-:W-:Y:S04]  /*2ef60*/  LDGSTS.E [R0+0x6800], desc[UR74][R10.64], P0 ;  /* 0x068000000a007fae */ /* 0x000fe800081a104a */
[----:B------:R-:W4:Y:S04]  /*2ef70*/  LDL.64 R238, [R1+0x448] ;  /* 0x0004480001ee7983 */ /* 0x000f280000100a00 */
[----:B------:R-:W-:Y:S04]  /*2ef80*/  LDGSTS.E [R0+0x6880], desc[UR74][R12.64], P1 ;  /* 0x068800000c007fae */ /* 0x000fe800089a104a */
[----:B------:R-:W4:Y:S04]  /*2ef90*/  LDL.64 R236, [R1+0x218] ;  /* 0x0002180001ec7983 */ /* 0x000f280000100a00 */
        /* <DEDUP_REMOVED lines=25> */
[----:B--2---:R-:W-:Y:S04]  /*2f130*/  LDGSTS.E [R0+0x7080], desc[UR74][R16.64], P1 ;  /* 0x0708000010007fae */ /* 0x004fe800089a104a */
[----:B------:R-:W2:Y:S04]  /*2f140*/  LDL.64 R16, [R1+0x2b0] ;  /* 0x0002b00001107983 */ /* 0x000ea80000100a00 */
[----:B---3--:R-:W-:Y:S04]  /*2f150*/  LDGSTS.E [R0+0x7800], desc[UR74][R18.64], P0 ;  /* 0x0780000012007fae */ /* 0x008fe800081a104a */
[----:B----4-:R-:W-:Y:S04]  /*2f160*/  LDGSTS.E [R0+0x7880], desc[UR74][R240.64], P1 ;  /* 0x07880000f0007fae */ /* 0x010fe800089a104a */
[----:B------:R-:W3:Y:S04]  /*2f170*/  LDL.64 R18, [R1+0x1e8] ;  /* 0x0001e80001127983 */ /* 0x000ee80000100a00 */
[----:B------:R-:W-:Y:S04]  /*2f180*/  LDGSTS.E [R0+0x8000], desc[UR74][R238.64], P0 ;  /* 0x08000000ee007fae */ /* 0x000fe800081a104a */
[----:B------:R-:W4:Y:S04]  /*2f190*/  LDL.64 R240, [R1+0x730] ;  /* 0x0007300001f07983 */ /* 0x000f280000100a00 */
[----:B------:R-:W-:Y:S04]  /*2f1a0*/  LDGSTS.E [R0+0x8080], desc[UR74][R236.64], P1 ;  /* 0x08080000ec007fae */ /* 0x000fe800089a104a */
[----:B------:R-:W4:Y:S04]  /*2f1b0*/  LDL.64 R238, [R1+0x3e8] ;  /* 0x0003e80001ee7983 */ /* 0x000f280000100a00 */
        /* <DEDUP_REMOVED lines=40> */
[----:B------:R-:W-:Y:S04]  /*2f440*/  LDGSTS.E [R0+0xd800], desc[UR74][R198.64], P0 ;  /* 0x0d800000c6007fae */ /* 0x000fe800081a104a */
[----:B------:R-:W-:Y:S04]  /*2f450*/  LDGSTS.E [R0+0xd880], desc[UR74][R4.64], P1 ;  /* 0x0d88000004007fae */ /* 0x000fe800089a104a */
[----:B------:R-:W2:Y:S04]  /*2f460*/  LDL.64 R16, [R1+0x1e0] ;  /* 0x0001e00001107983 */ /* 0x000ea80000100a00 */
[----:B------:R-:W-:Y:S04]  /*2f470*/  LDGSTS.E [R0+0xe000], desc[UR74][R8.64], P0 ;  /* 0x0e00000008007fae */ /* 0x000fe800081a104a */
[----:B------:R-:W-:Y:S04]  /*2f480*/  LDGSTS.E [R0+0xe080], desc[UR74][R10.64], P1 ;  /* 0x0e0800000a007fae */ /* 0x000fe800089a104a */
[----:B------:R-:W-:Y:S04]  /*2f490*/  LDGSTS.E [R0+0xe800], desc[UR74][R14.64], P0 ;  /* 0x0e8000000e007fae */ /* 0x000fe800081a104a */
[----:B------:R-:W2:Y:S04]  /*2f4a0*/  LDL.64 R198, [R1+0x1b0] ;  /* 0x0001b00001c67983 */ /* 0x000ea80000100a00 */
[----:B------:R-:W2:Y:S04]  /*2f4b0*/  LDL.64 R4, [R1+0x508] ;  /* 0x0005080001047983 */ /* 0x000ea80000100a00 */
[----:B------:R-:W2:Y:S04]  /*2f4c0*/  LDL.64 R14, [R1+0x2c8] ;  /* 0x0002c800010e7983 */ /* 0x000ea80000100a00 */
[----:B------:R-:W2:Y:S04]  /*2f4d0*/  LDL.64 R8, [R1+0x2f8] ;  /* 0x0002f80001087983 */ /* 0x000ea80000100a00 */
[----:B------:R-:W2:Y:S04]  /*2f4e0*/  LDL.64 R10, [R1+0x3b8] ;  /* 0x0003b800010a7983 */ /* 0x000ea80000100a00 */
[----:B---3--:R-:W-:Y:S04]  /*2f4f0*/  LDGSTS.E [R0+0xe880], desc[UR74][R18.64], P1 ;  /* 0x0e88000012007fae */ /* 0x008fe800089a104a */
[----:B------:R-:W-:Y:S04]  /*2f500*/  LDGSTS.E [R0+0xf000], desc[UR74][R6.64], P0 ;  /* 0x0f00000006007fae */ /* 0x000fe800081a104a */
[----:B------:R-:W-:Y:S04]  /*2f510*/  LDGSTS.E [R0+0xf080], desc[UR74][R248.64], P1 ;  /* 0x0f080000f8007fae */ /* 0x000fe800089a104a */
[----:B------:R-:W3:Y:S04]  /*2f520*/  LDL.64 R18, [R1+0x3f0] ;  /* 0x0003f00001127983 */ /* 0x000ee80000100a00 */
[----:B----4-:R-:W-:Y:S04]  /*2f530*/  LDGSTS.E [R0+0xf800], desc[UR74][R12.64], P0 ;  /* 0x0f8000000c007fae */ /* 0x010fe800081a104a */
[----:B------:R-:W4:Y:S04]  /*2f540*/  LDL.64 R12, [R1+0x500] ;  /* 0x00050000010c7983 */ /* 0x000f280000100a00 */
[----:B--2---:R-:W-:Y:S04]  /*2f550*/  LDGSTS.E [R0+0xf880], desc[UR74][R16.64], P1 ;  /* 0x0f88000010007fae */ /* 0x004fe800089a104a */
[----:B------:R-:W2:Y:S04]  /*2f560*/  LDL.64 R16, [R1+0x1a8] ;  /* 0x0001a80001107983 */ /* 0x000ea80000100a00 */
[----:B---3--:R-:W-:Y:S04]  /*2f570*/  LDGSTS.E [R0+0x10000], desc[UR74][R18.64], P0 ;  /* 0x1000000012007fae */ /* 0x008fe800081a104a */
[----:B------:R-:W-:Y:S04]  /*2f580*/  LDGSTS.E [R0+0x10080], desc[UR74][R14.64], P1 ;  /* 0x100800000e007fae */ /* 0x000fe800089a104a */
[----:B------:R-:W-:Y:S04]  /*2f590*/  LDGSTS.E [R0+0x10800], desc[UR74][R238.64], P0 ;  /* 0x10800000ee007fae */ /* 0x000fe800081a104a */
[----:B------:R-:W3:Y:S04]  /*2f5a0*/  LDL.64 R18, [R1+0x3b0] ;  /* 0x0003b00001127983 */ /* 0x000ee80000100a00 */
        /* <DEDUP_REMOVED lines=18> */
[----:B----4-:R-:W-:Y:S04]  /*2f6d0*/  LDGSTS.E [R0+0x15000], desc[UR74][R12.64], P0 ;  /* 0x150000000c007fae */ /* 0x010fe800081a104a */
        /* <DEDUP_REMOVED lines=34> */
[----:B------:R-:W3:Y:S04]  /*2f900*/  LDL.64 R18, [R1+0x3a0] ;  /* 0x0003a00001127983 */ /* 0x000ee80000100a00 */
        /* <DEDUP_REMOVED lines=34> */
[----:B----4-:R-:W-:Y:S04]  /*2fb30*/  LDGSTS.E [R0+0x1e800], desc[UR74][R12.64], P0 ;  /* 0x1e8000000c007fae */ /* 0x010fe800081a104a */
        /* <DEDUP_REMOVED lines=32> */
[----:B------:R-:W-:Y:S04]  /*2fd40*/  LDGSTS.E [R0+0x1f880], desc[UR74][R250.64], P1 ;  /* 0x1f880000fa007fae */ /* 0x000fe800089a104a */
        /* <DEDUP_REMOVED lines=58> */
[----:B------:R-:W-:Y:S04]  /*300f0*/  LDGSTS.E [R243+0x7180], desc[UR74][R240.64], P1 ;  /* 0x07180000f0f37fae */ /* 0x000fe800089a104a */
[----:B----4-:R-:W-:Y:S04]  /*30100*/  LDGSTS.E [R243+0x7900], desc[UR74][R238.64], P0 ;  /* 0x07900000eef37fae */ /* 0x010fe800081a104a */
[----:B------:R-:W3:Y:S04]  /*30110*/  LDL.64 R18, [R1+0x758] ;  /* 0x0007580001127983 */ /* 0x000ee80000100a00 */
[----:B------:R-:W4:Y:S04]  /*30120*/  LDL.64 R240, [R1+0x970] ;  /* 0x0009700001f07983 */ /* 0x000f280000100a00 */
[----:B------:R-:W4:Y:S04]  /*30130*/  LDL.64 R238, [R1+0x768] ;  /* 0x0007680001ee7983 */ /* 0x000f280000100a00 */
        /* <DEDUP_REMOVED lines=51> */
[----:B------:R-:W2:Y:S04]  /*30470*/  LDL.64 R12, [R1+0x148] ;  /* 0x00014800010c7983 */ /* 0x000ea80000100a00 */
[----:B---3--:R-:W-:Y:S04]  /*30480*/  LDGSTS.E [R243+0xe180], desc[UR74][R18.64], P1 ;  /* 0x0e18000012f37fae */ /* 0x008fe800089a104a */
[----:B------:R-:W3:Y:S04]  /*30490*/  LDL.64 R18, [R1+0x968] ;  /* 0x0009680001127983 */ /* 0x000ee80000100a00 */
[----:B----4-:R-:W-:Y:S04]  /*304a0*/  LDGSTS.E [R243+0xe900], desc[UR74][R14.64], P0 ;  /* 0x0e9000000ef37fae */ /* 0x010fe800081a104a */
[----:B------:R-:W4:Y:S04]  /*304b0*/  LDL.64 R14, [R1+0x798] ;  /* 0x00079800010e7983 */ /* 0x000f280000100a00 */
[----:B--2---:R-:W-:Y:S04]  /*304c0*/  LDGSTS.E [R243+0xe980], desc[UR74][R16.64], P1 ;  /* 0x0e98000010f37fae */ /* 0x004fe800089a104a */
[----:B------:R-:W-:Y:S04]  /*304d0*/  LDGSTS.E [R243+0xf100], desc[UR74][R240.64], P0 ;  /* 0x0f100000f0f37fae */ /* 0x000fe800081a104a */
[----:B------:R-:W-:Y:S04]  /*304e0*/  LDGSTS.E [R243+0xf180], desc[UR74][R238.64], P1 ;  /* 0x0f180000eef37fae */ /* 0x000fe800089a104a */
[----:B------:R-:W2:Y:S04]  /*304f0*/  LDL.64 R16, [R1+0x918] ;  /* 0x0009180001107983 */ /* 0x000ea80000100a00 */
[----:B------:R-:W2:Y:S04]  /*30500*/  LDL.64 R240, [R1+0x140] ;  /* 0x0001400001f07983 */ /* 0x000ea80000100a00 */
        /* <DEDUP_REMOVED lines=24> */
[----:B------:R-:W4:Y:S04]  /*30690*/  LDL.64 R14, [R1+0x910] ;  /* 0x00091000010e7983 */ /* 0x000f280000100a00 */
        /* <DEDUP_REMOVED lines=32> */
[----:B----4-:R-:W-:Y:S04]  /*308a0*/  LDGSTS.E [R243+0x16900], desc[UR74][R14.64], P0 ;  /* 0x169000000ef37fae */ /* 0x010fe800081a104a */
[----:B------:R-:W-:Y:S04]  /*308b0*/  LDGSTS.E [R243+0x16980], desc[UR74][R240.64], P1 ;  /* 0x16980000f0f37fae */ /* 0x000fe800089a104a */
[----:B------:R-:W-:Y:S04]  /*308c0*/  LDGSTS.E [R243+0x17100], desc[UR74][R238.64], P0 ;  /* 0x17100000eef37fae */ /* 0x000fe800081a104a */
        /* <DEDUP_REMOVED lines=31> */
[----:B------:R-:W3:Y:S04]  /*30ac0*/  LDL.64 R236, [R1+0x7f8] ;  /* 0x0007f80001ec7983 */ /* 0x000ee80000100a00 */
        /* <DEDUP_REMOVED lines=29> */
[----:B------:R-:W-:Y:S04]  /*30ca0*/  LDGSTS.E [R243+0x1e980], desc[UR74][R238.64], P1 ;  /* 0x1e980000eef37fae */ /* 0x000fe800089a104a */
[----:B------:R-:W3:Y:S04]  /*30cb0*/  LDL.64 R18, [R1+0xb40] ;  /* 0x000b400001127983 */ /* 0x000ee80000100a00 */
[----:B------:R-:W3:Y:S04]  /*30cc0*/  LDL.64 R240, [R1+0x658] ;  /* 0x0006580001f07983 */ /* 0x000ee80000100a00 */
[----:B------:R-:W3:Y:S04]  /*30cd0*/  LDL.64 R238, [R1+0xb48] ;  /* 0x000b480001ee7983 */ /* 0x000ee80000100a00 */
        /* <DEDUP_REMOVED lines=1015> */
[----:B------:R1:W-:Y:S04]  /*34c50*/  STL.64 [R1+0x4c98], R244 ;  /* 0x004c98f401007387 */ /* 0x0003e80000100a00 */
[----:B------:R-:W-:Y:S04]  /*34c60*/  LDGSTS.E [R242+0x1600], desc[UR74][R12.64], P0 ;  /* 0x016000000cf27fae */ /* 0x000fe800081a104a */
[----:B------:R-:W3:Y:S04]  /*34c70*/  LDL.64 R240, [R1+0x18d0] ;  /* 0x0018d00001f07983 */ /* 0x000ee80000100a00 */
[----:B-1----:R-:W3:Y:S04]  /*34c80*/  LDL.64 R244, [R1+0x18d8] ;  /* 0x0018d80001f47983 */ /* 0x002ee80000100a00 */
        /* <DEDUP_REMOVED lines=32> */
[----:B------:R-:W-:Y:S04]  /*34e90*/  LDGSTS.E [R242+0x2680], desc[UR74][R240.64], P1 ;  /* 0x02680000f0f27fae */ /* 0x000fe800089a104a */
[----:B------:R-:W3:Y:S04]  /*34ea0*/  LDL.64 R244, [R1+0x1b90] ;  /* 0x001b900001f47983 */ /* 0x000ee80000100a00 */
[----:B------:R-:W3:Y:S04]  /*34eb0*/  LDL.64 R240, [R1+0x1dd0] ;  /* 0x001dd00001f07983 */ /* 0x000ee80000100a00 */
        /* <DEDUP_REMOVED lines=29> */
[----:B------:R-:W3:Y:S04]  /*35090*/  LDL.64 R238, [R1+0x1de0] ;  /* 0x001de00001ee7983 */ /* 0x000ee80000100a00 */
[----:B------:R-:W4:Y:S04]  /*350a0*/  LDL.64 R236, [R1+0x1ba0] ;  /* 0x001ba00001ec7983 */ /* 0x000f280000100a00 */
[----:B------:R-:W3:Y:S04]  /*350b0*/  LDL.64 R18, [R1+0x1b98] ;  /* 0x001b980001127983 */ /* 0x000ee80000100a00 */
        /* <DEDUP_REMOVED lines=32> */
[----:B----4-:R-:W-:Y:S04]  /*352c0*/  LDGSTS.E [R242+0xae80], desc[UR74][R236.64], P1 ;  /* 0x0ae80000ecf27fae */ /* 0x010fe800089a104a */
        /* <DEDUP_REMOVED lines=49> */
[----:B------:R-:W2:Y:S04]  /*355e0*/  LDL.64 R10, [R1+0x1ef8] ;  /* 0x001ef800010a7983 */ /* 0x000ea80000100a00 */
[----:B------:R-:W2:Y:S04]  /*355f0*/  LDL.64 R16, [R1+0x1f70] ;  /* 0x001f700001107983 */ /* 0x000ea80000100a00 */
[----:B------:R-:W4:Y:S04]  /*35600*/  LDL.64 R12, [R1+0x1c58] ;  /* 0x001c5800010c7983 */ /* 0x000f280000100a00 */
[----:B------:R-:W4:Y:S04]  /*35610*/  LDL.64 R14, [R1+0x1ef0] ;  /* 0x001ef000010e7983 */ /* 0x000f280000100a00 */
[----:B---3--:R-:W-:Y:S04]  /*35620*/  LDGSTS.E [R242+0x11680], desc[UR74][R18.64], P1 ;  /* 0x1168000012f27fae */ /* 0x008fe800089a104a */
[----:B------:R-:W-:Y:S04]  /*35630*/  LDGSTS.E [R242+0x11e00], desc[UR74][R244.64], P0 ;  /* 0x11e00000f4f27fae */ /* 0x000fe800081a104a */
[----:B------:R-:W-:Y:S04]  /*35640*/  LDGSTS.E [R242+0x11e80], desc[UR74][R240.64], P1 ;  /* 0x11e80000f0f27fae */ /* 0x000fe800089a104a */
[----:B------:R-:W3:Y:S04]  /*35650*/  LDL.64 R18, [R1+0x1c50] ;  /* 0x001c500001127983 */ /* 0x000ee80000100a00 */
[----:B------:R-:W3:Y:S04]  /*35660*/  LDL.64 R244, [R1+0x1c48] ;  /* 0x001c480001f47983 */ /* 0x000ee80000100a00 */
[----:B------:R-:W3:Y:S04]  /*35670*/  LDL.64 R240, [R1+0x1ee0] ;  /* 0x001ee00001f07983 */ /* 0x000ee80000100a00 */
[----:B--2---:R-:W-:Y:S04]  /*35680*/  LDGSTS.E [R242+0x12600], desc[UR74][R16.64], P0 ;  /* 0x1260000010f27fae */ /* 0x004fe800081a104a */
[----:B----4-:R-:W-:Y:S04]  /*35690*/  LDGSTS.E [R242+0x12680], desc[UR74][R238.64], P1 ;  /* 0x12680000eef27fae */ /* 0x010fe800089a104a */
        /* <DEDUP_REMOVED lines=295> */
[----:B------:R-:W2:Y:S04]  /*36910*/  LDL.64 R230, [R1+0x2130] ;  /* 0x0021300001e67983 */ /* 0x000ea80000100a00 */
[----:B------:R-:W2:Y:S04]  /*36920*/  LDL.64 R232, [R1+0x23e8] ;  /* 0x0023e80001e87983 */ /* 0x000ea80000100a00 */
[----:B---3--:R-:W-:Y:S04]  /*36930*/  LDGSTS.E [R246+0x17f80], desc[UR74][R18.64], P1 ;  /* 0x17f8000012f67fae */ /* 0x008fe800089a104a */
[----:B------:R-:W3:Y:S04]  /*36940*/  LDL.64 R234, [R1+0x2128] ;  /* 0x0021280001ea7983 */ /* 0x000ee80000100a00 */
[----:B------:R-:W2:Y:S04]  /*36950*/  LDL.64 R236, [R1+0x23e0] ;  /* 0x0023e00001ec7983 */ /* 0x000ea80000100a00 */
[----:B------:R-:W2:Y:S04]  /*36960*/  LDL.64 R18, [R1+0x21a0] ;  /* 0x0021a00001127983 */ /* 0x000ea80000100a00 */
[----:B------:R-:W3:Y:S04]  /*36970*/  LDL.64 R238, [R1+0x2120] ;  /* 0x0021200001ee7983 */ /* 0x000ee80000100a00 */
[----:B----4-:R-:W-:Y:S04]  /*36980*/  LDGSTS.E [R246+0x18700], desc[UR74][R14.64], P0 ;  /* 0x187000000ef67fae */ /* 0x010fe800081a104a */
[----:B------:R-:W4:Y:S04]  /*36990*/  LDL.64 R14, [R1+0x2440] ;  /* 0x00244000010e7983 */ /* 0x000f280000100a00 */
[----:B--2---:R-:W-:Y:S04]  /*369a0*/  LDGSTS.E [R246+0x18780], desc[UR74][R18.64], P1 ;  /* 0x1878000012f67fae */ /* 0x004fe800089a104a */
[----:B------:R-:W-:Y:S04]  /*369b0*/  LDGSTS.E [R246+0x18f00], desc[UR74][R16.64], P0 ;  /* 0x18f0000010f67fae */ /* 0x000fe800081a104a */
[----:B------:R-:W-:Y:S04]  /*369c0*/  LDGSTS.E [R246+0x18f80], desc[UR74][R244.64], P1 ;  /* 0x18f80000f4f67fae */ /* 0x000fe800089a104a */
[----:B------:R-:W2:Y:S04]  /*369d0*/  LDL.LU.64 R18, [R1+0x4e08] ;  /* 0x004e080001127983 */ /* 0x000ea80000300a00 */
[----:B------:R-:W2:Y:S04]  /*369e0*/  LDL.LU.64 R16, [R1+0x4e00] ;  /* 0x004e000001107983 */ /* 0x000ea80000300a00 */
[----:B------:R-:W2:Y:S04]  /*369f0*/  LDL.64 R244, [R1+0x2118] ;  /* 0x0021180001f47983 */ /* 0x000ea80000100a00 */
        /* <DEDUP_REMOVED lines=17> */
[----:B------:R-:W4:Y:S04]  /*36b10*/  LDL.LU.64 R14, [R1+0x4df8] ;  /* 0x004df800010e7983 */ /* 0x000f280000300a00 */
        /* <DEDUP_REMOVED lines=12> */
[----:B---3--:R-:W-:Y:S04]  /*36be0*/  LDGSTS.E [R246+0x1ef80], desc[UR74][R234.64], P1 ;  /* 0x1ef80000eaf67fae */ /* 0x008fe800089a104a */
[----:B------:R-:W3:Y:S04]  /*36bf0*/  LDL.LU.64 R202, [R1+0x4dc0] ;  /* 0x004dc00001ca7983 */ /* 0x000ee80000300a00 */
[----:B------:R-:W-:Y:S04]  /*36c00*/  LDGSTS.E [R246+0x1f700], desc[UR74][R236.64], P0 ;  /* 0x1f700000ecf67fae */ /* 0x000fe800081a104a */
[----:B------:R-:W3:Y:S04]  /*36c10*/  LDL.LU.64 R204, [R1+0x4db8] ;  /* 0x004db80001cc7983 */ /* 0x000ee80000300a00 */
[----:B------:R-:W-:Y:S04]  /*36c20*/  LDGSTS.E [R246+0x1f780], desc[UR74][R238.64], P1 ;  /* 0x1f780000eef67fae */ /* 0x000fe800089a104a */
[----:B------:R-:W3:Y:S04]  /*36c30*/  LDL.LU.64 R206, [R1+0x4db0] ;  /* 0x004db00001ce7983 */ /* 0x000ee80000300a00 */
[----:B------:R1:W-:Y:S04]  /*36c40*/  LDGSTS.E [R246+0x1ff00], desc[UR74][R240.64], P0 ;  /* 0x1ff00000f0f67fae */ /* 0x0003e800081a104a */
[----:B------:R-:W3:Y:S04]  /*36c50*/  LDL.LU.64 R208, [R1+0x4da8] ;  /* 0x004da80001d07983 */ /* 0x000ee80000300a00 */
[----:B------:R-:W3:Y:S01]  /*36c60*/  LDL.LU.64 R210, [R1+0x4da0] ;  /* 0x004da00001d27983 */ /* 0x000ee20000300a00 */
[----:B-1----:R-:W1:Y:S03]  /*36c70*/  LDC R241, c[0x0][0x3a8] ;  /* 0x0000ea00fff17b82 */ /* 0x002e660000000800 */
[----:B------:R-:W3:Y:S04]  /*36c80*/  LDL.LU.64 R212, [R1+0x4d98] ;  /* 0x004d980001d47983 */ /* 0x000ee80000300a00 */
        /* <DEDUP_REMOVED lines=11> */
[----:B------:R-:W3:Y:S01]  /*36d40*/  LDL.LU.64 R236, [R1+0x4d38] ;  /* 0x004d380001ec7983 */ /* 0x000ee20000300a00 */
[----:B------:R-:W-:-:S03]  /*36d50*/  ISETP.GE.U32.AND P0, PT, R252, 0x7fffff74, PT ;  /* 0x7fffff74fc00780c */ /* 0x000fc60003f06070 */
[----:B------:R-:W3:Y:S04]  /*36d60*/  LDL.LU.64 R238, [R1+0x4d30] ;  /* 0x004d300001ee7983 */ /* 0x000ee80000300a00 */
[----:B--2---:R2:W-:Y:S01]  /*36d70*/  LDGSTS.E [R246+0x1ff80], desc[UR74][R244.64], P1 ;  /* 0x1ff80000f4f67fae */ /* 0x0045e200089a104a */
[----:B------:R-:W-:Y:S01]  /*36d80*/  ISETP.GE.U32.AND P1, PT, R247, 0x7fffff70, PT ;  /* 0x7fffff70f700780c */ /* 0x000fe20003f26070 */
[----:B-1----:R-:W-:Y:S02]  /*36d90*/  IMAD.SHL.U32 R247, R241, 0x40, RZ ;  /* 0x00000040f1f77824 */ /* 0x002fe400078e00ff */
[----:B------:R-:W1:Y:S01]  /*36da0*/  LDC R241, c[0x0][0x3a0] ;  /* 0x0000e800fff17b82 */ /* 0x000e620000000800 */
[----:B------:R-:W0:Y:S01]  /*36db0*/  LDGDEPBAR ;  /* 0x00000000000079af */ /* 0x000e220000000000 */
[----:B------:R-:W-:-:S06]  /*36dc0*/  IMAD.WIDE R194, R247, 0x4, R194 ;  /* 0x00000004f7c27825 */ /* 0x000fcc00078e02c2 */
[----:B--2---:R-:W2:Y:S08]  /*36dd0*/  LDC R245, c[0x0][0x3a0] ;  /* 0x0000e800fff57b82 */ /* 0x004eb00000000800 */
[----:B------:R-:W2:Y:S01]  /*36de0*/  LDC R244, c[0x0][0x3a0] ;  /* 0x0000e800fff47b82 */ /* 0x000ea20000000800 */
[----:B-1----:R-:W-:Y:S02]  /*36df0*/  VIADD R252, R241, 0xffffffa7 ;  /* 0xffffffa7f1fc7836 */ /* 0x002fe40000000000 */
[----:B------:R-:W-:-:S05]  /*36e00*/  IMAD.WIDE R240, R247, 0x4, R196 ;  /* 0x00000004f7f07825 */ /* 0x000fca00078e02c4 */
[----:B------:R-:W-:Y:S08]  /*36e10*/  BAR.SYNC.DEFER_BLOCKING 0x0 ;  /* 0x0000000000007b1d */ /* 0x000ff00000010000 */
[----:B------:R-:W1:Y:S01]  /*36e20*/  LDC R197, c[0x0][0x3a0] ;  /* 0x0000e800ffc57b82 */ /* 0x000e620000000800 */
[----:B------:R2:W-:Y:S04]  /*36e30*/  STL.64 [R1+0x1fe8], R240 ;  /* 0x001fe8f001007387 */ /* 0x0005e80000100a00 */
[----:B------:R2:W-:Y:S03]  /*36e40*/  STL.64 [R1+0x1ff8], R194 ;  /* 0x001ff8c201007387 */ /* 0x0005e60000100a00 */
[----:B------:R-:W4:Y:S01]  /*36e50*/  LDC R196, c[0x0][0x3a0] ;  /* 0x0000e800ffc47b82 */ /* 0x000f220000000800 */
[----:B------:R-:W-:Y:S01]  /*36e60*/  @!PT LDS RZ, [RZ] ;  /* 0x00000000fffff984 */ /* 0x000fe20000000800 */
[----:B------:R-:W-:Y:S01]  /*36e70*/  @!PT LDS RZ, [RZ] ;  /* 0x00000000fffff984 */ /* 0x000fe20000000800 */
[----:B------:R-:W-:Y:S01]  /*36e80*/  @!PT LDS RZ, [RZ] ;  /* 0x00000000fffff984 */ /* 0x000fe20000000800 */
[----:B------:R-:W-:Y:S04]  /*36e90*/  LDGSTS.E [R0+0x44000], desc[UR74][R240.64], !P6 ;  /* 0x44000000f0007fae */ /* 0x000fe8000f1a104a */
[----:B------:R2:W-:Y:S04]  /*36ea0*/  LDGSTS.E [R0+0x44080], desc[UR74][R194.64], !P6 ;  /* 0x44080000c2007fae */ /* 0x0005e8000f1a104a */
[----:B--2---:R-:W2:Y:S01]  /*36eb0*/  LDL.LU.64 R240, [R1+0x4d28] ;  /* 0x004d280001f07983 */ /* 0x004ea20000300a00 */
[----:B------:R-:W1:Y:S08]  /*36ec0*/  LDC R195, c[0x0][0x3a0] ;  /* 0x0000e800ffc37b82 */ /* 0x000e700000000800 */
[----:B------:R-:W1:Y:S01]  /*36ed0*/  LDC R194, c[0x0][0x3a0] ;  /* 0x0000e800ffc27b82 */ /* 0x000e620000000800 */
[----:B------:R-:W-:Y:S01]  /*36ee0*/  IMAD.WIDE R192, R247, 0x4, R192 ;  /* 0x00000004f7c07825 */ /* 0x000fe200078e02c0 */
[----:B-1----:R-:W-:-:S03]  /*36ef0*/  IADD3 R197, PT, PT, R197, -0x55, RZ ;  /* 0xffffffabc5c57810 */ /* 0x002fc60007ffe0ff */
[----:B------:R-:W-:Y:S01]  /*36f00*/  IMAD.WIDE R190, R247, 0x4, R190 ;  /* 0x00000004f7be7825 */ /* 0x000fe200078e02be */
[----:B------:R-:W-:-:S03]  /*36f10*/  ISETP.GE.U32.AND P6, PT, R197, 0x7fffff6c, PT ;  /* 0x7fffff6cc500780c */ /* 0x000fc60003fc6070 */
[C---:B------:R-:W-:Y:S01]  /*36f20*/  IMAD.WIDE R188, R247.reuse, 0x4, R188 ;  /* 0x00000004f7bc7825 */ /* 0x040fe200078e02bc */
[----:B------:R-:W-:Y:S01]  /*36f30*/  STL.64 [R1+0x48f8], R192 ;  /* 0x0048f8c001007387 */ /* 0x000fe20000100a00 */
[----:B------:R-:W1:Y:S02]  /*36f40*/  LDC R197, c[0x0][0x3a0] ;  /* 0x0000e800ffc57b82 */ /* 0x000e640000000800 */
[C---:B------:R-:W-:Y:S01]  /*36f50*/  IMAD.WIDE R184, R247.reuse, 0x4, R184 ;  /* 0x00000004f7b87825 */ /* 0x040fe200078e02b8 */
[----:B------:R-:W-:Y:S03]  /*36f60*/  LDGSTS.E [R0+0x44400], desc[UR74][R192.64], !P4 ;  /* 0x44400000c0007fae */ /* 0x000fe6000e1a104a */
[C---:B------:R-:W-:Y:S01]  /*36f70*/  IMAD.WIDE R186, R247.reuse, 0x4, R186 ;  /* 0x00000004f7ba7825 */ /* 0x040fe200078e02ba */
[----:B------:R-:W-:Y:S03]  /*36f80*/  STL.64 [R1+0x4900], R190 ;  /* 0x004900be01007387 */ /* 0x000fe60000100a00 */
[----:B------:R-:W-:Y:S01]  /*36f90*/  IMAD.WIDE R182, R247, 0x4, R182 ;  /* 0x00000004f7b67825 */ /* 0x000fe200078e02b6 */
[----:B------:R-:W-:Y:S01]  /*36fa0*/  LDGSTS.E [R0+0x44480], desc[UR74][R190.64], !P4 ;  /* 0x44480000be007fae */ /* 0x000fe2000e1a104a */
[----:B------:R-:W-:-:S03]  /*36fb0*/  ISETP.GE.U32.AND P4, PT, R252, 0x7fffff68, PT ;  /* 0x7fffff68fc00780c */ /* 0x000fc60003f86070 */
[----:B------:R-:W-:Y:S01]  /*36fc0*/  STL.64 [R1+0x4908], R188 ;  /* 0x004908bc01007387 */ /* 0x000fe20000100a00 */
[----:B------:R-:W-:-:S03]  /*36fd0*/  VIADD R195, R195, 0xffffffa3 ;  /* 0xffffffa3c3c37836 */ /* 0x000fc60000000000 */
[----:B------:R-:W-:Y:S01]  /*36fe0*/  LDGSTS.E [R0+0x44800], desc[UR74][R188.64], !P5 ;  /* 0x44800000bc007fae */ /* 0x000fe2000e9a104a */
[----:B------:R-:W-:-:S03]  /*36ff0*/  IMAD.WIDE R180, R247, 0x4, R180 ;  /* 0x00000004f7b47825 */ /* 0x000fc600078e02b4 */
[----:B------:R-:W-:Y:S01]  /*37000*/  STL.64 [R1+0x1078], R184 ;  /* 0x001078b801007387 */ /* 0x000fe20000100a00 */
[----:B------:R-:W-:-:S03]  /*37010*/  VIADD R194, R194, 0xffffff9f ;  /* 0xffffff9fc2c27836 */ /* 0x000fc60000000000 */
[----:B------:R1:W-:Y:S01]  /*37020*/  LDGSTS.E [R0+0x44880], desc[UR74][R186.64], !P5 ;  /* 0x44880000ba007fae */ /* 0x0003e2000e9a104a */
[----:B------:R-:W-:-:S03]  /*37030*/  IMAD.WIDE R176, R247, 0x4, R176 ;  /* 0x00000004f7b07825 */ /* 0x000fc600078e02b0 */
[----:B------:R-:W-:Y:S01]  /*37040*/  STL.64 [R1+0x1098], R182 ;  /* 0x001098b601007387 */ /* 0x000fe20000100a00 */
[----:B------:R-:W-:-:S03]  /*37050*/  IMAD.WIDE R174, R247, 0x4, R174 ;  /* 0x00000004f7ae7825 */ /* 0x000fc600078e02ae */
[----:B------:R1:W-:Y:S04]  /*37060*/  STL.64 [R1+0x4910], R186 ;  /* 0x004910ba01007387 */ /* 0x0003e80000100a00 */
[----:B------:R1:W-:Y:S04]  /*37070*/  LDGSTS.E [R0+0x44c00], desc[UR74][R184.64], !P0 ;  /* 0x44c00000b8007fae */ /* 0x0003e8000c1a104a */
[----:B------:R1:W-:Y:S02]  /*37080*/  LDGSTS.E [R0+0x44c80], desc[UR74][R182.64], !P0 ;  /* 0x44c80000b6007fae */ /* 0x0003e4000c1a104a */
[----:B-1----:R-:W-:Y:S01]  /*37090*/  IMAD.WIDE R186, R247, 0x4, R178 ;  /* 0x00000004f7ba7825 */ /* 0x002fe200078e02b2 */
[----:B------:R-:W-:Y:S01]  /*370a0*/  ISETP.GE.U32.AND P5, PT, R195, 0x7fffff64, PT ;  /* 0x7fffff64c300780c */ /* 0x000fe20003fa6070 */
[----:B------:R1:W-:Y:S01]  /*370b0*/  STL.64 [R1+0x1998], R180 ;  /* 0x001998b401007387 */ /* 0x0003e20000100a00 */
[----:B------:R-:W-:Y:S01]  /*370c0*/  ISETP.GE.U32.AND P0, PT, R194, 0x7fffff60, PT ;  /* 0x7fffff60c200780c */ /* 0x000fe20003f06070 */
[----:B------:R-:W-:Y:S01]  /*370d0*/  IMAD.WIDE R172, R247, 0x4, R172 ;  /* 0x00000004f7ac7825 */ /* 0x000fe200078e02ac */
[----:B------:R-:W3:Y:S01]  /*370e0*/  LDC R184, c[0x0][0x3a0] ;  /* 0x0000e800ffb87b82 */ /* 0x000ee20000000800 */
[----:B------:R1:W-:Y:S02]  /*370f0*/  LDGSTS.E [R0+0x45000], desc[UR74][R180.64], !P1 ;  /* 0x45000000b4007fae */ /* 0x0003e4000c9a104a */
[----:B------:R-:W-:-:S05]  /*37100*/  VIADD R182, R245, 0xffffff9b ;  /* 0xffffff9bf5b67836 */ /* 0x000fca0000000000 */
[----:B------:R-:W4:Y:S01]  /*37110*/  LDC R183, c[0x0][0x3a0] ;  /* 0x0000e800ffb77b82 */ /* 0x000f220000000800 */
[----:B------:R-:W-:Y:S01]  /*37120*/  STL.64 [R1+0x19b8], R186 ;  /* 0x0019b8ba01007387 */ /* 0x000fe20000100a00 */
[----:B------:R-:W-:-:S03]  /*37130*/  IADD3 R178, PT, PT, R244, -0x69, RZ ;  /* 0xffffff97f4b27810 */ /* 0x000fc60007ffe0ff */
[----:B------:R-:W-:Y:S01]  /*37140*/  LDGSTS.E [R0+0x45080], desc[UR74][R186.64], !P1 ;  /* 0x45080000ba007fae */ /* 0x000fe2000c9a104a */
[----:B-1----:R-:W-:Y:S02]  /*37150*/  IMAD.WIDE R180, R247, 0x4, R170 ;  /* 0x00000004f7b47825 */ /* 0x002fe400078e02aa */
[----:B------:R-:W1:Y:S01]  /*37160*/  LDC R245, c[0x0][0x3ac] ;  /* 0x0000eb00fff57b82 */ /* 0x000e620000000800 */
[----:B------:R4:W-:Y:S01]  /*37170*/  STL.64 [R1+0x19d0], R176 ;  /* 0x0019d0b001007387 */ /* 0x0009e20000100a00 */
[----:B------:R-:W-:-:S03]  /*37180*/  ISETP.GE.U32.AND P1, PT, R182, 0x7fffff5c, PT ;  /* 0x7fffff5cb600780c */ /* 0x000fc60003f26070 */
[----:B------:R4:W-:Y:S04]  /*37190*/  LDGSTS.E [R0+0x45400], desc[UR74][R176.64], !P6 ;  /* 0x45400000b0007fae */ /* 0x0009e8000f1a104a */
[----:B------:R4:W-:Y:S04]  /*371a0*/  STL.64 [R1+0x19e8], R174 ;  /* 0x0019e8ae01007387 */ /* 0x0009e80000100a00 */
[----:B------:R4:W-:Y:S01]  /*371b0*/  LDGSTS.E [R0+0x45480], desc[UR74][R174.64], !P6 ;  /* 0x45480000ae007fae */ /* 0x0009e2000f1a104a */
[----:B------:R-:W-:Y:S01]  /*371c0*/  ISETP.GE.U32.AND P6, PT, R178, 0x7fffff58, PT ;  /* 0x7fffff58b200780c */ /* 0x000fe20003fc6070 */
[----:B------:R-:W-:-:S02]  /*371d0*/  IMAD.WIDE R168, R247, 0x4, R168 ;  /* 0x00000004f7a87825 */ /* 0x000fc400078e02a8 */
[----:B------:R4:W-:Y:S02]  /*371e0*/  LDGSTS.E [R0+0x45800], desc[UR74][R172.64], !P4 ;  /* 0x45800000ac007fae */ /* 0x0009e4000e1a104a */
[----:B----4-:R-:W4:Y:S01]  /*371f0*/  LDC R176, c[0x0][0x3a0] ;  /* 0x0000e800ffb07b82 */ /* 0x010f220000000800 */
[----:B------:R-:W-:Y:S01]  /*37200*/  IMAD.WIDE R166, R247, 0x4, R166 ;  /* 0x00000004f7a67825 */ /* 0x000fe200078e02a6 */
[----:B------:R-:W-:Y:S03]  /*37210*/  LDGSTS.E [R0+0x45880], desc[UR74][R180.64], !P4 ;  /* 0x45880000b4007fae */ /* 0x000fe6000e1a104a */
[----:B------:R-:W-:-:S03]  /*37220*/  VIADD R174, R196, 0xffffff93 ;  /* 0xffffff93c4ae7836 */ /* 0x000fc60000000000 */
[----:B------:R-:W1:Y:S01]  /*37230*/  LDC R175, c[0x0][0x3a0] ;  /* 0x0000e800ffaf7b82 */ /* 0x000e620000000800 */
[C---:B------:R-:W-:Y:S01]  /*37240*/  IMAD.WIDE R164, R247.reuse, 0x4, R164 ;  /* 0x00000004f7a47825 */ /* 0x040fe200078e02a4 */
[----:B------:R4:W-:Y:S01]  /*37250*/  STL.64 [R1+0x1a00], R172 ;  /* 0x001a00ac01007387 */ /* 0x0009e20000100a00 */
[----:B------:R-:W-:Y:S02]  /*37260*/  ISETP.GE.U32.AND P4, PT, R174, 0x7fffff54, PT ;  /* 0x7fffff54ae00780c */ /* 0x000fe40003f86070 */
[C---:B------:R-:W-:Y:S01]  /*37270*/  IMAD.WIDE R160, R247.reuse, 0x4, R160 ;  /* 0x00000004f7a07825 */ /* 0x040fe200078e02a0 */
[----:B------:R-:W-:Y:S03]  /*37280*/  STL.64 [R1+0x1a18], R180 ;  /* 0x001a18b401007387 */ /* 0x000fe60000100a00 */
[C---:B------:R-:W-:Y:S01]  /*37290*/  IMAD.WIDE R158, R247.reuse, 0x4, R158 ;  /* 0x00000004f79e7825 */ /* 0x040fe200078e029e */
[----:B------:R4:W-:Y:S03]  /*372a0*/  STL.64 [R1+0x1a30], R168 ;  /* 0x001a30a801007387 */ /* 0x0009e60000100a00 */
[C---:B----4-:R-:W-:Y:S01]  /*372b0*/  IMAD.WIDE R172, R247.reuse, 0x4, R162 ;  /* 0x00000004f7ac7825 */ /* 0x050fe200078e02a2 */
[----:B------:R4:W-:Y:S03]  /*372c0*/  LDGSTS.E [R0+0x45c00], desc[UR74][R168.64], !P5 ;  /* 0x45c00000a8007fae */ /* 0x0009e6000e9a104a */
[C---:B------:R-:W-:Y:S01]  /*372d0*/  IMAD.WIDE R156, R247.reuse, 0x4, R156 ;  /* 0x00000004f79c7825 */ /* 0x040fe200078e029c */
[----:B------:R4:W-:Y:S04]  /*372e0*/  STL.64 [R1+0x1a48], R166 ;  /* 0x001a48a601007387 */ /* 0x0009e80000100a00 */
[----:B------:R4:W-:Y:S01]  /*372f0*/  LDGSTS.E [R0+0x45c80], desc[UR74][R166.64], !P5 ;  /* 0x45c80000a6007fae */ /* 0x0009e2000e9a104a */
[----:B------:R-:W-:-:S03]  /*37300*/  IMAD.WIDE R152, R247, 0x4, R152 ;  /* 0x00000004f7987825 */ /* 0x000fc600078e0298 */
[----:B------:R4:W-:Y:S02]  /*37310*/  STL.64 [R1+0x1a60], R164 ;  /* 0x001a60a401007387 */ /* 0x0009e40000100a00 */
[----:B----4-:R-:W4:Y:S02]  /*37320*/  LDC R168, c[0x0][0x3a0] ;  /* 0x0000e800ffa87b82 */ /* 0x010f240000000800 */
[----:B------:R1:W-:Y:S01]  /*37330*/  LDGSTS.E [R0+0x46000], desc[UR74][R164.64], !P0 ;  /* 0x46000000a4007fae */ /* 0x0003e2000c1a104a */
[----:B------:R-:W-:-:S03]  /*37340*/  IMAD.WIDE R150, R247, 0x4, R150 ;  /* 0x00000004f7967825 */ /* 0x000fc600078e0296 */
[----:B------:R-:W-:Y:S02]  /*37350*/  STL.64 [R1+0x1a78], R172 ;  /* 0x001a78ac01007387 */ /* 0x000fe40000100a00 */
[----:B------:R-:W3:Y:S01]  /*37360*/  LDC R167, c[0x0][0x3a0] ;  /* 0x0000e800ffa77b82 */ /* 0x000ee20000000800 */
[----:B------:R-:W-:Y:S01]  /*37370*/  VIADD R170, R197, 0xffffff8f ;  /* 0xffffff8fc5aa7836 */ /* 0x000fe20000000000 */
[----:B------:R-:W-:Y:S01]  /*37380*/  LDGSTS.E [R0+0x46080], desc[UR74][R172.64], !P0 ;  /* 0x46080000ac007fae */ /* 0x000fe2000c1a104a */
[----:B-1----:R-:W-:-:S03]  /*37390*/  IMAD.WIDE R164, R247, 0x4, R154 ;  /* 0x00000004f7a47825 */ /* 0x002fc600078e029a */
[----:B------:R1:W-:Y:S04]  /*373a0*/  STL.64 [R1+0x1a90], R160 ;  /* 0x001a90a001007387 */ /* 0x0003e80000100a00 */
[----:B------:R1:W-:Y:S01]  /*373b0*/  LDGSTS.E [R0+0x46400], desc[UR74][R160.64], !P1 ;  /* 0x46400000a0007fae */ /* 0x0003e2000c9a104a */
[----:B------:R-:W-:-:S03]  /*373c0*/  VIADD R166, R183, 0xffffff8b ;  /* 0xffffff8bb7a67836 */ /* 0x000fc60000000000 */
[----:B------:R1:W-:Y:S04]  /*373d0*/  STL.64 [R1+0x1aa8], R158 ;  /* 0x001aa89e01007387 */ /* 0x0003e80000100a00 */
[----:B------:R1:W-:Y:S04]  /*373e0*/  LDGSTS.E [R0+0x46480], desc[UR74][R158.64], !P1 ;  /* 0x464800009e007fae */ /* 0x0003e8000c9a104a */
[----:B------:R-:W-:Y:S01]  /*373f0*/  STL.64 [R1+0x1ac0], R156 ;  /* 0x001ac09c01007387 */ /* 0x000fe20000100a00 */
[----:B-1----:R-:W1:Y:S03]  /*37400*/  LDC R160, c[0x0][0x3a0] ;  /* 0x0000e800ffa07b82 */ /* 0x002e660000000800 */
[----:B------:R-:W-:Y:S01]  /*37410*/  LDGSTS.E [R0+0x46800], desc[UR74][R156.64], !P6 ;  /* 0x468000009c007fae */ /* 0x000fe2000f1a104a */
[----:B------:R-:W-:-:S03]  /*37420*/  ISETP.GE.U32.AND P5, PT, R170, 0x7fffff50, PT ;  /* 0x7fffff50aa00780c */ /* 0x000fc60003fa6070 */
[----:B------:R-:W-:Y:S01]  /*37430*/  STL.64 [R1+0x1ad8], R164 ;  /* 0x001ad8a401007387 */ /* 0x000fe20000100a00 */
[----:B------:R-:W1:Y:S03]  /*37440*/  LDC R159, c[0x0][0x3a0] ;  /* 0x0000e800ff9f7b82 */ /* 0x000e660000000800 */
[----:B------:R-:W-:Y:S04]  /*37450*/  LDGSTS.E [R0+0x46880], desc[UR74][R164.64], !P6 ;  /* 0x46880000a4007fae */ /* 0x000fe8000f1a104a */
[----:B------:R3:W-:Y:S04]  /*37460*/  STL.64 [R1+0x1af0], R152 ;  /* 0x001af09801007387 */ /* 0x0007e80000100a00 */
[----:B------:R4:W-:Y:S01]  /*37470*/  LDGSTS.E [R0+0x46c00], desc[UR74][R152.64], !P4 ;  /* 0x46c0000098007fae */ /* 0x0009e2000e1a104a */
[----:B------:R-:W-:-:S03]  /*37480*/  ISETP.GE.U32.AND P0, PT, R166, 0x7fffff4c, PT ;  /* 0x7fffff4ca600780c */ /* 0x000fc60003f06070 */
[----:B------:R4:W-:Y:S04]  /*37490*/  STL.64 [R1+0x1b08], R150 ;  /* 0x001b089601007387 */ /* 0x0009e80000100a00 */
[----:B------:R4:W-:Y:S01]  /*374a0*/  LDGSTS.E [R0+0x46c80], desc[UR74][R150.64], !P4 ;  /* 0x46c8000096007fae */ /* 0x0009e2000e1a104a */
[----:B---3--:R-:W-:Y:S01]  /*374b0*/  IADD3 R162, PT, PT, R184, -0x79, RZ ;  /* 0xffffff87b8a27810 */ /* 0x008fe20007ffe0ff */
[----:B------:R-:W-:Y:S02]  /*374c0*/  VIADD R158, R175, 0xffffff83 ;  /* 0xffffff83af9e7836 */ /* 0x000fe40000000000 */
[C---:B------:R-:W-:Y:S01]  /*374d0*/  IMAD.WIDE R148, R247.reuse, 0x4, R148 ;  /* 0x00000004f7947825 */ /* 0x040fe200078e0294 */
[----:B------:R-:W-:Y:S01]  /*374e0*/  ISETP.GE.U32.AND P1, PT, R162, 0x7fffff48, PT ;  /* 0x7fffff48a200780c */ /* 0x000fe20003f26070 */
[----:B----4-:R-:W3:Y:S08]  /*374f0*/  LDC R152, c[0x0][0x3a0] ;  /* 0x0000e800ff987b82 */ /* 0x010ef00000000800 */
[----:B------:R-:W4:Y:S01]  /*37500*/  LDC R151, c[0x0][0x3a0] ;  /* 0x0000e800ff977b82 */ /* 0x000f220000000800 */
[----:B------:R-:W-:Y:S01]  /*37510*/  VIADD R154, R176, 0xffffffbe ;  /* 0xffffffbeb09a7836 */ /* 0x000fe20000000000 */
[----:B------:R-:W-:Y:S01]  /*37520*/  ISETP.GE.U32.AND P6, PT, R158, 0x7fffff44, PT ;  /* 0x7fffff449e00780c */ /* 0x000fe20003fc6070 */
[C---:B------:R-:W-:Y:S01]  /*37530*/  IMAD.WIDE R156, R247.reuse, 0x4, R146 ;  /* 0x00000004f79c7825 */ /* 0x040fe200078e0292 */
[----:B------:R-:W-:Y:S03]  /*37540*/  STL.64 [R1+0x1b18], R148 ;  /* 0x001b189401007387 */ /* 0x000fe60000100a00 */
[----:B------:R-:W-:Y:S01]  /*37550*/  IMAD.WIDE R144, R247, 0x4, R144 ;  /* 0x00000004f7907825 */ /* 0x000fe200078e0290 */
[----:B------:R-:W-:Y:S01]  /*37560*/  LDGSTS.E [R0+0x47000], desc[UR74][R148.64], !P5 ;  /* 0x4700000094007fae */ /* 0x000fe2000e9a104a */
[----:B------:R-:W-:-:S02]  /*37570*/  ISETP.GE.U32.AND P4, PT, R154, 0x7fffff7f, PT ;  /* 0x7fffff7f9a00780c */ /* 0x000fc40003f86070 */
[C---:B------:R-:W-:Y:S01]  /*37580*/  IMAD.WIDE R142, R247.reuse, 0x4, R142 ;  /* 0x00000004f78e7825 */ /* 0x040fe200078e028e */
[----:B------:R-:W-:Y:S01]  /*37590*/  STL.64 [R1+0x1b28], R156 ;  /* 0x001b289c01007387 */ /* 0x000fe20000100a00 */
[----:B------:R-:W-:Y:S02]  /*375a0*/  IADD3 R146, PT, PT, R168, -0x4a, RZ ;  /* 0xffffffb6a8927810 */ /* 0x000fe40007ffe0ff */
[----:B------:R-:W-:Y:S01]  /*375b0*/  IMAD.WIDE R140, R247, 0x4, R140 ;  /* 0x00000004f78c7825 */ /* 0x000fe200078e028c */
[----:B------:R-:W-:Y:S04]  /*375c0*/  LDGSTS.E [R0+0x47080], desc[UR74][R156.64], !P5 ;  /* 0x470800009c007fae */ /* 0x000fe8000e9a104a */
[----:B------:R1:W-:Y:S01]  /*375d0*/  STL.64 [R1+0x1b38], R144 ;  /* 0x001b389001007387 */ /* 0x0003e20000100a00 */
[----:B------:R-:W-:-:S03]  /*375e0*/  VIADD R150, R167, 0xffffffba ;  /* 0xffffffbaa7967836 */ /* 0x000fc60000000000 */
[----:B------:R1:W-:Y:S01]  /*375f0*/  LDGSTS.E [R0+0x47400], desc[UR74][R144.64], !P0 ;  /* 0x4740000090007fae */ /* 0x0003e2000c1a104a */
[----:B------:R-:W-:-:S03]  /*37600*/  IMAD.WIDE R136, R247, 0x4, R136 ;  /* 0x00000004f7887825 */ /* 0x000fc600078e0288 */
[----:B------:R3:W-:Y:S01]  /*37610*/  STL.64 [R1+0x1b48], R142 ;  /* 0x001b488e01007387 */ /* 0x0007e20000100a00 */
[----:B------:R-:W-:-:S03]  /*37620*/  IMAD.WIDE R134, R247, 0x4, R134 ;  /* 0x00000004f7867825 */ /* 0x000fc600078e0286 */
[----:B------:R3:W-:Y:S01]  /*37630*/  LDGSTS.E [R0+0x47480], desc[UR74][R142.64], !P0 ;  /* 0x474800008e007fae */ /* 0x0007e2000c1a104a */
[----:B-1----:R-:W-:-:S03]  /*37640*/  IMAD.WIDE R144, R247, 0x4, R138 ;  /* 0x00000004f7907825 */ /* 0x002fc600078e028a */
[----:B------:R-:W-:Y:S01]  /*37650*/  STL.64 [R1+0x1b50], R140 ;  /* 0x001b508c01007387 */ /* 0x000fe20000100a00 */
[----:B------:R-:W-:-:S03]  /*37660*/  ISETP.GE.U32.AND P5, PT, R150, 0x7fffff7b, PT ;  /* 0x7fffff7b9600780c */ /* 0x000fc60003fa6070 */
[----:B------:R-:W-:Y:S01]  /*37670*/  LDGSTS.E [R0+0x47800], desc[UR74][R140.64], !P1 ;  /* 0x478000008c007fae */ /* 0x000fe2000c9a104a */
[----:B---3--:R-:W1:Y:S01]  /*37680*/  LDC R143, c[0x0][0x3a0] ;  /* 0x0000e800ff8f7b82 */ /* 0x008e620000000800 */
[----:B------:R-:W-:Y:S02]  /*37690*/  VIADD R142, R159, 0xffffffb2 ;  /* 0xffffffb29f8e7836 */ /* 0x000fe40000000000 */
[----:B------:R-:W-:Y:S01]  /*376a0*/  STL.64 [R1+0x1b58], R144 ;  /* 0x001b589001007387 */ /* 0x000fe20000100a00 */
[----:B------:R-:W-:Y:S01]  /*376b0*/  ISETP.GE.U32.AND P0, PT, R146, 0x7fffff77, PT ;  /* 0x7fffff779200780c */ /* 0x000fe20003f06070 */
[----:B------:R-:W-:Y:S02]  /*376c0*/  IMAD.WIDE R132, R247, 0x4, R132 ;  /* 0x00000004f7847825 */ /* 0x000fe400078e0284 */
[----:B------:R-:W-:Y:S01]  /*376d0*/  LDGSTS.E [R0+0x47880], desc[UR74][R144.64], !P1 ;  /* 0x4788000090007fae */ /* 0x000fe2000c9a104a */
[----:B------:R-:W3:Y:S01]  /*376e0*/  LDC R146, c[0x0][0x3a0] ;  /* 0x0000e800ff927b82 */ /* 0x000ee20000000800 */
[----:B------:R-:W-:-:S02]  /*376f0*/  VIADD R138, R160, 0xffffffae ;  /* 0xffffffaea08a7836 */ /* 0x000fc40000000000 */
[----:B------:R2:W-:Y:S01]  /*37700*/  STL.64 [R1+0x1b60], R136 ;  /* 0x001b608801007387 */ /* 0x0005e20000100a00 */
[----:B------:R-:W-:-:S03]  /*37710*/  IMAD.WIDE R130, R247, 0x4, R130 ;  /* 0x00000004f7827825 */ /* 0x000fc600078e0282 */
[----:B------:R2:W-:Y:S01]  /*37720*/  LDGSTS.E [R0+0x47c00], desc[UR74][R136.64], !P6 ;  /* 0x47c0000088007fae */ /* 0x0005e2000f1a104a */
[----:B------:R-:W-:-:S03]  /*37730*/  ISETP.GE.U32.AND P1, PT, R142, 0x7fffff73, PT ;  /* 0x7fffff738e00780c */ /* 0x000fc60003f26070 */
[----:B------:R4:W-:Y:S04]  /*37740*/  STL.64 [R1+0x1b68], R134 ;  /* 0x001b688601007387 */ /* 0x0009e80000100a00 */
[----:B------:R4:W-:Y:S01]  /*37750*/  LDGSTS.E [R0+0x47c80], desc[UR74][R134.64], !P6 ;  /* 0x47c8000086007fae */ /* 0x0009e2000f1a104a */
[----:B------:R-:W-:Y:S01]  /*37760*/  ISETP.GE.U32.AND P6, PT, R138, 0x7fffff6f, PT ;  /* 0x7fffff6f8a00780c */ /* 0x000fe20003fc6070 */
[----:B------:R-:W-:Y:S01]  /*37770*/  IMAD.WIDE R128, R247, 0x4, R128 ;  /* 0x00000004f7807825 */ /* 0x000fe200078e0280 */
[----:B------:R-:W1:Y:S01]  /*37780*/  LDC R138, c[0x0][0x3a0] ;  /* 0x0000e800ff8a7b82 */ /* 0x000e620000000800 */
[----:B------:R-:W-:Y:S04]  /*37790*/  LDGSTS.E [R2+0x44100], desc[UR74][R132.64], !P4 ;  /* 0x4410000084027fae */ /* 0x000fe8000e1a104a */
[----:B------:R-:W-:Y:S03]  /*377a0*/  LDGSTS.E [R2+0x44180], desc[UR74][R130.64], !P4 ;  /* 0x4418000082027fae */ /* 0x000fe6000e1a104a */
[----:B--2---:R-:W2:Y:S01]  /*377b0*/  LDC R136, c[0x0][0x3a0] ;  /* 0x0000e800ff887b82 */ /* 0x004ea20000000800 */
[----:B----4-:R-:W-:-:S02]  /*377c0*/  VIADD R135, R151, 0xffffffaa ;  /* 0xffffffaa97877836 */ /* 0x010fc40000000000 */
[----:B------:R-:W-:-:S05]  /*377d0*/  IMAD.WIDE R126, R247, 0x4, R126 ;  /* 0x00000004f77e7825 */ /* 0x000fca00078e027e */
[----:B------:R-:W4:Y:S01]  /*377e0*/  LDC R137, c[0x0][0x3a0] ;  /* 0x0000e800ff897b82 */ /* 0x000f220000000800 */
[----:B------:R-:W-:Y:S01]  /*377f0*/  ISETP.GE.U32.AND P4, PT, R135, 0x7fffff6b, PT ;  /* 0x7fffff6b8700780c */ /* 0x000fe20003f86070 */
[C---:B------:R-:W-:Y:S01]  /*37800*/  IMAD.WIDE R140, R247.reuse, 0x4, R124 ;  /* 0x00000004f78c7825 */ /* 0x040fe200078e027c */
[----:B------:R-:W-:Y:S03]  /*37810*/  STL.64 [R1+0x4918], R132 ;  /* 0x0049188401007387 */ /* 0x000fe60000100a00 */
[C---:B------:R-:W-:Y:S01]  /*37820*/  IMAD.WIDE R144, R247.reuse, 0x4, R122 ;  /* 0x00000004f7907825 */ /* 0x040fe200078e027a */
[----:B------:R-:W-:Y:S01]  /*37830*/  LDGSTS.E [R2+0x44500], desc[UR74][R128.64], !P5 ;  /* 0x4450000080027fae */ /* 0x000fe2000e9a104a */
[----:B------:R-:W2:Y:S02]  /*37840*/  LDC R135, c[0x0][0x3a0] ;  /* 0x0000e800ff877b82 */ /* 0x000ea40000000800 */
[C---:B------:R-:W-:Y:S01]  /*37850*/  IMAD.WIDE R164, R247.reuse, 0x4, R120 ;  /* 0x00000004f7a47825 */ /* 0x040fe200078e0278 */
[----:B------:R-:W-:Y:S03]  /*37860*/  STL.64 [R1+0x4920], R130 ;  /* 0x0049208201007387 */ /* 0x000fe60000100a00 */
[C---:B------:R-:W-:Y:S01]  /*37870*/  IMAD.WIDE R168, R247.reuse, 0x4, R118 ;  /* 0x00000004f7a87825 */ /* 0x040fe200078e0276 */
[----:B------:R-:W-:Y:S01]  /*37880*/  STL.64 [R1+0x4928], R128 ;  /* 0x0049288001007387 */ /* 0x000fe20000100a00 */
[----:B------:R-:W-:Y:S01]  /*37890*/  IADD3 R134, PT, PT, R152, -0x5a, RZ ;  /* 0xffffffa698867810 */ /* 0x000fe20007ffe0ff */
[----:B------:R-:W2:Y:S01]  /*378a0*/  LDC R119, c[0x0][0x3a0] ;  /* 0x0000e800ff777b82 */ /* 0x000ea20000000800 */
[C---:B------:R-:W-:Y:S01]  /*378b0*/  IMAD.WIDE R172, R247.reuse, 0x4, R116 ;  /* 0x00000004f7ac7825 */ /* 0x040fe200078e0274 */
[----:B------:R-:W-:Y:S03]  /*378c0*/  LDGSTS.E [R2+0x44580], desc[UR74][R126.64], !P5 ;  /* 0x445800007e027fae */ /* 0x000fe6000e9a104a */
[C---:B------:R-:W-:Y:S01]  /*378d0*/  IMAD.WIDE R176, R247.reuse, 0x4, R114 ;  /* 0x00000004f7b07825 */ /* 0x040fe200078e0272 */
[----:B------:R-:W-:Y:S02]  /*378e0*/  STL.64 [R1+0x4930], R126 ;  /* 0x0049307e01007387 */ /* 0x000fe40000100a00 */
[----:B------:R-:W2:Y:S01]  /*378f0*/  LDC R120, c[0x0][0x3a0] ;  /* 0x0000e800ff787b82 */ /* 0x000ea20000000800 */
[C---:B------:R-:W-:Y:S01]  /*37900*/  IMAD.WIDE R112, R247.reuse, 0x4, R112 ;  /* 0x00000004f7707825 */ /* 0x040fe200078e0270 */
[----:B------:R-:W-:Y:S03]  /*37910*/  LDGSTS.E [R2+0x44900], desc[UR74][R140.64], !P0 ;  /* 0x449000008c027fae */ /* 0x000fe6000c1a104a */
[----:B------:R-:W-:Y:S01]  /*37920*/  IMAD.WIDE R110, R247, 0x4, R110 ;  /* 0x00000004f76e7825 */ /* 0x000fe200078e026e */
[----:B------:R-:W-:Y:S04]  /*37930*/  STL.64 [R1+0x4938], R140 ;  /* 0x0049388c01007387 */ /* 0x000fe80000100a00 */
[----:B------:R-:W-:Y:S01]  /*37940*/  LDGSTS.E [R2+0x44980], desc[UR74][R144.64], !P0 ;  /* 0x4498000090027fae */ /* 0x000fe2000c1a104a */
[----:B------:R-:W-:-:S03]  /*37950*/  ISETP.GE.U32.AND P5, PT, R134, 0x7fffff67, PT ;  /* 0x7fffff678600780c */ /* 0x000fc60003fa6070 */
[----:B------:R-:W-:Y:S04]  /*37960*/  STL.64 [R1+0x4940], R144 ;  /* 0x0049409001007387 */ /* 0x000fe80000100a00 */
[----:B------:R-:W-:Y:S01]  /*37970*/  LDGSTS.E [R2+0x44d00], desc[UR74][R164.64], !P1 ;  /* 0x44d00000a4027fae */ /* 0x000fe2000c9a104a */
[----:B-1----:R-:W-:-:S03]  /*37980*/  VIADD R134, R143, 0xffffffa2 ;  /* 0xffffffa28f867836 */ /* 0x002fc60000000000 */
[----:B------:R-:W-:Y:S04]  /*37990*/  STL.64 [R1+0x4948], R164 ;  /* 0x004948a401007387 */ /* 0x000fe80000100a00 */
[----:B------:R-:W-:Y:S04]  /*379a0*/  LDGSTS.E [R2+0x44d80], desc[UR74][R168.64], !P1 ;  /* 0x44d80000a8027fae */ /* 0x000fe8000c9a104a */
[----:B------:R-:W-:Y:S04]  /*379b0*/  STL.64 [R1+0x4950], R168 ;  /* 0x004950a801007387 */ /* 0x000fe80000100a00 */
[----:B------:R-:W-:Y:S04]  /*379c0*/  LDGSTS.E [R2+0x45100], desc[UR74][R172.64], !P6 ;  /* 0x45100000ac027fae */ /* 0x000fe8000f1a104a */
[----:B------:R-:W-:Y:S04]  /*379d0*/  STL.64 [R1+0x4958], R172 ;  /* 0x004958ac01007387 */ /* 0x000fe80000100a00 */
[----:B------:R-:W-:Y:S04]  /*379e0*/  LDGSTS.E [R2+0x45180], desc[UR74][R176.64], !P6 ;  /* 0x45180000b0027fae */ /* 0x000fe8000f1a104a */
[----:B------:R1:W-:Y:S04]  /*379f0*/  STL.64 [R1+0x1070], R112 ;  /* 0x0010707001007387 */ /* 0x0003e80000100a00 */
[----:B------:R1:W-:Y:S01]  /*37a00*/  LDGSTS.E [R2+0x45500], desc[UR74][R112.64], !P4 ;  /* 0x4550000070027fae */ /* 0x0003e2000e1a104a */
[----:B---3--:R-:W-:-:S03]  /*37a10*/  VIADD R122, R146, 0xffffff9e ;  /* 0xffffff9e927a7836 */ /* 0x008fc60000000000 */
[----:B------:R3:W-:Y:S04]  /*37a20*/  STL.64 [R1+0x1090], R110 ;  /* 0x0010906e01007387 */ /* 0x0007e80000100a00 */
[----:B------:R3:W-:Y:S01]  /*37a30*/  LDGSTS.E [R2+0x45580], desc[UR74][R110.64], !P4 ;  /* 0x455800006e027fae */ /* 0x0007e2000e1a104a */
[----:B------:R-:W-:Y:S01]  /*37a40*/  ISETP.GE.U32.AND P0, PT, R134, 0x7fffff63, PT ;  /* 0x7fffff638600780c */ /* 0x000fe20003f06070 */
[----:B--2---:R-:W-:Y:S01]  /*37a50*/  VIADD R118, R136, 0xffffff9a ;  /* 0xffffff9a88767836 */ /* 0x004fe20000000000 */
[----:B------:R-:W-:Y:S01]  /*37a60*/  ISETP.GE.U32.AND P1, PT, R122, 0x7fffff5f, PT ;  /* 0x7fffff5f7a00780c */ /* 0x000fe20003f26070 */
[----:B------:R-:W-:Y:S01]  /*37a70*/  IMAD.WIDE R108, R247, 0x4, R108 ;  /* 0x00000004f76c7825 */ /* 0x000fe200078e026c */
[----:B----4-:R-:W-:Y:S01]  /*37a80*/  IADD3 R114, PT, PT, R137, -0x6a, RZ ;  /* 0xffffff9689727810 */ /* 0x010fe20007ffe0ff */
[----:B-1----:R-:W1:Y:S08]  /*37a90*/  LDC R112, c[0x0][0x3a0] ;  /* 0x0000e800ff707b82 */ /* 0x002e700000000800 */
[----:B---3--:R-:W2:Y:S01]  /*37aa0*/  LDC R111, c[0x0][0x3a0] ;  /* 0x0000e800ff6f7b82 */ /* 0x008ea20000000800 */
[----:B------:R-:W-:Y:S01]  /*37ab0*/  IMAD.WIDE R116, R247, 0x4, R106 ;  /* 0x00000004f7747825 */ /* 0x000fe200078e026a */
[----:B------:R-:W-:Y:S01]  /*37ac0*/  ISETP.GE.U32.AND P6, PT, R118, 0x7fffff5b, PT ;  /* 0x7fffff5b7600780c */ /* 0x000fe20003fc6070 */
[----:B------:R3:W-:Y:S02]  /*37ad0*/  LDGSTS.E [R2+0x45900], desc[UR74][R108.64], !P5 ;  /* 0x459000006c027fae */ /* 0x0007e4000e9a104a */
        /* <DEDUP_REMOVED lines=8> */
[----:B------:R3:W-:Y:S03]  /*37b60*/  STL.64 [R1+0x1990], R108 ;  /* 0x0019906c01007387 */ /* 0x0007e60000100a00 */
[----:B------:R-:W-:Y:S01]  /*37b70*/  VIADD R106, R138, 0xffffff8e ;  /* 0xffffff8e8a6a7836 */ /* 0x000fe20000000000 */
[----:B------:R-:W-:Y:S01]  /*37b80*/  STL.64 [R1+0x19b0], R116 ;  /* 0x0019b07401007387 */ /* 0x000fe20000100a00 */
[----:B------:R-:W-:-:S03]  /*37b90*/  IMAD.WIDE R96, R247, 0x4, R96 ;  /* 0x00000004f7607825 */ /* 0x000fc600078e0260 */
[----:B------:R4:W-:Y:S01]  /*37ba0*/  STL.64 [R1+0x19c8], R104 ;  /* 0x0019c86801007387 */ /* 0x0009e20000100a00 */
[----:B------:R-:W-:-:S03]  /*37bb0*/  IMAD.WIDE R94, R247, 0x4, R94 ;  /* 0x00000004f75e7825 */ /* 0x000fc600078e025e */
[----:B------:R4:W-:Y:S01]  /*37bc0*/  LDGSTS.E [R2+0x45d00], desc[UR74][R104.64], !P0 ;  /* 0x45d0000068027fae */ /* 0x0009e2000c1a104a */
[----:B---3--:R-:W-:-:S03]  /*37bd0*/  IMAD.WIDE R108, R247, 0x4, R98 ;  /* 0x00000004f76c7825 */ /* 0x008fc600078e0262 */
[----:B------:R3:W-:Y:S01]  /*37be0*/  STL.64 [R1+0x19e0], R102 ;  /* 0x0019e06601007387 */ /* 0x0007e20000100a00 */
[----:B------:R-:W-:-:S03]  /*37bf0*/  IMAD.WIDE R92, R247, 0x4, R92 ;  /* 0x00000004f75c7825 */ /* 0x000fc600078e025c */
[----:B------:R3:W-:Y:S01]  /*37c00*/  LDGSTS.E [R2+0x45d80], desc[UR74][R102.64], !P0 ;  /* 0x45d8000066027fae */ /* 0x0007e2000c1a104a */
[----:B------:R-:W-:Y:S01]  /*37c10*/  ISETP.GE.U32.AND P0, PT, R106, 0x7fffff4f, PT ;  /* 0x7fffff4f6a00780c */ /* 0x000fe20003f06070 */
[C---:B------:R-:W-:Y:S02]  /*37c20*/  IMAD.WIDE R88, R247.reuse, 0x4, R88 ;  /* 0x00000004f7587825 */ /* 0x040fe400078e0258 */
[----:B------:R1:W-:Y:S01]  /*37c30*/  STL.64 [R1+0x19f8], R100 ;  /* 0x0019f86401007387 */ /* 0x0003e20000100a00 */
[----:B------:R-:W-:Y:S01]  /*37c40*/  IADD3 R98, PT, PT, R120, -0x7a, RZ ;  /* 0xffffff8678627810 */ /* 0x000fe20007ffe0ff */
[----:B------:R-:W-:Y:S01]  /*37c50*/  IMAD.WIDE R86, R247, 0x4, R86 ;  /* 0x00000004f7567825 */ /* 0x000fe200078e0256 */
[----:B----4-:R-:W4:Y:S01]  /*37c60*/  LDC R104, c[0x0][0x3a0] ;  /* 0x0000e800ff687b82 */ /* 0x010f220000000800 */
[----:B------:R1:W-:Y:S02]  /*37c70*/  LDGSTS.E [R2+0x46100], desc[UR74][R100.64], !P1 ;  /* 0x4610000064027fae */ /* 0x0003e4000c9a104a */
[----:B---3--:R-:W-:-:S02]  /*37c80*/  VIADD R102, R119, 0xffffff8a ;  /* 0xffffff8a77667836 */ /* 0x008fc40000000000 */
[----:B------:R-:W-:Y:S03]  /*37c90*/  STL.64 [R1+0x1a10], R108 ;  /* 0x001a106c01007387 */ /* 0x000fe60000100a00 */
[----:B------:R-:W3:Y:S01]  /*37ca0*/  LDC R103, c[0x0][0x3a0] ;  /* 0x0000e800ff677b82 */ /* 0x000ee20000000800 */
[----:B------:R-:W-:Y:S01]  /*37cb0*/  LDGSTS.E [R2+0x46180], desc[UR74][R108.64], !P1 ;  /* 0x461800006c027fae */ /* 0x000fe2000c9a104a */
[----:B------:R-:W-:Y:S01]  /*37cc0*/  ISETP.GE.U32.AND P1, PT, R102, 0x7fffff4b, PT ;  /* 0x7fffff4b6600780c */ /* 0x000fe20003f26070 */
[----:B-1----:R-:W-:Y:S02]  /*37cd0*/  IMAD.WIDE R100, R247, 0x4, R90 ;  /* 0x00000004f7647825 */ /* 0x002fe400078e025a */
[----:B------:R1:W-:Y:S04]  /*37ce0*/  STL.64 [R1+0x1a28], R96 ;  /* 0x001a286001007387 */ /* 0x0003e80000100a00 */
[----:B------:R1:W-:Y:S04]  /*37cf0*/  LDGSTS.E [R2+0x46500], desc[UR74][R96.64], !P6 ;  /* 0x4650000060027fae */ /* 0x0003e8000f1a104a */
[----:B------:R2:W-:Y:S04]  /*37d00*/  STL.64 [R1+0x1a40], R94 ;  /* 0x001a405e01007387 */ /* 0x0005e80000100a00 */
[----:B------:R2:W-:Y:S01]  /*37d10*/  LDGSTS.E [R2+0x46580], desc[UR74][R94.64], !P6 ;  /* 0x465800005e027fae */ /* 0x0005e2000f1a104a */
[----:B------:R-:W-:-:S03]  /*37d20*/  ISETP.GE.U32.AND P6, PT, R98, 0x7fffff47, PT ;  /* 0x7fffff476200780c */ /* 0x000fc60003fc6070 */
[----:B------:R4:W-:Y:S01]  /*37d30*/  STL.64 [R1+0x1a58], R92 ;  /* 0x001a585c01007387 */ /* 0x0009e20000100a00 */
[----:B-1----:R-:W1:Y:S03]  /*37d40*/  LDC R96, c[0x0][0x3a0] ;  /* 0x0000e800ff607b82 */ /* 0x002e660000000800 */
[----:B------:R4:W-:Y:S01]  /*37d50*/  LDGSTS.E [R2+0x46900], desc[UR74][R92.64], !P4 ;  /* 0x469000005c027fae */ /* 0x0009e2000e1a104a */
[----:B--2---:R-:W-:-:S03]  /*37d60*/  VIADD R94, R111, 0xffffff82 ;  /* 0xffffff826f5e7836 */ /* 0x004fc60000000000 */
[----:B------:R-:W-:Y:S01]  /*37d70*/  STL.64 [R1+0x1a70], R100 ;  /* 0x001a706401007387 */ /* 0x000fe20000100a00 */
[----:B------:R-:W2:Y:S03]  /*37d80*/  LDC R95, c[0x0][0x3a0] ;  /* 0x0000e800ff5f7b82 */ /* 0x000ea60000000800 */
[----:B------:R-:W-:Y:S01]  /*37d90*/  LDGSTS.E [R2+0x46980], desc[UR74][R100.64], !P4 ;  /* 0x4698000064027fae */ /* 0x000fe2000e1a104a */
[----:B------:R-:W-:Y:S01]  /*37da0*/  ISETP.GE.U32.AND P4, PT, R94, 0x7fffff43, PT ;  /* 0x7fffff435e00780c */ /* 0x000fe20003f86070 */
[C---:B------:R-:W-:Y:S02]  /*37db0*/  IMAD.WIDE R84, R247.reuse, 0x4, R84 ;  /* 0x00000004f7547825 */ /* 0x040fe400078e0254 */
[----:B------:R3:W-:Y:S04]  /*37dc0*/  STL.64 [R1+0x1a88], R88 ;  /* 0x001a885801007387 */ /* 0x0007e80000100a00 */
[----:B------:R3:W-:Y:S01]  /*37dd0*/  LDGSTS.E [R2+0x46d00], desc[UR74][R88.64], !P5 ;  /* 0x46d0000058027fae */ /* 0x0007e2000e9a104a */
[----:B----4-:R-:W-:-:S03]  /*37de0*/  IMAD.WIDE R92, R247, 0x4, R82 ;  /* 0x00000004f75c7825 */ /* 0x010fc600078e0252 */
[----:B------:R4:W-:Y:S01]  /*37df0*/  STL.64 [R1+0x1aa0], R86 ;  /* 0x001aa05601007387 */ /* 0x0009e20000100a00 */
[----:B------:R-:W-:-:S03]  /*37e00*/  IMAD.WIDE R80, R247, 0x4, R80 ;  /* 0x00000004f7507825 */ /* 0x000fc600078e0250 */
[----:B------:R4:W-:Y:S01]  /*37e10*/  LDGSTS.E [R2+0x46d80], desc[UR74][R86.64], !P5 ;  /* 0x46d8000056027fae */ /* 0x0009e2000e9a104a */
[C---:B------:R-:W-:Y:S01]  /*37e20*/  IMAD.WIDE R78, R247.reuse, 0x4, R78 ;  /* 0x00000004f74e7825 */ /* 0x040fe200078e024e */
[----:B---3--:R-:W3:Y:S02]  /*37e30*/  LDC R88, c[0x0][0x3a0] ;  /* 0x0000e800ff587b82 */ /* 0x008ee40000000800 */
[----:B------:R1:W-:Y:S01]  /*37e40*/  STL.64 [R1+0x1ab8], R84 ;  /* 0x001ab85401007387 */ /* 0x0003e20000100a00 */
[----:B------:R-:W-:-:S03]  /*37e50*/  IMAD.WIDE R76, R247, 0x4, R76 ;  /* 0x00000004f74c7825 */ /* 0x000fc600078e024c */
[----:B------:R1:W-:Y:S02]  /*37e60*/  LDGSTS.E [R2+0x47100], desc[UR74][R84.64], !P0 ;  /* 0x4710000054027fae */ /* 0x0003e4000c1a104a */
[----:B----4-:R-:W4:Y:S02]  /*37e70*/  LDC R87, c[0x0][0x3a0] ;  /* 0x0000e800ff577b82 */ /* 0x010f240000000800 */
[----:B------:R-:W-:Y:S01]  /*37e80*/  STL.64 [R1+0x1ad0], R92 ;  /* 0x001ad05c01007387 */ /* 0x000fe20000100a00 */
[----:B------:R-:W-:-:S03]  /*37e90*/  IMAD.WIDE R72, R247, 0x4, R72 ;  /* 0x00000004f7487825 */ /* 0x000fc600078e0248 */
[----:B------:R-:W-:Y:S01]  /*37ea0*/  LDGSTS.E [R2+0x47180], desc[UR74][R92.64], !P0 ;  /* 0x471800005c027fae */ /* 0x000fe2000c1a104a */
[----:B------:R-:W-:-:S03]  /*37eb0*/  IMAD.WIDE R70, R247, 0x4, R70 ;  /* 0x00000004f7467825 */ /* 0x000fc600078e0246 */
[----:B------:R2:W-:Y:S01]  /*37ec0*/  STL.64 [R1+0x1ae8], R80 ;  /* 0x001ae85001007387 */ /* 0x0005e20000100a00 */
[----:B-1----:R-:W-:-:S03]  /*37ed0*/  IMAD.WIDE R84, R247, 0x4, R74 ;  /* 0x00000004f7547825 */ /* 0x002fc600078e024a */
[----:B------:R2:W-:Y:S04]  /*37ee0*/  LDGSTS.E [R2+0x47500], desc[UR74][R80.64], !P1 ;  /* 0x4750000050027fae */ /* 0x0005e8000c9a104a */
[----:B------:R1:W-:Y:S04]  /*37ef0*/  STL.64 [R1+0x1b00], R78 ;  /* 0x001b004e01007387 */ /* 0x0003e80000100a00 */
[----:B------:R1:W-:Y:S01]  /*37f00*/  LDGSTS.E [R2+0x47580], desc[UR74][R78.64], !P1 ;  /* 0x475800004e027fae */ /* 0x0003e2000c9a104a */
[----:B------:R-:W-:-:S03]  /*37f10*/  VIADD R90, R112, 0xffffffbd ;  /* 0xffffffbd705a7836 */ /* 0x000fc60000000000 */
[----:B------:R-:W-:Y:S01]  /*37f20*/  STL.64 [R1+0x1b10], R76 ;  /* 0x001b104c01007387 */ /* 0x000fe20000100a00 */
[----:B--2---:R-:W2:Y:S03]  /*37f30*/  LDC R80, c[0x0][0x3a0] ;  /* 0x0000e800ff507b82 */ /* 0x004ea60000000800 */
[----:B------:R-:W-:Y:S05]  /*37f40*/  LDGSTS.E [R2+0x47900], desc[UR74][R76.64], !P6 ;  /* 0x479000004c027fae */ /* 0x000fea000f1a104a */
[----:B-1----:R-:W1:Y:S01]  /*37f50*/  LDC R79, c[0x0][0x3a0] ;  /* 0x0000e800ff4f7b82 */ /* 0x002e620000000800 */
[----:B------:R-:W-:Y:S04]  /*37f60*/  STL.64 [R1+0x1b20], R84 ;  /* 0x001b205401007387 */ /* 0x000fe80000100a00 */
[----:B------:R-:W-:Y:S01]  /*37f70*/  LDGSTS.E [R2+0x47980], desc[UR74][R84.64], !P6 ;  /* 0x4798000054027fae */ /* 0x000fe2000f1a104a */
[----:B------:R-:W-:-:S03]  /*37f80*/  VIADD R86, R103, 0xffffffb9 ;  /* 0xffffffb967567836 */ /* 0x000fc60000000000 */
[----:B------:R3:W-:Y:S04]  /*37f90*/  STL.64 [R1+0x1b30], R72 ;  /* 0x001b304801007387 */ /* 0x0007e80000100a00 */
[----:B------:R3:W-:Y:S04]  /*37fa0*/  LDGSTS.E [R2+0x47d00], desc[UR74][R72.64], !P4 ;  /* 0x47d0000048027fae */ /* 0x0007e8000e1a104a */
[----:B------:R4:W-:Y:S04]  /*37fb0*/  STL.64 [R1+0x1b40], R70 ;  /* 0x001b404601007387 */ /* 0x0009e80000100a00 */
[----:B------:R4:W-:Y:S01]  /*37fc0*/  LDGSTS.E [R2+0x47d80], desc[UR74][R70.64], !P4 ;  /* 0x47d8000046027fae */ /* 0x0009e2000e1a104a */
[----:B------:R-:W-:-:S02]  /*37fd0*/  ISETP.GE.U32.AND P5, PT, R90, 0x7fffff7e, PT ;  /* 0x7fffff7e5a00780c */ /* 0x000fc40003fa6070 */
[----:B------:R-:W-:Y:S01]  /*37fe0*/  IADD3 R82, PT, PT, R104, -0x4b, RZ ;  /* 0xffffffb568527810 */ /* 0x000fe20007ffe0ff */
[----:B------:R-:W-:Y:S01]  /*37ff0*/  VIADD R78, R95, 0xffffffb1 ;  /* 0xffffffb15f4e7836 */ /* 0x000fe20000000000 */
[----:B------:R-:W-:Y:S01]  /*38000*/  ISETP.GE.U32.AND P0, PT, R86, 0x7fffff7a, PT ;  /* 0x7fffff7a5600780c */ /* 0x000fe20003f06070 */
[----:B------:R-:W-:Y:S01]  /*38010*/  VIADD R74, R96, 0xffffffad ;  /* 0xffffffad604a7836 */ /* 0x000fe20000000000 */
[----:B---3--:R-:W3:Y:S08]  /*38020*/  LDC R72, c[0x0][0x3a0] ;  /* 0x0000e800ff487b82 */ /* 0x008ef00000000800 */
[----:B----4-:R-:W4:Y:S01]  /*38030*/  LDC R71, c[0x0][0x3a0] ;  /* 0x0000e800ff477b82 */ /* 0x010f220000000800 */
[----:B------:R-:W-:Y:S01]  /*38040*/  ISETP.GE.U32.AND P1, PT, R82, 0x7fffff76, PT ;  /* 0x7fffff765200780c */ /* 0x000fe20003f26070 */
[----:B------:R-:W-:-:S02]  /*38050*/  VIADD R70, R87, 0xffffffa9 ;  /* 0xffffffa957467836 */ /* 0x000fc40000000000 */
[----:B------:R-:W-:Y:S01]  /*38060*/  IMAD.WIDE R86, R247, 0x4, R62 ;  /* 0x00000004f7567825 */ /* 0x000fe200078e023e */
[----:B------:R-:W-:-:S03]  /*38070*/  ISETP.GE.U32.AND P6, PT, R78, 0x7fffff72, PT ;  /* 0x7fffff724e00780c */ /* 0x000fc60003fc6070 */
[C---:B------:R-:W-:Y:S01]  /*38080*/  IMAD.WIDE R90, R247.reuse, 0x4, R66 ;  /* 0x00000004f75a7825 */ /* 0x040fe200078e0242 */
[----:B------:R-:W3:Y:S01]  /*38090*/  LDC R63, c[0x0][0x3a0] ;  /* 0x0000e800ff3f7b82 */ /* 0x000ee20000000800 */
[----:B------:R-:W-:Y:S02]  /*380a0*/  IADD3 R66, PT, PT, R88, -0x5b, RZ ;  /* 0xffffffa558427810 */ /* 0x000fe40007ffe0ff */
[----:B------:R-:W-:Y:S01]  /*380b0*/  IMAD.WIDE R92, R247, 0x4, R68 ;  /* 0x00000004f75c7825 */ /* 0x000fe200078e0244 */
[----:B------:R-:W-:-:S03]  /*380c0*/  ISETP.GE.U32.AND P4, PT, R74, 0x7fffff6e, PT ;  /* 0x7fffff6e4a00780c */ /* 0x000fc60003f86070 */
[C---:B------:R-:W-:Y:S01]  /*380d0*/  IMAD.WIDE R88, R247.reuse, 0x4, R64 ;  /* 0x00000004f7587825 */ /* 0x040fe200078e0240 */
[----:B------:R-:W-:Y:S01]  /*380e0*/  LDGSTS.E [R3+0x44200], desc[UR74][R92.64], !P5 ;  /* 0x442000005c037fae */ /* 0x000fe2000e9a104a */
[----:B------:R-:W3:Y:S02]  /*380f0*/  LDC R64, c[0x0][0x3a0] ;  /* 0x0000e800ff407b82 */ /* 0x000ee40000000800 */
[C---:B------:R-:W-:Y:S01]  /*38100*/  IMAD.WIDE R106, R247.reuse, 0x4, R54 ;  /* 0x00000004f76a7825 */ /* 0x040fe200078e0236 */
[----:B------:R-:W-:Y:S03]  /*38110*/  LDGSTS.E [R3+0x44280], desc[UR74][R90.64], !P5 ;  /* 0x442800005a037fae */ /* 0x000fe6000e9a104a */
[C---:B------:R-:W-:Y:S02]  /*38120*/  IMAD.WIDE R84, R247.reuse, 0x4, R60 ;  /* 0x00000004f7547825 */ /* 0x040fe400078e023c */
[----:B------:R-:W3:Y:S02]  /*38130*/  LDC R55, c[0x0][0x3a0] ;  /* 0x0000e800ff377b82 */ /* 0x000ee40000000800 */
[----:B------:R-:W-:Y:S01]  /*38140*/  IMAD.WIDE R94, R247, 0x4, R58 ;  /* 0x00000004f75e7825 */ /* 0x000fe200078e023a */
[----:B------:R-:W-:Y:S01]  /*38150*/  ISETP.GE.U32.AND P5, PT, R70, 0x7fffff6a, PT ;  /* 0x7fffff6a4600780c */ /* 0x000fe20003fa6070 */
[----:B------:R-:W-:Y:S02]  /*38160*/  LDGSTS.E [R3+0x44600], desc[UR74][R88.64], !P0 ;  /* 0x4460000058037fae */ /* 0x000fe4000c1a104a */
[----:B-1----:R-:W-:-:S02]  /*38170*/  VIADD R62, R79, 0xffffffa1 ;  /* 0xffffffa14f3e7836 */ /* 0x002fc40000000000 */
[----:B------:R-:W-:Y:S01]  /*38180*/  LDGSTS.E [R3+0x44680], desc[UR74][R86.64], !P0 ;  /* 0x4468000056037fae */ /* 0x000fe2000c1a104a */
[C---:B------:R-:W-:Y:S01]  /*38190*/  IMAD.WIDE R104, R247.reuse, 0x4, R56 ;  /* 0x00000004f7687825 */ /* 0x040fe200078e0238 */
[----:B------:R-:W-:Y:S01]  /*381a0*/  ISETP.GE.U32.AND P0, PT, R66, 0x7fffff66, PT ;  /* 0x7fffff664200780c */ /* 0x000fe20003f06070 */
[----:B------:R-:W1:Y:S01]  /*381b0*/  LDC R56, c[0x0][0x3a0] ;  /* 0x0000e800ff387b82 */ /* 0x000e620000000800 */
[----:B------:R-:W-:Y:S01]  /*381c0*/  LDGSTS.E [R3+0x44a00], desc[UR74][R84.64], !P1 ;  /* 0x44a0000054037fae */ /* 0x000fe2000c9a104a */
[----:B--2---:R-:W-:Y:S02]  /*381d0*/  VIADD R58, R80, 0xffffff9d ;  /* 0xffffff9d503a7836 */ /* 0x004fe40000000000 */
[C---:B------:R-:W-:Y:S01]  /*381e0*/  IMAD.WIDE R138, R247.reuse, 0x4, R52 ;  /* 0x00000004f78a7825 */ /* 0x040fe200078e0234 */
[----:B------:R-:W-:Y:S01]  /*381f0*/  LDGSTS.E [R3+0x44a80], desc[UR74][R94.64], !P1 ;  /* 0x44a800005e037fae */ /* 0x000fe2000c9a104a */
[----:B------:R-:W-:Y:S02]  /*38200*/  ISETP.GE.U32.AND P1, PT, R62, 0x7fffff62, PT ;  /* 0x7fffff623e00780c */ /* 0x000fe40003f26070 */
[----:B------:R-:W-:Y:S01]  /*38210*/  IMAD.WIDE R142, R247, 0x4, R50 ;  /* 0x00000004f78e7825 */ /* 0x000fe200078e0232 */
[----:B------:R-:W-:Y:S03]  /*38220*/  STL.64 [R1+0x4968], R92 ;  /* 0x0049685c01007387 */ /* 0x000fe60000100a00 */
[----:B----4-:R-:W-:Y:S01]  /*38230*/  VIADD R54, R71, 0xffffff99 ;  /* 0xffffff9947367836 */ /* 0x010fe20000000000 */
[----:B------:R-:W-:Y:S01]  /*38240*/  STL.64 [R1+0x4970], R90 ;  /* 0x0049705a01007387 */ /* 0x000fe20000100a00 */
[----:B------:R-:W-:-:S03]  /*38250*/  IMAD.WIDE R162, R247, 0x4, R48 ;  /* 0x00000004f7a27825 */ /* 0x000fc600078e0230 */
[----:B------:R-:W-:Y:S01]  /*38260*/  LDGSTS.E [R3+0x44e00], desc[UR74][R104.64], !P6 ;  /* 0x44e0000068037fae */ /* 0x000fe2000f1a104a */
[----:B------:R-:W-:-:S04]  /*38270*/  IMAD.WIDE R166, R247, 0x4, R46 ;  /* 0x00000004f7a67825 */ /* 0x000fc800078e022e */
[C---:B------:R-:W-:Y:S01]  /*38280*/  IMAD.WIDE R170, R247.reuse, 0x4, R44 ;  /* 0x00000004f7aa7825 */ /* 0x040fe200078e022c */
[----:B------:R-:W-:Y:S01]  /*38290*/  STL.64 [R1+0x4978], R88 ;  /* 0x0049785801007387 */ /* 0x000fe20000100a00 */
[----:B------:R-:W2:Y:S03]  /*382a0*/  LDC R47, c[0x0][0x3a0] ;  /* 0x0000e800ff2f7b82 */ /* 0x000ea60000000800 */
[----:B------:R-:W-:Y:S04]  /*382b0*/  STL.64 [R1+0x4980], R86 ;  /* 0x0049805601007387 */ /* 0x000fe80000100a00 */
[----:B------:R-:W-:Y:S01]  /*382c0*/  LDGSTS.E [R3+0x44e80], desc[UR74][R106.64], !P6 ;  /* 0x44e800006a037fae */ /* 0x000fe2000f1a104a */
[----:B------:R-:W-:Y:S01]  /*382d0*/  ISETP.GE.U32.AND P6, PT, R58, 0x7fffff5e, PT ;  /* 0x7fffff5e3a00780c */ /* 0x000fe20003fc6070 */
[C---:B------:R-:W-:Y:S01]  /*382e0*/  IMAD.WIDE R174, R247.reuse, 0x4, R42 ;  /* 0x00000004f7ae7825 */ /* 0x040fe200078e022a */
[----:B---3--:R-:W-:Y:S01]  /*382f0*/  IADD3 R50, PT, PT, R72, -0x6b, RZ ;  /* 0xffffff9548327810 */ /* 0x008fe20007ffe0ff */
[----:B------:R-:W-:Y:S01]  /*38300*/  STL.64 [R1+0x4988], R84 ;  /* 0x0049885401007387 */ /* 0x000fe20000100a00 */
[----:B------:R-:W3:Y:S03]  /*38310*/  LDC R48, c[0x0][0x3a0] ;  /* 0x0000e800ff307b82 */ /* 0x000ee60000000800 */
[----:B------:R-:W-:Y:S01]  /*38320*/  LDGSTS.E [R3+0x45200], desc[UR74][R138.64], !P4 ;  /* 0x452000008a037fae */ /* 0x000fe2000e1a104a */
[----:B------:R-:W-:-:S03]  /*38330*/  IMAD.WIDE R40, R247, 0x4, R40 ;  /* 0x00000004f7287825 */ /* 0x000fc600078e0228 */
[----:B------:R-:W-:Y:S04]  /*38340*/  STL.64 [R1+0x4990], R94 ;  /* 0x0049905e01007387 */ /* 0x000fe80000100a00 */
[----:B------:R-:W-:Y:S01]  /*38350*/  LDGSTS.E [R3+0x45280], desc[UR74][R142.64], !P4 ;  /* 0x452800008e037fae */ /* 0x000fe2000e1a104a */
[----:B------:R-:W-:-:S03]  /*38360*/  ISETP.GE.U32.AND P4, PT, R54, 0x7fffff5a, PT ;  /* 0x7fffff5a3600780c */ /* 0x000fc60003f86070 */
[----:B------:R-:W-:Y:S01]  /*38370*/  STL.64 [R1+0x4998], R104 ;  /* 0x0049986801007387 */ /* 0x000fe20000100a00 */
[----:B------:R-:W-:-:S03]  /*38380*/  IMAD.WIDE R38, R247, 0x4, R38 ;  /* 0x00000004f7267825 */ /* 0x000fc600078e0226 */
[----:B------:R-:W-:Y:S04]  /*38390*/  STL.64 [R1+0x49a0], R106 ;  /* 0x0049a06a01007387 */ /* 0x000fe80000100a00 */
[----:B------:R-:W-:Y:S01]  /*383a0*/  STL.64 [R1+0x49a8], R138 ;  /* 0x0049a88a01007387 */ /* 0x000fe20000100a00 */
[----:B------:R-:W-:-:S03]  /*383b0*/  VIADD R46, R63, 0xffffff91 ;  /* 0xffffff913f2e7836 */ /* 0x000fc60000000000 */
[----:B------:R-:W-:Y:S01]  /*383c0*/  STL.64 [R1+0x49b0], R142 ;  /* 0x0049b08e01007387 */ /* 0x000fe20000100a00 */
[----:B------:R-:W-:-:S03]  /*383d0*/  IMAD.WIDE R36, R247, 0x4, R36 ;  /* 0x00000004f7247825 */ /* 0x000fc600078e0224 */
[----:B------:R-:W-:Y:S01]  /*383e0*/  LDGSTS.E [R3+0x45600], desc[UR74][R162.64], !P5 ;  /* 0x45600000a2037fae */ /* 0x000fe2000e9a104a */
[----:B------:R-:W-:-:S03]  /*383f0*/  IMAD.WIDE R44, R247, 0x4, R34 ;  /* 0x00000004f72c7825 */ /* 0x000fc600078e0222 */
[----:B------:R-:W-:Y:S04]  /*38400*/  STL.64 [R1+0x49b8], R162 ;  /* 0x0049b8a201007387 */ /* 0x000fe80000100a00 */
[----:B------:R-:W-:Y:S01]  /*38410*/  LDGSTS.E [R3+0x45680], desc[UR74][R166.64], !P5 ;  /* 0x45680000a6037fae */ /* 0x000fe2000e9a104a */
[----:B------:R-:W-:-:S03]  /*38420*/  IMAD.WIDE R32, R247, 0x4, R32 ;  /* 0x00000004f7207825 */ /* 0x000fc600078e0220 */
[----:B------:R-:W-:Y:S04]  /*38430*/  STL.64 [R1+0x49c0], R166 ;  /* 0x0049c0a601007387 */ /* 0x000fe80000100a00 */
[----:B------:R-:W-:Y:S01]  /*38440*/  LDGSTS.E [R3+0x45a00], desc[UR74][R170.64], !P0 ;  /* 0x45a00000aa037fae */ /* 0x000fe2000c1a104a */
[----:B------:R-:W-:-:S03]  /*38450*/  ISETP.GE.U32.AND P5, PT, R50, 0x7fffff56, PT ;  /* 0x7fffff563200780c */ /* 0x000fc60003fa6070 */
[----:B------:R-:W-:Y:S01]  /*38460*/  STL.64 [R1+0x49c8], R170 ;  /* 0x0049c8aa01007387 */ /* 0x000fe20000100a00 */
[----:B------:R-:W-:-:S03]  /*38470*/  VIADD R42, R64, 0xffffff8d ;  /* 0xffffff8d402a7836 */ /* 0x000fc60000000000 */
[----:B------:R-:W-:Y:S01]  /*38480*/  LDGSTS.E [R3+0x45a80], desc[UR74][R174.64], !P0 ;  /* 0x45a80000ae037fae */ /* 0x000fe2000c1a104a */
[----:B------:R-:W-:-:S03]  /*38490*/  IMAD.WIDE R30, R247, 0x4, R30 ;  /* 0x00000004f71e7825 */ /* 0x000fc600078e021e */
[----:B------:R4:W-:Y:S04]  /*384a0*/  STL.64 [R1+0x1068], R40 ;  /* 0x0010682801007387 */ /* 0x0009e80000100a00 */
[----:B------:R4:W-:Y:S01]  /*384b0*/  LDGSTS.E [R3+0x45e00], desc[UR74][R40.64], !P1 ;  /* 0x45e0000028037fae */ /* 0x0009e2000c9a104a */
[----:B------:R-:W-:-:S03]  /*384c0*/  ISETP.GE.U32.AND P0, PT, R46, 0x7fffff52, PT ;  /* 0x7fffff522e00780c */ /* 0x000fc60003f06070 */
[----:B------:R1:W-:Y:S04]  /*384d0*/  STL.64 [R1+0x1088], R38 ;  /* 0x0010882601007387 */ /* 0x0003e80000100a00 */
[----:B------:R1:W-:Y:S04]  /*384e0*/  LDGSTS.E [R3+0x45e80], desc[UR74][R38.64], !P1 ;  /* 0x45e8000026037fae */ /* 0x0003e8000c9a104a */
[----:B------:R-:W-:Y:S01]  /*384f0*/  STL.64 [R1+0x49d0], R174 ;  /* 0x0049d0ae01007387 */ /* 0x000fe20000100a00 */
[----:B------:R-:W-:Y:S01]  /*38500*/  ISETP.GE.U32.AND P1, PT, R42, 0x7fffff4e, PT ;  /* 0x7fffff4e2a00780c */ /* 0x000fe20003f26070 */
[----:B----4-:R-:W4:Y:S02]  /*38510*/  LDC R40, c[0x0][0x3a0] ;  /* 0x0000e800ff287b82 */ /* 0x010f240000000800 */
[----:B------:R2:W-:Y:S01]  /*38520*/  STL.64 [R1+0x1988], R36 ;  /* 0x0019882401007387 */ /* 0x0005e20000100a00 */
[----:B-1----:R-:W-:-:S03]  /*38530*/  VIADD R38, R55, 0xffffff89 ;  /* 0xffffff8937267836 */ /* 0x002fc60000000000 */
[----:B------:R2:W-:Y:S02]  /*38540*/  LDGSTS.E [R3+0x46200], desc[UR74][R36.64], !P6 ;  /* 0x4620000024037fae */ /* 0x0005e4000f1a104a */
[----:B------:R-:W1:Y:S02]  /*38550*/  LDC R39, c[0x0][0x3a0] ;  /* 0x0000e800ff277b82 */ /* 0x000e640000000800 */
[----:B------:R-:W-:Y:S04]  /*38560*/  STL.64 [R1+0x19a8], R44 ;  /* 0x0019a82c01007387 */ /* 0x000fe80000100a00 */
[----:B------:R-:W-:Y:S01]  /*38570*/  LDGSTS.E [R3+0x46280], desc[UR74][R44.64], !P6 ;  /* 0x462800002c037fae */ /* 0x000fe2000f1a104a */
[----:B------:R-:W-:-:S03]  /*38580*/  ISETP.GE.U32.AND P6, PT, R38, 0x7fffff4a, PT ;  /* 0x7fffff4a2600780c */ /* 0x000fc60003fc6070 */
[----:B------:R2:W-:Y:S04]  /*38590*/  STL.64 [R1+0x19c0], R32 ;  /* 0x0019c02001007387 */ /* 0x0005e80000100a00 */
[----:B------:R3:W-:Y:S01]  /*385a0*/  LDGSTS.E [R3+0x46600], desc[UR74][R32.64], !P4 ;  /* 0x4660000020037fae */ /* 0x0007e2000e1a104a */
[----:B------:R-:W-:-:S03]  /*385b0*/  IMAD.WIDE R28, R247, 0x4, R28 ;  /* 0x00000004f71c7825 */ /* 0x000fc600078e021c */
[----:B------:R4:W-:Y:S04]  /*385c0*/  STL.64 [R1+0x19d8], R30 ;  /* 0x0019d81e01007387 */ /* 0x0009e80000100a00 */
[----:B------:R4:W-:Y:S01]  /*385d0*/  LDGSTS.E [R3+0x46680], desc[UR74][R30.64], !P4 ;  /* 0x466800001e037fae */ /* 0x0009e2000e1a104a */
[----:B------:R-:W-:Y:S01]  /*385e0*/  IADD3 R34, PT, PT, R56, -0x7b, RZ ;  /* 0xffffff8538227810 */ /* 0x000fe20007ffe0ff */
[C---:B--2---:R-:W-:Y:S01]  /*385f0*/  IMAD.WIDE R36, R247.reuse, 0x4, R26 ;  /* 0x00000004f7247825 */ /* 0x044fe200078e021a */
[----:B---3--:R-:W2:Y:S03]  /*38600*/  LDC R32, c[0x0][0x3a0] ;  /* 0x0000e800ff207b82 */ /* 0x008ea60000000800 */
[----:B------:R-:W-:-:S05]  /*38610*/  IMAD.WIDE R24, R247, 0x4, R24 ;  /* 0x00000004f7187825 */ /* 0x000fca00078e0218 */
[----:B----4-:R-:W3:Y:S01]  /*38620*/  LDC R31, c[0x0][0x3a0] ;  /* 0x0000e800ff1f7b82 */ /* 0x010ee20000000800 */
[C---:B------:R-:W-:Y:S01]  /*38630*/  IMAD.WIDE R22, R247.reuse, 0x4, R22 ;  /* 0x00000004f7167825 */ /* 0x040fe200078e0216 */
[----:B------:R-:W-:Y:S01]  /*38640*/  ISETP.GE.U32.AND P4, PT, R34, 0x7fffff46, PT ;  /* 0x7fffff462200780c */ /* 0x000fe20003f86070 */
[----:B------:R4:W-:Y:S02]  /*38650*/  STL.64 [R1+0x19f0], R28 ;  /* 0x0019f01c01007387 */ /* 0x0009e40000100a00 */
[----:B------:R-:W-:Y:S02]  /*38660*/  IMAD.WIDE R20, R247, 0x4, R20 ;  /* 0x00000004f7147825 */ /* 0x000fe400078e0214 */
[----:B------:R4:W-:Y:S02]  /*38670*/  LDGSTS.E [R3+0x46a00], desc[UR74][R28.64], !P5 ;  /* 0x46a000001c037fae */ /* 0x0009e4000e9a104a */
[----:B------:R-:W-:Y:S02]  /*38680*/  VIADD R30, R47, 0xffffff81 ;  /* 0xffffff812f1e7836 */ /* 0x000fe40000000000 */
[----:B------:R-:W-:Y:S01]  /*38690*/  STL.64 [R1+0x1a08], R36 ;  /* 0x001a082401007387 */ /* 0x000fe20000100a00 */
[----:B------:R-:W-:-:S03]  /*386a0*/  IMAD.WIDE R16, R247, 0x4, R16 ;  /* 0x00000004f7107825 */ /* 0x000fc600078e0210 */
[----:B------:R-:W-:Y:S01]  /*386b0*/  LDGSTS.E [R3+0x46a80], desc[UR74][R36.64], !P5 ;  /* 0x46a8000024037fae */ /* 0x000fe2000e9a104a */
[----:B----4-:R-:W-:-:S03]  /*386c0*/  IMAD.WIDE R28, R247, 0x4, R18 ;  /* 0x00000004f71c7825 */ /* 0x010fc600078e0212 */
[----:B------:R4:W-:Y:S04]  /*386d0*/  STL.64 [R1+0x1a20], R24 ;  /* 0x001a201801007387 */ /* 0x0009e80000100a00 */
[----:B------:R4:W-:Y:S01]  /*386e0*/  LDGSTS.E [R3+0x46e00], desc[UR74][R24.64], !P0 ;  /* 0x46e0000018037fae */ /* 0x0009e2000c1a104a */
[C---:B------:R-:W-:Y:S01]  /*386f0*/  IMAD.WIDE R14, R247.reuse, 0x4, R14 ;  /* 0x00000004f70e7825 */ /* 0x040fe200078e020e */
[----:B------:R-:W-:Y:S02]  /*38700*/  ISETP.GE.U32.AND P5, PT, R30, 0x7fffff42, PT ;  /* 0x7fffff421e00780c */ /* 0x000fe40003fa6070 */
[----:B------:R1:W-:Y:S01]  /*38710*/  STL.64 [R1+0x1a38], R22 ;  /* 0x001a381601007387 */ /* 0x0003e20000100a00 */
[----:B------:R-:W-:-:S03]  /*38720*/  IMAD.WIDE R12, R247, 0x4, R12 ;  /* 0x00000004f70c7825 */ /* 0x000fc600078e020c */
[----:B------:R1:W-:Y:S01]  /*38730*/  LDGSTS.E [R3+0x46e80], desc[UR74][R22.64], !P0 ;  /* 0x46e8000016037fae */ /* 0x0003e2000c1a104a */
[----:B----4-:R-:W4:Y:S03]  /*38740*/  LDC R24, c[0x0][0x3a0] ;  /* 0x0000e800ff187b82 */ /* 0x010f260000000800 */
[----:B------:R2:W-:Y:S01]  /*38750*/  STL.64 [R1+0x1a50], R20 ;  /* 0x001a501401007387 */ /* 0x0005e20000100a00 */
[----:B------:R-:W-:-:S03]  /*38760*/  IMAD.WIDE R8, R247, 0x4, R8 ;  /* 0x00000004f7087825 */ /* 0x000fc600078e0208 */
[----:B------:R2:W-:Y:S01]  /*38770*/  LDGSTS.E [R3+0x47200], desc[UR74][R20.64], !P1 ;  /* 0x4720000014037fae */ /* 0x0005e2000c9a104a */
[----:B------:R-:W-:Y:S02]  /*38780*/  VIADD R26, R48, 0xffffffbc ;  /* 0xffffffbc301a7836 */ /* 0x000fe40000000000 */
[C---:B------:R-:W-:Y:S01]  /*38790*/  IMAD.WIDE R4, R247.reuse, 0x4, R4 ;  /* 0x00000004f7047825 */ /* 0x040fe200078e0204 */
[----:B------:R-:W-:Y:S01]  /*387a0*/  STL.64 [R1+0x1a68], R28 ;  /* 0x001a681c01007387 */ /* 0x000fe20000100a00 */
[----:B-1----:R-:W1:Y:S03]  /*387b0*/  LDC R23, c[0x0][0x3a0] ;  /* 0x0000e800ff177b82 */ /* 0x002e660000000800 */
[----:B------:R-:W-:Y:S04]  /*387c0*/  LDGSTS.E [R3+0x47280], desc[UR74][R28.64], !P1 ;  /* 0x472800001c037fae */ /* 0x000fe8000c9a104a */
[----:B------:R3:W-:Y:S01]  /*387d0*/  STL.64 [R1+0x1a80], R16 ;  /* 0x001a801001007387 */ /* 0x0007e20000100a00 */
[----:B--2---:R-:W-:Y:S01]  /*387e0*/  IMAD.WIDE R20, R247, 0x4, R10 ;  /* 0x00000004f7147825 */ /* 0x004fe200078e020a */
[----:B------:R-:W-:Y:S01]  /*387f0*/  ISETP.GE.U32.AND P0, PT, R26, 0x7fffff7d, PT ;  /* 0x7fffff7d1a00780c */ /* 0x000fe20003f06070 */
[----:B------:R-:W2:Y:S01]  /*38800*/  LDC R11, c[0x0][0x3a0] ;  /* 0x0000e800ff0b7b82 */ /* 0x000ea20000000800 */
[----:B------:R3:W-:Y:S01]  /*38810*/  LDGSTS.E [R3+0x47600], desc[UR74][R16.64], !P6 ;  /* 0x4760000010037fae */ /* 0x0007e2000f1a104a */
[----:B------:R-:W-:-:S02]  /*38820*/  VIADD R22, R39, 0xffffffb8 ;  /* 0xffffffb827167836 */ /* 0x000fc40000000000 */
[C---:B------:R-:W-:Y:S01]  /*38830*/  IMAD.WIDE R198, R247.reuse, 0x4, R198 ;  /* 0x00000004f7c67825 */ /* 0x040fe200078e02c6 */
[----:B------:R4:W-:Y:S03]  /*38840*/  STL.64 [R1+0x1a98], R14 ;  /* 0x001a980e01007387 */ /* 0x0009e60000100a00 */
[C---:B------:R-:W-:Y:S01]  /*38850*/  IMAD.WIDE R200, R247.reuse, 0x4, R200 ;  /* 0x00000004f7c87825 */ /* 0x040fe200078e02c8 */
[----:B------:R1:W-:Y:S01]  /*38860*/  STL.64 [R1+0x1ab0], R12 ;  /* 0x001ab00c01007387 */ /* 0x0003e20000100a00 */
[----:B---3--:R-:W3:Y:S03]  /*38870*/  LDC R16, c[0x0][0x3a0] ;  /* 0x0000e800ff107b82 */ /* 0x008ee60000000800 */
[----:B------:R4:W-:Y:S01]  /*38880*/  LDGSTS.E [R3+0x47680], desc[UR74][R14.64], !P6 ;  /* 0x476800000e037fae */ /* 0x0009e2000f1a104a */
[----:B------:R-:W-:-:S03]  /*38890*/  IMAD.WIDE R202, R247, 0x4, R202 ;  /* 0x00000004f7ca7825 */ /* 0x000fc600078e02ca */
[----:B------:R-:W-:Y:S01]  /*388a0*/  STL.64 [R1+0x1ac8], R20 ;  /* 0x001ac81401007387 */ /* 0x000fe20000100a00 */
[----:B------:R-:W-:-:S03]  /*388b0*/  IMAD.WIDE R204, R247, 0x4, R204 ;  /* 0x00000004f7cc7825 */ /* 0x000fc600078e02cc */
[----:B------:R1:W-:Y:S01]  /*388c0*/  LDGSTS.E [R3+0x47a00], desc[UR74][R12.64], !P4 ;  /* 0x47a000000c037fae */ /* 0x0003e2000e1a104a */
[----:B------:R-:W-:-:S03]  /*388d0*/  IMAD.WIDE R206, R247, 0x4, R206 ;  /* 0x00000004f7ce7825 */ /* 0x000fc600078e02ce */
[----:B------:R1:W-:Y:S01]  /*388e0*/  STL.64 [R1+0x1ae0], R8 ;  /* 0x001ae00801007387 */ /* 0x0003e20000100a00 */
[----:B------:R-:W-:Y:S01]  /*388f0*/  IADD3 R18, PT, PT, R40, -0x4c, RZ ;  /* 0xffffffb428127810 */ /* 0x000fe20007ffe0ff */
[----:B------:R-:W-:Y:S01]  /*38900*/  IMAD.WIDE R208, R247, 0x4, R208 ;  /* 0x00000004f7d07825 */ /* 0x000fe200078e02d0 */
[----:B------:R-:W-:Y:S01]  /*38910*/  ISETP.GE.U32.AND P1, PT, R22, 0x7fffff79, PT ;  /* 0x7fffff791600780c */ /* 0x000fe20003f26070 */
[----:B------:R2:W-:Y:S01]  /*38920*/  STL.64 [R1+0x1af8], R4 ;  /* 0x001af80401007387 */ /* 0x0005e20000100a00 */
[----:B----4-:R-:W4:Y:S01]  /*38930*/  LDC R15, c[0x0][0x3a0] ;  /* 0x0000e800ff0f7b82 */ /* 0x010f220000000800 */
[----:B------:R-:W-:Y:S02]  /*38940*/  VIADD R14, R31, 0xffffffb0 ;  /* 0xffffffb01f0e7836 */ /* 0x000fe40000000000 */
[----:B------:R2:W-:Y:S01]  /*38950*/  STL.64 [R1+0x4cc8], R2 ;  /* 0x004cc80201007387 */ /* 0x0005e20000100a00 */
[----:B------:R-:W-:-:S04]  /*38960*/  IMAD.WIDE R210, R247, 0x4, R210 ;  /* 0x00000004f7d27825 */ /* 0x000fc800078e02d2 */
[----:B-1----:R-:W1:Y:S01]  /*38970*/  LDC R12, c[0x0][0x3a0] ;  /* 0x0000e800ff0c7b82 */ /* 0x002e620000000800 */
[----:B------:R-:W-:Y:S01]  /*38980*/  STL.64 [R1+0x49d8], R198 ;  /* 0x0049d8c601007387 */ /* 0x000fe20000100a00 */
[----:B------:R-:W-:-:S03]  /*38990*/  IMAD.WIDE R212, R247, 0x4, R212 ;  /* 0x00000004f7d47825 */ /* 0x000fc600078e02d4 */
[----:B------:R-:W-:Y:S01]  /*389a0*/  STL.64 [R1+0x49e0], R200 ;  /* 0x0049e0c801007387 */ /* 0x000fe20000100a00 */
[C---:B------:R-:W-:Y:S01]  /*389b0*/  IMAD.WIDE R214, R247.reuse, 0x4, R214 ;  /* 0x00000004f7d67825 */ /* 0x040fe200078e02d6 */
[----:B------:R-:W-:Y:S02]  /*389c0*/  ISETP.GE.U32.AND P6, PT, R18, 0x7fffff75, PT ;  /* 0x7fffff751200780c */ /* 0x000fe40003fc6070 */
[----:B------:R-:W-:Y:S01]  /*389d0*/  LDGSTS.E [R3+0x47a80], desc[UR74][R20.64], !P4 ;  /* 0x47a8000014037fae */ /* 0x000fe2000e1a104a */
[----:B------:R-:W-:-:S03]  /*389e0*/  IMAD.WIDE R216, R247, 0x4, R216 ;  /* 0x00000004f7d87825 */ /* 0x000fc600078e02d8 */
[----:B------:R-:W-:Y:S01]  /*389f0*/  STL.64 [R1+0x49e8], R202 ;  /* 0x0049e8ca01007387 */ /* 0x000fe20000100a00 */
[----:B------:R-:W-:-:S03]  /*38a00*/  IMAD.WIDE R218, R247, 0x4, R218 ;  /* 0x00000004f7da7825 */ /* 0x000fc600078e02da */
[----:B------:R2:W-:Y:S01]  /*38a10*/  LDGSTS.E [R3+0x47e00], desc[UR74][R8.64], !P5 ;  /* 0x47e0000008037fae */ /* 0x0005e2000e9a104a */
[----:B------:R-:W-:-:S03]  /*38a20*/  ISETP.GE.U32.AND P4, PT, R14, 0x7fffff71, PT ;  /* 0x7fffff710e00780c */ /* 0x000fc60003f86070 */
[----:B------:R-:W-:Y:S01]  /*38a30*/  STL.64 [R1+0x49f0], R204 ;  /* 0x0049f0cc01007387 */ /* 0x000fe20000100a00 */
[----:B------:R-:W-:-:S03]  /*38a40*/  IMAD.WIDE R220, R247, 0x4, R220 ;  /* 0x00000004f7dc7825 */ /* 0x000fc600078e02dc */
[----:B------:R-:W-:Y:S01]  /*38a50*/  STL.64 [R1+0x49f8], R206 ;  /* 0x0049f8ce01007387 */ /* 0x000fe20000100a00 */
[----:B------:R-:W-:Y:S01]  /*38a60*/  VIADD R10, R32, 0xffffffac ;  /* 0xffffffac200a7836 */ /* 0x000fe20000000000 */
[----:B--2---:R-:W2:Y:S02]  /*38a70*/  LDC R8, c[0x0][0x3a0] ;  /* 0x0000e800ff087b82 */ /* 0x004ea40000000800 */
[----:B------:R-:W-:Y:S01]  /*38a80*/  STL.64 [R1+0x4a00], R208 ;  /* 0x004a00d001007387 */ /* 0x000fe20000100a00 */
[----:B------:R-:W-:-:S03]  /*38a90*/  IMAD.WIDE R222, R247, 0x4, R222 ;  /* 0x00000004f7de7825 */ /* 0x000fc600078e02de */
[----:B------:R-:W-:Y:S01]  /*38aa0*/  STL.64 [R1+0x4a08], R210 ;  /* 0x004a08d201007387 */ /* 0x000fe20000100a00 */
[C---:B------:R-:W-:Y:S01]  /*38ab0*/  IMAD.WIDE R224, R247.reuse, 0x4, R224 ;  /* 0x00000004f7e07825 */ /* 0x040fe200078e02e0 */
[----:B------:R-:W1:Y:S02]  /*38ac0*/  LDC R9, c[0x0][0x3a0] ;  /* 0x0000e800ff097b82 */ /* 0x000e640000000800 */
[----:B------:R-:W-:Y:S01]  /*38ad0*/  STL.64 [R1+0x4a10], R212 ;  /* 0x004a10d401007387 */ /* 0x000fe20000100a00 */
[----:B------:R-:W-:-:S03]  /*38ae0*/  IMAD.WIDE R226, R247, 0x4, R226 ;  /* 0x00000004f7e27825 */ /* 0x000fc600078e02e2 */
[----:B------:R-:W-:Y:S01]  /*38af0*/  STL.64 [R1+0x4a18], R214 ;  /* 0x004a18d601007387 */ /* 0x000fe20000100a00 */
[----:B------:R-:W-:-:S03]  /*38b00*/  IMAD.WIDE R228, R247, 0x4, R228 ;  /* 0x00000004f7e47825 */ /* 0x000fc600078e02e4 */
[----:B------:R-:W-:Y:S01]  /*38b10*/  STL.64 [R1+0x4a20], R216 ;  /* 0x004a20d801007387 */ /* 0x000fe20000100a00 */
[----:B------:R-:W-:-:S03]  /*38b20*/  IMAD.WIDE R230, R247, 0x4, R230 ;  /* 0x00000004f7e67825 */ /* 0x000fc600078e02e6 */
[----:B------:R3:W-:Y:S01]  /*38b30*/  LDGSTS.E [R3+0x47e80], desc[UR74][R4.64], !P5 ;  /* 0x47e8000004037fae */ /* 0x0007e2000e9a104a */
[----:B------:R-:W-:Y:S01]  /*38b40*/  ISETP.GE.U32.AND P5, PT, R10, 0x7fffff6d, PT ;  /* 0x7fffff6d0a00780c */ /* 0x000fe20003fa6070 */
[C---:B------:R-:W-:Y:S01]  /*38b50*/  IMAD.WIDE R20, R247.reuse, 0x4, R234 ;  /* 0x00000004f7147825 */ /* 0x040fe200078e02ea */
[----:B------:R-:W1:Y:S01]  /*38b60*/  LDC R10, c[0x0][0x3a0] ;  /* 0x0000e800ff0a7b82 */ /* 0x000e620000000800 */
[----:B------:R-:W-:Y:S02]  /*38b70*/  STL.64 [R1+0x4a28], R218 ;  /* 0x004a28da01007387 */ /* 0x000fe40000100a00 */
[----:B------:R-:W-:Y:S02]  /*38b80*/  IMAD.WIDE R18, R247, 0x4, R236 ;  /* 0x00000004f7127825 */ /* 0x000fe400078e02ec */
[----:B------:R-:W-:Y:S01]  /*38b90*/  LDGSTS.E [R242+0x44300], desc[UR74][R198.64], !P0 ;  /* 0x44300000c6f27fae */ /* 0x000fe2000c1a104a */
[----:B---3--:R-:W-:-:S03]  /*38ba0*/  IADD3 R4, PT, PT, R24, -0x5c, RZ ;  /* 0xffffffa418047810 */ /* 0x008fc60007ffe0ff */
[----:B------:R-:W-:Y:S01]  /*38bb0*/  STL.64 [R1+0x4a30], R220 ;  /* 0x004a30dc01007387 */ /* 0x000fe20000100a00 */
[----:B------:R-:W-:-:S03]  /*38bc0*/  IMAD.WIDE R232, R247, 0x4, R232 ;  /* 0x00000004f7e87825 */ /* 0x000fc600078e02e8 */
[----:B------:R-:W-:Y:S04]  /*38bd0*/  LDGSTS.E [R242+0x44380], desc[UR74][R200.64], !P0 ;  /* 0x44380000c8f27fae */ /* 0x000fe8000c1a104a */
[----:B------:R-:W-:Y:S04]  /*38be0*/  STL.64 [R1+0x4a38], R222 ;  /* 0x004a38de01007387 */ /* 0x000fe80000100a00 */
[----:B------:R-:W-:Y:S04]  /*38bf0*/  LDGSTS.E [R242+0x44700], desc[UR74][R202.64], !P1 ;  /* 0x44700000caf27fae */ /* 0x000fe8000c9a104a */
[----:B------:R-:W-:Y:S04]  /*38c00*/  STL.64 [R1+0x4a40], R224 ;  /* 0x004a40e001007387 */ /* 0x000fe80000100a00 */
[----:B------:R-:W-:Y:S01]  /*38c10*/  LDGSTS.E [R242+0x44780], desc[UR74][R204.64], !P1 ;  /* 0x44780000ccf27fae */ /* 0x000fe2000c9a104a */
[----:B------:R-:W-:Y:S01]  /*38c20*/  ISETP.GE.U32.AND P1, PT, R4, 0x7fffff65, PT ;  /* 0x7fffff650400780c */ /* 0x000fe20003f26070 */
[----:B------:R-:W-:-:S02]  /*38c30*/  VIADD R4, R16, 0xffffff9c ;  /* 0xffffff9c10047836 */ /* 0x000fc40000000000 */
[----:B------:R-:W-:Y:S04]  /*38c40*/  STL.64 [R1+0x4a48], R226 ;  /* 0x004a48e201007387 */ /* 0x000fe80000100a00 */
[----:B------:R-:W-:Y:S04]  /*38c50*/  STL.64 [R1+0x4a50], R228 ;  /* 0x004a50e401007387 */ /* 0x000fe80000100a00 */
[----:B------:R-:W-:Y:S01]  /*38c60*/  STL.64 [R1+0x4a58], R230 ;  /* 0x004a58e601007387 */ /* 0x000fe20000100a00 */
[----:B------:R-:W-:-:S03]  /*38c70*/  VIADD R5, R23, 0xffffffa8 ;  /* 0xffffffa817057836 */ /* 0x000fc60000000000 */
[----:B------:R-:W-:Y:S04]  /*38c80*/  LDGSTS.E [R242+0x44b00], desc[UR74][R206.64], !P6 ;  /* 0x44b00000cef27fae */ /* 0x000fe8000f1a104a */
[----:B------:R-:W-:Y:S04]  /*38c90*/  STL.64 [R1+0x1060], R20 ;  /* 0x0010601401007387 */ /* 0x000fe80000100a00 */
[----:B------:R-:W-:Y:S04]  /*38ca0*/  LDGSTS.E [R242+0x44b80], desc[UR74][R208.64], !P6 ;  /* 0x44b80000d0f27fae */ /* 0x000fe8000f1a104a */
[----:B------:R-:W-:Y:S04]  /*38cb0*/  STL.64 [R1+0x1080], R18 ;  /* 0x0010801201007387 */ /* 0x000fe80000100a00 */
[----:B------:R-:W-:Y:S04]  /*38cc0*/  LDGSTS.E [R242+0x44f00], desc[UR74][R210.64], !P4 ;  /* 0x44f00000d2f27fae */ /* 0x000fe8000e1a104a */
[----:B------:R-:W-:Y:S04]  /*38cd0*/  STL.64 [R1+0x4a60], R232 ;  /* 0x004a60e801007387 */ /* 0x000fe80000100a00 */
[----:B------:R-:W-:Y:S01]  /*38ce0*/  LDGSTS.E [R242+0x44f80], desc[UR74][R212.64], !P4 ;  /* 0x44f80000d4f27fae */ /* 0x000fe2000e1a104a */
[----:B------:R-:W-:Y:S01]  /*38cf0*/  ISETP.GE.U32.AND P4, PT, R4, 0x7fffff5d, PT ;  /* 0x7fffff5d0400780c */ /* 0x000fe20003f86070 */
[----:B-1----:R-:W-:-:S02]  /*38d00*/  VIADD R4, R12, 0xffffff98 ;  /* 0xffffff980c047836 */ /* 0x002fc40000000000 */
[----:B------:R-:W3:Y:S04]  /*38d10*/  LDL.LU.64 R188, [R1+0x548] ;  /* 0x0005480001bc7983 */ /* 0x000ee80000300a00 */
[----:B------:R-:W3:Y:S01]  /*38d20*/  LDL.LU.64 R128, [R1+0x540] ;  /* 0x0005400001807983 */ /* 0x000ee20000300a00 */
[----:B------:R-:W-:Y:S01]  /*38d30*/  ISETP.GE.U32.AND P0, PT, R5, 0x7fffff69, PT ;  /* 0x7fffff690500780c */ /* 0x000fe20003f06070 */
[----:B----4-:R-:W-:Y:S02]  /*38d40*/  VIADD R5, R15, 0xffffffa0 ;  /* 0xffffffa00f057836 */ /* 0x010fe40000000000 */
[----:B------:R-:W4:Y:S04]  /*38d50*/  LDL.LU.64 R130, [R1+0x518] ;  /* 0x0005180001827983 */ /* 0x000f280000300a00 */
[----:B------:R-:W-:Y:S04]  /*38d60*/  LDGSTS.E [R242+0x45300], desc[UR74][R214.64], !P5 ;  /* 0x45300000d6f27fae */ /* 0x000fe8000e9a104a */
[----:B------:R-:W-:Y:S01]  /*38d70*/  LDGSTS.E [R242+0x45380], desc[UR74][R216.64], !P5 ;  /* 0x45380000d8f27fae */ /* 0x000fe2000e9a104a */
[----:B------:R-:W-:-:S03]  /*38d80*/  ISETP.GE.U32.AND P5, PT, R4, 0x7fffff59, PT ;  /* 0x7fffff590400780c */ /* 0x000fc60003fa6070 */
[----:B------:R-:W4:Y:S01]  /*38d90*/  LDL.LU.64 R132, [R1+0x310] ;  /* 0x0003100001847983 */ /* 0x000f220000300a00 */
[----:B--2---:R-:W-:Y:S02]  /*38da0*/  IADD3 R4, PT, PT, R8, -0x6c, RZ ;  /* 0xffffff9408047810 */ /* 0x004fe40007ffe0ff */
[----:B------:R-:W1:Y:S01]  /*38db0*/  LDC R8, c[0x0][0x3a0] ;  /* 0x0000e800ff087b82 */ /* 0x000e620000000800 */
[----:B------:R-:W2:Y:S01]  /*38dc0*/  LDL.LU.64 R192, [R1+0x4e0] ;  /* 0x0004e00001c07983 */ /* 0x000ea20000300a00 */
[----:B------:R-:W-:-:S03]  /*38dd0*/  ISETP.GE.U32.AND P6, PT, R5, 0x7fffff61, PT ;  /* 0x7fffff610500780c */ /* 0x000fc60003fc6070 */
[----:B------:R-:W2:Y:S04]  /*38de0*/  LDL.LU.64 R152, [R1+0x2c0] ;  /* 0x0002c00001987983 */ /* 0x000ea80000300a00 */
[----:B------:R-:W2:Y:S04]  /*38df0*/  LDL.LU.64 R150, [R1+0x4b0] ;  /* 0x0004b00001967983 */ /* 0x000ea80000300a00 */
[----:B------:R-:W2:Y:S04]  /*38e00*/  LDL.LU.64 R190, [R1+0x290] ;  /* 0x0002900001be7983 */ /* 0x000ea80000300a00 */
[----:B------:R-:W-:Y:S04]  /*38e10*/  LDGSTS.E [R242+0x45700], desc[UR74][R218.64], !P0 ;  /* 0x45700000daf27fae */ /* 0x000fe8000c1a104a */
[----:B------:R-:W-:Y:S01]  /*38e20*/  LDGSTS.E [R242+0x45780], desc[UR74][R220.64], !P0 ;  /* 0x45780000dcf27fae */ /* 0x000fe2000c1a104a */
[----:B------:R-:W-:Y:S01]  /*38e30*/  ISETP.GE.U32.AND P0, PT, R4, 0x7fffff55, PT ;  /* 0x7fffff550400780c */ /* 0x000fe20003f06070 */
[----:B------:R-:W-:-:S02]  /*38e40*/  VIADD R4, R11, 0xffffff8c ;  /* 0xffffff8c0b047836 */ /* 0x000fc40000000000 */
[----:B------:R-:W2:Y:S04]  /*38e50*/  LDL.LU.64 R160, [R1+0x4a0] ;  /* 0x0004a00001a07983 */ /* 0x000ea80000300a00 */
[----:B------:R-:W-:Y:S04]  /*38e60*/  LDGSTS.E [R242+0x45b00], desc[UR74][R222.64], !P1 ;  /* 0x45b00000def27fae */ /* 0x000fe8000c9a104a */
[----:B------:R-:W2:Y:S04]  /*38e70*/  LDL.LU.64 R158, [R1+0x250] ;  /* 0x00025000019e7983 */ /* 0x000ea80000300a00 */
[----:B------:R-:W-:Y:S04]  /*38e80*/  LDGSTS.E [R242+0x45b80], desc[UR74][R224.64], !P1 ;  /* 0x45b80000e0f27fae */ /* 0x000fe8000c9a104a */
[----:B------:R-:W-:Y:S04]  /*38e90*/  LDGSTS.E [R242+0x45f00], desc[UR74][R226.64], !P6 ;  /* 0x45f00000e2f27fae */ /* 0x000fe8000f1a104a */
[----:B------:R-:W2:Y:S04]  /*38ea0*/  LDL.LU.64 R148, [R1+0x498] ;  /* 0x0004980001947983 */ /* 0x000ea80000300a00 */
[----:B------:R-:W-:Y:S01]  /*38eb0*/  LDGSTS.E [R242+0x45f80], desc[UR74][R228.64], !P6 ;  /* 0x45f80000e4f27fae */ /* 0x000fe2000f1a104a */
[----:B------:R-:W-:Y:S01]  /*38ec0*/  ISETP.GE.U32.AND P6, PT, R4, 0x7fffff4d, PT ;  /* 0x7fffff4d0400780c */ /* 0x000fe20003fc6070 */
[----:B------:R-:W-:-:S02]  /*38ed0*/  VIADD R4, R10, 0xffffff88 ;  /* 0xffffff880a047836 */ /* 0x000fc40000000000 */
[----:B------:R-:W2:Y:S04]  /*38ee0*/  LDL.LU.64 R186, [R1+0x238] ;  /* 0x0002380001ba7983 */ /* 0x000ea80000300a00 */
[----:B------:R-:W2:Y:S01]  /*38ef0*/  LDL.LU.64 R154, [R1+0x490] ;  /* 0x00049000019a7983 */ /* 0x000ea20000300a00 */
[----:B------:R-:W-:-:S03]  /*38f00*/  VIADD R5, R9, 0xffffff90 ;  /* 0xffffff9009057836 */ /* 0x000fc60000000000 */
[----:B------:R-:W-:Y:S04]  /*38f10*/  LDGSTS.E [R242+0x46300], desc[UR74][R230.64], !P4 ;  /* 0x46300000e6f27fae */ /* 0x000fe8000e1a104a */
[----:B------:R-:W2:Y:S04]  /*38f20*/  LDL.LU.64 R156, [R1+0x240] ;  /* 0x00024000019c7983 */ /* 0x000ea80000300a00 */
[----:B------:R-:W-:Y:S01]  /*38f30*/  LDGSTS.E [R242+0x46380], desc[UR74][R232.64], !P4 ;  /* 0x46380000e8f27fae */ /* 0x000fe2000e1a104a */
[----:B------:R-:W-:-:S03]  /*38f40*/  ISETP.GE.U32.AND P4, PT, R4, 0x7fffff49, PT ;  /* 0x7fffff490400780c */ /* 0x000fc60003f86070 */
[----:B------:R-:W2:Y:S01]  /*38f50*/  LDL.LU.64 R182, [R1+0x488] ;  /* 0x0004880001b67983 */ /* 0x000ea20000300a00 */
[----:B-1----:R-:W-:Y:S01]  /*38f60*/  IADD3 R4, PT, PT, R8, -0x7c, RZ ;  /* 0xffffff8408047810 */ /* 0x002fe20007ffe0ff */
[C---:B------:R-:W-:Y:S02]  /*38f70*/  IMAD.WIDE R8, R247.reuse, 0x4, R238 ;  /* 0x00000004f7087825 */ /* 0x040fe400078e02ee */
[----:B------:R-:W-:Y:S02]  /*38f80*/  LDGSTS.E [R242+0x46700], desc[UR74][R20.64], !P5 ;  /* 0x4670000014f27fae */ /* 0x000fe4000e9a104a */
[----:B------:R-:W-:Y:S02]  /*38f90*/  IMAD.WIDE R2, R247, 0x4, R240 ;  /* 0x00000004f7027825 */ /* 0x000fe400078e02f0 */
[----:B------:R-:W2:Y:S04]  /*38fa0*/  LDL.LU.64 R184, [R1+0x248] ;  /* 0x0002480001b87983 */ /* 0x000ea80000300a00 */
[----:B------:R-:W-:Y:S01]  /*38fb0*/  LDGSTS.E [R242+0x46780], desc[UR74][R18.64], !P5 ;  /* 0x4678000012f27fae */ /* 0x000fe2000e9a104a */
[----:B------:R-:W-:Y:S01]  /*38fc0*/  ISETP.GE.U32.AND P5, PT, R4, 0x7fffff45, PT ;  /* 0x7fffff450400780c */ /* 0x000fe20003fa6070 */
[----:B------:R-:W-:-:S02]  /*38fd0*/  IMAD.SHL.U32 R4, R245, 0x40, RZ ;  /* 0x00000040f5047824 */ /* 0x000fc400078e00ff */
[----:B------:R-:W2:Y:S04]  /*38fe0*/  LDL.LU.64 R178, [R1+0x480] ;  /* 0x0004800001b27983 */ /* 0x000ea80000300a00 */
[----:B------:R-:W-:Y:S04]  /*38ff0*/  STL [R1+0xea0], RZ ;  /* 0x000ea0ff01007387 */ /* 0x000fe80000100800 */
[----:B------:R3:W-:Y:S04]  /*39000*/  STL.64 [R1+0x1980], R8 ;  /* 0x0019800801007387 */ /* 0x0007e80000100a00 */
[----:B------:R-:W2:Y:S04]  /*39010*/  LDL.LU.64 R244, [R1+0x258] ;  /* 0x0002580001f47983 */ /* 0x000ea80000300a00 */
[----:B------:R1:W-:Y:S04]  /*39020*/  STL.64 [R1+0x19a0], R2 ;  /* 0x0019a00201007387 */ /* 0x0003e80000100a00 */
[----:B------:R-:W2:Y:S04]  /*39030*/  LDL.LU.64 R180, [R1+0x478] ;  /* 0x0004780001b47983 */ /* 0x000ea80000300a00 */
[----:B------:R3:W-:Y:S04]  /*39040*/  LDGSTS.E [R242+0x46b00], desc[UR74][R8.64], !P0 ;  /* 0x46b0000008f27fae */ /* 0x0007e8000c1a104a */
[----:B------:R1:W-:Y:S04]  /*39050*/  LDGSTS.E [R242+0x46b80], desc[UR74][R2.64], !P0 ;  /* 0x46b8000002f27fae */ /* 0x0003e8000c1a104a */
[----:B------:R-:W-:Y:S04]  /*39060*/  STL [R1+0xea4], RZ ;  /* 0x000ea4ff01007387 */ /* 0x000fe80000100800 */
[----:B------:R-:W2:Y:S04]  /*39070*/  LDL.LU.64 R196, [R1+0x230] ;  /* 0x0002300001c47983 */ /* 0x000ea80000300a00 */
[----:B------:R-:W2:Y:S01]  /*39080*/  LDL.LU.64 R194, [R1+0x4a8] ;  /* 0x0004a80001c27983 */ /* 0x000ea20000300a00 */
[----:B---3--:R-:W-:-:S03]  /*39090*/  IMAD.WIDE R8, R4, 0x4, R188 ;  /* 0x0000000404087825 */ /* 0x008fc600078e02bc */
[----:B------:R-:W3:Y:S01]  /*390a0*/  LDL.LU.64 R188, [R1+0x228] ;  /* 0x0002280001bc7983 */ /* 0x000ee20000300a00 */
[----:B-1----:R-:W-:-:S03]  /*390b0*/  IMAD.WIDE R2, R4, 0x4, R128 ;  /* 0x0000000404027825 */ /* 0x002fc600078e0280 */
[----:B------:R1:W-:Y:S01]  /*390c0*/  STL.64 [R1+0x1c08], R8 ;  /* 0x001c080801007387 */ /* 0x0003e20000100a00 */
[----:B----4-:R-:W-:-:S03]  /*390d0*/  IMAD.WIDE R10, R4, 0x4, R130 ;  /* 0x00000004040a7825 */ /* 0x010fc600078e0282 */
[----:B------:R2:W-:Y:S04]  /*390e0*/  STL.64 [R1+0x1c18], R2 ;  /* 0x001c180201007387 */ /* 0x0005e80000100a00 */
[----:B------:R4:W-:Y:S01]  /*390f0*/  STL.64 [R1+0x1d48], R10 ;  /* 0x001d480a01007387 */ /* 0x0009e20000100a00 */
[----:B-1----:R-:W-:-:S04]  /*39100*/  IMAD.WIDE R8, R4, 0x4, R132 ;  /* 0x0000000404087825 */ /* 0x002fc800078e0284 */
[C---:B--2---:R-:W-:Y:S02]  /*39110*/  IMAD.WIDE R2, R4.reuse, 0x4, R192 ;  /* 0x0000000404027825 */ /* 0x044fe400078e02c0 */
[----:B------:R-:W2:Y:S02]  /*39120*/  LDL.LU.64 R192, [R1+0x470] ;  /* 0x0004700001c07983 */ /* 0x000ea40000300a00 */
[C---:B----4-:R-:W-:Y:S02]  /*39130*/  IMAD.WIDE R10, R4.reuse, 0x4, R152 ;  /* 0x00000004040a7825 */ /* 0x050fe400078e0298 */
[----:B------:R1:W-:Y:S04]  /*39140*/  STL.64 [R1+0x1d50], R8 ;  /* 0x001d500801007387 */ /* 0x0003e80000100a00 */
[----:B------:R4:W-:Y:S04]  /*39150*/  STL.64 [R1+0x1dc0], R2 ;  /* 0x001dc00201007387 */ /* 0x0009e80000100a00 */
[----:B------:R4:W-:Y:S01]  /*39160*/  STL.64 [R1+0x1dc8], R10 ;  /* 0x001dc80a01007387 */ /* 0x0009e20000100a00 */
[----:B-1----:R-:W-:-:S03]  /*39170*/  IMAD.WIDE R8, R4, 0x4, R190 ;  /* 0x0000000404087825 */ /* 0x002fc600078e02be */
[----:B------:R-:W2:Y:S01]  /*39180*/  LDL.LU.64 R190, [R1+0x260] ;  /* 0x0002600001be7983 */ /* 0x000ea20000300a00 */
[----:B----4-:R-:W-:-:S05]  /*39190*/  IMAD.WIDE R2, R4, 0x4, R150 ;  /* 0x0000000404027825 */ /* 0x010fca00078e0296 */
[----:B------:R1:W-:Y:S04]  /*391a0*/  STL.64 [R1+0x1e50], R2 ;  /* 0x001e500201007387 */ /* 0x0003e80000100a00 */
[----:B------:R4:W-:Y:S01]  /*391b0*/  STL.64 [R1+0x1e58], R8 ;  /* 0x001e580801007387 */ /* 0x0009e20000100a00 */
[----:B------:R-:W-:-:S04]  /*391c0*/  IMAD.WIDE R10, R4, 0x4, R158 ;  /* 0x00000004040a7825 */ /* 0x000fc800078e029e */
[----:B-1----:R-:W-:-:S04]  /*391d0*/  IMAD.WIDE R2, R4, 0x4, R160 ;  /* 0x0000000404027825 */ /* 0x002fc800078e02a0 */
[C---:B----4-:R-:W-:Y:S01]  /*391e0*/  IMAD.WIDE R8, R4.reuse, 0x4, R148 ;  /* 0x0000000404087825 */ /* 0x050fe200078e0294 */
[----:B------:R1:W-:Y:S04]  /*391f0*/  STL.64 [R1+0x1fc0], R2 ;  /* 0x001fc00201007387 */ /* 0x0003e80000100a00 */
[----:B------:R4:W-:Y:S01]  /*39200*/  STL.64 [R1+0x1fc8], R10 ;  /* 0x001fc80a01007387 */ /* 0x0009e20000100a00 */
[----:B-1----:R-:W-:-:S03]  /*39210*/  IMAD.WIDE R2, R4, 0x4, R186 ;  /* 0x0000000404027825 */ /* 0x002fc600078e02ba */
[----:B------:R-:W2:Y:S01]  /*39220*/  LDL.LU.64 R186, [R1+0x468] ;  /* 0x0004680001ba7983 */ /* 0x000ea20000300a00 */
[----:B----4-:R-:W-:-:S03]  /*39230*/  IMAD.WIDE R10, R4, 0x4, R154 ;  /* 0x00000004040a7825 */ /* 0x010fc600078e029a */
[----:B------:R1:W-:Y:S04]  /*39240*/  STL.64 [R1+0x2048], R8 ;  /* 0x0020480801007387 */ /* 0x0003e80000100a00 */
[----:B------:R4:W-:Y:S04]  /*39250*/  STL.64 [R1+0x2050], R2 ;  /* 0x0020500201007387 */ /* 0x0009e80000100a00 */
[----:B------:R-:W-:Y:S01]  /*39260*/  STL.64 [R1+0x20c0], R10 ;  /* 0x0020c00a01007387 */ /* 0x000fe20000100a00 */
[----:B-1----:R-:W-:-:S04]  /*39270*/  IMAD.WIDE R8, R4, 0x4, R156 ;  /* 0x0000000404087825 */ /* 0x002fc800078e029c */
[C---:B----4-:R-:W-:Y:S02]  /*39280*/  IMAD.WIDE R2, R4.reuse, 0x4, R182 ;  /* 0x0000000404027825 */ /* 0x050fe400078e02b6 */
[----:B------:R-:W4:Y:S04]  /*39290*/  LDL.LU.64 R182, [R1+0x268] ;  /* 0x0002680001b67983 */ /* 0x000f280000300a00 */
[----:B------:R1:W-:Y:S04]  /*392a0*/  STL.64 [R1+0x20c8], R8 ;  /* 0x0020c80801007387 */ /* 0x0003e80000100a00 */
[----:B------:R1:W-:Y:S02]  /*392b0*/  STL.64 [R1+0x2148], R2 ;  /* 0x0021480201007387 */ /* 0x0003e40000100a00 */
[----:B-1----:R-:W-:-:S04]  /*392c0*/  IMAD.WIDE R8, R4, 0x4, R184 ;  /* 0x0000000404087825 */ /* 0x002fc800078e02b8 */
[C---:B------:R-:W-:Y:S02]  /*392d0*/  IMAD.WIDE R2, R4.reuse, 0x4, R178 ;  /* 0x0000000404027825 */ /* 0x040fe400078e02b2 */
[----:B------:R-:W4:Y:S04]  /*392e0*/  LDL.LU.64 R178, [R1+0x460] ;  /* 0x0004600001b27983 */ /* 0x000f280000300a00 */
[----:B------:R-:W-:Y:S01]  /*392f0*/  STL.64 [R1+0x2158], R8 ;  /* 0x0021580801007387 */ /* 0x000fe20000100a00 */
[----:B------:R-:W-:-:S03]  /*39300*/  IMAD.WIDE R240, R4, 0x4, R180 ;  /* 0x0000000404f07825 */ /* 0x000fc600078e02b4 */
[----:B------:R1:W-:Y:S04]  /*39310*/  STL.64 [R1+0x2258], R2 ;  /* 0x0022580201007387 */ /* 0x0003e80000100a00 */
[----:B------:R-:W4:Y:S04]  /*39320*/  LDL.LU.64 R180, [R1+0x270] ;  /* 0x0002700001b47983 */ /* 0x000f280000300a00 */
[----:B------:R-:W4:Y:S01]  /*39330*/  LDL.LU.64 R156, [R1+0x458] ;  /* 0x00045800019c7983 */ /* 0x000f220000300a00 */
[----:B------:R-:W-:-:S03]  /*39340*/  IMAD.WIDE R244, R4, 0x4, R244 ;  /* 0x0000000404f47825 */ /* 0x000fc600078e02f4 */
[----:B------:R-:W4:Y:S01]  /*39350*/  LDL.LU.64 R184, [R1+0x278] ;  /* 0x0002780001b87983 */ /* 0x000f220000300a00 */
[----:B------:R-:W-:-:S03]  /*39360*/  IMAD.WIDE R238, R4, 0x4, R196 ;  /* 0x0000000404ee7825 */ /* 0x000fc600078e02c4 */
[----:B------:R-:W-:Y:S01]  /*39370*/  STL.64 [R1+0x2260], R244 ;  /* 0x002260f401007387 */ /* 0x000fe20000100a00 */
[----:B------:R-:W-:-:S03]  /*39380*/  IMAD.WIDE R236, R4, 0x4, R194 ;  /* 0x0000000404ec7825 */ /* 0x000fc600078e02c2 */
[----:B------:R1:W-:Y:S04]  /*39390*/  STL.64 [R1+0x4cf8], R244 ;  /* 0x004cf8f401007387 */ /* 0x0003e80000100a00 */
[----:B------:R-:W4:Y:S04]  /*393a0*/  LDL.LU.64 R196, [R1+0x450] ;  /* 0x0004500001c47983 */ /* 0x000f280000300a00 */
[----:B------:R-:W4:Y:S04]  /*393b0*/  LDL.LU.64 R194, [R1+0x220] ;  /* 0x0002200001c27983 */ /* 0x000f280000300a00 */
[----:B------:R-:W-:Y:S04]  /*393c0*/  STL.64 [R1+0x22b8], R240 ;  /* 0x0022b8f001007387 */ /* 0x000fe80000100a00 */
[----:B------:R-:W-:Y:S01]  /*393d0*/  STL.64 [R1+0x4d00], R240 ;  /* 0x004d00f001007387 */ /* 0x000fe20000100a00 */
[----:B---3--:R-:W-:-:S04]  /*393e0*/  IMAD.WIDE R234, R4, 0x4, R188 ;  /* 0x0000000404ea7825 */ /* 0x008fc800078e02bc */
[C---:B--2---:R-:W-:Y:S02]  /*393f0*/  IMAD.WIDE R232, R4.reuse, 0x4, R192 ;  /* 0x0000000404e87825 */ /* 0x044fe400078e02c0 */
[----:B------:R-:W2:Y:S04]  /*39400*/  LDL.LU.64 R192, [R1+0x448] ;  /* 0x0004480001c07983 */ /* 0x000ea80000300a00 */
[----:B------:R-:W-:Y:S04]  /*39410*/  STL.64 [R1+0x22c0], R238 ;  /* 0x0022c0ee01007387 */ /* 0x000fe80000100a00 */
[----:B------:R-:W-:Y:S01]  /*39420*/  STL.64 [R1+0x4d08], R238 ;  /* 0x004d08ee01007387 */ /* 0x000fe20000100a00 */
[----:B------:R-:W-:-:S03]  /*39430*/  IMAD.WIDE R230, R4, 0x4, R190 ;  /* 0x0000000404e67825 */ /* 0x000fc600078e02be */
[----:B------:R-:W3:Y:S04]  /*39440*/  LDL.LU.64 R190, [R1+0x218] ;  /* 0x0002180001be7983 */ /* 0x000ee80000300a00 */
[----:B------:R-:W3:Y:S04]  /*39450*/  LDL.LU.64 R188, [R1+0x440] ;  /* 0x0004400001bc7983 */ /* 0x000ee80000300a00 */
[----:B------:R-:W-:Y:S04]  /*39460*/  STL.64 [R1+0x2318], R236 ;  /* 0x002318ec01007387 */ /* 0x000fe80000100a00 */
[----:B------:R-:W-:Y:S01]  /*39470*/  STL.64 [R1+0x4d10], R236 ;  /* 0x004d10ec01007387 */ /* 0x000fe20000100a00 */
[----:B------:R-:W-:-:S03]  /*39480*/  IMAD.WIDE R228, R4, 0x4, R186 ;  /* 0x0000000404e47825 */ /* 0x000fc600078e02ba */
[----:B------:R-:W3:Y:S04]  /*39490*/  LDL.LU.64 R186, [R1+0x280] ;  /* 0x0002800001ba7983 */ /* 0x000ee80000300a00 */
[----:B------:R-:W-:Y:S04]  /*394a0*/  STL.64 [R1+0x2320], R234 ;  /* 0x002320ea01007387 */ /* 0x000fe80000100a00 */
[----:B------:R1:W-:Y:S01]  /*394b0*/  STL.64 [R1+0x4d18], R234 ;  /* 0x004d18ea01007387 */ /* 0x0003e20000100a00 */
[----:B----4-:R-:W-:-:S03]  /*394c0*/  IMAD.WIDE R226, R4, 0x4, R182 ;  /* 0x0000000404e27825 */ /* 0x010fc600078e02b6 */
[----:B------:R-:W4:Y:S04]  /*394d0*/  LDL.LU.64 R182, [R1+0x438] ;  /* 0x0004380001b67983 */ /* 0x000f280000300a00 */
[----:B------:R-:W-:Y:S01]  /*394e0*/  STL.64 [R1+0x2388], R232 ;  /* 0x002388e801007387 */ /* 0x000fe20000100a00 */
[----:B------:R-:W-:-:S03]  /*394f0*/  IMAD.WIDE R224, R4, 0x4, R178 ;  /* 0x0000000404e07825 */ /* 0x000fc600078e02b2 */
[----:B------:R-:W4:Y:S04]  /*39500*/  LDL.LU.64 R178, [R1+0x288] ;  /* 0x0002880001b27983 */ /* 0x000f280000300a00 */
[----:B------:R-:W-:Y:S01]  /*39510*/  STL.64 [R1+0x2390], R230 ;  /* 0x002390e601007387 */ /* 0x000fe20000100a00 */
[----:B------:R-:W-:-:S03]  /*39520*/  IMAD.WIDE R222, R4, 0x4, R180 ;  /* 0x0000000404de7825 */ /* 0x000fc600078e02b4 */
[----:B------:R-:W4:Y:S01]  /*39530*/  LDL.LU.64 R180, [R1+0x430] ;  /* 0x0004300001b47983 */ /* 0x000f220000300a00 */
[----:B------:R-:W-:-:S03]  /*39540*/  IMAD.WIDE R220, R4, 0x4, R156 ;  /* 0x0000000404dc7825 */ /* 0x000fc600078e029c */
[----:B------:R-:W-:Y:S04]  /*39550*/  STL.64 [R1+0x2458], R228 ;  /* 0x002458e401007387 */ /* 0x000fe80000100a00 */
[----:B------:R-:W4:Y:S01]  /*39560*/  LDL.LU.64 R156, [R1+0x298] ;  /* 0x00029800019c7983 */ /* 0x000f220000300a00 */
[----:B------:R-:W-:-:S03]  /*39570*/  IMAD.WIDE R218, R4, 0x4, R184 ;  /* 0x0000000404da7825 */ /* 0x000fc600078e02b8 */
[----:B------:R-:W-:Y:S04]  /*39580*/  STL.64 [R1+0x2468], R226 ;  /* 0x002468e201007387 */ /* 0x000fe80000100a00 */
[----:B------:R-:W-:Y:S01]  /*39590*/  STL.64 [R1+0x2508], R224 ;  /* 0x002508e001007387 */ /* 0x000fe20000100a00 */
[----:B------:R-:W-:-:S03]  /*395a0*/  IMAD.WIDE R216, R4, 0x4, R196 ;  /* 0x0000000404d87825 */ /* 0x000fc600078e02c4 */
[----:B------:R-:W4:Y:S01]  /*395b0*/  LDL.LU.64 R196, [R1+0x428] ;  /* 0x0004280001c47983 */ /* 0x000f220000300a00 */
[----:B------:R-:W-:-:S03]  /*395c0*/  IMAD.WIDE R214, R4, 0x4, R194 ;  /* 0x0000000404d67825 */ /* 0x000fc600078e02c2 */
[----:B------:R-:W-:Y:S04]  /*395d0*/  STL.64 [R1+0x2510], R222 ;  /* 0x002510de01007387 */ /* 0x000fe80000100a00 */
[----:B------:R-:W4:Y:S04]  /*395e0*/  LDL.LU.64 R194, [R1+0x2a0] ;  /* 0x0002a00001c27983 */ /* 0x000f280000300a00 */
[----:B------:R-:W-:Y:S01]  /*395f0*/  STL.64 [R1+0x2538], R220 ;  /* 0x002538dc01007387 */ /* 0x000fe20000100a00 */
[----:B--2---:R-:W-:-:S03]  /*39600*/  IMAD.WIDE R212, R4, 0x4, R192 ;  /* 0x0000000404d47825 */ /* 0x004fc600078e02c0 */
[----:B------:R-:W2:Y:S04]  /*39610*/  LDL.LU.64 R192, [R1+0x420] ;  /* 0x0004200001c07983 */ /* 0x000ea80000300a00 */
[----:B------:R-:W-:Y:S01]  /*39620*/  STL.64 [R1+0x2540], R218 ;  /* 0x002540da01007387 */ /* 0x000fe20000100a00 */
[----:B---3--:R-:W-:-:S03]  /*39630*/  IMAD.WIDE R210, R4, 0x4, R190 ;  /* 0x0000000404d27825 */ /* 0x008fc600078e02be */
[----:B------:R-:W3:Y:S01]  /*39640*/  LDL.LU.64 R190, [R1+0x210] ;  /* 0x0002100001be7983 */ /* 0x000ee20000300a00 */
[----:B------:R-:W-:-:S03]  /*39650*/  IMAD.WIDE R208, R4, 0x4, R188 ;  /* 0x0000000404d07825 */ /* 0x000fc600078e02bc */
[----:B------:R-:W-:Y:S04]  /*39660*/  STL.64 [R1+0x2568], R216 ;  /* 0x002568d801007387 */ /* 0x000fe80000100a00 */
[----:B------:R-:W3:Y:S04]  /*39670*/  LDL.LU.64 R188, [R1+0x418] ;  /* 0x0004180001bc7983 */ /* 0x000ee80000300a00 */
[----:B------:R-:W-:Y:S01]  /*39680*/  STL.64 [R1+0x2570], R214 ;  /* 0x002570d601007387 */ /* 0x000fe20000100a00 */
[----:B------:R-:W-:-:S03]  /*39690*/  IMAD.WIDE R206, R4, 0x4, R186 ;  /* 0x0000000404ce7825 */ /* 0x000fc600078e02ba */
[----:B------:R-:W3:Y:S04]  /*396a0*/  LDL.LU.64 R186, [R1+0x208] ;  /* 0x0002080001ba7983 */ /* 0x000ee80000300a00 */
[----:B------:R-:W-:Y:S04]  /*396b0*/  STL.64 [R1+0x2598], R212 ;  /* 0x002598d401007387 */ /* 0x000fe80000100a00 */
[----:B------:R-:W3:Y:S04]  /*396c0*/  LDL.LU.64 R184, [R1+0x4b8] ;  /* 0x0004b80001b87983 */ /* 0x000ee80000300a00 */
[----:B------:R-:W-:Y:S01]  /*396d0*/  STL.64 [R1+0x25a0], R210 ;  /* 0x0025a0d201007387 */ /* 0x000fe20000100a00 */
[----:B----4-:R-:W-:-:S03]  /*396e0*/  IMAD.WIDE R204, R4, 0x4, R182 ;  /* 0x0000000404cc7825 */ /* 0x010fc600078e02b6 */
[----:B------:R-:W4:Y:S04]  /*396f0*/  LDL.LU.64 R182, [R1+0x200] ;  /* 0x0002000001b67983 */ /* 0x000f280000300a00 */
[----:B------:R-:W-:Y:S01]  /*39700*/  STL.64 [R1+0x25b8], R208 ;  /* 0x0025b8d001007387 */ /* 0x000fe20000100a00 */
[----:B------:R-:W-:-:S04]  /*39710*/  IMAD.WIDE R202, R4, 0x4, R178 ;  /* 0x0000000404ca7825 */ /* 0x000fc800078e02b2 */
[C---:B------:R-:W-:Y:S02]  /*39720*/  IMAD.WIDE R200, R4.reuse, 0x4, R180 ;  /* 0x0000000404c87825 */ /* 0x040fe400078e02b4 */
[----:B------:R-:W4:Y:S04]  /*39730*/  LDL.LU.64 R180, [R1+0x4c0] ;  /* 0x0004c00001b47983 */ /* 0x000f280000300a00 */
[----:B------:R-:W4:Y:S04]  /*39740*/  LDL.LU.64 R178, [R1+0x2a8] ;  /* 0x0002a80001b27983 */ /* 0x000f280000300a00 */
[----:B------:R-:W-:Y:S04]  /*39750*/  STL.64 [R1+0x25c0], R206 ;  /* 0x0025c0ce01007387 */ /* 0x000fe80000100a00 */
[----:B------:R-:W4:Y:S04]  /*39760*/  LDL.LU.64 R128, [R1+0x410] ;  /* 0x0004100001807983 */ /* 0x000f280000300a00 */
[----:B------:R-:W4:Y:S04]  /*39770*/  LDL.LU.64 R152, [R1+0x1f8] ;  /* 0x0001f80001987983 */ /* 0x000f280000300a00 */
[----:B------:R-:W-:Y:S04]  /*39780*/  STL.64 [R1+0x25e8], R204 ;  /* 0x0025e8cc01007387 */ /* 0x000fe80000100a00 */
[----:B------:R-:W4:Y:S04]  /*39790*/  LDL.LU.64 R150, [R1+0x4c8] ;  /* 0x0004c80001967983 */ /* 0x000f280000300a00 */
[----:B------:R-:W-:Y:S04]  /*397a0*/  STL.64 [R1+0x25f0], R202 ;  /* 0x0025f0ca01007387 */ /* 0x000fe80000100a00 */
[----:B------:R-:W4:Y:S01]  /*397b0*/  LDL.LU.64 R148, [R1+0x2b0] ;  /* 0x0002b00001947983 */ /* 0x000f220000300a00 */
[----:B------:R-:W-:-:S03]  /*397c0*/  IMAD.WIDE R198, R4, 0x4, R156 ;  /* 0x0000000404c67825 */ /* 0x000fc600078e029c */
[----:B------:R-:W-:Y:S04]  /*397d0*/  STL.64 [R1+0x2620], R200 ;  /* 0x002620c801007387 */ /* 0x000fe80000100a00 */
[----:B------:R-:W4:Y:S04]  /*397e0*/  LDL.LU.64 R130, [R1+0x408] ;  /* 0x0004080001827983 */ /* 0x000f280000300a00 */
[----:B------:R-:W-:Y:S04]  /*397f0*/  STL.64 [R1+0x2630], R198 ;  /* 0x002630c601007387 */ /* 0x000fe80000100a00 */
[----:B------:R-:W4:Y:S01]  /*39800*/  LDL.LU.64 R132, [R1+0x1f0] ;  /* 0x0001f00001847983 */ /* 0x000f220000300a00 */
[----:B------:R-:W-:-:S04]  /*39810*/  IMAD.WIDE R196, R4, 0x4, R196 ;  /* 0x0000000404c47825 */ /* 0x000fc800078e02c4 */
[C---:B------:R-:W-:Y:S01]  /*39820*/  IMAD.WIDE R194, R4.reuse, 0x4, R194 ;  /* 0x0000000404c27825 */ /* 0x040fe200078e02c2 */
[----:B------:R-:W-:Y:S04]  /*39830*/  STL.64 [R1+0x2658], R196 ;  /* 0x002658c401007387 */ /* 0x000fe80000100a00 */
[----:B------:R-:W4:Y:S04]  /*39840*/  LDL.LU.64 R160, [R1+0x4d0] ;  /* 0x0004d00001a07983 */ /* 0x000f280000300a00 */
[----:B------:R-:W-:Y:S04]  /*39850*/  STL.64 [R1+0x2660], R194 ;  /* 0x002660c201007387 */ /* 0x000fe80000100a00 */
[----:B------:R-:W4:Y:S01]  /*39860*/  LDL.LU.64 R158, [R1+0x2b8] ;  /* 0x0002b800019e7983 */ /* 0x000f220000300a00 */
[----:B--2---:R-:W-:-:S05]  /*39870*/  IMAD.WIDE R192, R4, 0x4, R192 ;  /* 0x0000000404c07825 */ /* 0x004fca00078e02c0 */
[----:B------:R-:W-:Y:S04]  /*39880*/  STL.64 [R1+0x26a8], R192 ;  /* 0x0026a8c001007387 */ /* 0x000fe80000100a00 */
[----:B------:R-:W2:Y:S01]  /*39890*/  LDL.LU.64 R154, [R1+0x400] ;  /* 0x00040000019a7983 */ /* 0x000ea20000300a00 */
[----:B---3--:R-:W-:-:S05]  /*398a0*/  IMAD.WIDE R190, R4, 0x4, R190 ;  /* 0x0000000404be7825 */ /* 0x008fca00078e02be */
[----:B------:R-:W-:Y:S01]  /*398b0*/  STL.64 [R1+0x2748], R190 ;  /* 0x002748be01007387 */ /* 0x000fe20000100a00 */
[----:B------:R-:W-:-:S03]  /*398c0*/  IMAD.WIDE R188, R4, 0x4, R188 ;  /* 0x0000000404bc7825 */ /* 0x000fc600078e02bc */
[----:B------:R-:W3:Y:S04]  /*398d0*/  LDL.LU.64 R156, [R1+0x1e8] ;  /* 0x0001e800019c7983 */ /* 0x000ee80000300a00 */
[----:B------:R-:W-:Y:S01]  /*398e0*/  STL.64 [R1+0x2698], R188 ;  /* 0x002698bc01007387 */ /* 0x000fe20000100a00 */
[----:B------:R-:W-:-:S04]  /*398f0*/  IMAD.WIDE R186, R4, 0x4, R186 ;  /* 0x0000000404ba7825 */ /* 0x000fc800078e02ba */
[C---:B------:R-:W-:Y:S01]  /*39900*/  IMAD.WIDE R184, R4.reuse, 0x4, R184 ;  /* 0x0000000404b87825 */ /* 0x040fe200078e02b8 */
[----:B------:R-:W-:Y:S04]  /*39910*/  STL.64 [R1+0x26a0], R186 ;  /* 0x0026a0ba01007387 */ /* 0x000fe80000100a00 */
[----:B------:R-:W-:Y:S01]  /*39920*/  STL.64 [R1+0x26d0], R184 ;  /* 0x0026d0b801007387 */ /* 0x000fe20000100a00 */
[----:B----4-:R-:W-:-:S05]  /*39930*/  IMAD.WIDE R182, R4, 0x4, R182 ;  /* 0x0000000404b67825 */ /* 0x010fca00078e02b6 */
[----:B------:R-:W-:Y:S01]  /*39940*/  STL.64 [R1+0x26d8], R182 ;  /* 0x0026d8b601007387 */ /* 0x000fe20000100a00 */
[----:B------:R-:W-:-:S04]  /*39950*/  IMAD.WIDE R180, R4, 0x4, R180 ;  /* 0x0000000404b47825 */ /* 0x000fc800078e02b4 */
[----:B------:R-:W-:-:S04]  /*39960*/  IMAD.WIDE R178, R4, 0x4, R178 ;  /* 0x0000000404b27825 */ /* 0x000fc800078e02b2 */
[----:B------:R-:W-:-:S04]  /*39970*/  IMAD.WIDE R176, R4, 0x4, R128 ;  /* 0x0000000404b07825 */ /* 0x000fc800078e0280 */
[C---:B------:R-:W-:Y:S02]  /*39980*/  IMAD.WIDE R174, R4.reuse, 0x4, R152 ;  /* 0x0000000404ae7825 */ /* 0x040fe400078e0298 */
[----:B------:R-:W4:Y:S04]  /*39990*/  LDL.LU.64 R152, [R1+0x3f8] ;  /* 0x0003f80001987983 */ /* 0x000f280000300a00 */
[----:B------:R-:W-:Y:S01]  /*399a0*/  STL.64 [R1+0x26f0], R180 ;  /* 0x0026f0b401007387 */ /* 0x000fe20000100a00 */
[----:B------:R-:W-:-:S03]  /*399b0*/  IMAD.WIDE R172, R4, 0x4, R150 ;  /* 0x0000000404ac7825 */ /* 0x000fc600078e0296 */
[----:B------:R-:W4:Y:S04]  /*399c0*/  LDL.LU.64 R150, [R1+0x1e0] ;  /* 0x0001e00001967983 */ /* 0x000f280000300a00 */
[----:B------:R-:W-:Y:S01]  /*399d0*/  STL.64 [R1+0x26f8], R178 ;  /* 0x0026f8b201007387 */ /* 0x000fe20000100a00 */
[----:B------:R-:W-:-:S03]  /*399e0*/  IMAD.WIDE R170, R4, 0x4, R148 ;  /* 0x0000000404aa7825 */ /* 0x000fc600078e0294 */
[----:B------:R-:W4:Y:S04]  /*399f0*/  LDL.LU.64 R148, [R1+0x3f0] ;  /* 0x0003f00001947983 */ /* 0x000f280000300a00 */
[----:B------:R-:W-:Y:S01]  /*39a00*/  STL.64 [R1+0x2750], R176 ;  /* 0x002750b001007387 */ /* 0x000fe20000100a00 */
[----:B------:R-:W-:-:S03]  /*39a10*/  IMAD.WIDE R168, R4, 0x4, R130 ;  /* 0x0000000404a87825 */ /* 0x000fc600078e0282 */
[----:B------:R-:W4:Y:S04]  /*39a20*/  LDL.LU.64 R146, [R1+0x2c8] ;  /* 0x0002c80001927983 */ /* 0x000f280000300a00 */
[----:B------:R-:W-:Y:S04]  /*39a30*/  STL.64 [R1+0x2758], R174 ;  /* 0x002758ae01007387 */ /* 0x000fe80000100a00 */
[----:B------:R-:W4:Y:S04]  /*39a40*/  LDL.LU.64 R144, [R1+0x3e8] ;  /* 0x0003e80001907983 */ /* 0x000f280000300a00 */
[----:B------:R-:W-:Y:S01]  /*39a50*/  STL.64 [R1+0x2760], R172 ;  /* 0x002760ac01007387 */ /* 0x000fe20000100a00 */
[----:B------:R-:W-:-:S03]  /*39a60*/  IMAD.WIDE R166, R4, 0x4, R132 ;  /* 0x0000000404a67825 */ /* 0x000fc600078e0284 */
[----:B------:R-:W4:Y:S04]  /*39a70*/  LDL.LU.64 R116, [R1+0x1d8] ;  /* 0x0001d80001747983 */ /* 0x000f280000300a00 */
[----:B------:R-:W-:Y:S04]  /*39a80*/  STL.64 [R1+0x2768], R170 ;  /* 0x002768aa01007387 */ /* 0x000fe80000100a00 */
[----:B------:R-:W4:Y:S04]  /*39a90*/  LDL.LU.64 R140, [R1+0x4d8] ;  /* 0x0004d800018c7983 */ /* 0x000f280000300a00 */
[----:B------:R-:W-:Y:S04]  /*39aa0*/  STL.64 [R1+0x2770], R168 ;  /* 0x002770a801007387 */ /* 0x000fe80000100a00 */
[----:B------:R-:W4:Y:S04]  /*39ab0*/  LDL.LU.64 R114, [R1+0x2d0] ;  /* 0x0002d00001727983 */ /* 0x000f280000300a00 */
[----:B------:R-:W-:Y:S04]  /*39ac0*/  STL.64 [R1+0x2778], R166 ;  /* 0x002778a601007387 */ /* 0x000fe80000100a00 */
[----:B------:R-:W4:Y:S04]  /*39ad0*/  LDL.LU.64 R136, [R1+0x3e0] ;  /* 0x0003e00001887983 */ /* 0x000f280000300a00 */
[----:B------:R-:W4:Y:S01]  /*39ae0*/  LDL.LU.64 R132, [R1+0x1d0] ;  /* 0x0001d00001847983 */ /* 0x000f220000300a00 */
[----:B------:R-:W-:-:S03]  /*39af0*/  IMAD.WIDE R164, R4, 0x4, R160 ;  /* 0x0000000404a47825 */ /* 0x000fc600078e02a0 */
[----:B------:R-:W4:Y:S01]  /*39b00*/  LDL.LU.64 R130, [R1+0x4e8] ;  /* 0x0004e80001827983 */ /* 0x000f220000300a00 */
[----:B------:R-:W-:-:S03]  /*39b10*/  IMAD.WIDE R162, R4, 0x4, R158 ;  /* 0x0000000404a27825 */ /* 0x000fc600078e029e */
[----:B------:R-:W-:Y:S04]  /*39b20*/  STL.64 [R1+0x2780], R164 ;  /* 0x002780a401007387 */ /* 0x000fe80000100a00 */
[----:B------:R-:W-:Y:S01]  /*39b30*/  STL.64 [R1+0x2788], R162 ;  /* 0x002788a201007387 */ /* 0x000fe20000100a00 */
[----:B--2---:R-:W-:-:S04]  /*39b40*/  IMAD.WIDE R160, R4, 0x4, R154 ;  /* 0x0000000404a07825 */ /* 0x004fc800078e029a */
[C---:B------:R-:W-:Y:S01]  /*39b50*/  IMAD.WIDE R154, R4.reuse, 0x4, R248 ;  /* 0x00000004049a7825 */ /* 0x040fe200078e02f8 */
[----:B------:R-:W-:Y:S04]  /*39b60*/  STL.64 [R1+0x2790], R160 ;  /* 0x002790a001007387 */ /* 0x000fe80000100a00 */
[----:B------:R-:W2:Y:S01]  /*39b70*/  LDL.LU.64 R128, [R1+0x2d8] ;  /* 0x0002d80001807983 */ /* 0x000ea20000300a00 */
[----:B---3--:R-:W-:-:S04]  /*39b80*/  IMAD.WIDE R158, R4, 0x4, R156 ;  /* 0x00000004049e7825 */ /* 0x008fc800078e029c */
[C---:B------:R-:W-:Y:S01]  /*39b90*/  IMAD.WIDE R156, R4.reuse, 0x4, R6 ;  /* 0x00000004049c7825 */ /* 0x040fe200078e0206 */
[----:B------:R-:W-:Y:S04]  /*39ba0*/  STL.64 [R1+0x2798], R158 ;  /* 0x0027989e01007387 */ /* 0x000fe80000100a00 */
[----:B------:R-:W3:Y:S04]  /*39bb0*/  LDL.LU.64 R126, [R1+0x3d8] ;  /* 0x0003d800017e7983 */ /* 0x000ee80000300a00 */
[----:B------:R-:W-:Y:S04]  /*39bc0*/  STL.64 [R1+0x2328], R156 ;  /* 0x0023289c01007387 */ /* 0x000fe80000100a00 */
[----:B------:R-:W3:Y:S04]  /*39bd0*/  LDL.LU.64 R124, [R1+0x1c8] ;  /* 0x0001c800017c7983 */ /* 0x000ee80000300a00 */
[----:B------:R-:W-:Y:S04]  /*39be0*/  STL.64 [R1+0x2330], R154 ;  /* 0x0023309a01007387 */ /* 0x000fe80000100a00 */
[----:B------:R-:W3:Y:S01]  /*39bf0*/  LDL.LU.64 R122, [R1+0x4f0] ;  /* 0x0004f000017a7983 */ /* 0x000ee20000300a00 */
[----:B----4-:R-:W-:-:S05]  /*39c00*/  IMAD.WIDE R152, R4, 0x4, R152 ;  /* 0x0000000404987825 */ /* 0x010fca00078e0298 */
[----:B------:R-:W-:Y:S01]  /*39c10*/  STL.64 [R1+0x27a0], R152 ;  /* 0x0027a09801007387 */ /* 0x000fe20000100a00 */
[----:B------:R-:W-:-:S03]  /*39c20*/  IMAD.WIDE R150, R4, 0x4, R150 ;  /* 0x0000000404967825 */ /* 0x000fc600078e0296 */
[----:B------:R-:W4:Y:S04]  /*39c30*/  LDL.LU.64 R120, [R1+0x2e0] ;  /* 0x0002e00001787983 */ /* 0x000f280000300a00 */
[----:B------:R-:W-:Y:S01]  /*39c40*/  STL.64 [R1+0x27a8], R150 ;  /* 0x0027a89601007387 */ /* 0x000fe20000100a00 */
[----:B------:R-:W-:-:S03]  /*39c50*/  IMAD.WIDE R148, R4, 0x4, R148 ;  /* 0x0000000404947825 */ /* 0x000fc600078e0294 */
[----:B------:R-:W4:Y:S04]  /*39c60*/  LDL.LU.64 R118, [R1+0x3d0] ;  /* 0x0003d00001767983 */ /* 0x000f280000300a00 */
[----:B------:R-:W-:Y:S01]  /*39c70*/  STL.64 [R1+0x27b0], R148 ;  /* 0x0027b09401007387 */ /* 0x000fe20000100a00 */
[----:B------:R-:W-:-:S04]  /*39c80*/  IMAD.WIDE R146, R4, 0x4, R146 ;  /* 0x0000000404927825 */ /* 0x000fc800078e0292 */
[----:B------:R-:W-:-:S04]  /*39c90*/  IMAD.WIDE R144, R4, 0x4, R144 ;  /* 0x0000000404907825 */ /* 0x000fc800078e0290 */
[C---:B------:R-:W-:Y:S02]  /*39ca0*/  IMAD.WIDE R142, R4.reuse, 0x4, R116 ;  /* 0x00000004048e7825 */ /* 0x040fe400078e0274 */
[----:B------:R-:W4:Y:S04]  /*39cb0*/  LDL.LU.64 R116, [R1+0x1c0] ;  /* 0x0001c00001747983 */ /* 0x000f280000300a00 */
[----:B------:R-:W-:Y:S01]  /*39cc0*/  STL.64 [R1+0x27b8], R146 ;  /* 0x0027b89201007387 */ /* 0x000fe20000100a00 */
        /* <DEDUP_REMOVED lines=15> */
[----:B------:R-:W-:Y:S04]  /*39dc0*/  STL.64 [R1+0x2dc0], R132 ;  /* 0x002dc08401007387 */ /* 0x000fe80000100a00 */
[----:B------:R-:W4:Y:S01]  /*39dd0*/  LDL.LU.64 R136, [R1+0x3c0] ;  /* 0x0003c00001887983 */ /* 0x000f220000300a00 */
[----:B------:R-:W-:-:S05]  /*39de0*/  IMAD.WIDE R130, R4, 0x4, R130 ;  /* 0x0000000404827825 */ /* 0x000fca00078e0282 */
        /* <DEDUP_REMOVED lines=10> */
[----:B------:R-:W-:-:S03]  /*39e90*/  IMAD.WIDE R122, R4, 0x4, R122 ;  /* 0x00000004047a7825 */ /* 0x000fc600078e027a */
[----:B------:R-:W3:Y:S04]  /*39ea0*/  LDL.LU.64 R90, [R1+0x3b8] ;  /* 0x0003b800015a7983 */ /* 0x000ee80000300a00 */
[----:B------:R-:W-:Y:S04]  /*39eb0*/  STL.64 [R1+0x2d98], R122 ;  /* 0x002d987a01007387 */ /* 0x000fe80000100a00 */
[----:B------:R-:W3:Y:S01]  /*39ec0*/  LDL.LU.64 R68, [R1+0x1a8] ;  /* 0x0001a80001447983 */ /* 0x000ee20000300a00 */
[----:B----4-:R-:W-:-:S05]  /*39ed0*/  IMAD.WIDE R120, R4, 0x4, R120 ;  /* 0x0000000404787825 */ /* 0x010fca00078e0278 */
[----:B------:R-:W-:Y:S01]  /*39ee0*/  STL.64 [R1+0x2d90], R120 ;  /* 0x002d907801007387 */ /* 0x000fe20000100a00 */
[----:B------:R-:W-:-:S03]  /*39ef0*/  IMAD.WIDE R118, R4, 0x4, R118 ;  /* 0x0000000404767825 */ /* 0x000fc600078e0276 */
[----:B------:R-:W4:Y:S04]  /*39f00*/  LDL.LU.64 R86, [R1+0x3b0] ;  /* 0x0003b00001567983 */ /* 0x000f280000300a00 */
[----:B------:R-:W-:Y:S04]  /*39f10*/  STL.64 [R1+0x2d88], R118 ;  /* 0x002d887601007387 */ /* 0x000fe80000100a00 */
[----:B------:R-:W4:Y:S01]  /*39f20*/  LDL.LU.64 R82, [R1+0x300] ;  /* 0x0003000001527983 */ /* 0x000f220000300a00 */
[----:B------:R-:W-:-:S05]  /*39f30*/  IMAD.WIDE R116, R4, 0x4, R116 ;  /* 0x0000000404747825 */ /* 0x000fca00078e0274 */
[----:B------:R-:W-:Y:S04]  /*39f40*/  STL.64 [R1+0x2d80], R116 ;  /* 0x002d807401007387 */ /* 0x000fe80000100a00 */
[----:B------:R-:W4:Y:S01]  /*39f50*/  LDL.LU.64 R102, [R1+0x3a8] ;  /* 0x0003a80001667983 */ /* 0x000f220000300a00 */
[----:B------:R-:W-:-:S05]  /*39f60*/  IMAD.WIDE R114, R4, 0x4, R114 ;  /* 0x0000000404727825 */ /* 0x000fca00078e0272 */
[----:B------:R-:W-:Y:S01]  /*39f70*/  STL.64 [R1+0x2d78], R114 ;  /* 0x002d787201007387 */ /* 0x000fe20000100a00 */
        /* <DEDUP_REMOVED lines=9> */
[----:B------:R-:W4:Y:S01]  /*3a010*/  LDL.LU.64 R136, [R1+0x308] ;  /* 0x0003080001887983 */ /* 0x000f220000300a00 */
[----:B------:R-:W-:-:S05]  /*3a020*/  IMAD.WIDE R108, R4, 0x4, R108 ;  /* 0x00000004046c7825 */ /* 0x000fca00078e026c */
[----:B------:R-:W-:Y:S04]  /*3a030*/  STL.64 [R1+0x2d60], R108 ;  /* 0x002d606c01007387 */ /* 0x000fe80000100a00 */
[----:B------:R-:W4:Y:S04]  /*3a040*/  LDL.LU.64 R74, [R1+0x398] ;  /* 0x00039800014a7983 */ /* 0x000f280000300a00 */
[----:B------:R-:W-:Y:S04]  /*3a050*/  STL.64 [R1+0x2d58], R106 ;  /* 0x002d586a01007387 */ /* 0x000fe80000100a00 */
[----:B------:R-:W-:Y:S04]  /*3a060*/  STL.64 [R1+0x2d50], R104 ;  /* 0x002d506801007387 */ /* 0x000fe80000100a00 */
[----:B------:R-:W4:Y:S01]  /*3a070*/  LDL.LU.64 R72, [R1+0x198] ;  /* 0x0001980001487983 */ /* 0x000f220000300a00 */
[----:B------:R-:W-:-:S03]  /*3a080*/  IMAD.WIDE R96, R4, 0x4, R96 ;  /* 0x0000000404607825 */ /* 0x000fc600078e0260 */
[----:B------:R-:W-:Y:S04]  /*3a090*/  STL.64 [R1+0x2d48], R98 ;  /* 0x002d486201007387 */ /* 0x000fe80000100a00 */
[----:B------:R-:W4:Y:S04]  /*3a0a0*/  LDL.LU.64 R70, [R1+0x510] ;  /* 0x0005100001467983 */ /* 0x000f280000300a00 */
[----:B------:R-:W-:Y:S01]  /*3a0b0*/  STL.64 [R1+0x2d40], R96 ;  /* 0x002d406001007387 */ /* 0x000fe20000100a00 */
[----:B--2---:R-:W-:-:S04]  /*3a0c0*/  IMAD.WIDE R94, R4, 0x4, R88 ;  /* 0x00000004045e7825 */ /* 0x004fc800078e0258 */
[----:B---3--:R-:W-:-:S04]  /*3a0d0*/  IMAD.WIDE R92, R4, 0x4, R92 ;  /* 0x00000004045c7825 */ /* 0x008fc800078e025c */
[----:B------:R-:W-:-:S04]  /*3a0e0*/  IMAD.WIDE R90, R4, 0x4, R90 ;  /* 0x00000004045a7825 */ /* 0x000fc800078e025a */
[C---:B------:R-:W-:Y:S02]  /*3a0f0*/  IMAD.WIDE R88, R4.reuse, 0x4, R68 ;  /* 0x0000000404587825 */ /* 0x040fe400078e0244 */
[----:B------:R-:W2:Y:S04]  /*3a100*/  LDL.LU.64 R68, [R1+0x318] ;  /* 0x0003180001447983 */ /* 0x000ea80000300a00 */
[----:B------:R-:W-:Y:S04]  /*3a110*/  STL.64 [R1+0x2d38], R94 ;  /* 0x002d385e01007387 */ /* 0x000fe80000100a00 */
[----:B------:R-:W3:Y:S04]  /*3a120*/  LDL.LU.64 R66, [R1+0x390] ;  /* 0x0003900001427983 */ /* 0x000ee80000300a00 */
[----:B------:R-:W3:Y:S04]  /*3a130*/  LDL.LU.64 R58, [R1+0x190] ;  /* 0x00019000013a7983 */ /* 0x000ee80000300a00 */
[----:B------:R-:W-:Y:S04]  /*3a140*/  STL.64 [R1+0x2d30], R92 ;  /* 0x002d305c01007387 */ /* 0x000fe80000100a00 */
[----:B------:R-:W3:Y:S04]  /*3a150*/  LDL.LU.64 R60, [R1+0x520] ;  /* 0x00052000013c7983 */ /* 0x000ee80000300a00 */
[----:B------:R-:W-:Y:S01]  /*3a160*/  STL.64 [R1+0x2d28], R90 ;  /* 0x002d285a01007387 */ /* 0x000fe20000100a00 */
[----:B----4-:R-:W-:-:S04]  /*3a170*/  IMAD.WIDE R86, R4, 0x4, R86 ;  /* 0x0000000404567825 */ /* 0x010fc800078e0256 */
        /* <DEDUP_REMOVED lines=14> */
[----:B------:R-:W4:Y:S01]  /*3a260*/  LDL.LU.64 R50, [R1+0x380] ;  /* 0x0003800001327983 */ /* 0x000f220000300a00 */
[----:B------:R-:W-:-:S03]  /*3a270*/  IMAD.WIDE R74, R4, 0x4, R74 ;  /* 0x00000004044a7825 */ /* 0x000fc600078e024a */
[----:B------:R-:W-:Y:S04]  /*3a280*/  STL.64 [R1+0x2d00], R80 ;  /* 0x002d005001007387 */ /* 0x000fe80000100a00 */
[----:B------:R-:W4:Y:S01]  /*3a290*/  LDL.LU.64 R46, [R1+0x180] ;  /* 0x00018000012e7983 */ /* 0x000f220000300a00 */
[----:B------:R-:W-:-:S03]  /*3a2a0*/  IMAD.WIDE R72, R4, 0x4, R72 ;  /* 0x0000000404487825 */ /* 0x000fc600078e0248 */
[----:B------:R-:W-:Y:S04]  /*3a2b0*/  STL.64 [R1+0x2cf8], R78 ;  /* 0x002cf84e01007387 */ /* 0x000fe80000100a00 */
[----:B------:R-:W4:Y:S04]  /*3a2c0*/  LDL.LU.64 R34, [R1+0x530] ;  /* 0x0005300001227983 */ /* 0x000f280000300a00 */
[----:B------:R-:W-:Y:S04]  /*3a2d0*/  STL.64 [R1+0x2cf0], R76 ;  /* 0x002cf04c01007387 */ /* 0x000fe80000100a00 */
[----:B------:R-:W4:Y:S04]  /*3a2e0*/  LDL.LU.64 R44, [R1+0x330] ;  /* 0x00033000012c7983 */ /* 0x000f280000300a00 */
[----:B------:R-:W-:Y:S04]  /*3a2f0*/  STL.64 [R1+0x2ce8], R74 ;  /* 0x002ce84a01007387 */ /* 0x000fe80000100a00 */
[----:B------:R-:W-:Y:S04]  /*3a300*/  STL.64 [R1+0x2ce0], R72 ;  /* 0x002ce04801007387 */ /* 0x000fe80000100a00 */
[----:B------:R-:W4:Y:S01]  /*3a310*/  LDL.LU.64 R42, [R1+0x378] ;  /* 0x00037800012a7983 */ /* 0x000f220000300a00 */
[----:B------:R-:W-:-:S05]  /*3a320*/  IMAD.WIDE R70, R4, 0x4, R70 ;  /* 0x0000000404467825 */ /* 0x000fca00078e0246 */
[----:B------:R-:W-:Y:S04]  /*3a330*/  STL.64 [R1+0x2cd8], R70 ;  /* 0x002cd84601007387 */ /* 0x000fe80000100a00 */
[----:B------:R-:W4:Y:S01]  /*3a340*/  LDL.LU.64 R36, [R1+0x178] ;  /* 0x0001780001247983 */ /* 0x000f220000300a00 */
[----:B--2---:R-:W-:-:S05]  /*3a350*/  IMAD.WIDE R68, R4, 0x4, R68 ;  /* 0x0000000404447825 */ /* 0x004fca00078e0244 */
[----:B------:R-:W-:Y:S01]  /*3a360*/  STL.64 [R1+0x2cd0], R68 ;  /* 0x002cd04401007387 */ /* 0x000fe20000100a00 */
[----:B---3--:R-:W-:-:S04]  /*3a370*/  IMAD.WIDE R66, R4, 0x4, R66 ;  /* 0x0000000404427825 */ /* 0x008fc800078e0242 */
[----:B------:R-:W-:-:S04]  /*3a380*/  IMAD.WIDE R64, R4, 0x4, R58 ;  /* 0x0000000404407825 */ /* 0x000fc800078e023a */
[----:B------:R-:W-:-:S04]  /*3a390*/  IMAD.WIDE R62, R4, 0x4, R60 ;  /* 0x00000004043e7825 */ /* 0x000fc800078e023c */
[C---:B----4-:R-:W-:Y:S02]  /*3a3a0*/  IMAD.WIDE R60, R4.reuse, 0x4, R102 ;  /* 0x00000004043c7825 */ /* 0x050fe400078e0266 */
[----:B------:R-:W2:Y:S04]  /*3a3b0*/  LDL.LU.64 R102, [R1+0x370] ;  /* 0x0003700001667983 */ /* 0x000ea80000300a00 */
[----:B------:R-:W-:Y:S01]  /*3a3c0*/  STL.64 [R1+0x2cc8], R66 ;  /* 0x002cc84201007387 */ /* 0x000fe20000100a00 */
[----:B------:R-:W-:-:S03]  /*3a3d0*/  IMAD.WIDE R58, R4, 0x4, R100 ;  /* 0x00000004043a7825 */ /* 0x000fc600078e0264 */
[----:B------:R-:W3:Y:S04]  /*3a3e0*/  LDL.LU.64 R100, [R1+0x338] ;  /* 0x0003380001647983 */ /* 0x000ee80000300a00 */
[----:B------:R-:W-:Y:S01]  /*3a3f0*/  STL.64 [R1+0x2cc0], R64 ;  /* 0x002cc04001007387 */ /* 0x000fe20000100a00 */
[----:B------:R-:W-:-:S03]  /*3a400*/  IMAD.WIDE R56, R4, 0x4, R54 ;  /* 0x0000000404387825 */ /* 0x000fc600078e0236 */
[----:B------:R-:W-:Y:S01]  /*3a410*/  STL.64 [R1+0x2cb8], R62 ;  /* 0x002cb83e01007387 */ /* 0x000fe20000100a00 */
[----:B------:R-:W-:-:S03]  /*3a420*/  IMAD.WIDE R54, R4, 0x4, R136 ;  /* 0x0000000404367825 */ /* 0x000fc600078e0288 */
[----:B------:R-:W4:Y:S04]  /*3a430*/  LDL.LU.64 R136, [R1+0x368] ;  /* 0x0003680001887983 */ /* 0x000f280000300a00 */
[----:B------:R-:W-:Y:S01]  /*3a440*/  STL.64 [R1+0x2cb0], R60 ;  /* 0x002cb03c01007387 */ /* 0x000fe20000100a00 */
[----:B------:R-:W-:-:S03]  /*3a450*/  IMAD.WIDE R52, R4, 0x4, R52 ;  /* 0x0000000404347825 */ /* 0x000fc600078e0234 */
[----:B------:R-:W-:Y:S04]  /*3a460*/  STL.64 [R1+0x2ca8], R58 ;  /* 0x002ca83a01007387 */ /* 0x000fe80000100a00 */
[----:B------:R-:W-:Y:S04]  /*3a470*/  STL.64 [R1+0x2ca0], R56 ;  /* 0x002ca03801007387 */ /* 0x000fe80000100a00 */
[----:B------:R-:W4:Y:S01]  /*3a480*/  LDL.LU.64 R32, [R1+0x170] ;  /* 0x0001700001207983 */ /* 0x000f220000300a00 */
[----:B------:R-:W-:-:S03]  /*3a490*/  IMAD.WIDE R50, R4, 0x4, R50 ;  /* 0x0000000404327825 */ /* 0x000fc600078e0232 */
[----:B------:R-:W-:Y:S04]  /*3a4a0*/  STL.64 [R1+0x2c98], R54 ;  /* 0x002c983601007387 */ /* 0x000fe80000100a00 */
[----:B------:R-:W4:Y:S04]  /*3a4b0*/  LDL.LU.64 R30, [R1+0x538] ;  /* 0x00053800011e7983 */ /* 0x000f280000300a00 */
[----:B------:R-:W4:Y:S04]  /*3a4c0*/  LDL.LU.64 R28, [R1+0x340] ;  /* 0x00034000011c7983 */ /* 0x000f280000300a00 */
[----:B------:R-:W-:Y:S04]  /*3a4d0*/  STL.64 [R1+0x2c90], R52 ;  /* 0x002c903401007387 */ /* 0x000fe80000100a00 */
[----:B------:R-:W4:Y:S04]  /*3a4e0*/  LDL.LU.64 R26, [R1+0x360] ;  /* 0x00036000011a7983 */ /* 0x000f280000300a00 */
[----:B------:R-:W4:Y:S04]  /*3a4f0*/  LDL.LU.64 R22, [R1+0x168] ;  /* 0x0001680001167983 */ /* 0x000f280000300a00 */
[----:B------:R-:W-:Y:S04]  /*3a500*/  STL.64 [R1+0x2c88], R50 ;  /* 0x002c883201007387 */ /* 0x000fe80000100a00 */
[----:B-1----:R-:W4:Y:S01]  /*3a510*/  LDL.LU.64 R2, [R1+0x358] ;  /* 0x0003580001027983 */ /* 0x002f220000300a00 */
[----:B------:R-:W-:-:S03]  /*3a520*/  IMAD.WIDE R48, R4, 0x4, R46 ;  /* 0x0000000404307825 */ /* 0x000fc600078e022e */
[----:B------:R-:W4:Y:S01]  /*3a530*/  LDL.LU.64 R20, [R1+0x348] ;  /* 0x0003480001147983 */ /* 0x000f220000300a00 */
[----:B------:R-:W-:-:S03]  /*3a540*/  IMAD.WIDE R46, R4, 0x4, R34 ;  /* 0x00000004042e7825 */ /* 0x000fc600078e0222 */
[----:B------:R-:W-:Y:S01]  /*3a550*/  STL.64 [R1+0x2c80], R48 ;  /* 0x002c803001007387 */ /* 0x000fe20000100a00 */
[----:B------:R-:W-:-:S03]  /*3a560*/  IMAD.WIDE R44, R4, 0x4, R44 ;  /* 0x00000004042c7825 */ /* 0x000fc600078e022c */
[----:B------:R-:W4:Y:S01]  /*3a570*/  LDL.LU.64 R18, [R1+0x350] ;  /* 0x0003500001127983 */ /* 0x000f220000300a00 */
[----:B------:R-:W-:-:S03]  /*3a580*/  IMAD.WIDE R42, R4, 0x4, R42 ;  /* 0x00000004042a7825 */ /* 0x000fc600078e022a */
[----:B------:R-:W-:Y:S04]  /*3a590*/  STL.64 [R1+0x2c78], R46 ;  /* 0x002c782e01007387 */ /* 0x000fe80000100a00 */
[----:B------:R-:W4:Y:S04]  /*3a5a0*/  LDL.LU.64 R16, [R1+0x40] ;  /* 0x0000400001107983 */ /* 0x000f280000300a00 */
[----:B------:R-:W-:Y:S04]  /*3a5b0*/  STL.64 [R1+0x2c70], R44 ;  /* 0x002c702c01007387 */ /* 0x000fe80000100a00 */
[----:B------:R-:W4:Y:S04]  /*3a5c0*/  LDL.LU.64 R14, [R1+0x38] ;  /* 0x00003800010e7983 */ /* 0x000f280000300a00 */
[----:B------:R-:W4:Y:S04]  /*3a5d0*/  LDL.LU.64 R12, [R1+0x30] ;  /* 0x00003000010c7983 */ /* 0x000f280000300a00 */
[----:B------:R-:W-:Y:S04]  /*3a5e0*/  STL.64 [R1+0x2c68], R42 ;  /* 0x002c682a01007387 */ /* 0x000fe80000100a00 */
[----:B------:R-:W4:Y:S04]  /*3a5f0*/  LDL.LU.64 R10, [R1+0x28] ;  /* 0x00002800010a7983 */ /* 0x000f280000300a00 */
[----:B------:R-:W4:Y:S04]  /*3a600*/  LDL.LU.64 R8, [R1+0x20] ;  /* 0x0000200001087983 */ /* 0x000f280000300a00 */
[----:B------:R-:W4:Y:S01]  /*3a610*/  LDL.LU.64 R244, [R1+0x18] ;  /* 0x0000180001f47983 */ /* 0x000f220000300a00 */
[----:B------:R-:W-:-:S04]  /*3a620*/  IMAD.WIDE R40, R4, 0x4, R36 ;  /* 0x0000000404287825 */ /* 0x000fc800078e0224 */
[----:B--2---:R-:W-:-:S04]  /*3a630*/  IMAD.WIDE R38, R4, 0x4, R102 ;  /* 0x0000000404267825 */ /* 0x004fc800078e0266 */
[C---:B---3--:R-:W-:Y:S02]  /*3a640*/  IMAD.WIDE R36, R4.reuse, 0x4, R100 ;  /* 0x0000000404247825 */ /* 0x048fe400078e0264 */
[----:B------:R-:W2:Y:S04]  /*3a650*/  LDL.LU.64 R100, [R1+0x10] ;  /* 0x0000100001647983 */ /* 0x000ea80000300a00 */
[----:B------:R-:W3:Y:S01]  /*3a660*/  LDL.LU.64 R102, [R1+0x8] ;  /* 0x0000080001667983 */ /* 0x000ee20000300a00 */
[----:B----4-:R-:W-:-:S03]  /*3a670*/  IMAD.WIDE R34, R4, 0x4, R136 ;  /* 0x0000000404227825 */ /* 0x010fc600078e0288 */
[----:B------:R-:W4:Y:S04]  /*3a680*/  LDL.LU.64 R136, [R1] ;  /* 0x0000000001887983 */ /* 0x000f280000300a00 */
[----:B------:R-:W-:Y:S04]  /*3a690*/  STL.64 [R1+0x2c60], R40 ;  /* 0x002c602801007387 */ /* 0x000fe80000100a00 */
[----:B------:R-:W-:Y:S01]  /*3a6a0*/  STL.64 [R1+0x2c58], R38 ;  /* 0x002c582601007387 */ /* 0x000fe20000100a00 */
[----:B------:R-:W-:-:S03]  /*3a6b0*/  IMAD.WIDE R32, R4, 0x4, R32 ;  /* 0x0000000404207825 */ /* 0x000fc600078e0220 */
[----:B------:R-:W-:Y:S04]  /*3a6c0*/  STL.64 [R1+0x2c50], R36 ;  /* 0x002c502401007387 */ /* 0x000fe80000100a00 */
[----:B------:R-:W-:Y:S01]  /*3a6d0*/  STL.64 [R1+0x2c48], R34 ;  /* 0x002c482201007387 */ /* 0x000fe20000100a00 */
[----:B------:R-:W-:-:S03]  /*3a6e0*/  IMAD.WIDE R30, R4, 0x4, R30 ;  /* 0x00000004041e7825 */ /* 0x000fc600078e021e */
[----:B------:R-:W-:Y:S01]  /*3a6f0*/  STL.64 [R1+0x2c40], R32 ;  /* 0x002c402001007387 */ /* 0x000fe20000100a00 */
[----:B------:R-:W-:-:S03]  /*3a700*/  IMAD.WIDE R28, R4, 0x4, R28 ;  /* 0x00000004041c7825 */ /* 0x000fc600078e021c */
[----:B------:R-:W-:Y:S01]  /*3a710*/  STL.64 [R1+0x2c38], R30 ;  /* 0x002c381e01007387 */ /* 0x000fe20000100a00 */
[----:B------:R-:W-:-:S03]  /*3a720*/  IMAD.WIDE R26, R4, 0x4, R26 ;  /* 0x00000004041a7825 */ /* 0x000fc600078e021a */
[----:B------:R-:W-:Y:S01]  /*3a730*/  STL.64 [R1+0x2c30], R28 ;  /* 0x002c301c01007387 */ /* 0x000fe20000100a00 */
[----:B------:R-:W-:-:S03]  /*3a740*/  IMAD.WIDE R24, R4, 0x4, R22 ;  /* 0x0000000404187825 */ /* 0x000fc600078e0216 */
[----:B------:R-:W-:Y:S04]  /*3a750*/  STL.64 [R1+0x2c28], R26 ;  /* 0x002c281a01007387 */ /* 0x000fe80000100a00 */
[----:B------:R-:W-:Y:S01]  /*3a760*/  STL.64 [R1+0x2c20], R24 ;  /* 0x002c201801007387 */ /* 0x000fe20000100a00 */
[----:B------:R-:W-:-:S04]  /*3a770*/  IMAD.WIDE R22, R4, 0x4, R2 ;  /* 0x0000000404167825 */ /* 0x000fc800078e0202 */
[C---:B------:R-:W-:Y:S02]  /*3a780*/  IMAD.WIDE R2, R4.reuse, 0x4, R250 ;  /* 0x0000000404027825 */ /* 0x040fe400078e02fa */
[----:B------:R-:W4:Y:S02]  /*3a790*/  LDL.LU.64 R250, [R1+0x4d20] ;  /* 0x004d200001fa7983 */ /* 0x000f240000300a00 */
[----:B------:R-:W-:-:S04]  /*3a7a0*/  IMAD.WIDE R20, R4, 0x4, R20 ;  /* 0x0000000404147825 */ /* 0x000fc800078e0214 */
[----:B------:R-:W-:Y:S01]  /*3a7b0*/  IMAD.WIDE R18, R4, 0x4, R18 ;  /* 0x0000000404127825 */ /* 0x000fe200078e0212 */
[----:B------:R-:W-:Y:S04]  /*3a7c0*/  STL.64 [R1+0x2c18], R22 ;  /* 0x002c181601007387 */ /* 0x000fe80000100a00 */
[----:B------:R-:W-:Y:S04]  /*3a7d0*/  STL.64 [R1+0x2c10], R20 ;  /* 0x002c101401007387 */ /* 0x000fe80000100a00 */
[----:B------:R-:W-:Y:S04]  /*3a7e0*/  STL.64 [R1+0x2c08], R18 ;  /* 0x002c081201007387 */ /* 0x000fe80000100a00 */
[----:B------:R-:W-:Y:S04]  /*3a7f0*/  STL.64 [R1+0x2c00], R2 ;  /* 0x002c000201007387 */ /* 0x000fe80000100a00 */
[----:B------:R-:W4:Y:S04]  /*3a800*/  LDL.64 R234, [R1+0x1c08] ;  /* 0x001c080001ea7983 */ /* 0x000f280000100a00 */
[----:B------:R-:W4:Y:S04]  /*3a810*/  LDL.64 R236, [R1+0x1c18] ;  /* 0x001c180001ec7983 */ /* 0x000f280000100a00 */
[----:B------:R-:W4:Y:S04]  /*3a820*/  LDL.64 R238, [R1+0x1d48] ;  /* 0x001d480001ee7983 */ /* 0x000f280000100a00 */
[----:B------:R-:W4:Y:S01]  /*3a830*/  LDL.64 R240, [R1+0x1d50] ;  /* 0x001d500001f07983 */ /* 0x000f220000100a00 */
[----:B------:R-:W-:Y:S01]  /*3a840*/  ISETP.GE.U32.AND P1, PT, R5, 0x7fffff51, PT ;  /* 0x7fffff510500780c */ /* 0x000fe20003f26070 */
[----:B------:R-:W-:Y:S01]  /*3a850*/  UIADD3 UR6, UPT, UPT, UR6, -0x80, URZ ;  /* 0xffffff8006067890 */ /* 0x000fe2000fffe0ff */
[C---:B------:R-:W-:Y:S01]  /*3a860*/  IMAD.WIDE R16, R247.reuse, 0x4, R16 ;  /* 0x00000004f7107825 */ /* 0x040fe200078e0210 */
[----:B------:R-:W4:Y:S03]  /*3a870*/  LDL.64 R248, [R1+0x2258] ;  /* 0x0022580001f87983 */ /* 0x000f260000100a00 */
[----:B------:R-:W-:-:S02]  /*3a880*/  IMAD.WIDE R6, R247, 0x4, R244 ;  /* 0x00000004f7067825 */ /* 0x000fc400078e02f4 */
[----:B------:R-:W4:Y:S01]  /*3a890*/  LDL.64 R244, [R1+0x1dc0] ;  /* 0x001dc00001f47983 */ /* 0x000f220000100a00 */
[----:B------:R-:W-:Y:S01]  /*3a8a0*/  UISETP.GE.U32.AND UP0, UPT, UR6, 0x7fffff41, UPT ;  /* 0x7fffff410600788c */ /* 0x000fe2000bf06070 */
[C---:B------:R-:W-:Y:S02]  /*3a8b0*/  IMAD.WIDE R14, R247.reuse, 0x4, R14 ;  /* 0x00000004f70e7825 */ /* 0x040fe400078e020e */
[----:B------:R1:W-:Y:S02]  /*3a8c0*/  STL.64 [R1+0x4c80], R246 ;  /* 0x004c80f601007387 */ /* 0x0003e40000100a00 */
[C---:B------:R-:W-:Y:S02]  /*3a8d0*/  IMAD.WIDE R12, R247.reuse, 0x4, R12 ;  /* 0x00000004f70c7825 */ /* 0x040fe400078e020c */
[----:B------:R-:W-:Y:S02]  /*3a8e0*/  LDGSTS.E [R242+0x46f00], desc[UR74][R16.64], !P1 ;  /* 0x46f0000010f27fae */ /* 0x000fe4000c9a104a */
[----:B------:R-:W-:-:S04]  /*3a8f0*/  IMAD.WIDE R10, R247, 0x4, R10 ;  /* 0x00000004f70a7825 */ /* 0x000fc800078e020a */
[----:B------:R-:W-:Y:S01]  /*3a900*/  IMAD.WIDE R8, R247, 0x4, R8 ;  /* 0x00000004f7087825 */ /* 0x000fe200078e0208 */
[----:B------:R-:W-:Y:S01]  /*3a910*/  LDGSTS.E [R242+0x46f80], desc[UR74][R14.64], !P1 ;  /* 0x46f800000ef27fae */ /* 0x000fe2000c9a104a */
[----:B------:R-:W-:-:S03]  /*3a920*/  PLOP3.LUT P0, PT, PT, PT, UP0, 0x80, 0x8 ;  /* 0x000000000008781c */ /* 0x000fc60003f0f008 */
[----:B------:R-:W-:Y:S04]  /*3a930*/  LDGSTS.E [R242+0x47300], desc[UR74][R12.64], !P6 ;  /* 0x473000000cf27fae */ /* 0x000fe8000f1a104a */
[----:B------:R-:W-:Y:S04]  /*3a940*/  LDGSTS.E [R242+0x47380], desc[UR74][R10.64], !P6 ;  /* 0x473800000af27fae */ /* 0x000fe8000f1a104a */
[----:B------:R-:W-:Y:S04]  /*3a950*/  LDGSTS.E [R242+0x47700], desc[UR74][R8.64], !P4 ;  /* 0x4770000008f27fae */ /* 0x000fe8000e1a104a */
[----:B------:R-:W-:Y:S01]  /*3a960*/  LDGSTS.E [R242+0x47780], desc[UR74][R6.64], !P4 ;  /* 0x4778000006f27fae */ /* 0x000fe2000e1a104a */
[----:B--2---:R-:W-:-:S04]  /*3a970*/  IMAD.WIDE R100, R247, 0x4, R100 ;  /* 0x00000004f7647825 */ /* 0x004fc800078e0264 */
[C---:B---3--:R-:W-:Y:S01]  /*3a980*/  IMAD.WIDE R102, R247.reuse, 0x4, R102 ;  /* 0x00000004f7667825 */ /* 0x048fe200078e0266 */
[----:B------:R-:W-:Y:S04]  /*3a990*/  LDGSTS.E [R242+0x47b00], desc[UR74][R100.64], !P5 ;  /* 0x47b0000064f27fae */ /* 0x000fe8000e9a104a */
[----:B------:R-:W-:Y:S01]  /*3a9a0*/  LDGSTS.E [R242+0x47b80], desc[UR74][R102.64], !P5 ;  /* 0x47b8000066f27fae */ /* 0x000fe2000e9a104a */
[----:B----4-:R-:W-:-:S05]  /*3a9b0*/  IMAD.WIDE R136, R247, 0x4, R136 ;  /* 0x00000004f7887825 */ /* 0x010fca00078e0288 */
[----:B------:R-:W-:Y:S01]  /*3a9c0*/  LDGSTS.E [R242+0x47f00], desc[UR74][R136.64], !P0 ;  /* 0x47f0000088f27fae */ /* 0x000fe2000c1a104a */
[----:B------:R-:W-:-:S03]  /*3a9d0*/  IMAD.WIDE R250, R247, 0x4, R250 ;  /* 0x00000004f7fa7825 */ /* 0x000fc600078e02fa */
[----:B-1----:R-:W2:Y:S04]  /*3a9e0*/  LDL.64 R246, [R1+0x2158] ;  /* 0x0021580001f67983 */ /* 0x002ea80000100a00 */
[----:B------:R1:W-:Y:S04]  /*3a9f0*/  STL.64 [R1+0x4a68], R16 ;  /* 0x004a681001007387 */ /* 0x0003e80000100a00 */
[----:B------:R-:W-:Y:S04]  /*3aa00*/  LDGSTS.E [R242+0x47f80], desc[UR74][R250.64], !P0 ;  /* 0x47f80000faf27fae */ /* 0x000fe8000c1a104a */
[----:B------:R-:W0:Y:S04]  /*3aa10*/  LDGDEPBAR ;  /* 0x00000000000079af */ /* 0x000e280000000000 */
[----:B-1----:R-:W3:Y:S04]  /*3aa20*/  LDL.64 R16, [R1+0x2148] ;  /* 0x0021480001107983 */ /* 0x002ee80000100a00 */
[----:B------:R1:W-:Y:S04]  /*3aa30*/  STL.64 [R1+0x4a70], R14 ;  /* 0x004a700e01007387 */ /* 0x0003e80000100a00 */
[----:B------:R-:W-:Y:S04]  /*3aa40*/  LDGSTS.E [R0+0x20000], desc[UR74][R234.64], P3 ;  /* 0x20000000ea007fae */ /* 0x000fe800099a104a */
[----:B------:R-:W-:Y:S04]  /*3aa50*/  LDGSTS.E [R0+0x20080], desc[UR74][R236.64], P2 ;  /* 0x20080000ec007fae */ /* 0x000fe800091a104a */
[----:B-1----:R-:W4:Y:S04]  /*3aa60*/  LDL.64 R14, [R1+0x20c8] ;  /* 0x0020c800010e7983 */ /* 0x002f280000100a00 */
[----:B------:R1:W-:Y:S04]  /*3aa70*/  STL.64 [R1+0x4a78], R12 ;  /* 0x004a780c01007387 */ /* 0x0003e80000100a00 */
[----:B------:R-:W-:Y:S04]  /*3aa80*/  LDGSTS.E [R0+0x20800], desc[UR74][R238.64], P3 ;  /* 0x20800000ee007fae */ /* 0x000fe800099a104a */
[----:B------:R-:W-:Y:S04]  /*3aa90*/  LDGSTS.E [R0+0x20880], desc[UR74][R240.64], P2 ;  /* 0x20880000f0007fae */ /* 0x000fe800091a104a */
[----:B-1----:R-:W2:Y:S04]  /*3aaa0*/  LDL.64 R12, [R1+0x20c0] ;  /* 0x0020c000010c7983 */ /* 0x002ea80000100a00 */
[----:B------:R1:W-:Y:S04]  /*3aab0*/  STL.64 [R1+0x4a80], R10 ;  /* 0x004a800a01007387 */ /* 0x0003e80000100a00 */
[----:B------:R-:W-:Y:S04]  /*3aac0*/  LDGSTS.E [R0+0x21000], desc[UR74][R244.64], P3 ;  /* 0x21000000f4007fae */ /* 0x000fe800099a104a */
        /* <DEDUP_REMOVED lines=13> */
[----:B------:R-:W3:Y:S04]  /*3aba0*/  LDL.LU.64 R234, [R1+0x4d18] ;  /* 0x004d180001ea7983 */ /* 0x000ee80000300a00 */
[----:B------:R-:W3:Y:S04]  /*3abb0*/  LDL.LU.64 R236, [R1+0x4d10] ;  /* 0x004d100001ec7983 */ /* 0x000ee80000300a00 */
[----:B------:R-:W3:Y:S04]  /*3abc0*/  LDL.LU.64 R238, [R1+0x4d08] ;  /* 0x004d080001ee7983 */ /* 0x000ee80000300a00 */
[----:B------:R-:W3:Y:S04]  /*3abd0*/  LDL.LU.64 R240, [R1+0x4d00] ;  /* 0x004d000001f07983 */ /* 0x000ee80000300a00 */
[----:B------:R-:W3:Y:S04]  /*3abe0*/  LDL.LU.64 R244, [R1+0x4cf8] ;  /* 0x004cf80001f47983 */ /* 0x000ee80000300a00 */
[----:B--2---:R-:W-:Y:S04]  /*3abf0*/  LDGSTS.E [R0+0x21080], desc[UR74][R250.64], P2 ;  /* 0x21080000fa007fae */ /* 0x004fe800091a104a */
[----:B------:R-:W-:Y:S04]  /*3ac00*/  LDGSTS.E [R0+0x21800], desc[UR74][R136.64], P3 ;  /* 0x2180000088007fae */ /* 0x000fe800099a104a */
[----:B------:R-:W-:Y:S04]  /*3ac10*/  LDGSTS.E [R0+0x21880], desc[UR74][R102.64], P2 ;  /* 0x2188000066007fae */ /* 0x000fe800091a104a */
[----:B------:R-:W-:Y:S04]  /*3ac20*/  LDGSTS.E [R0+0x22000], desc[UR74][R100.64], P3 ;  /* 0x2200000064007fae */ /* 0x000fe800099a104a */
[----:B------:R-:W-:Y:S04]  /*3ac30*/  LDGSTS.E [R0+0x22080], desc[UR74][R6.64], P2 ;  /* 0x2208000006007fae */ /* 0x000fe800091a104a */
[----:B------:R1:W-:Y:S04]  /*3ac40*/  LDGSTS.E [R0+0x22800], desc[UR74][R8.64], P3 ;  /* 0x2280000008007fae */ /* 0x0003e800099a104a */
[----:B------:R-:W-:Y:S04]  /*3ac50*/  LDGSTS.E [R0+0x22880], desc[UR74][R10.64], P2 ;  /* 0x228800000a007fae */ /* 0x000fe800091a104a */
[----:B------:R-:W-:Y:S04]  /*3ac60*/  LDGSTS.E [R0+0x23000], desc[UR74][R12.64], P3 ;  /* 0x230000000c007fae */ /* 0x000fe800099a104a */
[----:B----4-:R-:W-:Y:S04]  /*3ac70*/  LDGSTS.E [R0+0x23080], desc[UR74][R14.64], P2 ;  /* 0x230800000e007fae */ /* 0x010fe800091a104a */
[----:B---3--:R-:W-:Y:S04]  /*3ac80*/  LDGSTS.E [R0+0x23800], desc[UR74][R16.64], P3 ;  /* 0x2380000010007fae */ /* 0x008fe800099a104a */
        /* <DEDUP_REMOVED lines=49> */
[----:B------:R-:W1:Y:S04]  /*3afa0*/  LDL.LU.64 R154, [R1+0xa50] ;  /* 0x000a5000019a7983 */ /* 0x000e680000300a00 */
[----:B------:R-:W2:Y:S04]  /*3afb0*/  LDL.LU.64 R156, [R1+0x6f8] ;  /* 0x0006f800019c7983 */ /* 0x000ea80000300a00 */
[----:B------:R-:W3:Y:S04]  /*3afc0*/  LDL.LU.64 R190, [R1+0xa40] ;  /* 0x000a400001be7983 */ /* 0x000ee80000300a00 */
[----:B------:R-:W4:Y:S04]  /*3afd0*/  LDL.LU.64 R184, [R1+0x700] ;  /* 0x0007000001b87983 */ /* 0x000f280000300a00 */
[----:B------:R-:W4:Y:S04]  /*3afe0*/  LDL.LU.64 R188, [R1+0xa38] ;  /* 0x000a380001bc7983 */ /* 0x000f280000300a00 */
[----:B------:R-:W4:Y:S04]  /*3aff0*/  LDL.LU.64 R182, [R1+0x708] ;  /* 0x0007080001b67983 */ /* 0x000f280000300a00 */
[----:B------:R-:W4:Y:S04]  /*3b000*/  LDL.LU.64 R186, [R1+0xa28] ;  /* 0x000a280001ba7983 */ /* 0x000f280000300a00 */
[----:B------:R-:W4:Y:S04]  /*3b010*/  LDL.LU.64 R196, [R1+0x710] ;  /* 0x0007100001c47983 */ /* 0x000f280000300a00 */
[----:B------:R-:W4:Y:S04]  /*3b020*/  LDL.LU.64 R180, [R1+0xa20] ;  /* 0x000a200001b47983 */ /* 0x000f280000300a00 */
[----:B------:R-:W4:Y:S04]  /*3b030*/  LDL.LU.64 R244, [R1+0x6d0] ;  /* 0x0006d00001f47983 */ /* 0x000f280000300a00 */
[----:B------:R-:W4:Y:S04]  /*3b040*/  LDL.LU.64 R178, [R1+0xa18] ;  /* 0x000a180001b27983 */ /* 0x000f280000300a00 */
        /* <DEDUP_REMOVED lines=63> */
[----:B------:R2:W-:Y:S01]  /*3b440*/  LDGSTS.E [R0+0x3f880], desc[UR74][R2.64], P2 ;  /* 0x3f88000002007fae */ /* 0x0005e200091a104a */
[----:B-1----:R-:W-:-:S03]  /*3b450*/  IMAD.WIDE R8, R4, 0x4, R154 ;  /* 0x0000000404087825 */ /* 0x002fc600078e029a */
[----:B------:R-:W4:Y:S04]  /*3b460*/  LDL.LU.64 R194, [R1+0x6c0] ;  /* 0x0006c00001c27983 */ /* 0x000f280000300a00 */
[----:B------:R-:W4:Y:S01]  /*3b470*/  LDL.LU.64 R192, [R1+0xa58] ;  /* 0x000a580001c07983 */ /* 0x000f220000300a00 */
[----:B--2---:R-:W-:-:S03]  /*3b480*/  IMAD.WIDE R2, R4, 0x4, R156 ;  /* 0x0000000404027825 */ /* 0x004fc600078e029c */
[----:B------:R-:W-:Y:S01]  /*3b490*/  STL.64 [R1+0xa50], R8 ;  /* 0x000a500801007387 */ /* 0x000fe20000100a00 */
[----:B---3--:R-:W-:-:S03]  /*3b4a0*/  IMAD.WIDE R6, R4, 0x4, R190 ;  /* 0x0000000404067825 */ /* 0x008fc600078e02be */
[----:B------:R-:W2:Y:S04]  /*3b4b0*/  LDL.LU.64 R190, [R1+0x6b0] ;  /* 0x0006b00001be7983 */ /* 0x000ea80000300a00 */
[----:B------:R4:W-:Y:S04]  /*3b4c0*/  STL.64 [R1+0x6f8], R2 ;  /* 0x0006f80201007387 */ /* 0x0009e80000100a00 */
[----:B------:R1:W-:Y:S01]  /*3b4d0*/  STL.64 [R1+0x1b70], R6 ;  /* 0x001b700601007387 */ /* 0x0003e20000100a00 */
[----:B----4-:R-:W-:-:S04]  /*3b4e0*/  IMAD.WIDE R2, R4, 0x4, R184 ;  /* 0x0000000404027825 */ /* 0x010fc800078e02b8 */
[C---:B-1----:R-:W-:Y:S02]  /*3b4f0*/  IMAD.WIDE R6, R4.reuse, 0x4, R188 ;  /* 0x0000000404067825 */ /* 0x042fe400078e02bc */
[----:B------:R-:W3:Y:S02]  /*3b500*/  LDL.LU.64 R188, [R1+0xa60] ;  /* 0x000a600001bc7983 */ /* 0x000ee40000300a00 */
[C---:B------:R-:W-:Y:S02]  /*3b510*/  IMAD.WIDE R250, R4.reuse, 0x4, R186 ;  /* 0x0000000404fa7825 */ /* 0x040fe400078e02ba */
[----:B------:R1:W-:Y:S04]  /*3b520*/  STL.64 [R1+0x700], R2 ;  /* 0x0007000201007387 */ /* 0x0003e80000100a00 */
[----:B------:R4:W-:Y:S04]  /*3b530*/  STL.64 [R1+0xa38], R6 ;  /* 0x000a380601007387 */ /* 0x0009e80000100a00 */
[----:B------:R-:W4:Y:S01]  /*3b540*/  LDL.LU.64 R186, [R1+0x6a0] ;  /* 0x0006a00001ba7983 */ /* 0x000f220000300a00 */
[----:B-1----:R-:W-:-:S03]  /*3b550*/  IMAD.WIDE R2, R4, 0x4, R182 ;  /* 0x0000000404027825 */ /* 0x002fc600078e02b6 */
[----:B------:R-:W4:Y:S04]  /*3b560*/  LDL.LU.64 R184, [R1+0xa68] ;  /* 0x000a680001b87983 */ /* 0x000f280000300a00 */
[----:B------:R-:W4:Y:S01]  /*3b570*/  LDL.LU.64 R182, [R1+0x690] ;  /* 0x0006900001b67983 */ /* 0x000f220000300a00 */
[----:B------:R-:W-:-:S03]  /*3b580*/  IMAD.WIDE R246, R4, 0x4, R180 ;  /* 0x0000000404f67825 */ /* 0x000fc600078e02b4 */
[----:B------:R-:W-:Y:S01]  /*3b590*/  STL.64 [R1+0x708], R2 ;  /* 0x0007080201007387 */ /* 0x000fe20000100a00 */
[----:B------:R-:W-:-:S03]  /*3b5a0*/  IMAD.WIDE R240, R4, 0x4, R178 ;  /* 0x0000000404f07825 */ /* 0x000fc600078e02b2 */
[----:B------:R-:W-:Y:S04]  /*3b5b0*/  STL.64 [R1+0x4cd0], R2 ;  /* 0x004cd00201007387 */ /* 0x000fe80000100a00 */
[----:B------:R-:W4:Y:S04]  /*3b5c0*/  LDL.LU.64 R180, [R1+0xa70] ;  /* 0x000a700001b47983 */ /* 0x000f280000300a00 */
[----:B------:R-:W-:Y:S04]  /*3b5d0*/  STL.64 [R1+0x1b78], R250 ;  /* 0x001b78fa01007387 */ /* 0x000fe80000100a00 */
[----:B------:R-:W-:Y:S04]  /*3b5e0*/  STL.64 [R1+0x4cd8], R250 ;  /* 0x004cd8fa01007387 */ /* 0x000fe80000100a00 */
[----:B------:R-:W4:Y:S01]  /*3b5f0*/  LDL.LU.64 R178, [R1+0x680] ;  /* 0x0006800001b27983 */ /* 0x000f220000300a00 */
[----:B------:R-:W-:-:S03]  /*3b600*/  IMAD.WIDE R248, R4, 0x4, R196 ;  /* 0x0000000404f87825 */ /* 0x000fc600078e02c4 */
[----:B------:R-:W4:Y:S01]  /*3b610*/  LDL.LU.64 R156, [R1+0xa08] ;  /* 0x000a0800019c7983 */ /* 0x000f220000300a00 */
[----:B------:R-:W-:-:S03]  /*3b620*/  IMAD.WIDE R244, R4, 0x4, R244 ;  /* 0x0000000404f47825 */ /* 0x000fc600078e02f4 */
[----:B------:R-:W-:Y:S04]  /*3b630*/  STL.64 [R1+0x1b80], R248 ;  /* 0x001b80f801007387 */ /* 0x000fe80000100a00 */
[----:B------:R-:W-:Y:S04]  /*3b640*/  STL.64 [R1+0x4ce0], R248 ;  /* 0x004ce0f801007387 */ /* 0x000fe80000100a00 */
[----:B------:R-:W4:Y:S04]  /*3b650*/  LDL.LU.64 R196, [R1+0x670] ;  /* 0x0006700001c47983 */ /* 0x000f280000300a00 */
[----:B------:R-:W-:Y:S04]  /*3b660*/  STL.64 [R1+0x1bb0], R246 ;  /* 0x001bb0f601007387 */ /* 0x000fe80000100a00 */
[----:B------:R-:W-:Y:S01]  /*3b670*/  STL.64 [R1+0x4ce8], R246 ;  /* 0x004ce8f601007387 */ /* 0x000fe20000100a00 */
[----:B------:R-:W-:-:S03]  /*3b680*/  IMAD.WIDE R238, R4, 0x4, R194 ;  /* 0x0000000404ee7825 */ /* 0x000fc600078e02c2 */
[----:B------:R-:W4:Y:S01]  /*3b690*/  LDL.LU.64 R194, [R1+0xa00] ;  /* 0x000a000001c27983 */ /* 0x000f220000300a00 */
[----:B------:R-:W-:-:S03]  /*3b6a0*/  IMAD.WIDE R236, R4, 0x4, R192 ;  /* 0x0000000404ec7825 */ /* 0x000fc600078e02c0 */
[----:B------:R-:W4:Y:S04]  /*3b6b0*/  LDL.LU.64 R192, [R1+0x718] ;  /* 0x0007180001c07983 */ /* 0x000f280000300a00 */
[----:B------:R-:W-:Y:S01]  /*3b6c0*/  STL.64 [R1+0x1bb8], R244 ;  /* 0x001bb8f401007387 */ /* 0x000fe20000100a00 */
[----:B--2---:R-:W-:-:S03]  /*3b6d0*/  IMAD.WIDE R234, R4, 0x4, R190 ;  /* 0x0000000404ea7825 */ /* 0x004fc600078e02be */
[----:B------:R1:W-:Y:S04]  /*3b6e0*/  STL.64 [R1+0x4cf0], R244 ;  /* 0x004cf0f401007387 */ /* 0x0003e80000100a00 */
[----:B------:R-:W2:Y:S04]  /*3b6f0*/  LDL.LU.64 R190, [R1+0x9f8] ;  /* 0x0009f80001be7983 */ /* 0x000ea80000300a00 */
[----:B------:R-:W-:Y:S01]  /*3b700*/  STL.64 [R1+0x1cd8], R240 ;  /* 0x001cd8f001007387 */ /* 0x000fe20000100a00 */
[----:B---3--:R-:W-:-:S03]  /*3b710*/  IMAD.WIDE R232, R4, 0x4, R188 ;  /* 0x0000000404e87825 */ /* 0x008fc600078e02bc */
[----:B------:R-:W3:Y:S04]  /*3b720*/  LDL.LU.64 R188, [R1+0x720] ;  /* 0x0007200001bc7983 */ /* 0x000ee80000300a00 */
[----:B------:R-:W-:Y:S01]  /*3b730*/  STL.64 [R1+0x1ce8], R238 ;  /* 0x001ce8ee01007387 */ /* 0x000fe20000100a00 */
[----:B----4-:R-:W-:-:S03]  /*3b740*/  IMAD.WIDE R230, R4, 0x4, R186 ;  /* 0x0000000404e67825 */ /* 0x010fc600078e02ba */
[----:B------:R-:W4:Y:S01]  /*3b750*/  LDL.LU.64 R186, [R1+0x9e8] ;  /* 0x0009e80001ba7983 */ /* 0x000f220000300a00 */
[----:B------:R-:W-:-:S03]  /*3b760*/  IMAD.WIDE R228, R4, 0x4, R184 ;  /* 0x0000000404e47825 */ /* 0x000fc600078e02b8 */
[----:B------:R-:W-:Y:S01]  /*3b770*/  STL.64 [R1+0xa58], R236 ;  /* 0x000a58ec01007387 */ /* 0x000fe20000100a00 */
[----:B------:R-:W-:-:S03]  /*3b780*/  IMAD.WIDE R226, R4, 0x4, R182 ;  /* 0x0000000404e27825 */ /* 0x000fc600078e02b6 */
[----:B------:R-:W4:Y:S04]  /*3b790*/  LDL.LU.64 R184, [R1+0x728] ;  /* 0x0007280001b87983 */ /* 0x000f280000300a00 */
[----:B------:R-:W-:Y:S04]  /*3b7a0*/  STL.64 [R1+0x1d88], R234 ;  /* 0x001d88ea01007387 */ /* 0x000fe80000100a00 */
[----:B------:R-:W4:Y:S01]  /*3b7b0*/  LDL.LU.64 R182, [R1+0x9e0] ;  /* 0x0009e00001b67983 */ /* 0x000f220000300a00 */
[----:B------:R-:W-:-:S03]  /*3b7c0*/  IMAD.WIDE R224, R4, 0x4, R180 ;  /* 0x0000000404e07825 */ /* 0x000fc600078e02b4 */
[----:B------:R-:W-:Y:S04]  /*3b7d0*/  STL.64 [R1+0x1e08], R232 ;  /* 0x001e08e801007387 */ /* 0x000fe80000100a00 */
[----:B------:R-:W4:Y:S04]  /*3b7e0*/  LDL.LU.64 R180, [R1+0x730] ;  /* 0x0007300001b47983 */ /* 0x000f280000300a00 */
[----:B------:R-:W-:Y:S01]  /*3b7f0*/  STL.64 [R1+0x1e18], R230 ;  /* 0x001e18e601007387 */ /* 0x000fe20000100a00 */
[----:B------:R-:W-:-:S03]  /*3b800*/  IMAD.WIDE R222, R4, 0x4, R178 ;  /* 0x0000000404de7825 */ /* 0x000fc600078e02b2 */
[----:B------:R-:W4:Y:S01]  /*3b810*/  LDL.LU.64 R178, [R1+0x9d8] ;  /* 0x0009d80001b27983 */ /* 0x000f220000300a00 */
[----:B------:R-:W-:-:S03]  /*3b820*/  IMAD.WIDE R220, R4, 0x4, R156 ;  /* 0x0000000404dc7825 */ /* 0x000fc600078e029c */
[----:B------:R-:W-:Y:S04]  /*3b830*/  STL.64 [R1+0x1f08], R228 ;  /* 0x001f08e401007387 */ /* 0x000fe80000100a00 */
        /* <DEDUP_REMOVED lines=15> */
[----:B------:R-:W3:Y:S04]  /*3b930*/  LDL.LU.64 R188, [R1+0xa80] ;  /* 0x000a800001bc7983 */ /* 0x000ee80000300a00 */
[----:B------:R-:W-:Y:S01]  /*3b940*/  STL.64 [R1+0x20f8], R216 ;  /* 0x0020f8d801007387 */ /* 0x000fe20000100a00 */
[----:B----4-:R-:W-:-:S03]  /*3b950*/  IMAD.WIDE R208, R4, 0x4, R186 ;  /* 0x0000000404d07825 */ /* 0x010fc600078e02ba */
        /* <DEDUP_REMOVED lines=27> */
[----:B------:R-:W-:-:S05]  /*3bb10*/  IMAD.WIDE R194, R4, 0x4, R194 ;  /* 0x0000000404c27825 */ /* 0x000fca00078e02c2 */
[----:B------:R-:W-:Y:S01]  /*3bb20*/  STL.64 [R1+0x23c8], R194 ;  /* 0x0023c8c201007387 */ /* 0x000fe20000100a00 */
[----:B------:R-:W-:-:S03]  /*3bb30*/  IMAD.WIDE R192, R4, 0x4, R192 ;  /* 0x0000000404c07825 */ /* 0x000fc600078e02c0 */
[----:B------:R-:W4:Y:S04]  /*3bb40*/  LDL.LU.64 R130, [R1+0x9a0] ;  /* 0x0009a00001827983 */ /* 0x000f280000300a00 */
[----:B------:R-:W-:Y:S01]  /*3bb50*/  STL.64 [R1+0x24f8], R192 ;  /* 0x0024f8c001007387 */ /* 0x000fe20000100a00 */
[----:B--2---:R-:W-:-:S03]  /*3bb60*/  IMAD.WIDE R190, R4, 0x4, R190 ;  /* 0x0000000404be7825 */ /* 0x004fc600078e02be */
[----:B------:R-:W2:Y:S04]  /*3bb70*/  LDL.LU.64 R132, [R1+0x748] ;  /* 0x0007480001847983 */ /* 0x000ea80000300a00 */
[----:B------:R-:W-:Y:S04]  /*3bb80*/  STL.64 [R1+0x2500], R190 ;  /* 0x002500be01007387 */ /* 0x000fe80000100a00 */
[----:B------:R-:W2:Y:S01]  /*3bb90*/  LDL.LU.64 R160, [R1+0x998] ;  /* 0x0009980001a07983 */ /* 0x000ea20000300a00 */
[----:B---3--:R-:W-:-:S05]  /*3bba0*/  IMAD.WIDE R188, R4, 0x4, R188 ;  /* 0x0000000404bc7825 */ /* 0x008fca00078e02bc */
[----:B------:R-:W-:Y:S04]  /*3bbb0*/  STL.64 [R1+0x2528], R188 ;  /* 0x002528bc01007387 */ /* 0x000fe80000100a00 */
[----:B------:R-:W3:Y:S01]  /*3bbc0*/  LDL.LU.64 R158, [R1+0x750] ;  /* 0x00075000019e7983 */ /* 0x000ee20000300a00 */
[----:B----4-:R-:W-:-:S05]  /*3bbd0*/  IMAD.WIDE R186, R4, 0x4, R186 ;  /* 0x0000000404ba7825 */ /* 0x010fca00078e02ba */
[----:B------:R-:W-:Y:S01]  /*3bbe0*/  STL.64 [R1+0x2530], R186 ;  /* 0x002530ba01007387 */ /* 0x000fe20000100a00 */
[----:B------:R-:W-:-:S03]  /*3bbf0*/  IMAD.WIDE R184, R4, 0x4, R184 ;  /* 0x0000000404b87825 */ /* 0x000fc600078e02b8 */
[----:B------:R-:W4:Y:S04]  /*3bc00*/  LDL.LU.64 R156, [R1+0x990] ;  /* 0x00099000019c7983 */ /* 0x000f280000300a00 */
        /* <DEDUP_REMOVED lines=30> */
[----:B------:R-:W-:Y:S01]  /*3bdf0*/  STL.64 [R1+0x2638], R164 ;  /* 0x002638a401007387 */ /* 0x000fe20000100a00 */
[----:B--2---:R-:W-:-:S03]  /*3be00*/  IMAD.WIDE R162, R4, 0x4, R132 ;  /* 0x0000000404a27825 */ /* 0x004fc600078e0284 */
[----:B------:R-:W2:Y:S04]  /*3be10*/  LDL.LU.64 R134, [R1+0x770] ;  /* 0x0007700001867983 */ /* 0x000ea80000300a00 */
[----:B------:R-:W-:Y:S01]  /*3be20*/  STL.64 [R1+0x2640], R162 ;  /* 0x002640a201007387 */ /* 0x000fe20000100a00 */
[----:B------:R-:W-:-:S03]  /*3be30*/  IMAD.WIDE R160, R4, 0x4, R160 ;  /* 0x0000000404a07825 */ /* 0x000fc600078e02a0 */
[----:B------:R-:W2:Y:S04]  /*3be40*/  LDL.LU.64 R132, [R1+0x960] ;  /* 0x0009600001847983 */ /* 0x000ea80000300a00 */
[----:B------:R-:W-:Y:S04]  /*3be50*/  STL.64 [R1+0x2678], R160 ;  /* 0x002678a001007387 */ /* 0x000fe80000100a00 */
[----:B------:R-:W2:Y:S01]  /*3be60*/  LDL.LU.64 R130, [R1+0x778] ;  /* 0x0007780001827983 */ /* 0x000ea20000300a00 */
[----:B---3--:R-:W-:-:S05]  /*3be70*/  IMAD.WIDE R158, R4, 0x4, R158 ;  /* 0x00000004049e7825 */ /* 0x008fca00078e029e */
[----:B------:R-:W-:Y:S04]  /*3be80*/  STL.64 [R1+0x2680], R158 ;  /* 0x0026809e01007387 */ /* 0x000fe80000100a00 */
[----:B------:R-:W3:Y:S01]  /*3be90*/  LDL.LU.64 R128, [R1+0x950] ;  /* 0x0009500001807983 */ /* 0x000ee20000300a00 */
[----:B----4-:R-:W-:-:S05]  /*3bea0*/  IMAD.WIDE R156, R4, 0x4, R156 ;  /* 0x00000004049c7825 */ /* 0x010fca00078e029c */
[----:B------:R-:W-:Y:S04]  /*3beb0*/  STL.64 [R1+0x26b0], R156 ;  /* 0x0026b09c01007387 */ /* 0x000fe80000100a00 */
[----:B------:R-:W4:Y:S01]  /*3bec0*/  LDL.LU.64 R126, [R1+0x568] ;  /* 0x00056800017e7983 */ /* 0x000f220000300a00 */
[----:B------:R-:W-:-:S05]  /*3bed0*/  IMAD.WIDE R154, R4, 0x4, R154 ;  /* 0x00000004049a7825 */ /* 0x000fca00078e029a */
[----:B------:R1:W-:Y:S01]  /*3bee0*/  STL.64 [R1+0x26b8], R154 ;  /* 0x0026b89a01007387 */ /* 0x0003e20000100a00 */
[----:B------:R-:W-:-:S04]  /*3bef0*/  IMAD.WIDE R152, R4, 0x4, R152 ;  /* 0x0000000404987825 */ /* 0x000fc800078e0298 */
[----:B------:R-:W-:-:S04]  /*3bf00*/  IMAD.WIDE R150, R4, 0x4, R150 ;  /* 0x0000000404967825 */ /* 0x000fc800078e0296 */
[----:B------:R-:W-:-:S04]  /*3bf10*/  IMAD.WIDE R148, R4, 0x4, R148 ;  /* 0x0000000404947825 */ /* 0x000fc800078e0294 */
[C---:B------:R-:W-:Y:S02]  /*3bf20*/  IMAD.WIDE R146, R4.reuse, 0x4, R124 ;  /* 0x0000000404927825 */ /* 0x040fe400078e027c */
[----:B------:R-:W4:Y:S04]  /*3bf30*/  LDL.LU.64 R124, [R1+0x948] ;  /* 0x00094800017c7983 */ /* 0x000f280000300a00 */
[----:B------:R-:W-:Y:S04]  /*3bf40*/  STL.64 [R1+0x26e0], R152 ;  /* 0x0026e09801007387 */ /* 0x000fe80000100a00 */
[----:B------:R-:W4:Y:S04]  /*3bf50*/  LDL.LU.64 R122, [R1+0x780] ;  /* 0x00078000017a7983 */ /* 0x000f280000300a00 */
[----:B------:R-:W-:Y:S04]  /*3bf60*/  STL.64 [R1+0x26e8], R150 ;  /* 0x0026e89601007387 */ /* 0x000fe80000100a00 */
[----:B------:R-:W4:Y:S04]  /*3bf70*/  LDL.LU.64 R120, [R1+0x940] ;  /* 0x0009400001787983 */ /* 0x000f280000300a00 */
[----:B------:R-:W-:Y:S04]  /*3bf80*/  STL.64 [R1+0x2700], R148 ;  /* 0x0027009401007387 */ /* 0x000fe80000100a00 */
[----:B------:R-:W4:Y:S01]  /*3bf90*/  LDL.LU.64 R118, [R1+0x558] ;  /* 0x0005580001767983 */ /* 0x000f220000300a00 */
[----:B------:R-:W-:-:S03]  /*3bfa0*/  IMAD.WIDE R144, R4, 0x4, R144 ;  /* 0x0000000404907825 */ /* 0x000fc600078e0290 */
[----:B------:R-:W-:Y:S01]  /*3bfb0*/  STL.64 [R1+0x2708], R146 ;  /* 0x0027089201007387 */ /* 0x000fe20000100a00 */
[----:B------:R-:W-:-:S04]  /*3bfc0*/  IMAD.WIDE R142, R4, 0x4, R108 ;  /* 0x00000004048e7825 */ /* 0x000fc800078e026c */
[C---:B------:R-:W-:Y:S02]  /*3bfd0*/  IMAD.WIDE R138, R4.reuse, 0x4, R116 ;  /* 0x00000004048a7825 */ /* 0x040fe400078e0274 */
[----:B------:R-:W4:Y:S02]  /*3bfe0*/  LDL.LU.64 R116, [R1+0xaa0] ;  /* 0x000aa00001747983 */ /* 0x000f240000300a00 */
[C---:B------:R-:W-:Y:S02]  /*3bff0*/  IMAD.WIDE R140, R4.reuse, 0x4, R140 ;  /* 0x00000004048c7825 */ /* 0x040fe400078e028c */
[----:B------:R-:W-:Y:S02]  /*3c000*/  STL.64 [R1+0x2710], R144 ;  /* 0x0027109001007387 */ /* 0x000fe40000100a00 */
[C---:B------:R-:W-:Y:S02]  /*3c010*/  IMAD.WIDE R136, R4.reuse, 0x4, R114 ;  /* 0x0000000404887825 */ /* 0x040fe400078e0272 */
        /* <DEDUP_REMOVED lines=9> */
[----:B--2---:R-:W-:-:S05]  /*3c0b0*/  IMAD.WIDE R134, R4, 0x4, R134 ;  /* 0x0000000404867825 */ /* 0x004fca00078e0286 */
[----:B------:R-:W-:Y:S01]  /*3c0c0*/  STL.64 [R1+0x2738], R134 ;  /* 0x0027388601007387 */ /* 0x000fe20000100a00 */
[----:B------:R-:W-:-:S03]  /*3c0d0*/  IMAD.WIDE R132, R4, 0x4, R132 ;  /* 0x0000000404847825 */ /* 0x000fc600078e0284 */
        /* <DEDUP_REMOVED lines=34> */
[----:B------:R-:W-:-:S04]  /*3c300*/  IMAD.WIDE R106, R4, 0x4, R66 ;  /* 0x00000004046a7825 */ /* 0x000fc800078e0242 */
[C---:B--2---:R-:W-:Y:S02]  /*3c310*/  IMAD.WIDE R104, R4.reuse, 0x4, R82 ;  /* 0x0000000404687825 */ /* 0x044fe400078e0252 */
[----:B------:R-:W2:Y:S04]  /*3c320*/  LDL.LU.64 R82, [R1+0x7a8] ;  /* 0x0007a80001527983 */ /* 0x000ea80000300a00 */
[----:B------:R-:W-:Y:S04]  /*3c330*/  STL.64 [R1+0x2be0], R110 ;  /* 0x002be06e01007387 */ /* 0x000fe80000100a00 */
[----:B------:R-:W2:Y:S01]  /*3c340*/  LDL.LU.64 R80, [R1+0x910] ;  /* 0x0009100001507983 */ /* 0x000ea20000300a00 */
[----:B------:R-:W-:-:S03]  /*3c350*/  IMAD.WIDE R102, R4, 0x4, R74 ;  /* 0x0000000404667825 */ /* 0x000fc600078e024a */
[----:B------:R-:W-:Y:S01]  /*3c360*/  STL.64 [R1+0x2bd8], R108 ;  /* 0x002bd86c01007387 */ /* 0x000fe20000100a00 */
[----:B------:R-:W-:-:S03]  /*3c370*/  IMAD.WIDE R100, R4, 0x4, R76 ;  /* 0x0000000404647825 */ /* 0x000fc600078e024c */
[----:B------:R-:W2:Y:S04]  /*3c380*/  LDL.LU.64 R78, [R1+0x140] ;  /* 0x00014000014e7983 */ /* 0x000ea80000300a00 */
[----:B------:R-:W-:Y:S04]  /*3c390*/  STL.64 [R1+0x2bd0], R106 ;  /* 0x002bd06a01007387 */ /* 0x000fe80000100a00 */
[----:B------:R-:W2:Y:S04]  /*3c3a0*/  LDL.LU.64 R76, [R1+0xac0] ;  /* 0x000ac000014c7983 */ /* 0x000ea80000300a00 */
[----:B------:R-:W-:Y:S04]  /*3c3b0*/  STL.64 [R1+0x2bc8], R104 ;  /* 0x002bc86801007387 */ /* 0x000fe80000100a00 */
[----:B------:R-:W2:Y:S01]  /*3c3c0*/  LDL.LU.64 R74, [R1+0x7b0] ;  /* 0x0007b000014a7983 */ /* 0x000ea20000300a00 */
[----:B---3--:R-:W-:-:S03]  /*3c3d0*/  IMAD.WIDE R98, R4, 0x4, R98 ;  /* 0x0000000404627825 */ /* 0x008fc600078e0262 */
[----:B------:R-:W-:Y:S04]  /*3c3e0*/  STL.64 [R1+0x2bc0], R102 ;  /* 0x002bc06601007387 */ /* 0x000fe80000100a00 */
[----:B------:R-:W3:Y:S01]  /*3c3f0*/  LDL.LU.64 R72, [R1+0x908] ;  /* 0x0009080001487983 */ /* 0x000ee20000300a00 */
[----:B----4-:R-:W-:-:S03]  /*3c400*/  IMAD.WIDE R96, R4, 0x4, R96 ;  /* 0x0000000404607825 */ /* 0x010fc600078e0260 */
[----:B------:R-:W-:Y:S04]  /*3c410*/  STL.64 [R1+0x2bb8], R100 ;  /* 0x002bb86401007387 */ /* 0x000fe80000100a00 */
[----:B------:R-:W-:Y:S04]  /*3c420*/  STL.64 [R1+0x2bb0], R98 ;  /* 0x002bb06201007387 */ /* 0x000fe80000100a00 */
[----:B------:R-:W4:Y:S04]  /*3c430*/  LDL.LU.64 R70, [R1+0x130] ;  /* 0x0001300001467983 */ /* 0x000f280000300a00 */
[----:B------:R-:W-:Y:S01]  /*3c440*/  STL.64 [R1+0x2ba8], R96 ;  /* 0x002ba86001007387 */ /* 0x000fe20000100a00 */
[----:B------:R-:W-:-:S04]  /*3c450*/  IMAD.WIDE R94, R4, 0x4, R88 ;  /* 0x00000004045e7825 */ /* 0x000fc800078e0258 */
[C---:B------:R-:W-:Y:S02]  /*3c460*/  IMAD.WIDE R88, R4.reuse, 0x4, R68 ;  /* 0x0000000404587825 */ /* 0x040fe400078e0244 */
[----:B------:R-:W4:Y:S04]  /*3c470*/  LDL.LU.64 R68, [R1+0xac8] ;  /* 0x000ac80001447983 */ /* 0x000f280000300a00 */
[----:B------:R-:W-:Y:S04]  /*3c480*/  STL.64 [R1+0x2ba0], R94 ;  /* 0x002ba05e01007387 */ /* 0x000fe80000100a00 */
[----:B------:R-:W4:Y:S01]  /*3c490*/  LDL.LU.64 R66, [R1+0x7b8] ;  /* 0x0007b80001427983 */ /* 0x000f220000300a00 */
[----:B------:R-:W-:-:S04]  /*3c4a0*/  IMAD.WIDE R92, R4, 0x4, R92 ;  /* 0x00000004045c7825 */ /* 0x000fc800078e025c */
[C---:B------:R-:W-:Y:S01]  /*3c4b0*/  IMAD.WIDE R90, R4.reuse, 0x4, R90 ;  /* 0x00000004045a7825 */ /* 0x040fe200078e025a */
[----:B------:R-:W-:Y:S03]  /*3c4c0*/  STL.64 [R1+0x2b98], R92 ;  /* 0x002b985c01007387 */ /* 0x000fe60000100a00 */
[C---:B------:R-:W-:Y:S01]  /*3c4d0*/  IMAD.WIDE R86, R4.reuse, 0x4, R86 ;  /* 0x0000000404567825 */ /* 0x040fe200078e0256 */
[----:B------:R-:W4:Y:S03]  /*3c4e0*/  LDL.LU.64 R64, [R1+0x900] ;  /* 0x0009000001407983 */ /* 0x000f260000300a00 */
[C---:B------:R-:W-:Y:S01]  /*3c4f0*/  IMAD.WIDE R84, R4.reuse, 0x4, R60 ;  /* 0x0000000404547825 */ /* 0x040fe200078e023c */
[----:B------:R-:W-:Y:S04]  /*3c500*/  STL.64 [R1+0x2b90], R90 ;  /* 0x002b905a01007387 */ /* 0x000fe80000100a00 */
[----:B------:R-:W4:Y:S04]  /*3c510*/  LDL.LU.64 R62, [R1+0x128] ;  /* 0x00012800013e7983 */ /* 0x000f280000300a00 */
        /* <DEDUP_REMOVED lines=14> */
[----:B------:R-:W2:Y:S01]  /*3c600*/  LDL.LU.64 R28, [R1+0x8f0] ;  /* 0x0008f000011c7983 */ /* 0x000ea20000300a00 */
[----:B------:R-:W-:-:S03]  /*3c610*/  IMAD.WIDE R76, R4, 0x4, R76 ;  /* 0x00000004044c7825 */ /* 0x000fc600078e024c */
[----:B------:R-:W-:Y:S04]  /*3c620*/  STL.64 [R1+0x2b60], R78 ;  /* 0x002b604e01007387 */ /* 0x000fe80000100a00 */
[----:B------:R-:W2:Y:S01]  /*3c630*/  LDL.LU.64 R46, [R1+0x118] ;  /* 0x00011800012e7983 */ /* 0x000ea20000300a00 */
[----:B------:R-:W-:-:S03]  /*3c640*/  IMAD.WIDE R74, R4, 0x4, R74 ;  /* 0x00000004044a7825 */ /* 0x000fc600078e024a */
[----:B------:R-:W-:Y:S04]  /*3c650*/  STL.64 [R1+0x2b58], R76 ;  /* 0x002b584c01007387 */ /* 0x000fe80000100a00 */
[----:B------:R-:W2:Y:S01]  /*3c660*/  LDL.LU.64 R44, [R1+0xae0] ;  /* 0x000ae000012c7983 */ /* 0x000ea20000300a00 */
[----:B---3--:R-:W-:-:S03]  /*3c670*/  IMAD.WIDE R72, R4, 0x4, R72 ;  /* 0x0000000404487825 */ /* 0x008fc600078e0248 */
[----:B------:R-:W-:Y:S04]  /*3c680*/  STL.64 [R1+0x2b50], R74 ;  /* 0x002b504a01007387 */ /* 0x000fe80000100a00 */
[----:B------:R-:W3:Y:S04]  /*3c690*/  LDL.LU.64 R42, [R1+0x7d0] ;  /* 0x0007d000012a7983 */ /* 0x000ee80000300a00 */
[----:B------:R-:W-:Y:S04]  /*3c6a0*/  STL.64 [R1+0x2b48], R72 ;  /* 0x002b484801007387 */ /* 0x000fe80000100a00 */
[----:B------:R-:W3:Y:S01]  /*3c6b0*/  LDL.LU.64 R20, [R1+0x8e8] ;  /* 0x0008e80001147983 */ /* 0x000ee20000300a00 */
[----:B----4-:R-:W-:-:S05]  /*3c6c0*/  IMAD.WIDE R70, R4, 0x4, R70 ;  /* 0x0000000404467825 */ /* 0x010fca00078e0246 */
[----:B------:R-:W-:Y:S01]  /*3c6d0*/  STL.64 [R1+0x2b40], R70 ;  /* 0x002b404601007387 */ /* 0x000fe20000100a00 */
[----:B------:R-:W-:-:S05]  /*3c6e0*/  IMAD.WIDE R68, R4, 0x4, R68 ;  /* 0x0000000404447825 */ /* 0x000fca00078e0244 */
[----:B------:R-:W-:Y:S01]  /*3c6f0*/  STL.64 [R1+0x2b38], R68 ;  /* 0x002b384401007387 */ /* 0x000fe20000100a00 */
[----:B------:R-:W-:-:S03]  /*3c700*/  IMAD.WIDE R66, R4, 0x4, R66 ;  /* 0x0000000404427825 */ /* 0x000fc600078e0242 */
[----:B------:R-:W4:Y:S04]  /*3c710*/  LDL.LU.64 R38, [R1+0x110] ;  /* 0x0001100001267983 */ /* 0x000f280000300a00 */
[----:B------:R-:W-:Y:S04]  /*3c720*/  STL.64 [R1+0x2b30], R66 ;  /* 0x002b304201007387 */ /* 0x000fe80000100a00 */
[----:B------:R-:W4:Y:S01]  /*3c730*/  LDL.LU.64 R36, [R1+0x8e0] ;  /* 0x0008e00001247983 */ /* 0x000f220000300a00 */
[----:B------:R-:W-:-:S04]  /*3c740*/  IMAD.WIDE R64, R4, 0x4, R64 ;  /* 0x0000000404407825 */ /* 0x000fc800078e0240 */
[C---:B------:R-:W-:Y:S01]  /*3c750*/  IMAD.WIDE R62, R4.reuse, 0x4, R62 ;  /* 0x00000004043e7825 */ /* 0x040fe200078e023e */
[----:B------:R-:W-:Y:S03]  /*3c760*/  STL.64 [R1+0x2b28], R64 ;  /* 0x002b284001007387 */ /* 0x000fe60000100a00 */
[C---:B------:R-:W-:Y:S01]  /*3c770*/  IMAD.WIDE R60, R4.reuse, 0x4, R60 ;  /* 0x00000004043c7825 */ /* 0x040fe200078e023c */
[----:B------:R-:W-:Y:S04]  /*3c780*/  STL.64 [R1+0x2b20], R62 ;  /* 0x002b203e01007387 */ /* 0x000fe80000100a00 */
        /* <DEDUP_REMOVED lines=8> */
[----:B------:R-:W4:Y:S04]  /*3c810*/  LDL.LU.64 R30, [R1+0x108] ;  /* 0x00010800011e7983 */ /* 0x000f280000300a00 */
[----:B------:R-:W-:Y:S01]  /*3c820*/  STL.64 [R1+0x2b00], R54 ;  /* 0x002b003601007387 */ /* 0x000fe20000100a00 */
[----:B--2---:R-:W-:-:S04]  /*3c830*/  IMAD.WIDE R52, R4, 0x4, R52 ;  /* 0x0000000404347825 */ /* 0x004fc800078e0234 */
[----:B------:R-:W-:-:S04]  /*3c840*/  IMAD.WIDE R50, R4, 0x4, R50 ;  /* 0x0000000404327825 */ /* 0x000fc800078e0232 */
[C---:B------:R-:W-:Y:S02]  /*3c850*/  IMAD.WIDE R48, R4.reuse, 0x4, R28 ;  /* 0x0000000404307825 */ /* 0x040fe400078e021c */
[----:B------:R-:W2:Y:S04]  /*3c860*/  LDL.LU.64 R28, [R1+0x8d0] ;  /* 0x0008d000011c7983 */ /* 0x000ea80000300a00 */
[----:B------:R-:W-:Y:S01]  /*3c870*/  STL.64 [R1+0x2af8], R52 ;  /* 0x002af83401007387 */ /* 0x000fe20000100a00 */
[----:B------:R-:W-:-:S03]  /*3c880*/  IMAD.WIDE R46, R4, 0x4, R46 ;  /* 0x00000004042e7825 */ /* 0x000fc600078e022e */
[----:B------:R-:W-:Y:S04]  /*3c890*/  STL.64 [R1+0x2af0], R50 ;  /* 0x002af03201007387 */ /* 0x000fe80000100a00 */
[----:B------:R-:W2:Y:S01]  /*3c8a0*/  LDL.LU.64 R26, [R1+0x7e8] ;  /* 0x0007e800011a7983 */ /* 0x000ea20000300a00 */
[----:B------:R-:W-:-:S03]  /*3c8b0*/  IMAD.WIDE R44, R4, 0x4, R44 ;  /* 0x00000004042c7825 */ /* 0x000fc600078e022c */
[----:B------:R-:W2:Y:S04]  /*3c8c0*/  LDL.LU.64 R24, [R1+0x8c8] ;  /* 0x0008c80001187983 */ /* 0x000ea80000300a00 */
[----:B------:R-:W-:Y:S04]  /*3c8d0*/  STL.64 [R1+0x2ae8], R48 ;  /* 0x002ae83001007387 */ /* 0x000fe80000100a00 */
[----:B------:R-:W2:Y:S01]  /*3c8e0*/  LDL.LU.64 R22, [R1+0xf8] ;  /* 0x0000f80001167983 */ /* 0x000ea20000300a00 */
[----:B---3--:R-:W-:-:S04]  /*3c8f0*/  IMAD.WIDE R42, R4, 0x4, R42 ;  /* 0x00000004042a7825 */ /* 0x008fc800078e022a */
[C---:B------:R-:W-:Y:S02]  /*3c900*/  IMAD.WIDE R40, R4.reuse, 0x4, R20 ;  /* 0x0000000404287825 */ /* 0x040fe400078e0214 */
[----:B------:R-:W3:Y:S04]  /*3c910*/  LDL.LU.64 R20, [R1+0xae8] ;  /* 0x000ae80001147983 */ /* 0x000ee80000300a00 */
[----:B------:R-:W-:Y:S04]  /*3c920*/  STL.64 [R1+0x2ae0], R46 ;  /* 0x002ae02e01007387 */ /* 0x000fe80000100a00 */
[----:B------:R-:W3:Y:S04]  /*3c930*/  LDL.LU.64 R18, [R1+0x7f0] ;  /* 0x0007f00001127983 */ /* 0x000ee80000300a00 */
        /* <DEDUP_REMOVED lines=9> */
[----:B-1----:R-:W3:Y:S01]  /*3c9d0*/  LDL.64 R244, [R1+0xa50] ;  /* 0x000a500001f47983 */ /* 0x002ee20000100a00 */
[----:B----4-:R-:W-:-:S05]  /*3c9e0*/  IMAD.WIDE R38, R4, 0x4, R38 ;  /* 0x0000000404267825 */ /* 0x010fca00078e0226 */
[----:B------:R-:W-:Y:S01]  /*3c9f0*/  STL.64 [R1+0x2ac0], R38 ;  /* 0x002ac02601007387 */ /* 0x000fe20000100a00 */
[----:B------:R-:W-:-:S03]  /*3ca00*/  IMAD.WIDE R36, R4, 0x4, R36 ;  /* 0x0000000404247825 */ /* 0x000fc600078e0224 */
[----:B------:R-:W4:Y:S04]  /*3ca10*/  LDL.64 R246, [R1+0x6f8] ;  /* 0x0006f80001f67983 */ /* 0x000f280000100a00 */
[----:B------:R-:W4:Y:S04]  /*3ca20*/  LDL.64 R248, [R1+0x1b70] ;  /* 0x001b700001f87983 */ /* 0x000f280000100a00 */
[----:B------:R-:W-:Y:S04]  /*3ca30*/  STL.64 [R1+0x2ab8], R36 ;  /* 0x002ab82401007387 */ /* 0x000fe80000100a00 */
[----:B------:R-:W4:Y:S04]  /*3ca40*/  LDL.64 R250, [R1+0x700] ;  /* 0x0007000001fa7983 */ /* 0x000f280000100a00 */
[----:B------:R-:W4:Y:S01]  /*3ca50*/  LDL.64 R2, [R1+0xa38] ;  /* 0x000a380001027983 */ /* 0x000f220000100a00 */
[----:B------:R-:W-:-:S04]  /*3ca60*/  IMAD.WIDE R34, R4, 0x4, R34 ;  /* 0x0000000404227825 */ /* 0x000fc800078e0222 */
[C---:B------:R-:W-:Y:S01]  /*3ca70*/  IMAD.WIDE R32, R4.reuse, 0x4, R32 ;  /* 0x0000000404207825 */ /* 0x040fe200078e0220 */
[----:B------:R-:W-:Y:S04]  /*3ca80*/  STL.64 [R1+0x2ab0], R34 ;  /* 0x002ab02201007387 */ /* 0x000fe80000100a00 */
[----:B------:R-:W-:Y:S01]  /*3ca90*/  STL.64 [R1+0x2aa8], R32 ;  /* 0x002aa82001007387 */ /* 0x000fe20000100a00 */
[----:B------:R-:W-:-:S05]  /*3caa0*/  IMAD.WIDE R30, R4, 0x4, R30 ;  /* 0x00000004041e7825 */ /* 0x000fca00078e021e */
[----:B------:R-:W-:Y:S01]  /*3cab0*/  STL.64 [R1+0x2aa0], R30 ;  /* 0x002aa01e01007387 */ /* 0x000fe20000100a00 */
[----:B--2---:R-:W-:-:S05]  /*3cac0*/  IMAD.WIDE R28, R4, 0x4, R28 ;  /* 0x00000004041c7825 */ /* 0x004fca00078e021c */
[----:B------:R-:W-:Y:S01]  /*3cad0*/  STL.64 [R1+0x2a98], R28 ;  /* 0x002a981c01007387 */ /* 0x000fe20000100a00 */
[----:B------:R-:W-:-:S04]  /*3cae0*/  IMAD.WIDE R26, R4, 0x4, R26 ;  /* 0x00000004041a7825 */ /* 0x000fc800078e021a */
[C---:B------:R-:W-:Y:S01]  /*3caf0*/  IMAD.WIDE R24, R4.reuse, 0x4, R24 ;  /* 0x0000000404187825 */ /* 0x040fe200078e0218 */
[----:B------:R-:W-:Y:S03]  /*3cb00*/  STL.64 [R1+0x2a90], R26 ;  /* 0x002a901a01007387 */ /* 0x000fe60000100a00 */
[C---:B------:R-:W-:Y:S01]  /*3cb10*/  IMAD.WIDE R22, R4.reuse, 0x4, R22 ;  /* 0x0000000404167825 */ /* 0x040fe200078e0216 */
[----:B------:R-:W-:Y:S03]  /*3cb20*/  STL.64 [R1+0x2a88], R24 ;  /* 0x002a881801007387 */ /* 0x000fe60000100a00 */
[C---:B---3--:R-:W-:Y:S01]  /*3cb30*/  IMAD.WIDE R20, R4.reuse, 0x4, R20 ;  /* 0x0000000404147825 */ /* 0x048fe200078e0214 */
[----:B------:R-:W-:Y:S03]  /*3cb40*/  STL.64 [R1+0x2a80], R22 ;  /* 0x002a801601007387 */ /* 0x000fe60000100a00 */
[C---:B------:R-:W-:Y:S01]  /*3cb50*/  IMAD.WIDE R18, R4.reuse, 0x4, R18 ;  /* 0x0000000404127825 */ /* 0x040fe200078e0212 */
[----:B------:R-:W-:Y:S03]  /*3cb60*/  STL.64 [R1+0x2a78], R20 ;  /* 0x002a781401007387 */ /* 0x000fe60000100a00 */
[C---:B------:R-:W-:Y:S01]  /*3cb70*/  IMAD.WIDE R16, R4.reuse, 0x4, R16 ;  /* 0x0000000404107825 */ /* 0x040fe200078e0210 */
[----:B------:R-:W-:Y:S03]  /*3cb80*/  STL.64 [R1+0x2a70], R18 ;  /* 0x002a701201007387 */ /* 0x000fe60000100a00 */
[C---:B------:R-:W-:Y:S01]  /*3cb90*/  IMAD.WIDE R14, R4.reuse, 0x4, R14 ;  /* 0x00000004040e7825 */ /* 0x040fe200078e020e */
[----:B------:R-:W-:Y:S03]  /*3cba0*/  STL.64 [R1+0x2a68], R16 ;  /* 0x002a681001007387 */ /* 0x000fe60000100a00 */
[C---:B------:R-:W-:Y:S01]  /*3cbb0*/  IMAD.WIDE R12, R4.reuse, 0x4, R12 ;  /* 0x00000004040c7825 */ /* 0x040fe200078e020c */
[----:B------:R-:W-:Y:S04]  /*3cbc0*/  STL.64 [R1+0x2a60], R14 ;  /* 0x002a600e01007387 */ /* 0x000fe80000100a00 */
[----:B------:R-:W-:Y:S01]  /*3cbd0*/  STL.64 [R1+0x2a58], R12 ;  /* 0x002a580c01007387 */ /* 0x000fe20000100a00 */
[----:B------:R-:W-:-:S04]  /*3cbe0*/  IMAD.WIDE R10, R4, 0x4, R10 ;  /* 0x00000004040a7825 */ /* 0x000fc800078e020a */
[----:B------:R-:W-:-:S04]  /*3cbf0*/  IMAD.WIDE R8, R4, 0x4, R8 ;  /* 0x0000000404087825 */ /* 0x000fc800078e0208 */
[C---:B------:R-:W-:Y:S01]  /*3cc00*/  IMAD.WIDE R6, R4.reuse, 0x4, R6 ;  /* 0x0000000404067825 */ /* 0x040fe200078e0206 */
[----:B------:R-:W-:Y:S04]  /*3cc10*/  LDGSTS.E [R243+0x20100], desc[UR74][R244.64], P3 ;  /* 0x20100000f4f37fae */ /* 0x000fe800099a104a */
[----:B------:R-:W2:Y:S04]  /*3cc20*/  LDL.LU.64 R244, [R1+0x4cf0] ;  /* 0x004cf00001f47983 */ /* 0x000ea80000300a00 */
[----:B------:R1:W-:Y:S04]  /*3cc30*/  STL.64 [R1+0x2a50], R10 ;  /* 0x002a500a01007387 */ /* 0x0003e80000100a00 */
[----:B----4-:R-:W-:Y:S04]  /*3cc40*/  LDGSTS.E [R243+0x20180], desc[UR74][R246.64], P2 ;  /* 0x20180000f6f37fae */ /* 0x010fe800091a104a */
[----:B------:R-:W-:Y:S04]  /*3cc50*/  LDGSTS.E [R243+0x20900], desc[UR74][R248.64], P3 ;  /* 0x20900000f8f37fae */ /* 0x000fe800099a104a */
[----:B------:R-:W3:Y:S04]  /*3cc60*/  LDL.LU.64 R246, [R1+0x4ce8] ;  /* 0x004ce80001f67983 */ /* 0x000ee80000300a00 */
[----:B------:R4:W-:Y:S04]  /*3cc70*/  STL.64 [R1+0x2a10], R8 ;  /* 0x002a100801007387 */ /* 0x0009e80000100a00 */
[----:B------:R-:W2:Y:S04]  /*3cc80*/  LDL.LU.64 R248, [R1+0x4ce0] ;  /* 0x004ce00001f87983 */ /* 0x000ea80000300a00 */
[----:B------:R1:W-:Y:S04]  /*3cc90*/  STL.64 [R1+0x2a08], R6 ;  /* 0x002a080601007387 */ /* 0x0003e80000100a00 */
[----:B------:R-:W-:Y:S04]  /*3cca0*/  LDGSTS.E [R243+0x20980], desc[UR74][R250.64], P2 ;  /* 0x20980000faf37fae */ /* 0x000fe800091a104a */
[----:B------:R-:W-:Y:S04]  /*3ccb0*/  LDGSTS.E [R243+0x21100], desc[UR74][R2.64], P3 ;  /* 0x2110000002f37fae */ /* 0x000fe800099a104a */
[----:B------:R-:W2:Y:S04]  /*3ccc0*/  LDL.LU.64 R250, [R1+0x4cd8] ;  /* 0x004cd80001fa7983 */ /* 0x000ea80000300a00 */
[----:B------:R-:W2:Y:S04]  /*3ccd0*/  LDL.LU.64 R2, [R1+0x4cd0] ;  /* 0x004cd00001027983 */ /* 0x000ea80000300a00 */
[----:B--2---:R-:W-:Y:S04]  /*3cce0*/  LDGSTS.E [R243+0x21180], desc[UR74][R2.64], P2 ;  /* 0x2118000002f37fae */ /* 0x004fe800091a104a */
[----:B------:R-:W-:Y:S04]  /*3ccf0*/  LDGSTS.E [R243+0x21900], desc[UR74][R250.64], P3 ;  /* 0x21900000faf37fae */ /* 0x000fe800099a104a */
[----:B------:R-:W-:Y:S04]  /*3cd00*/  LDGSTS.E [R243+0x21980], desc[UR74][R248.64], P2 ;  /* 0x21980000f8f37fae */ /* 0x000fe800091a104a */
        /* <DEDUP_REMOVED lines=45> */
[----:B------:R-:W2:Y:S04]  /*3cfe0*/  LDL.LU.64 R2, [R1+0x4cc8] ;  /* 0x004cc80001027983 */ /* 0x000ea80000300a00 */
[----:B------:R-:W-:Y:S04]  /*3cff0*/  LDGSTS.E [R243+0x2d180], desc[UR74][R154.64], P2 ;  /* 0x2d1800009af37fae */ /* 0x000fe800091a104a */
[----:B------:R-:W-:Y:S04]  /*3d000*/  LDGSTS.E [R243+0x2d900], desc[UR74][R152.64], P3 ;  /* 0x2d90000098f37fae */ /* 0x000fe800099a104a */
[----:B------:R-:W-:Y:S04]  /*3d010*/  LDGSTS.E [R243+0x2d980], desc[UR74][R150.64], P2 ;  /* 0x2d98000096f37fae */ /* 0x000fe800091a104a */
[----:B------:R-:W1:Y:S04]  /*3d020*/  LDL.LU.64 R154, [R1+0xaf8] ;  /* 0x000af800019a7983 */ /* 0x000e680000300a00 */
[----:B------:R-:W4:Y:S04]  /*3d030*/  LDL.LU.64 R156, [R1+0x6f0] ;  /* 0x0006f000019c7983 */ /* 0x000f280000300a00 */
[----:B------:R-:W3:Y:S04]  /*3d040*/  LDL.LU.64 R190, [R1+0xb00] ;  /* 0x000b000001be7983 */ /* 0x000ee80000300a00 */
[----:B------:R-:W2:Y:S04]  /*3d050*/  LDL.LU.64 R184, [R1+0x6e8] ;  /* 0x0006e80001b87983 */ /* 0x000ea80000300a00 */
[----:B------:R-:W2:Y:S04]  /*3d060*/  LDL.LU.64 R188, [R1+0xa30] ;  /* 0x000a300001bc7983 */ /* 0x000ea80000300a00 */
[----:B------:R-:W2:Y:S04]  /*3d070*/  LDL.LU.64 R244, [R1+0x6e0] ;  /* 0x0006e00001f47983 */ /* 0x000ea80000300a00 */
[----:B------:R-:W2:Y:S04]  /*3d080*/  LDL.LU.64 R186, [R1+0xb08] ;  /* 0x000b080001ba7983 */ /* 0x000ea80000300a00 */
[----:B------:R-:W2:Y:S04]  /*3d090*/  LDL.LU.64 R182, [R1+0x6d8] ;  /* 0x0006d80001b67983 */ /* 0x000ea80000300a00 */
[----:B------:R-:W2:Y:S04]  /*3d0a0*/  LDL.LU.64 R196, [R1+0xb10] ;  /* 0x000b100001c47983 */ /* 0x000ea80000300a00 */
[----:B------:R-:W2:Y:S04]  /*3d0b0*/  LDL.LU.64 R180, [R1+0x6c8] ;  /* 0x0006c80001b47983 */ /* 0x000ea80000300a00 */
[----:B------:R-:W2:Y:S04]  /*3d0c0*/  LDL.LU.64 R178, [R1+0xb18] ;  /* 0x000b180001b27983 */ /* 0x000ea80000300a00 */
        /* <DEDUP_REMOVED lines=69> */
[----:B------:R1:W-:Y:S04]  /*3d520*/  LDGSTS.E [R243+0x3f180], desc[UR74][R10.64], P2 ;  /* 0x3f1800000af37fae */ /* 0x0003e800091a104a */
[----:B------:R4:W-:Y:S04]  /*3d530*/  LDGSTS.E [R243+0x3f900], desc[UR74][R8.64], P3 ;  /* 0x3f90000008f37fae */ /* 0x0009e800099a104a */
[----:B------:R-:W2:Y:S01]  /*3d540*/  LDL.LU.64 R194, [R1+0x6b8] ;  /* 0x0006b80001c27983 */ /* 0x000ea20000300a00 */
[----:B-1----:R-:W-:-:S03]  /*3d550*/  IMAD.WIDE R10, R4, 0x4, R154 ;  /* 0x00000004040a7825 */ /* 0x002fc600078e029a */
[----:B------:R3:W-:Y:S01]  /*3d560*/  LDGSTS.E [R243+0x3f980], desc[UR74][R6.64], P2 ;  /* 0x3f98000006f37fae */ /* 0x0007e200091a104a */
[----:B----4-:R-:W-:-:S03]  /*3d570*/  IMAD.WIDE R8, R4, 0x4, R156 ;  /* 0x0000000404087825 */ /* 0x010fc600078e029c */
[----:B------:R-:W4:Y:S04]  /*3d580*/  LDL.LU.64 R192, [R1+0xb20] ;  /* 0x000b200001c07983 */ /* 0x000f280000300a00 */
[----:B------:R-:W-:Y:S01]  /*3d590*/  STL [R1+0x4c88], R242 ;  /* 0x004c88f201007387 */ /* 0x000fe20000100800 */
[----:B---3--:R-:W-:-:S03]  /*3d5a0*/  IMAD.WIDE R6, R4, 0x4, R190 ;  /* 0x0000000404067825 */ /* 0x008fc600078e02be */
[----:B------:R-:W-:Y:S04]  /*3d5b0*/  STL.64 [R1+0xe8], R10 ;  /* 0x0000e80a01007387 */ /* 0x000fe80000100a00 */
[----:B------:R-:W3:Y:S04]  /*3d5c0*/  LDL.LU.64 R190, [R1+0x6a8] ;  /* 0x0006a80001be7983 */ /* 0x000ee80000300a00 */
[----:B------:R1:W-:Y:S04]  /*3d5d0*/  STL.64 [R1+0xf0], R8 ;  /* 0x0000f00801007387 */ /* 0x0003e80000100a00 */
[----:B------:R2:W-:Y:S02]  /*3d5e0*/  STL.64 [R1+0x188], R6 ;  /* 0x0001880601007387 */ /* 0x0005e40000100a00 */
[----:B--2---:R-:W-:-:S04]  /*3d5f0*/  IMAD.WIDE R244, R4, 0x4, R244 ;  /* 0x0000000404f47825 */ /* 0x004fc800078e02f4 */
[----:B-1----:R-:W-:-:S04]  /*3d600*/  IMAD.WIDE R8, R4, 0x4, R184 ;  /* 0x0000000404087825 */ /* 0x002fc800078e02b8 */
[C---:B------:R-:W-:Y:S02]  /*3d610*/  IMAD.WIDE R6, R4.reuse, 0x4, R188 ;  /* 0x0000000404067825 */ /* 0x040fe400078e02bc */
[----:B------:R-:W2:Y:S02]  /*3d620*/  LDL.LU.64 R188, [R1+0xa10] ;  /* 0x000a100001bc7983 */ /* 0x000ea40000300a00 */
[C---:B------:R-:W-:Y:S02]  /*3d630*/  IMAD.WIDE R250, R4.reuse, 0x4, R186 ;  /* 0x0000000404fa7825 */ /* 0x040fe400078e02ba */
[----:B------:R1:W-:Y:S02]  /*3d640*/  STL.64 [R1+0x190], R8 ;  /* 0x0001900801007387 */ /* 0x0003e40000100a00 */
[C---:B------:R-:W-:Y:S02]  /*3d650*/  IMAD.WIDE R248, R4.reuse, 0x4, R182 ;  /* 0x0000000404f87825 */ /* 0x040fe400078e02b6 */
[----:B------:R1:W-:Y:S04]  /*3d660*/  STL.64 [R1+0x258], R6 ;  /* 0x0002580601007387 */ /* 0x0003e80000100a00 */
[----:B------:R-:W2:Y:S01]  /*3d670*/  LDL.LU.64 R186, [R1+0x698] ;  /* 0x0006980001ba7983 */ /* 0x000ea20000300a00 */
[----:B------:R-:W-:-:S03]  /*3d680*/  IMAD.WIDE R242, R4, 0x4, R180 ;  /* 0x0000000404f27825 */ /* 0x000fc600078e02b4 */
[----:B------:R-:W2:Y:S04]  /*3d690*/  LDL.LU.64 R184, [R1+0xb28] ;  /* 0x000b280001b87983 */ /* 0x000ea80000300a00 */
[----:B------:R-:W2:Y:S04]  /*3d6a0*/  LDL.LU.64 R182, [R1+0x688] ;  /* 0x0006880001b67983 */ /* 0x000ea80000300a00 */
[----:B------:R-:W-:Y:S01]  /*3d6b0*/  STL.64 [R1+0x270], R244 ;  /* 0x000270f401007387 */ /* 0x000fe20000100a00 */
[----:B------:R-:W-:-:S03]  /*3d6c0*/  IMAD.WIDE R240, R4, 0x4, R178 ;  /* 0x0000000404f07825 */ /* 0x000fc600078e02b2 */
[----:B------:R-:W-:Y:S04]  /*3d6d0*/  STL.64 [R1+0x4ca0], R244 ;  /* 0x004ca0f401007387 */ /* 0x000fe80000100a00 */
[----:B------:R-:W2:Y:S04]  /*3d6e0*/  LDL.LU.64 R180, [R1+0xb30] ;  /* 0x000b300001b47983 */ /* 0x000ea80000300a00 */
[----:B------:R-:W-:Y:S04]  /*3d6f0*/  STL.64 [R1+0x2e0], R250 ;  /* 0x0002e0fa01007387 */ /* 0x000fe80000100a00 */
[----:B------:R-:W-:Y:S04]  /*3d700*/  STL.64 [R1+0x4ca8], R250 ;  /* 0x004ca8fa01007387 */ /* 0x000fe80000100a00 */
[----:B------:R-:W2:Y:S01]  /*3d710*/  LDL.LU.64 R178, [R1+0x678] ;  /* 0x0006780001b27983 */ /* 0x000ea20000300a00 */
[----:B------:R-:W-:-:S03]  /*3d720*/  IMAD.WIDE R246, R4, 0x4, R196 ;  /* 0x0000000404f67825 */ /* 0x000fc600078e02c4 */
[----:B------:R-:W2:Y:S04]  /*3d730*/  LDL.LU.64 R156, [R1+0xb38] ;  /* 0x000b3800019c7983 */ /* 0x000ea80000300a00 */
[----:B------:R-:W-:Y:S04]  /*3d740*/  STL.64 [R1+0x2f0], R248 ;  /* 0x0002f0f801007387 */ /* 0x000fe80000100a00 */
[----:B------:R-:W-:Y:S04]  /*3d750*/  STL.64 [R1+0x4cb0], R248 ;  /* 0x004cb0f801007387 */ /* 0x000fe80000100a00 */
[----:B------:R-:W2:Y:S04]  /*3d760*/  LDL.LU.64 R196, [R1+0x668] ;  /* 0x0006680001c47983 */ /* 0x000ea80000300a00 */
[----:B------:R-:W-:Y:S04]  /*3d770*/  STL.64 [R1+0x5a0], R246 ;  /* 0x0005a0f601007387 */ /* 0x000fe80000100a00 */
[----:B------:R-:W-:Y:S01]  /*3d780*/  STL.64 [R1+0x4cb8], R246 ;  /* 0x004cb8f601007387 */ /* 0x000fe20000100a00 */
[----:B------:R-:W-:-:S03]  /*3d790*/  IMAD.WIDE R238, R4, 0x4, R194 ;  /* 0x0000000404ee7825 */ /* 0x000fc600078e02c2 */
[----:B------:R-:W2:Y:S01]  /*3d7a0*/  LDL.LU.64 R194, [R1+0xb40] ;  /* 0x000b400001c27983 */ /* 0x000ea20000300a00 */
[----:B----4-:R-:W-:-:S03]  /*3d7b0*/  IMAD.WIDE R236, R4, 0x4, R192 ;  /* 0x0000000404ec7825 */ /* 0x010fc600078e02c0 */
[----:B------:R-:W4:Y:S04]  /*3d7c0*/  LDL.LU.64 R192, [R1+0x660] ;  /* 0x0006600001c07983 */ /* 0x000f280000300a00 */
[----:B------:R-:W-:Y:S04]  /*3d7d0*/  STL.64 [R1+0x5b0], R242 ;  /* 0x0005b0f201007387 */ /* 0x000fe80000100a00 */
[----:B------:R1:W-:Y:S01]  /*3d7e0*/  STL.64 [R1+0x4cc0], R242 ;  /* 0x004cc0f201007387 */ /* 0x0003e20000100a00 */
[----:B---3--:R-:W-:-:S03]  /*3d7f0*/  IMAD.WIDE R234, R4, 0x4, R190 ;  /* 0x0000000404ea7825 */ /* 0x008fc600078e02be */
[----:B------:R-:W3:Y:S04]  /*3d800*/  LDL.LU.64 R190, [R1+0x9f0] ;  /* 0x0009f00001be7983 */ /* 0x000ee80000300a00 */
[----:B------:R-:W-:Y:S01]  /*3d810*/  STL.64 [R1+0x640], R240 ;  /* 0x000640f001007387 */ /* 0x000fe20000100a00 */
[----:B--2---:R-:W-:-:S03]  /*3d820*/  IMAD.WIDE R232, R4, 0x4, R188 ;  /* 0x0000000404e87825 */ /* 0x004fc600078e02bc */
[----:B------:R-:W2:Y:S04]  /*3d830*/  LDL.LU.64 R188, [R1+0x658] ;  /* 0x0006580001bc7983 */ /* 0x000ea80000300a00 */
[----:B------:R-:W-:Y:S01]  /*3d840*/  STL.64 [R1+0x670], R238 ;  /* 0x000670ee01007387 */ /* 0x000fe20000100a00 */
[----:B------:R-:W-:-:S03]  /*3d850*/  IMAD.WIDE R230, R4, 0x4, R186 ;  /* 0x0000000404e67825 */ /* 0x000fc600078e02ba */
[----:B------:R-:W2:Y:S01]  /*3d860*/  LDL.LU.64 R186, [R1+0xb48] ;  /* 0x000b480001ba7983 */ /* 0x000ea20000300a00 */
[----:B------:R-:W-:-:S03]  /*3d870*/  IMAD.WIDE R228, R4, 0x4, R184 ;  /* 0x0000000404e47825 */ /* 0x000fc600078e02b8 */
[----:B------:R-:W-:Y:S01]  /*3d880*/  STL.64 [R1+0x6c8], R236 ;  /* 0x0006c8ec01007387 */ /* 0x000fe20000100a00 */
[----:B------:R-:W-:-:S03]  /*3d890*/  IMAD.WIDE R226, R4, 0x4, R182 ;  /* 0x0000000404e27825 */ /* 0x000fc600078e02b6 */
[----:B------:R-:W2:Y:S04]  /*3d8a0*/  LDL.LU.64 R184, [R1+0x650] ;  /* 0x0006500001b87983 */ /* 0x000ea80000300a00 */
[----:B------:R-:W-:Y:S04]  /*3d8b0*/  STL.64 [R1+0x6d0], R234 ;  /* 0x0006d0ea01007387 */ /* 0x000fe80000100a00 */
[----:B------:R-:W2:Y:S01]  /*3d8c0*/  LDL.LU.64 R182, [R1+0xb50] ;  /* 0x000b500001b67983 */ /* 0x000ea20000300a00 */
[----:B------:R-:W-:-:S03]  /*3d8d0*/  IMAD.WIDE R224, R4, 0x4, R180 ;  /* 0x0000000404e07825 */ /* 0x000fc600078e02b4 */
[----:B------:R-:W-:Y:S04]  /*3d8e0*/  STL.64 [R1+0x740], R232 ;  /* 0x000740e801007387 */ /* 0x000fe80000100a00 */
[----:B------:R-:W2:Y:S04]  /*3d8f0*/  LDL.LU.64 R180, [R1+0x648] ;  /* 0x0006480001b47983 */ /* 0x000ea80000300a00 */
[----:B------:R-:W-:Y:S01]  /*3d900*/  STL.64 [R1+0x748], R230 ;  /* 0x000748e601007387 */ /* 0x000fe20000100a00 */
[----:B------:R-:W-:-:S03]  /*3d910*/  IMAD.WIDE R222, R4, 0x4, R178 ;  /* 0x0000000404de7825 */ /* 0x000fc600078e02b2 */
[----:B------:R-:W2:Y:S01]  /*3d920*/  LDL.LU.64 R178, [R1+0xb58] ;  /* 0x000b580001b27983 */ /* 0x000ea20000300a00 */
[----:B------:R-:W-:-:S03]  /*3d930*/  IMAD.WIDE R220, R4, 0x4, R156 ;  /* 0x0000000404dc7825 */ /* 0x000fc600078e029c */
[----:B------:R-:W-:Y:S04]  /*3d940*/  STL.64 [R1+0x8b8], R228 ;  /* 0x0008b8e401007387 */ /* 0x000fe80000100a00 */
[----:B------:R-:W2:Y:S04]  /*3d950*/  LDL.LU.64 R156, [R1+0x638] ;  /* 0x00063800019c7983 */ /* 0x000ea80000300a00 */
[----:B------:R-:W-:Y:S01]  /*3d960*/  STL.64 [R1+0x8c0], R226 ;  /* 0x0008c0e201007387 */ /* 0x000fe20000100a00 */
[----:B------:R-:W-:-:S03]  /*3d970*/  IMAD.WIDE R218, R4, 0x4, R196 ;  /* 0x0000000404da7825 */ /* 0x000fc600078e02c4 */
[----:B------:R-:W2:Y:S04]  /*3d980*/  LDL.LU.64 R196, [R1+0xb60] ;  /* 0x000b600001c47983 */ /* 0x000ea80000300a00 */
[----:B------:R-:W-:Y:S01]  /*3d990*/  STL.64 [R1+0x900], R224 ;  /* 0x000900e001007387 */ /* 0x000fe20000100a00 */
[----:B------:R-:W-:-:S03]  /*3d9a0*/  IMAD.WIDE R216, R4, 0x4, R194 ;  /* 0x0000000404d87825 */ /* 0x000fc600078e02c2 */
[----:B------:R-:W2:Y:S04]  /*3d9b0*/  LDL.LU.64 R194, [R1+0x628] ;  /* 0x0006280001c27983 */ /* 0x000ea80000300a00 */
[----:B------:R-:W-:Y:S01]  /*3d9c0*/  STL.64 [R1+0x918], R222 ;  /* 0x000918de01007387 */ /* 0x000fe20000100a00 */
[----:B----4-:R-:W-:-:S03]  /*3d9d0*/  IMAD.WIDE R214, R4, 0x4, R192 ;  /* 0x0000000404d67825 */ /* 0x010fc600078e02c0 */
[----:B------:R-:W4:Y:S04]  /*3d9e0*/  LDL.LU.64 R192, [R1+0x9c8] ;  /* 0x0009c80001c07983 */ /* 0x000f280000300a00 */
[----:B------:R-:W-:Y:S01]  /*3d9f0*/  STL.64 [R1+0x970], R220 ;  /* 0x000970dc01007387 */ /* 0x000fe20000100a00 */
[----:B---3--:R-:W-:-:S03]  /*3da00*/  IMAD.WIDE R212, R4, 0x4, R190 ;  /* 0x0000000404d47825 */ /* 0x008fc600078e02be */
[----:B------:R-:W3:Y:S04]  /*3da10*/  LDL.LU.64 R190, [R1+0x618] ;  /* 0x0006180001be7983 */ /* 0x000ee80000300a00 */
[----:B------:R-:W-:Y:S01]  /*3da20*/  STL.64 [R1+0x978], R218 ;  /* 0x000978da01007387 */ /* 0x000fe20000100a00 */
[----:B--2---:R-:W-:-:S03]  /*3da30*/  IMAD.WIDE R210, R4, 0x4, R188 ;  /* 0x0000000404d27825 */ /* 0x004fc600078e02bc */
        /* <DEDUP_REMOVED lines=16> */
[----:B------:R-:W-:Y:S04]  /*3db40*/  STL.64 [R1+0x2000], R206 ;  /* 0x002000ce01007387 */ /* 0x000fe80000100a00 */
[----:B------:R-:W2:Y:S04]  /*3db50*/  LDL.LU.64 R154, [R1+0xb80] ;  /* 0x000b8000019a7983 */ /* 0x000ea80000300a00 */
[----:B------:R-:W-:Y:S04]  /*3db60*/  STL.64 [R1+0x2070], R204 ;  /* 0x002070cc01007387 */ /* 0x000fe80000100a00 */
[----:B------:R-:W2:Y:S04]  /*3db70*/  LDL.LU.64 R152, [R1+0x5d8] ;  /* 0x0005d80001987983 */ /* 0x000ea80000300a00 */
[----:B------:R-:W-:Y:S04]  /*3db80*/  STL.64 [R1+0x2078], R202 ;  /* 0x002078ca01007387 */ /* 0x000fe80000100a00 */
[----:B------:R-:W2:Y:S04]  /*3db90*/  LDL.LU.64 R150, [R1+0x9b0] ;  /* 0x0009b00001967983 */ /* 0x000ea80000300a00 */
[----:B------:R-:W-:Y:S04]  /*3dba0*/  STL.64 [R1+0x20e0], R200 ;  /* 0x0020e0c801007387 */ /* 0x000fe80000100a00 */
[----:B------:R-:W2:Y:S01]  /*3dbb0*/  LDL.LU.64 R148, [R1+0x5d0] ;  /* 0x0005d00001947983 */ /* 0x000ea20000300a00 */
[----:B------:R-:W-:-:S04]  /*3dbc0*/  IMAD.WIDE R198, R4, 0x4, R156 ;  /* 0x0000000404c67825 */ /* 0x000fc800078e029c */
[C---:B------:R-:W-:Y:S01]  /*3dbd0*/  IMAD.WIDE R196, R4.reuse, 0x4, R196 ;  /* 0x0000000404c47825 */ /* 0x040fe200078e02c4 */
[----:B------:R-:W-:Y:S04]  /*3dbe0*/  STL.64 [R1+0x20e8], R198 ;  /* 0x0020e8c601007387 */ /* 0x000fe80000100a00 */
[----:B------:R-:W2:Y:S04]  /*3dbf0*/  LDL.LU.64 R126, [R1+0xb88] ;  /* 0x000b8800017e7983 */ /* 0x000ea80000300a00 */
[----:B------:R-:W-:Y:S04]  /*3dc00*/  STL.64 [R1+0x21c8], R196 ;  /* 0x0021c8c401007387 */ /* 0x000fe80000100a00 */
[----:B------:R-:W2:Y:S01]  /*3dc10*/  LDL.LU.64 R128, [R1+0x5c8] ;  /* 0x0005c80001807983 */ /* 0x000ea20000300a00 */
[----:B------:R-:W-:-:S05]  /*3dc20*/  IMAD.WIDE R194, R4, 0x4, R194 ;  /* 0x0000000404c27825 */ /* 0x000fca00078e02c2 */
[----:B------:R-:W-:Y:S01]  /*3dc30*/  STL.64 [R1+0x21d0], R194 ;  /* 0x0021d0c201007387 */ /* 0x000fe20000100a00 */
[----:B----4-:R-:W-:-:S03]  /*3dc40*/  IMAD.WIDE R192, R4, 0x4, R192 ;  /* 0x0000000404c07825 */ /* 0x010fc600078e02c0 */
[----:B------:R-:W4:Y:S04]  /*3dc50*/  LDL.LU.64 R130, [R1+0xb90] ;  /* 0x000b900001827983 */ /* 0x000f280000300a00 */
[----:B------:R-:W-:Y:S04]  /*3dc60*/  STL.64 [R1+0x2278], R192 ;  /* 0x002278c001007387 */ /* 0x000fe80000100a00 */
[----:B------:R-:W4:Y:S01]  /*3dc70*/  LDL.LU.64 R132, [R1+0x5c0] ;  /* 0x0005c00001847983 */ /* 0x000f220000300a00 */
[----:B---3--:R-:W-:-:S05]  /*3dc80*/  IMAD.WIDE R190, R4, 0x4, R190 ;  /* 0x0000000404be7825 */ /* 0x008fca00078e02be */
[----:B------:R-:W-:Y:S04]  /*3dc90*/  STL.64 [R1+0x2280], R190 ;  /* 0x002280be01007387 */ /* 0x000fe80000100a00 */
[----:B------:R-:W3:Y:S01]  /*3dca0*/  LDL.LU.64 R160, [R1+0xb98] ;  /* 0x000b980001a07983 */ /* 0x000ee20000300a00 */
[----:B--2---:R-:W-:-:S05]  /*3dcb0*/  IMAD.WIDE R188, R4, 0x4, R188 ;  /* 0x0000000404bc7825 */ /* 0x004fca00078e02bc */
[----:B------:R-:W-:Y:S04]  /*3dcc0*/  STL.64 [R1+0x22d0], R188 ;  /* 0x0022d0bc01007387 */ /* 0x000fe80000100a00 */
[----:B------:R-:W2:Y:S01]  /*3dcd0*/  LDL.LU.64 R158, [R1+0x5b8] ;  /* 0x0005b800019e7983 */ /* 0x000ea20000300a00 */
[----:B------:R-:W-:-:S05]  /*3dce0*/  IMAD.WIDE R186, R4, 0x4, R186 ;  /* 0x0000000404ba7825 */ /* 0x000fca00078e02ba */
[----:B------:R-:W-:Y:S01]  /*3dcf0*/  STL.64 [R1+0x22d8], R186 ;  /* 0x0022d8ba01007387 */ /* 0x000fe20000100a00 */
[----:B------:R-:W-:-:S03]  /*3dd00*/  IMAD.WIDE R184, R4, 0x4, R184 ;  /* 0x0000000404b87825 */ /* 0x000fc600078e02b8 */
[----:B------:R-:W2:Y:S04]  /*3dd10*/  LDL.LU.64 R156, [R1+0xba0] ;  /* 0x000ba000019c7983 */ /* 0x000ea80000300a00 */
[----:B------:R-:W-:Y:S01]  /*3dd20*/  STL.64 [R1+0x2348], R184 ;  /* 0x002348b801007387 */ /* 0x000fe20000100a00 */
[----:B------:R-:W-:-:S04]  /*3dd30*/  IMAD.WIDE R182, R4, 0x4, R182 ;  /* 0x0000000404b67825 */ /* 0x000fc800078e02b6 */
[----:B------:R-:W-:-:S04]  /*3dd40*/  IMAD.WIDE R180, R4, 0x4, R180 ;  /* 0x0000000404b47825 */ /* 0x000fc800078e02b4 */
[----:B------:R-:W-:-:S04]  /*3dd50*/  IMAD.WIDE R178, R4, 0x4, R178 ;  /* 0x0000000404b27825 */ /* 0x000fc800078e02b2 */
[C---:B------:R-:W-:Y:S02]  /*3dd60*/  IMAD.WIDE R176, R4.reuse, 0x4, R154 ;  /* 0x0000000404b07825 */ /* 0x040fe400078e029a */
        /* <DEDUP_REMOVED lines=12> */
[----:B------:R-:W-:-:S03]  /*3de30*/  IMAD.WIDE R168, R4, 0x4, R126 ;  /* 0x0000000404a87825 */ /* 0x000fc600078e027e */
[----:B------:R-:W-:Y:S04]  /*3de40*/  STL.64 [R1+0x24a0], R174 ;  /* 0x0024a0ae01007387 */ /* 0x000fe80000100a00 */
[----:B------:R-:W2:Y:S01]  /*3de50*/  LDL.LU.64 R144, [R1+0xbb0] ;  /* 0x000bb00001907983 */ /* 0x000ea20000300a00 */
[----:B------:R-:W-:-:S03]  /*3de60*/  IMAD.WIDE R166, R4, 0x4, R128 ;  /* 0x0000000404a67825 */ /* 0x000fc600078e0280 */
        /* <DEDUP_REMOVED lines=8> */
[----:B----4-:R-:W-:-:S05]  /*3def0*/  IMAD.WIDE R164, R4, 0x4, R130 ;  /* 0x0000000404a47825 */ /* 0x010fca00078e0282 */
[----:B------:R-:W-:Y:S01]  /*3df00*/  STL.64 [R1+0x2578], R164 ;  /* 0x002578a401007387 */ /* 0x000fe20000100a00 */
[----:B------:R-:W-:-:S03]  /*3df10*/  IMAD.WIDE R162, R4, 0x4, R132 ;  /* 0x0000000404a27825 */ /* 0x000fc600078e0284 */
        /* <DEDUP_REMOVED lines=10> */
[----:B------:R-:W-:Y:S04]  /*3dfc0*/  STL.64 [R1+0x25f8], R156 ;  /* 0x0025f89c01007387 */ /* 0x000fe80000100a00 */
[----:B------:R-:W2:Y:S01]  /*3dfd0*/  LDL.LU.64 R126, [R1+0x560] ;  /* 0x00056000017e7983 */ /* 0x000ea20000300a00 */
[----:B------:R-:W-:-:S05]  /*3dfe0*/  IMAD.WIDE R154, R4, 0x4, R154 ;  /* 0x00000004049a7825 */ /* 0x000fca00078e029a */
[----:B------:R-:W-:Y:S01]  /*3dff0*/  STL.64 [R1+0x2600], R154 ;  /* 0x0026009a01007387 */ /* 0x000fe20000100a00 */
[----:B------:R-:W-:-:S04]  /*3e000*/  IMAD.WIDE R152, R4, 0x4, R152 ;  /* 0x0000000404987825 */ /* 0x000fc800078e0298 */
[----:B------:R-:W-:-:S04]  /*3e010*/  IMAD.WIDE R150, R4, 0x4, R150 ;  /* 0x0000000404967825 */ /* 0x000fc800078e0296 */
[----:B------:R-:W-:-:S04]  /*3e020*/  IMAD.WIDE R148, R4, 0x4, R148 ;  /* 0x0000000404947825 */ /* 0x000fc800078e0294 */
[C---:B------:R-:W-:Y:S02]  /*3e030*/  IMAD.WIDE R146, R4.reuse, 0x4, R124 ;  /* 0x0000000404927825 */ /* 0x040fe400078e027c */
[----:B------:R-:W2:Y:S04]  /*3e040*/  LDL.LU.64 R124, [R1+0xbd0] ;  /* 0x000bd000017c7983 */ /* 0x000ea80000300a00 */
[----:B------:R-:W-:Y:S04]  /*3e050*/  STL.64 [R1+0x2618], R152 ;  /* 0x0026189801007387 */ /* 0x000fe80000100a00 */
[----:B------:R-:W2:Y:S04]  /*3e060*/  LDL.LU.64 R122, [R1+0x138] ;  /* 0x00013800017a7983 */ /* 0x000ea80000300a00 */
[----:B------:R-:W-:Y:S04]  /*3e070*/  STL.64 [R1+0x2628], R150 ;  /* 0x0026289601007387 */ /* 0x000fe80000100a00 */
[----:B------:R-:W2:Y:S04]  /*3e080*/  LDL.LU.64 R120, [R1+0xbd8] ;  /* 0x000bd80001787983 */ /* 0x000ea80000300a00 */
[----:B------:R-:W-:Y:S04]  /*3e090*/  STL.64 [R1+0x2648], R148 ;  /* 0x0026489401007387 */ /* 0x000fe80000100a00 */
[----:B------:R-:W2:Y:S01]  /*3e0a0*/  LDL.LU.64 R118, [R1+0x100] ;  /* 0x0001000001767983 */ /* 0x000ea20000300a00 */
[----:B------:R-:W-:-:S03]  /*3e0b0*/  IMAD.WIDE R144, R4, 0x4, R144 ;  /* 0x0000000404907825 */ /* 0x000fc600078e0290 */
[----:B------:R-:W-:Y:S01]  /*3e0c0*/  STL.64 [R1+0x2650], R146 ;  /* 0x0026509201007387 */ /* 0x000fe20000100a00 */
[----:B------:R-:W-:-:S04]  /*3e0d0*/  IMAD.WIDE R142, R4, 0x4, R108 ;  /* 0x00000004048e7825 */ /* 0x000fc800078e026c */
[C---:B------:R-:W-:Y:S02]  /*3e0e0*/  IMAD.WIDE R138, R4.reuse, 0x4, R116 ;  /* 0x00000004048a7825 */ /* 0x040fe400078e0274 */
[----:B------:R-:W2:Y:S02]  /*3e0f0*/  LDL.LU.64 R116, [R1+0xbe0] ;  /* 0x000be00001747983 */ /* 0x000ea40000300a00 */
[C---:B------:R-:W-:Y:S02]  /*3e100*/  IMAD.WIDE R140, R4.reuse, 0x4, R140 ;  /* 0x00000004048c7825 */ /* 0x040fe400078e028c */
[----:B------:R-:W-:Y:S02]  /*3e110*/  STL.64 [R1+0x2668], R144 ;  /* 0x0026689001007387 */ /* 0x000fe40000100a00 */
[C---:B------:R-:W-:Y:S02]  /*3e120*/  IMAD.WIDE R136, R4.reuse, 0x4, R114 ;  /* 0x0000000404887825 */ /* 0x040fe400078e0272 */
        /* <DEDUP_REMOVED lines=16> */
[----:B------:R3:W-:Y:S04]  /*3e230*/  STL.64 [R1+0x2808], R130 ;  /* 0x0028088201007387 */ /* 0x0007e80000100a00 */
        /* <DEDUP_REMOVED lines=27> */
[----:B------:R-:W-:-:S04]  /*3e3f0*/  IMAD.WIDE R110, R4, 0x4, R110 ;  /* 0x00000004046e7825 */ /* 0x000fc800078e026e */
[----:B------:R-:W-:-:S04]  /*3e400*/  IMAD.WIDE R108, R4, 0x4, R108 ;  /* 0x00000004046c7825 */ /* 0x000fc800078e026c */
[----:B------:R-:W-:-:S04]  /*3e410*/  IMAD.WIDE R106, R4, 0x4, R66 ;  /* 0x00000004046a7825 */ /* 0x000fc800078e0242 */
[C---:B----4-:R-:W-:Y:S02]  /*3e420*/  IMAD.WIDE R104, R4.reuse, 0x4, R82 ;  /* 0x0000000404687825 */ /* 0x050fe400078e0252 */
[----:B------:R-:W4:Y:S04]  /*3e430*/  LDL.LU.64 R82, [R1+0x90] ;  /* 0x0000900001527983 */ /* 0x000f280000300a00 */
[----:B------:R-:W-:Y:S04]  /*3e440*/  STL.64 [R1+0x29b8], R110 ;  /* 0x0029b86e01007387 */ /* 0x000fe80000100a00 */
[----:B------:R-:W4:Y:S01]  /*3e450*/  LDL.LU.64 R80, [R1+0xc20] ;  /* 0x000c200001507983 */ /* 0x000f220000300a00 */
[----:B------:R-:W-:-:S03]  /*3e460*/  IMAD.WIDE R102, R4, 0x4, R74 ;  /* 0x0000000404667825 */ /* 0x000fc600078e024a */
[----:B------:R-:W-:Y:S04]  /*3e470*/  STL.64 [R1+0x29b0], R108 ;  /* 0x0029b06c01007387 */ /* 0x000fe80000100a00 */
[----:B------:R-:W4:Y:S01]  /*3e480*/  LDL.LU.64 R78, [R1+0x800] ;  /* 0x00080000014e7983 */ /* 0x000f220000300a00 */
[----:B---3--:R-:W-:-:S03]  /*3e490*/  IMAD.WIDE R100, R4, 0x4, R76 ;  /* 0x0000000404647825 */ /* 0x008fc600078e024c */
[----:B------:R-:W-:Y:S04]  /*3e4a0*/  STL.64 [R1+0x29a8], R106 ;  /* 0x0029a86a01007387 */ /* 0x000fe80000100a00 */
[----:B------:R-:W3:Y:S04]  /*3e4b0*/  LDL.LU.64 R76, [R1+0x8a8] ;  /* 0x0008a800014c7983 */ /* 0x000ee80000300a00 */
[----:B------:R-:W-:Y:S04]  /*3e4c0*/  STL.64 [R1+0x29a0], R104 ;  /* 0x0029a06801007387 */ /* 0x000fe80000100a00 */
[----:B------:R-:W3:Y:S04]  /*3e4d0*/  LDL.LU.64 R74, [R1+0x88] ;  /* 0x00008800014a7983 */ /* 0x000ee80000300a00 */
[----:B------:R-:W-:Y:S04]  /*3e4e0*/  STL.64 [R1+0x2998], R102 ;  /* 0x0029986601007387 */ /* 0x000fe80000100a00 */
[----:B------:R-:W3:Y:S01]  /*3e4f0*/  LDL.LU.64 R72, [R1+0xc28] ;  /* 0x000c280001487983 */ /* 0x000ee20000300a00 */
[----:B--2---:R-:W-:-:S03]  /*3e500*/  IMAD.WIDE R98, R4, 0x4, R98 ;  /* 0x0000000404627825 */ /* 0x004fc600078e0262 */
[----:B------:R-:W-:Y:S04]  /*3e510*/  STL.64 [R1+0x2990], R100 ;  /* 0x0029906401007387 */ /* 0x000fe80000100a00 */
[----:B------:R-:W-:Y:S04]  /*3e520*/  STL.64 [R1+0x2988], R98 ;  /* 0x0029886201007387 */ /* 0x000fe80000100a00 */
[----:B------:R-:W2:Y:S01]  /*3e530*/  LDL.LU.64 R70, [R1+0x808] ;  /* 0x0008080001467983 */ /* 0x000ea20000300a00 */
[----:B------:R-:W-:-:S05]  /*3e540*/  IMAD.WIDE R96, R4, 0x4, R96 ;  /* 0x0000000404607825 */ /* 0x000fca00078e0260 */
[----:B------:R-:W-:Y:S01]  /*3e550*/  STL.64 [R1+0x2980], R96 ;  /* 0x0029806001007387 */ /* 0x000fe20000100a00 */
[----:B------:R-:W-:-:S04]  /*3e560*/  IMAD.WIDE R94, R4, 0x4, R88 ;  /* 0x00000004045e7825 */ /* 0x000fc800078e0258 */
[C---:B------:R-:W-:Y:S02]  /*3e570*/  IMAD.WIDE R88, R4.reuse, 0x4, R68 ;  /* 0x0000000404587825 */ /* 0x040fe400078e0244 */
[----:B------:R-:W2:Y:S04]  /*3e580*/  LDL.LU.64 R68, [R1+0x8a0] ;  /* 0x0008a00001447983 */ /* 0x000ea80000300a00 */
[----:B------:R-:W-:Y:S04]  /*3e590*/  STL.64 [R1+0x2978], R94 ;  /* 0x0029785e01007387 */ /* 0x000fe80000100a00 */
[----:B------:R-:W2:Y:S01]  /*3e5a0*/  LDL.LU.64 R66, [R1+0x80] ;  /* 0x0000800001427983 */ /* 0x000ea20000300a00 */
[----:B------:R-:W-:-:S04]  /*3e5b0*/  IMAD.WIDE R92, R4, 0x4, R92 ;  /* 0x00000004045c7825 */ /* 0x000fc800078e025c */
[C---:B------:R-:W-:Y:S01]  /*3e5c0*/  IMAD.WIDE R90, R4.reuse, 0x4, R90 ;  /* 0x00000004045a7825 */ /* 0x040fe200078e025a */
[----:B------:R-:W-:Y:S03]  /*3e5d0*/  STL.64 [R1+0x2970], R92 ;  /* 0x0029705c01007387 */ /* 0x000fe60000100a00 */
[C---:B------:R-:W-:Y:S01]  /*3e5e0*/  IMAD.WIDE R86, R4.reuse, 0x4, R86 ;  /* 0x0000000404567825 */ /* 0x040fe200078e0256 */
[----:B------:R-:W2:Y:S03]  /*3e5f0*/  LDL.LU.64 R64, [R1+0xc30] ;  /* 0x000c300001407983 */ /* 0x000ea60000300a00 */
[C---:B------:R-:W-:Y:S01]  /*3e600*/  IMAD.WIDE R84, R4.reuse, 0x4, R60 ;  /* 0x0000000404547825 */ /* 0x040fe200078e023c */
[----:B------:R-:W-:Y:S04]  /*3e610*/  STL.64 [R1+0x2968], R90 ;  /* 0x0029685a01007387 */ /* 0x000fe80000100a00 */
[----:B------:R-:W2:Y:S04]  /*3e620*/  LDL.LU.64 R62, [R1+0x810] ;  /* 0x00081000013e7983 */ /* 0x000ea80000300a00 */
        /* <DEDUP_REMOVED lines=11> */
[----:B------:R1:W-:Y:S01]  /*3e6e0*/  STL.64 [R1+0x2940], R80 ;  /* 0x0029405001007387 */ /* 0x0003e20000100a00 */
[----:B------:R-:W-:-:S03]  /*3e6f0*/  IMAD.WIDE R78, R4, 0x4, R78 ;  /* 0x00000004044e7825 */ /* 0x000fc600078e024e */
[----:B------:R-:W4:Y:S04]  /*3e700*/  LDL.LU.64 R50, [R1+0x70] ;  /* 0x0000700001327983 */ /* 0x000f280000300a00 */
[----:B------:R-:W4:Y:S01]  /*3e710*/  LDL.LU.64 R28, [R1+0xc38] ;  /* 0x000c3800011c7983 */ /* 0x000f220000300a00 */
[----:B---3--:R-:W-:-:S03]  /*3e720*/  IMAD.WIDE R76, R4, 0x4, R76 ;  /* 0x00000004044c7825 */ /* 0x008fc600078e024c */
[----:B------:R-:W-:Y:S04]  /*3e730*/  STL.64 [R1+0x2938], R78 ;  /* 0x0029384e01007387 */ /* 0x000fe80000100a00 */
[----:B------:R-:W3:Y:S01]  /*3e740*/  LDL.LU.64 R46, [R1+0x820] ;  /* 0x00082000012e7983 */ /* 0x000ee20000300a00 */
[----:B------:R-:W-:-:S03]  /*3e750*/  IMAD.WIDE R74, R4, 0x4, R74 ;  /* 0x00000004044a7825 */ /* 0x000fc600078e024a */
[----:B------:R1:W-:Y:S04]  /*3e760*/  STL.64 [R1+0x2930], R76 ;  /* 0x0029304c01007387 */ /* 0x0003e80000100a00 */
[----:B------:R-:W3:Y:S01]  /*3e770*/  LDL.LU.64 R44, [R1+0x880] ;  /* 0x00088000012c7983 */ /* 0x000ee20000300a00 */
[----:B------:R-:W-:-:S03]  /*3e780*/  IMAD.WIDE R72, R4, 0x4, R72 ;  /* 0x0000000404487825 */ /* 0x000fc600078e0248 */
[----:B------:R-:W-:Y:S04]  /*3e790*/  STL.64 [R1+0x2928], R74 ;  /* 0x0029284a01007387 */ /* 0x000fe80000100a00 */
[----:B------:R-:W3:Y:S04]  /*3e7a0*/  LDL.LU.64 R42, [R1+0x68] ;  /* 0x00006800012a7983 */ /* 0x000ee80000300a00 */
[----:B------:R-:W-:Y:S04]  /*3e7b0*/  STL.64 [R1+0x2920], R72 ;  /* 0x0029204801007387 */ /* 0x000fe80000100a00 */
[----:B------:R-:W3:Y:S01]  /*3e7c0*/  LDL.LU.64 R20, [R1+0xc40] ;  /* 0x000c400001147983 */ /* 0x000ee20000300a00 */
[----:B--2---:R-:W-:-:S05]  /*3e7d0*/  IMAD.WIDE R70, R4, 0x4, R70 ;  /* 0x0000000404467825 */ /* 0x004fca00078e0246 */
[----:B------:R-:W-:Y:S01]  /*3e7e0*/  STL.64 [R1+0x2918], R70 ;  /* 0x0029184601007387 */ /* 0x000fe20000100a00 */
[----:B------:R-:W-:-:S05]  /*3e7f0*/  IMAD.WIDE R68, R4, 0x4, R68 ;  /* 0x0000000404447825 */ /* 0x000fca00078e0244 */
[----:B------:R-:W-:Y:S01]  /*3e800*/  STL.64 [R1+0x2910], R68 ;  /* 0x0029104401007387 */ /* 0x000fe20000100a00 */
[----:B------:R-:W-:-:S03]  /*3e810*/  IMAD.WIDE R66, R4, 0x4, R66 ;  /* 0x0000000404427825 */ /* 0x000fc600078e0242 */
[----:B------:R-:W2:Y:S04]  /*3e820*/  LDL.LU.64 R38, [R1+0x828] ;  /* 0x0008280001267983 */ /* 0x000ea80000300a00 */
[----:B------:R-:W-:Y:S04]  /*3e830*/  STL.64 [R1+0x2908], R66 ;  /* 0x0029084201007387 */ /* 0x000fe80000100a00 */
[----:B------:R-:W2:Y:S01]  /*3e840*/  LDL.LU.64 R36, [R1+0x878] ;  /* 0x0008780001247983 */ /* 0x000ea20000300a00 */
[----:B------:R-:W-:-:S04]  /*3e850*/  IMAD.WIDE R64, R4, 0x4, R64 ;  /* 0x0000000404407825 */ /* 0x000fc800078e0240 */
[C---:B------:R-:W-:Y:S01]  /*3e860*/  IMAD.WIDE R62, R4.reuse, 0x4, R62 ;  /* 0x00000004043e7825 */ /* 0x040fe200078e023e */
[----:B------:R-:W-:Y:S03]  /*3e870*/  STL.64 [R1+0x2900], R64 ;  /* 0x0029004001007387 */ /* 0x000fe60000100a00 */
[C---:B------:R-:W-:Y:S01]  /*3e880*/  IMAD.WIDE R60, R4.reuse, 0x4, R60 ;  /* 0x00000004043c7825 */ /* 0x040fe200078e023c */
[----:B------:R-:W-:Y:S04]  /*3e890*/  STL.64 [R1+0x28f8], R62 ;  /* 0x0028f83e01007387 */ /* 0x000fe80000100a00 */
[----:B------:R-:W2:Y:S01]  /*3e8a0*/  LDL.LU.64 R34, [R1+0x60] ;  /* 0x0000600001227983 */ /* 0x000ea20000300a00 */
[----:B------:R-:W-:-:S03]  /*3e8b0*/  IMAD.WIDE R58, R4, 0x4, R58 ;  /* 0x00000004043a7825 */ /* 0x000fc600078e023a */
[----:B------:R-:W-:Y:S04]  /*3e8c0*/  STL.64 [R1+0x28f0], R60 ;  /* 0x0028f03c01007387 */ /* 0x000fe80000100a00 */
[----:B------:R-:W2:Y:S01]  /*3e8d0*/  LDL.LU.64 R32, [R1+0xc48] ;  /* 0x000c480001207983 */ /* 0x000ea20000300a00 */
[----:B------:R-:W-:-:S03]  /*3e8e0*/  IMAD.WIDE R56, R4, 0x4, R56 ;  /* 0x0000000404387825 */ /* 0x000fc600078e0238 */
[----:B------:R-:W-:Y:S04]  /*3e8f0*/  STL.64 [R1+0x28e8], R58 ;  /* 0x0028e83a01007387 */ /* 0x000fe80000100a00 */
[----:B------:R-:W-:Y:S01]  /*3e900*/  STL.64 [R1+0x28e0], R56 ;  /* 0x0028e03801007387 */ /* 0x000fe20000100a00 */
[----:B------:R-:W-:-:S03]  /*3e910*/  IMAD.WIDE R54, R4, 0x4, R54 ;  /* 0x0000000404367825 */ /* 0x000fc600078e0236 */
[----:B------:R-:W2:Y:S04]  /*3e920*/  LDL.LU.64 R30, [R1+0x830] ;  /* 0x00083000011e7983 */ /* 0x000ea80000300a00 */
[----:B------:R-:W-:Y:S01]  /*3e930*/  STL.64 [R1+0x28d8], R54 ;  /* 0x0028d83601007387 */ /* 0x000fe20000100a00 */
[----:B----4-:R-:W-:-:S04]  /*3e940*/  IMAD.WIDE R52, R4, 0x4, R52 ;  /* 0x0000000404347825 */ /* 0x010fc800078e0234 */
[----:B------:R-:W-:-:S04]  /*3e950*/  IMAD.WIDE R50, R4, 0x4, R50 ;  /* 0x0000000404327825 */ /* 0x000fc800078e0232 */
[C---:B------:R-:W-:Y:S02]  /*3e960*/  IMAD.WIDE R48, R4.reuse, 0x4, R28 ;  /* 0x0000000404307825 */ /* 0x040fe400078e021c */
[----:B------:R-:W4:Y:S04]  /*3e970*/  LDL.LU.64 R28, [R1+0x870] ;  /* 0x00087000011c7983 */ /* 0x000f280000300a00 */
[----:B------:R-:W-:Y:S01]  /*3e980*/  STL.64 [R1+0x28d0], R52 ;  /* 0x0028d03401007387 */ /* 0x000fe20000100a00 */
[----:B---3--:R-:W-:-:S03]  /*3e990*/  IMAD.WIDE R46, R4, 0x4, R46 ;  /* 0x00000004042e7825 */ /* 0x008fc600078e022e */
[----:B------:R-:W-:Y:S04]  /*3e9a0*/  STL.64 [R1+0x28c8], R50 ;  /* 0x0028c83201007387 */ /* 0x000fe80000100a00 */
[----:B------:R-:W3:Y:S01]  /*3e9b0*/  LDL.LU.64 R26, [R1+0x58] ;  /* 0x00005800011a7983 */ /* 0x000ee20000300a00 */
[----:B------:R-:W-:-:S03]  /*3e9c0*/  IMAD.WIDE R44, R4, 0x4, R44 ;  /* 0x00000004042c7825 */ /* 0x000fc600078e022c */
[----:B------:R-:W3:Y:S04]  /*3e9d0*/  LDL.LU.64 R24, [R1+0xc50] ;  /* 0x000c500001187983 */ /* 0x000ee80000300a00 */
[----:B------:R-:W-:Y:S04]  /*3e9e0*/  STL.64 [R1+0x28c0], R48 ;  /* 0x0028c03001007387 */ /* 0x000fe80000100a00 */
[----:B------:R-:W3:Y:S01]  /*3e9f0*/  LDL.LU.64 R22, [R1+0x838] ;  /* 0x0008380001167983 */ /* 0x000ee20000300a00 */
[----:B------:R-:W-:-:S04]  /*3ea00*/  IMAD.WIDE R42, R4, 0x4, R42 ;  /* 0x00000004042a7825 */ /* 0x000fc800078e022a */
        /* <DEDUP_REMOVED lines=10> */
[----:B-1----:R-:W3:Y:S04]  /*3eab0*/  LDL.LU.64 R8, [R1+0x850] ;  /* 0x0008500001087983 */ /* 0x002ee80000300a00 */
[----:B------:R-:W-:Y:S04]  /*3eac0*/  STL.64 [R1+0x28a0], R40 ;  /* 0x0028a02801007387 */ /* 0x000fe80000100a00 */
[----:B------:R-:W3:Y:S04]  /*3ead0*/  LDL.LU.64 R6, [R1+0x848] ;  /* 0x0008480001067983 */ /* 0x000ee80000300a00 */
[----:B------:R-:W3:Y:S01]  /*3eae0*/  LDL.64 R242, [R1+0xe8] ;  /* 0x0000e80001f27983 */ /* 0x000ee20000100a00 */
[----:B--2---:R-:W-:-:S05]  /*3eaf0*/  IMAD.WIDE R38, R4, 0x4, R38 ;  /* 0x0000000404267825 */ /* 0x004fca00078e0226 */
[----:B------:R-:W-:Y:S01]  /*3eb00*/  STL.64 [R1+0x2898], R38 ;  /* 0x0028982601007387 */ /* 0x000fe20000100a00 */
[----:B------:R-:W-:-:S03]  /*3eb10*/  IMAD.WIDE R36, R4, 0x4, R36 ;  /* 0x0000000404247825 */ /* 0x000fc600078e0224 */
[----:B------:R-:W2:Y:S04]  /*3eb20*/  LDL.64 R246, [R1+0xf0] ;  /* 0x0000f00001f67983 */ /* 0x000ea80000100a00 */
[----:B------:R-:W2:Y:S04]  /*3eb30*/  LDL.64 R248, [R1+0x188] ;  /* 0x0001880001f87983 */ /* 0x000ea80000100a00 */
[----:B------:R-:W-:Y:S04]  /*3eb40*/  STL.64 [R1+0x2890], R36 ;  /* 0x0028902401007387 */ /* 0x000fe80000100a00 */
[----:B------:R-:W2:Y:S04]  /*3eb50*/  LDL.64 R250, [R1+0x190] ;  /* 0x0001900001fa7983 */ /* 0x000ea80000100a00 */
[----:B------:R-:W2:Y:S01]  /*3eb60*/  LDL.64 R244, [R1+0x258] ;  /* 0x0002580001f47983 */ /* 0x000ea20000100a00 */
[----:B------:R-:W-:-:S04]  /*3eb70*/  IMAD.WIDE R34, R4, 0x4, R34 ;  /* 0x0000000404227825 */ /* 0x000fc800078e0222 */
[C---:B------:R-:W-:Y:S01]  /*3eb80*/  IMAD.WIDE R32, R4.reuse, 0x4, R32 ;  /* 0x0000000404207825 */ /* 0x040fe200078e0220 */
[----:B------:R-:W-:Y:S04]  /*3eb90*/  STL.64 [R1+0x2888], R34 ;  /* 0x0028882201007387 */ /* 0x000fe80000100a00 */
[----:B------:R-:W-:Y:S01]  /*3eba0*/  STL.64 [R1+0x2880], R32 ;  /* 0x0028802001007387 */ /* 0x000fe20000100a00 */
[----:B------:R-:W-:-:S05]  /*3ebb0*/  IMAD.WIDE R30, R4, 0x4, R30 ;  /* 0x00000004041e7825 */ /* 0x000fca00078e021e */
[----:B------:R-:W-:Y:S01]  /*3ebc0*/  STL.64 [R1+0x2878], R30 ;  /* 0x0028781e01007387 */ /* 0x000fe20000100a00 */
[----:B----4-:R-:W-:-:S05]  /*3ebd0*/  IMAD.WIDE R28, R4, 0x4, R28 ;  /* 0x00000004041c7825 */ /* 0x010fca00078e021c */
[----:B------:R-:W-:Y:S01]  /*3ebe0*/  STL.64 [R1+0x2870], R28 ;  /* 0x0028701c01007387 */ /* 0x000fe20000100a00 */
[----:B---3--:R-:W-:-:S04]  /*3ebf0*/  IMAD.WIDE R26, R4, 0x4, R26 ;  /* 0x00000004041a7825 */ /* 0x008fc800078e021a */
[C---:B------:R-:W-:Y:S01]  /*3ec00*/  IMAD.WIDE R24, R4.reuse, 0x4, R24 ;  /* 0x0000000404187825 */ /* 0x040fe200078e0218 */
        /* <DEDUP_REMOVED lines=18> */
[----:B------:R-:W3:Y:S04]  /*3ed30*/  LDL.LU.64 R242, [R1+0x4cc0] ;  /* 0x004cc00001f27983 */ /* 0x000ee80000300a00 */
[----:B------:R-:W-:Y:S04]  /*3ed40*/  STL.64 [R1+0x2828], R10 ;  /* 0x0028280a01007387 */ /* 0x000fe80000100a00 */
[----:B--2---:R-:W-:Y:S04]  /*3ed50*/  LDGSTS.E [R2+0x20280], desc[UR74][R246.64], P2 ;  /* 0x20280000f6027fae */ /* 0x004fe800091a104a */
[----:B------:R-:W-:Y:S04]  /*3ed60*/  LDGSTS.E [R2+0x20a00], desc[UR74][R248.64], P3 ;  /* 0x20a00000f8027fae */ /* 0x000fe800099a104a */
[----:B------:R-:W2:Y:S04]  /*3ed70*/  LDL.LU.64 R246, [R1+0x4cb8] ;  /* 0x004cb80001f67983 */ /* 0x000ea80000300a00 */
[----:B------:R-:W-:Y:S04]  /*3ed80*/  STL.64 [R1+0x2820], R8 ;  /* 0x0028200801007387 */ /* 0x000fe80000100a00 */
[----:B------:R-:W4:Y:S04]  /*3ed90*/  LDL.LU.64 R248, [R1+0x4cb0] ;  /* 0x004cb00001f87983 */ /* 0x000f280000300a00 */
[----:B------:R1:W-:Y:S04]  /*3eda0*/  STL.64 [R1+0x2818], R6 ;  /* 0x0028180601007387 */ /* 0x0003e80000100a00 */
[----:B------:R-:W-:Y:S04]  /*3edb0*/  LDGSTS.E [R2+0x20a80], desc[UR74][R250.64], P2 ;  /* 0x20a80000fa027fae */ /* 0x000fe800091a104a */
[----:B------:R-:W-:Y:S04]  /*3edc0*/  LDGSTS.E [R2+0x21200], desc[UR74][R244.64], P3 ;  /* 0x21200000f4027fae */ /* 0x000fe800099a104a */
[----:B------:R-:W2:Y:S04]  /*3edd0*/  LDL.LU.64 R250, [R1+0x4ca8] ;  /* 0x004ca80001fa7983 */ /* 0x000ea80000300a00 */
[----:B------:R-:W2:Y:S04]  /*3ede0*/  LDL.LU.64 R244, [R1+0x4ca0] ;  /* 0x004ca00001f47983 */ /* 0x000ea80000300a00 */
[----:B--2---:R-:W-:Y:S04]  /*3edf0*/  LDGSTS.E [R2+0x21280], desc[UR74][R244.64], P2 ;  /* 0x21280000f4027fae */ /* 0x004fe800091a104a */
[----:B------:R-:W-:Y:S04]  /*3ee00*/  LDGSTS.E [R2+0x21a00], desc[UR74][R250.64], P3 ;  /* 0x21a00000fa027fae */ /* 0x000fe800099a104a */
[----:B----4-:R-:W-:Y:S04]  /*3ee10*/  LDGSTS.E [R2+0x21a80], desc[UR74][R248.64], P2 ;  /* 0x21a80000f8027fae */ /* 0x010fe800091a104a */
        /* <DEDUP_REMOVED lines=61> */
[----:B------:R-:W3:Y:S04]  /*3f1f0*/  LDL.LU.64 R130, [R1+0xa48] ;  /* 0x000a480001827983 */ /* 0x000ee80000300a00 */
[----:B------:R-:W4:Y:S04]  /*3f200*/  LDL.LU.64 R190, [R1+0x7d8] ;  /* 0x0007d80001be7983 */ /* 0x000f280000300a00 */
[----:B------:R-:W2:Y:S04]  /*3f210*/  LDL.LU.64 R132, [R1+0xd80] ;  /* 0x000d800001847983 */ /* 0x000ea80000300a00 */
[----:B------:R-:W2:Y:S04]  /*3f220*/  LDL.LU.64 R188, [R1+0xc58] ;  /* 0x000c580001bc7983 */ /* 0x000ea80000300a00 */
[----:B------:R-:W3:Y:S04]  /*3f230*/  LDL.LU.64 R152, [R1+0xe60] ;  /* 0x000e600001987983 */ /* 0x000ee80000300a00 */
[----:B------:R-:W3:Y:S04]  /*3f240*/  LDL.LU.64 R186, [R1+0xd78] ;  /* 0x000d780001ba7983 */ /* 0x000ee80000300a00 */
[----:B------:R-:W3:Y:S04]  /*3f250*/  LDL.LU.64 R150, [R1+0xfd8] ;  /* 0x000fd80001967983 */ /* 0x000ee80000300a00 */
[----:B------:R-:W3:Y:S04]  /*3f260*/  LDL.LU.64 R184, [R1+0xdd0] ;  /* 0x000dd00001b87983 */ /* 0x000ee80000300a00 */
[----:B------:R-:W1:Y:S04]  /*3f270*/  LDL.LU.64 R160, [R1+0xfd0] ;  /* 0x000fd00001a07983 */ /* 0x000e680000300a00 */
[----:B------:R-:W3:Y:S04]  /*3f280*/  LDL.LU.64 R182, [R1+0xdd8] ;  /* 0x000dd80001b67983 */ /* 0x000ee80000300a00 */
[----:B------:R-:W3:Y:S04]  /*3f290*/  LDL.LU.64 R158, [R1+0xfc8] ;  /* 0x000fc800019e7983 */ /* 0x000ee80000300a00 */
[----:B------:R-:W3:Y:S04]  /*3f2a0*/  LDL.LU.64 R180, [R1+0xde0] ;  /* 0x000de00001b47983 */ /* 0x000ee80000300a00 */
[----:B------:R-:W3:Y:S04]  /*3f2b0*/  LDL.LU.64 R148, [R1+0xfc0] ;  /* 0x000fc00001947983 */ /* 0x000ee80000300a00 */
[----:B------:R-:W3:Y:S04]  /*3f2c0*/  LDL.LU.64 R178, [R1+0xde8] ;  /* 0x000de80001b27983 */ /* 0x000ee80000300a00 */
[----:B------:R-:W3:Y:S04]  /*3f2d0*/  LDL.LU.64 R154, [R1+0xfb8] ;  /* 0x000fb800019a7983 */ /* 0x000ee80000300a00 */
[----:B------:R-:W3:Y:S04]  /*3f2e0*/  LDL.LU.64 R156, [R1+0xd70] ;  /* 0x000d7000019c7983 */ /* 0x000ee80000300a00 */
        /* <DEDUP_REMOVED lines=23> */
[----:B------:R-:W-:Y:S04]  /*3f460*/  LDGSTS.E [R2+0x36a80], desc[UR74][R78.64], P2 ;  /* 0x36a800004e027fae */ /* 0x000fe800091a104a */
[----:B------:R2:W-:Y:S04]  /*3f470*/  LDGSTS.E [R2+0x37200], desc[UR74][R76.64], P3 ;  /* 0x372000004c027fae */ /* 0x0005e800099a104a */
        /* <DEDUP_REMOVED lines=32> */
[----:B------:R-:W3:Y:S04]  /*3f680*/  LDL.LU.64 R196, [R1+0xfe0] ;  /* 0x000fe00001c47983 */ /* 0x000ee80000300a00 */
[----:B------:R-:W-:Y:S04]  /*3f690*/  LDGSTS.E [R2+0x3f280], desc[UR74][R10.64], P2 ;  /* 0x3f2800000a027fae */ /* 0x000fe800091a104a */
[----:B------:R-:W3:Y:S04]  /*3f6a0*/  LDL.LU.64 R194, [R1+0xd68] ;  /* 0x000d680001c27983 */ /* 0x000ee80000300a00 */
[----:B------:R-:W-:Y:S01]  /*3f6b0*/  LDGSTS.E [R2+0x3fa00], desc[UR74][R8.64], P3 ;  /* 0x3fa0000008027fae */ /* 0x000fe200099a104a */
[----:B----4-:R-:W-:-:S03]  /*3f6c0*/  IMAD.WIDE R80, R4, 0x4, R190 ;  /* 0x0000000404507825 */ /* 0x010fc600078e02be */
[----:B------:R-:W4:Y:S04]  /*3f6d0*/  LDL.LU.64 R192, [R1+0xfe8] ;  /* 0x000fe80001c07983 */ /* 0x000f280000300a00 */
[----:B------:R1:W-:Y:S01]  /*3f6e0*/  LDGSTS.E [R2+0x3fa80], desc[UR74][R6.64], P2 ;  /* 0x3fa8000006027fae */ /* 0x0003e200091a104a */
[----:B--2---:R-:W-:-:S03]  /*3f6f0*/  IMAD.WIDE R76, R4, 0x4, R188 ;  /* 0x00000004044c7825 */ /* 0x004fc600078e02bc */
[----:B------:R2:W-:Y:S04]  /*3f700*/  STL [R1+0x4c90], R3 ;  /* 0x004c900301007387 */ /* 0x0005e80000100800 */
[----:B------:R-:W4:Y:S01]  /*3f710*/  LDL.LU.64 R190, [R1+0xd60] ;  /* 0x000d600001be7983 */ /* 0x000f220000300a00 */
[----:B---3--:R-:W-:-:S03]  /*3f720*/  IMAD.WIDE R134, R4, 0x4, R186 ;  /* 0x0000000404867825 */ /* 0x008fc600078e02ba */
[----:B------:R-:W3:Y:S04]  /*3f730*/  LDL.LU.64 R188, [R1+0xff0] ;  /* 0x000ff00001bc7983 */ /* 0x000ee80000300a00 */
[----:B------:R-:W3:Y:S01]  /*3f740*/  LDL.LU.64 R186, [R1+0xd58] ;  /* 0x000d580001ba7983 */ /* 0x000ee20000300a00 */
[----:B------:R-:W-:-:S03]  /*3f750*/  IMAD.WIDE R240, R4, 0x4, R184 ;  /* 0x0000000404f07825 */ /* 0x000fc600078e02b8 */
[----:B------:R-:W3:Y:S01]  /*3f760*/  LDL.LU.64 R184, [R1+0xff8] ;  /* 0x000ff80001b87983 */ /* 0x000ee20000300a00 */
[----:B-1----:R-:W-:-:S04]  /*3f770*/  IMAD.WIDE R6, R4, 0x4, R160 ;  /* 0x0000000404067825 */ /* 0x002fc800078e02a0 */
[C---:B--2---:R-:W-:Y:S02]  /*3f780*/  IMAD.WIDE R2, R4.reuse, 0x4, R182 ;  /* 0x0000000404027825 */ /* 0x044fe400078e02b6 */
[----:B------:R-:W2:Y:S04]  /*3f790*/  LDL.LU.64 R182, [R1+0xd50] ;  /* 0x000d500001b67983 */ /* 0x000ea80000300a00 */
[----:B------:R1:W-:Y:S04]  /*3f7a0*/  STL.64 [R1+0x90], R6 ;  /* 0x0000900601007387 */ /* 0x0003e80000100a00 */
[----:B------:R1:W-:Y:S02]  /*3f7b0*/  STL.64 [R1+0xb8], R2 ;  /* 0x0000b80201007387 */ /* 0x0003e40000100a00 */
[----:B-1----:R-:W-:-:S04]  /*3f7c0*/  IMAD.WIDE R6, R4, 0x4, R158 ;  /* 0x0000000404067825 */ /* 0x002fc800078e029e */
[C---:B------:R-:W-:Y:S02]  /*3f7d0*/  IMAD.WIDE R2, R4.reuse, 0x4, R180 ;  /* 0x0000000404027825 */ /* 0x040fe400078e02b4 */
[----:B------:R-:W2:Y:S04]  /*3f7e0*/  LDL.LU.64 R180, [R1+0xfb0] ;  /* 0x000fb00001b47983 */ /* 0x000ea80000300a00 */
[----:B------:R1:W-:Y:S04]  /*3f7f0*/  STL.64 [R1+0x178], R6 ;  /* 0x0001780601007387 */ /* 0x0003e80000100a00 */
[----:B------:R1:W-:Y:S01]  /*3f800*/  STL.64 [R1+0x180], R2 ;  /* 0x0001800201007387 */ /* 0x0003e20000100a00 */
[----:B------:R-:W-:-:S04]  /*3f810*/  IMAD.WIDE R248, R4, 0x4, R156 ;  /* 0x0000000404f87825 */ /* 0x000fc800078e029c */
[----:B-1----:R-:W-:-:S04]  /*3f820*/  IMAD.WIDE R6, R4, 0x4, R148 ;  /* 0x0000000404067825 */ /* 0x002fc800078e0294 */
[C---:B------:R-:W-:Y:S02]  /*3f830*/  IMAD.WIDE R2, R4.reuse, 0x4, R178 ;  /* 0x0000000404027825 */ /* 0x040fe400078e02b2 */
[----:B------:R-:W2:Y:S04]  /*3f840*/  LDL.LU.64 R178, [R1+0xdf0] ;  /* 0x000df00001b27983 */ /* 0x000ea80000300a00 */
[----:B------:R1:W-:Y:S04]  /*3f850*/  STL.64 [R1+0x248], R6 ;  /* 0x0002480601007387 */ /* 0x0003e80000100a00 */
[----:B------:R-:W2:Y:S01]  /*3f860*/  LDL.LU.64 R156, [R1+0xfa8] ;  /* 0x000fa800019c7983 */ /* 0x000ea20000300a00 */
[----:B------:R-:W-:-:S04]  /*3f870*/  IMAD.WIDE R250, R4, 0x4, R154 ;  /* 0x0000000404fa7825 */ /* 0x000fc800078e029a */
[C---:B------:R-:W-:Y:S02]  /*3f880*/  IMAD.WIDE R246, R4.reuse, 0x4, R196 ;  /* 0x0000000404f67825 */ /* 0x040fe400078e02c4 */
        /* <DEDUP_REMOVED lines=8> */
[----:B------:R-:W-:-:S03]  /*3f910*/  IMAD.WIDE R234, R4, 0x4, R190 ;  /* 0x0000000404ea7825 */ /* 0x000fc600078e02be */
[----:B------:R-:W4:Y:S01]  /*3f920*/  LDL.LU.64 R190, [R1+0xf98] ;  /* 0x000f980001be7983 */ /* 0x000f220000300a00 */
[----:B---3--:R-:W-:-:S03]  /*3f930*/  IMAD.WIDE R232, R4, 0x4, R188 ;  /* 0x0000000404e87825 */ /* 0x008fc600078e02bc */
[----:B------:R-:W-:Y:S01]  /*3f940*/  STL.64 [R1+0x578], R246 ;  /* 0x000578f601007387 */ /* 0x000fe20000100a00 */
[----:B------:R-:W-:-:S03]  /*3f950*/  IMAD.WIDE R230, R4, 0x4, R186 ;  /* 0x0000000404e67825 */ /* 0x000fc600078e02ba */
[----:B------:R-:W3:Y:S01]  /*3f960*/  LDL.LU.64 R188, [R1+0xe08] ;  /* 0x000e080001bc7983 */ /* 0x000ee20000300a00 */
[----:B------:R-:W-:-:S03]  /*3f970*/  IMAD.WIDE R228, R4, 0x4, R184 ;  /* 0x0000000404e47825 */ /* 0x000fc600078e02b8 */
[----:B------:R-:W-:Y:S04]  /*3f980*/  STL.64 [R1+0x580], R242 ;  /* 0x000580f201007387 */ /* 0x000fe80000100a00 */
[----:B------:R-:W3:Y:S01]  /*3f990*/  LDL.LU.64 R186, [R1+0xf90] ;  /* 0x000f900001ba7983 */ /* 0x000ee20000300a00 */
[----:B--2---:R-:W-:-:S03]  /*3f9a0*/  IMAD.WIDE R226, R4, 0x4, R182 ;  /* 0x0000000404e27825 */ /* 0x004fc600078e02b6 */
[----:B------:R-:W-:Y:S04]  /*3f9b0*/  STL.64 [R1+0x628], R236 ;  /* 0x000628ec01007387 */ /* 0x000fe80000100a00 */
[----:B------:R-:W2:Y:S04]  /*3f9c0*/  LDL.LU.64 R184, [R1+0xd48] ;  /* 0x000d480001b87983 */ /* 0x000ea80000300a00 */
        /* <DEDUP_REMOVED lines=24> */
[----:B------:R-:W4:Y:S04]  /*3fb50*/  LDL.LU.64 R190, [R1+0xd28] ;  /* 0x000d280001be7983 */ /* 0x000f280000300a00 */
[----:B------:R-:W-:Y:S01]  /*3fb60*/  STL.64 [R1+0x8f8], R218 ;  /* 0x0008f8da01007387 */ /* 0x000fe20000100a00 */
[----:B---3--:R-:W-:-:S03]  /*3fb70*/  IMAD.WIDE R210, R4, 0x4, R188 ;  /* 0x0000000404d27825 */ /* 0x008fc600078e02bc */
[----:B------:R-:W3:Y:S04]  /*3fb80*/  LDL.LU.64 R188, [R1+0xf88] ;  /* 0x000f880001bc7983 */ /* 0x000ee80000300a00 */
[----:B------:R-:W-:Y:S01]  /*3fb90*/  STL.64 [R1+0x960], R216 ;  /* 0x000960d801007387 */ /* 0x000fe20000100a00 */
[----:B------:R-:W-:-:S03]  /*3fba0*/  IMAD.WIDE R208, R4, 0x4, R186 ;  /* 0x0000000404d07825 */ /* 0x000fc600078e02ba */
        /* <DEDUP_REMOVED lines=26> */
[----:B------:R-:W-:Y:S04]  /*3fd50*/  LDGSTS.E [R244+0x20300], desc[UR74][R82.64], P3 ;  /* 0x2030000052f47fae */ /* 0x000fe800099a104a */
[----:B------:R-:W-:Y:S04]  /*3fd60*/  LDGSTS.E [R244+0x20380], desc[UR74][R80.64], P2 ;  /* 0x2038000050f47fae */ /* 0x000fe800091a104a */
[----:B------:R-:W-:Y:S04]  /*3fd70*/  LDGSTS.E [R244+0x20b00], desc[UR74][R78.64], P3 ;  /* 0x20b000004ef47fae */ /* 0x000fe800099a104a */
[----:B------:R-:W-:Y:S04]  /*3fd80*/  LDGSTS.E [R244+0x20b80], desc[UR74][R76.64], P2 ;  /* 0x20b800004cf47fae */ /* 0x000fe800091a104a */
[----:B------:R-:W-:Y:S04]  /*3fd90*/  LDGSTS.E [R244+0x21300], desc[UR74][R108.64], P3 ;  /* 0x213000006cf47fae */ /* 0x000fe800099a104a */
[----:B------:R-:W-:Y:S04]  /*3fda0*/  LDGSTS.E [R244+0x21380], desc[UR74][R134.64], P2 ;  /* 0x2138000086f47fae */ /* 0x000fe800091a104a */
[----:B------:R-:W-:Y:S04]  /*3fdb0*/  LDGSTS.E [R244+0x21b00], desc[UR74][R238.64], P3 ;  /* 0x21b00000eef47fae */ /* 0x000fe800099a104a */
[----:B------:R-:W-:Y:S01]  /*3fdc0*/  LDGSTS.E [R244+0x21b80], desc[UR74][R240.64], P2 ;  /* 0x21b80000f0f47fae */ /* 0x000fe200091a104a */
[----:B------:R-:W-:-:S05]  /*3fdd0*/  IMAD.WIDE R196, R4, 0x4, R196 ;  /* 0x0000000404c47825 */ /* 0x000fca00078e02c4 */
[----:B------:R-:W-:Y:S01]  /*3fde0*/  STL.64 [R1+0xf90], R196 ;  /* 0x000f90c401007387 */ /* 0x000fe20000100a00 */
[----:B------:R-:W-:-:S03]  /*3fdf0*/  IMAD.WIDE R194, R4, 0x4, R194 ;  /* 0x0000000404c27825 */ /* 0x000fc600078e02c2 */
[----:B------:R-:W2:Y:S04]  /*3fe00*/  LDL.LU.64 R128, [R1+0xd18] ;  /* 0x000d180001807983 */ /* 0x000ea80000300a00 */
[----:B------:R-:W-:Y:S01]  /*3fe10*/  STL.64 [R1+0xf98], R194 ;  /* 0x000f98c201007387 */ /* 0x000fe20000100a00 */
[----:B----4-:R-:W-:-:S03]  /*3fe20*/  IMAD.WIDE R192, R4, 0x4, R192 ;  /* 0x0000000404c07825 */ /* 0x010fc600078e02c0 */
[----:B------:R-:W4:Y:S04]  /*3fe30*/  LDL.LU.64 R130, [R1+0x1028] ;  /* 0x0010280001827983 */ /* 0x000f280000300a00 */
[----:B------:R-:W-:Y:S04]  /*3fe40*/  STL.64 [R1+0xfa0], R192 ;  /* 0x000fa0c001007387 */ /* 0x000fe80000100a00 */
[----:B------:R-:W4:Y:S01]  /*3fe50*/  LDL.LU.64 R132, [R1+0xd10] ;  /* 0x000d100001847983 */ /* 0x000f220000300a00 */
[----:B------:R-:W-:-:S05]  /*3fe60*/  IMAD.WIDE R190, R4, 0x4, R190 ;  /* 0x0000000404be7825 */ /* 0x000fca00078e02be */
        /* <DEDUP_REMOVED lines=39> */
[----:B------:R-:W-:Y:S01]  /*400e0*/  STL.64 [R1+0xfe8], R164 ;  /* 0x000fe8a401007387 */ /* 0x000fe20000100a00 */
[----:B------:R-:W-:-:S03]  /*400f0*/  IMAD.WIDE R162, R4, 0x4, R132 ;  /* 0x0000000404a27825 */ /* 0x000fc600078e0284 */
[----:B------:R-:W4:Y:S04]  /*40100*/  LDL.LU.64 R132, [R1+0xcf8] ;  /* 0x000cf80001847983 */ /* 0x000f280000300a00 */
[----:B------:R-:W-:Y:S04]  /*40110*/  STL.64 [R1+0xff0], R162 ;  /* 0x000ff0a201007387 */ /* 0x000fe80000100a00 */
[----:B------:R-:W4:Y:S01]  /*40120*/  LDL.LU.64 R130, [R1+0x1040] ;  /* 0x0010400001827983 */ /* 0x000f220000300a00 */
[----:B---3--:R-:W-:-:S05]  /*40130*/  IMAD.WIDE R160, R4, 0x4, R160 ;  /* 0x0000000404a07825 */ /* 0x008fca00078e02a0 */
[----:B------:R-:W-:Y:S01]  /*40140*/  STL.64 [R1+0xff8], R160 ;  /* 0x000ff8a001007387 */ /* 0x000fe20000100a00 */
[----:B------:R-:W-:-:S03]  /*40150*/  IMAD.WIDE R158, R4, 0x4, R158 ;  /* 0x00000004049e7825 */ /* 0x000fc600078e029e */
[----:B------:R-:W3:Y:S04]  /*40160*/  LDL.LU.64 R128, [R1+0xcf0] ;  /* 0x000cf00001807983 */ /* 0x000ee80000300a00 */
[----:B------:R-:W-:Y:S01]  /*40170*/  STL.64 [R1+0x1000], R158 ;  /* 0x0010009e01007387 */ /* 0x000fe20000100a00 */
[----:B--2---:R-:W-:-:S03]  /*40180*/  IMAD.WIDE R156, R4, 0x4, R156 ;  /* 0x00000004049c7825 */ /* 0x004fc600078e029c */
        /* <DEDUP_REMOVED lines=41> */
[----:B--2---:R-:W-:-:S03]  /*40420*/  IMAD.WIDE R126, R4, 0x4, R126 ;  /* 0x00000004047e7825 */ /* 0x004fc600078e027e */
[----:B------:R-:W2:Y:S04]  /*40430*/  LDL.LU.64 R96, [R1+0xf18] ;  /* 0x000f180001607983 */ /* 0x000ea80000300a00 */
[----:B------:R-:W-:Y:S01]  /*40440*/  STL.64 [R1+0x4708], R126 ;  /* 0x0047087e01007387 */ /* 0x000fe20000100a00 */
[----:B------:R-:W-:-:S03]  /*40450*/  IMAD.WIDE R124, R4, 0x4, R124 ;  /* 0x00000004047c7825 */ /* 0x000fc600078e027c */
[----:B------:R-:W3:Y:S04]  /*40460*/  LDL.LU.64 R60, [R1+0xcd0] ;  /* 0x000cd000013c7983 */ /* 0x000ee80000300a00 */
[----:B------:R-:W-:Y:S04]  /*40470*/  STL.64 [R1+0x4700], R124 ;  /* 0x0047007c01007387 */ /* 0x000fe80000100a00 */
[----:B------:R-:W3:Y:S01]  /*40480*/  LDL.LU.64 R92, [R1+0xe68] ;  /* 0x000e6800015c7983 */ /* 0x000ee20000300a00 */
[----:B------:R-:W-:-:S05]  /*40490*/  IMAD.WIDE R122, R4, 0x4, R122 ;  /* 0x00000004047a7825 */ /* 0x000fca00078e027a */
[----:B------:R-:W-:Y:S01]  /*404a0*/  STL.64 [R1+0x4718], R122 ;  /* 0x0047187a01007387 */ /* 0x000fe20000100a00 */
[----:B------:R-:W-:-:S03]  /*404b0*/  IMAD.WIDE R120, R4, 0x4, R120 ;  /* 0x0000000404787825 */ /* 0x000fc600078e0278 */
[----:B------:R-:W3:Y:S01]  /*404c0*/  LDL.LU.64 R90, [R1+0xcc8] ;  /* 0x000cc800015a7983 */ /* 0x000ee20000300a00 */
[----:B------:R-:W-:-:S03]  /*404d0*/  IMAD.WIDE R118, R4, 0x4, R118 ;  /* 0x0000000404767825 */ /* 0x000fc600078e0276 */
[----:B------:R-:W-:Y:S04]  /*404e0*/  STL.64 [R1+0x4710], R120 ;  /* 0x0047107801007387 */ /* 0x000fe80000100a00 */
[----:B------:R-:W-:Y:S04]  /*404f0*/  STL.64 [R1+0x48b8], R118 ;  /* 0x0048b87601007387 */ /* 0x000fe80000100a00 */
[----:B------:R-:W3:Y:S01]  /*40500*/  LDL.LU.64 R88, [R1+0xe70] ;  /* 0x000e700001587983 */ /* 0x000ee20000300a00 */
[----:B------:R-:W-:-:S05]  /*40510*/  IMAD.WIDE R116, R4, 0x4, R116 ;  /* 0x0000000404747825 */ /* 0x000fca00078e0274 */
[----:B------:R-:W-:Y:S01]  /*40520*/  STL.64 [R1+0x48b0], R116 ;  /* 0x0048b07401007387 */ /* 0x000fe20000100a00 */
[----:B------:R-:W-:-:S04]  /*40530*/  IMAD.WIDE R114, R4, 0x4, R114 ;  /* 0x0000000404727825 */ /* 0x000fc800078e0272 */
[C---:B------:R-:W-:Y:S02]  /*40540*/  IMAD.WIDE R106, R4.reuse, 0x4, R86 ;  /* 0x00000004046a7825 */ /* 0x040fe400078e0256 */
[----:B------:R-:W3:Y:S04]  /*40550*/  LDL.LU.64 R86, [R1+0xcc0] ;  /* 0x000cc00001567983 */ /* 0x000ee80000300a00 */
[----:B------:R-:W-:Y:S04]  /*40560*/  STL.64 [R1+0x48a8], R114 ;  /* 0x0048a87201007387 */ /* 0x000fe80000100a00 */
[----:B------:R-:W3:Y:S01]  /*40570*/  LDL.LU.64 R84, [R1+0xe78] ;  /* 0x000e780001547983 */ /* 0x000ee20000300a00 */
[----:B------:R-:W-:-:S04]  /*40580*/  IMAD.WIDE R112, R4, 0x4, R112 ;  /* 0x0000000404707825 */ /* 0x000fc800078e0270 */
[C---:B------:R-:W-:Y:S01]  /*40590*/  IMAD.WIDE R110, R4.reuse, 0x4, R110 ;  /* 0x00000004046e7825 */ /* 0x040fe200078e026e */
[----:B------:R-:W-:Y:S03]  /*405a0*/  STL.64 [R1+0x48a0], R112 ;  /* 0x0048a07001007387 */ /* 0x000fe60000100a00 */
[----:B------:R-:W-:-:S04]  /*405b0*/  IMAD.WIDE R104, R4, 0x4, R66 ;  /* 0x0000000404687825 */ /* 0x000fc800078e0242 */
[C---:B----4-:R-:W-:Y:S02]  /*405c0*/  IMAD.WIDE R102, R4.reuse, 0x4, R74 ;  /* 0x0000000404667825 */ /* 0x050fe400078e024a */
[----:B------:R-:W4:Y:S04]  /*405d0*/  LDL.LU.64 R74, [R1+0xcb8] ;  /* 0x000cb800014a7983 */ /* 0x000f280000300a00 */
[----:B------:R-:W-:Y:S01]  /*405e0*/  STL.64 [R1+0x4898], R110 ;  /* 0x0048986e01007387 */ /* 0x000fe20000100a00 */
[----:B------:R-:W-:-:S03]  /*405f0*/  IMAD.WIDE R100, R4, 0x4, R68 ;  /* 0x0000000404647825 */ /* 0x000fc600078e0244 */
[----:B------:R-:W4:Y:S04]  /*40600*/  LDL.LU.64 R72, [R1+0xe80] ;  /* 0x000e800001487983 */ /* 0x000f280000300a00 */
[----:B------:R-:W4:Y:S04]  /*40610*/  LDL.LU.64 R70, [R1+0xcb0] ;  /* 0x000cb00001467983 */ /* 0x000f280000300a00 */
[----:B------:R-:W-:Y:S01]  /*40620*/  STL.64 [R1+0x4890], R106 ;  /* 0x0048906a01007387 */ /* 0x000fe20000100a00 */
[----:B------:R-:W-:-:S03]  /*40630*/  IMAD.WIDE R98, R4, 0x4, R98 ;  /* 0x0000000404627825 */ /* 0x000fc600078e0262 */
        /* <DEDUP_REMOVED lines=8> */
[----:B------:R-:W-:-:S03]  /*406c0*/  IMAD.WIDE R92, R4, 0x4, R92 ;  /* 0x00000004045c7825 */ /* 0x000fc600078e025c */
[----:B------:R-:W3:Y:S04]  /*406d0*/  LDL.LU.64 R62, [R1+0xca0] ;  /* 0x000ca000013e7983 */ /* 0x000ee80000300a00 */
[----:B------:R-:W-:Y:S04]  /*406e0*/  STL.64 [R1+0x4870], R98 ;  /* 0x0048706201007387 */ /* 0x000fe80000100a00 */
[----:B------:R-:W3:Y:S04]  /*406f0*/  LDL.LU.64 R60, [R1+0xe98] ;  /* 0x000e9800013c7983 */ /* 0x000ee80000300a00 */
[----:B------:R-:W3:Y:S04]  /*40700*/  LDL.LU.64 R58, [R1+0xc98] ;  /* 0x000c9800013a7983 */ /* 0x000ee80000300a00 */
[----:B------:R-:W-:Y:S04]  /*40710*/  STL.64 [R1+0x4868], R96 ;  /* 0x0048686001007387 */ /* 0x000fe80000100a00 */
[----:B------:R-:W3:Y:S04]  /*40720*/  LDL.LU.64 R36, [R1+0xea8] ;  /* 0x000ea80001247983 */ /* 0x000ee80000300a00 */
[----:B------:R-:W-:Y:S04]  /*40730*/  STL.64 [R1+0x4860], R94 ;  /* 0x0048605e01007387 */ /* 0x000fe80000100a00 */
[----:B------:R-:W3:Y:S04]  /*40740*/  LDL.LU.64 R54, [R1+0xc90] ;  /* 0x000c900001367983 */ /* 0x000ee80000300a00 */
[----:B------:R-:W-:Y:S04]  /*40750*/  STL.64 [R1+0x4858], R92 ;  /* 0x0048585c01007387 */ /* 0x000fe80000100a00 */
[----:B------:R-:W3:Y:S01]  /*40760*/  LDL.LU.64 R52, [R1+0xeb0] ;  /* 0x000eb00001347983 */ /* 0x000ee20000300a00 */
[----:B------:R-:W-:-:S05]  /*40770*/  IMAD.WIDE R90, R4, 0x4, R90 ;  /* 0x00000004045a7825 */ /* 0x000fca00078e025a */
[----:B------:R-:W-:Y:S04]  /*40780*/  STL.64 [R1+0x4850], R90 ;  /* 0x0048505a01007387 */ /* 0x000fe80000100a00 */
[----:B------:R-:W3:Y:S01]  /*40790*/  LDL.LU.64 R50, [R1+0xc88] ;  /* 0x000c880001327983 */ /* 0x000ee20000300a00 */
[----:B------:R-:W-:-:S05]  /*407a0*/  IMAD.WIDE R88, R4, 0x4, R88 ;  /* 0x0000000404587825 */ /* 0x000fca00078e0258 */
[----:B------:R-:W-:Y:S01]  /*407b0*/  STL.64 [R1+0x4848], R88 ;  /* 0x0048485801007387 */ /* 0x000fe20000100a00 */
[----:B------:R-:W-:-:S05]  /*407c0*/  IMAD.WIDE R86, R4, 0x4, R86 ;  /* 0x0000000404567825 */ /* 0x000fca00078e0256 */
[----:B------:R-:W-:Y:S04]  /*407d0*/  STL.64 [R1+0x4840], R86 ;  /* 0x0048405601007387 */ /* 0x000fe80000100a00 */
[----:B------:R-:W3:Y:S01]  /*407e0*/  LDL.LU.64 R28, [R1+0xf10] ;  /* 0x000f1000011c7983 */ /* 0x000ee20000300a00 */
[----:B------:R-:W-:-:S05]  /*407f0*/  IMAD.WIDE R84, R4, 0x4, R84 ;  /* 0x0000000404547825 */ /* 0x000fca00078e0254 */
[----:B------:R-:W-:Y:S04]  /*40800*/  STL.64 [R1+0x4838], R84 ;  /* 0x0048385401007387 */ /* 0x000fe80000100a00 */
[----:B------:R-:W3:Y:S01]  /*40810*/  LDL.LU.64 R46, [R1+0xd98] ;  /* 0x000d9800012e7983 */ /* 0x000ee20000300a00 */
[----:B----4-:R-:W-:-:S04]  /*40820*/  IMAD.WIDE R74, R4, 0x4, R74 ;  /* 0x00000004044a7825 */ /* 0x010fc800078e024a */
[C---:B------:R-:W-:Y:S01]  /*40830*/  IMAD.WIDE R72, R4.reuse, 0x4, R72 ;  /* 0x0000000404487825 */ /* 0x040fe200078e0248 */
[----:B------:R-:W-:Y:S03]  /*40840*/  STL.64 [R1+0x4830], R74 ;  /* 0x0048304a01007387 */ /* 0x000fe60000100a00 */
[C---:B------:R-:W-:Y:S01]  /*40850*/  IMAD.WIDE R70, R4.reuse, 0x4, R70 ;  /* 0x0000000404467825 */ /* 0x040fe200078e0246 */
[----:B------:R-:W-:Y:S03]  /*40860*/  STL.64 [R1+0x4828], R72 ;  /* 0x0048284801007387 */ /* 0x000fe60000100a00 */
[----:B------:R-:W-:-:S04]  /*40870*/  IMAD.WIDE R68, R4, 0x4, R68 ;  /* 0x0000000404447825 */ /* 0x000fc800078e0244 */
[----:B--2---:R-:W-:-:S04]  /*40880*/  IMAD.WIDE R66, R4, 0x4, R66 ;  /* 0x0000000404427825 */ /* 0x004fc800078e0242 */
[C---:B---3--:R-:W-:Y:S02]  /*40890*/  IMAD.WIDE R64, R4.reuse, 0x4, R44 ;  /* 0x0000000404407825 */ /* 0x048fe400078e022c */
        /* <DEDUP_REMOVED lines=11> */
[----:B------:R-:W4:Y:S04]  /*40950*/  LDL.LU.64 R38, [R1+0xda8] ;  /* 0x000da80001267983 */ /* 0x000f280000300a00 */
[----:B------:R-:W-:Y:S04]  /*40960*/  STL.64 [R1+0x4800], R62 ;  /* 0x0048003e01007387 */ /* 0x000fe80000100a00 */
[----:B------:R-:W-:Y:S01]  /*40970*/  STL.64 [R1+0x47f8], R60 ;  /* 0x0047f83c01007387 */ /* 0x000fe20000100a00 */
[----:B------:R-:W-:-:S03]  /*40980*/  IMAD.WIDE R54, R4, 0x4, R54 ;  /* 0x0000000404367825 */ /* 0x000fc600078e0236 */
[----:B------:R-:W4:Y:S04]  /*40990*/  LDL.LU.64 R36, [R1+0xef8] ;  /* 0x000ef80001247983 */ /* 0x000f280000300a00 */
[----:B------:R-:W4:Y:S04]  /*409a0*/  LDL.LU.64 R34, [R1+0xdb0] ;  /* 0x000db00001227983 */ /* 0x000f280000300a00 */
[----:B------:R-:W-:Y:S01]  /*409b0*/  STL.64 [R1+0x47f0], R58 ;  /* 0x0047f03a01007387 */ /* 0x000fe20000100a00 */
[----:B------:R-:W-:-:S03]  /*409c0*/  IMAD.WIDE R52, R4, 0x4, R52 ;  /* 0x0000000404347825 */ /* 0x000fc600078e0234 */
[----:B------:R-:W4:Y:S04]  /*409d0*/  LDL.LU.64 R32, [R1+0xef0] ;  /* 0x000ef00001207983 */ /* 0x000f280000300a00 */
        /* <DEDUP_REMOVED lines=10> */
[----:B------:R-:W4:Y:S01]  /*40a80*/  LDL.LU.64 R20, [R1+0xec8] ;  /* 0x000ec80001147983 */ /* 0x000f220000300a00 */
[----:B------:R-:W-:-:S03]  /*40a90*/  IMAD.WIDE R46, R4, 0x4, R46 ;  /* 0x00000004042e7825 */ /* 0x000fc600078e022e */
[----:B------:R-:W4:Y:S04]  /*40aa0*/  LDL.LU.64 R18, [R1+0xdb8] ;  /* 0x000db80001127983 */ /* 0x000f280000300a00 */
[----:B------:R-:W-:Y:S04]  /*40ab0*/  STL.64 [R1+0x47d0], R50 ;  /* 0x0047d03201007387 */ /* 0x000fe80000100a00 */
[----:B------:R-:W4:Y:S04]  /*40ac0*/  LDL.LU.64 R16, [R1+0xee8] ;  /* 0x000ee80001107983 */ /* 0x000f280000300a00 */
[----:B------:R-:W4:Y:S04]  /*40ad0*/  LDL.LU.64 R14, [R1+0xc68] ;  /* 0x000c6800010e7983 */ /* 0x000f280000300a00 */
[----:B------:R-:W-:Y:S04]  /*40ae0*/  STL.64 [R1+0x47c8], R48 ;  /* 0x0047c83001007387 */ /* 0x000fe80000100a00 */
[----:B------:R-:W4:Y:S04]  /*40af0*/  LDL.LU.64 R12, [R1+0xed0] ;  /* 0x000ed000010c7983 */ /* 0x000f280000300a00 */
[----:B------:R-:W4:Y:S04]  /*40b00*/  LDL.LU.64 R10, [R1+0xdc0] ;  /* 0x000dc000010a7983 */ /* 0x000f280000300a00 */
[----:B------:R-:W-:Y:S04]  /*40b10*/  STL.64 [R1+0x47c0], R46 ;  /* 0x0047c02e01007387 */ /* 0x000fe80000100a00 */
[----:B------:R-:W4:Y:S04]  /*40b20*/  LDL.LU.64 R8, [R1+0xee0] ;  /* 0x000ee00001087983 */ /* 0x000f280000300a00 */
[----:B-1----:R-:W4:Y:S01]  /*40b30*/  LDL.LU.64 R6, [R1+0xc60] ;  /* 0x000c600001067983 */ /* 0x002f220000300a00 */
[----:B--2---:R-:W-:-:S04]  /*40b40*/  IMAD.WIDE R44, R4, 0x4, R44 ;  /* 0x00000004042c7825 */ /* 0x004fc800078e022c */
[C---:B---3--:R-:W-:Y:S01]  /*40b50*/  IMAD.WIDE R42, R4.reuse, 0x4, R42 ;  /* 0x00000004042a7825 */ /* 0x048fe200078e022a */
[----:B------:R-:W-:Y:S04]  /*40b60*/  STL.64 [R1+0x47b8], R44 ;  /* 0x0047b82c01007387 */ /* 0x000fe80000100a00 */
[----:B------:R-:W-:Y:S01]  /*40b70*/  STL.64 [R1+0x47b0], R42 ;  /* 0x0047b02a01007387 */ /* 0x000fe20000100a00 */
[----:B----4-:R-:W-:-:S04]  /*40b80*/  IMAD.WIDE R40, R4, 0x4, R40 ;  /* 0x0000000404287825 */ /* 0x010fc800078e0228 */
[C---:B------:R-:W-:Y:S01]  /*40b90*/  IMAD.WIDE R38, R4.reuse, 0x4, R38 ;  /* 0x0000000404267825 */ /* 0x040fe200078e0226 */
[----:B------:R-:W-:Y:S04]  /*40ba0*/  STL.64 [R1+0x47a8], R40 ;  /* 0x0047a82801007387 */ /* 0x000fe80000100a00 */
[----:B------:R-:W-:Y:S01]  /*40bb0*/  STL.64 [R1+0x47a0], R38 ;  /* 0x0047a02601007387 */ /* 0x000fe20000100a00 */
[----:B------:R-:W-:-:S04]  /*40bc0*/  IMAD.WIDE R36, R4, 0x4, R36 ;  /* 0x0000000404247825 */ /* 0x000fc800078e0224 */
        /* <DEDUP_REMOVED lines=27> */
[----:B------:R-:W-:-:S03]  /*40d80*/  IMAD.WIDE R8, R4, 0x4, R8 ;  /* 0x0000000404087825 */ /* 0x000fc600078e0208 */
[----:B------:R1:W-:Y:S01]  /*40d90*/  STL.64 [R1+0x4ab8], R82 ;  /* 0x004ab85201007387 */ /* 0x0003e20000100a00 */
[----:B------:R-:W-:-:S03]  /*40da0*/  IMAD.WIDE R6, R4, 0x4, R6 ;  /* 0x0000000404067825 */ /* 0x000fc600078e0206 */
[----:B-1----:R-:W2:Y:S04]  /*40db0*/  LDL.64 R82, [R1+0x248] ;  /* 0x0002480001527983 */ /* 0x002ea80000100a00 */
[----:B------:R-:W-:Y:S04]  /*40dc0*/  STL.64 [R1+0x4728], R8 ;  /* 0x0047280801007387 */ /* 0x000fe80000100a00 */
[----:B------:R-:W-:Y:S04]  /*40dd0*/  STL.64 [R1+0x4720], R6 ;  /* 0x0047200601007387 */ /* 0x000fe80000100a00 */
[----:B------:R1:W-:Y:S04]  /*40de0*/  STL.64 [R1+0x4ac0], R80 ;  /* 0x004ac05001007387 */ /* 0x0003e80000100a00 */
[----:B-1----:R-:W3:Y:S04]  /*40df0*/  LDL.64 R80, [R1+0x180] ;  /* 0x0001800001507983 */ /* 0x002ee80000100a00 */
[----:B------:R1:W-:Y:S04]  /*40e00*/  STL.64 [R1+0x4ac8], R78 ;  /* 0x004ac84e01007387 */ /* 0x0003e80000100a00 */
[----:B-1----:R-:W4:Y:S04]  /*40e10*/  LDL.64 R78, [R1+0x178] ;  /* 0x00017800014e7983 */ /* 0x002f280000100a00 */
[----:B------:R1:W-:Y:S04]  /*40e20*/  STL.64 [R1+0x4ad0], R76 ;  /* 0x004ad04c01007387 */ /* 0x0003e80000100a00 */
[----:B-1----:R-:W2:Y:S04]  /*40e30*/  LDL.64 R76, [R1+0xb8] ;  /* 0x0000b800014c7983 */ /* 0x002ea80000100a00 */
[----:B------:R1:W-:Y:S04]  /*40e40*/  STL.64 [R1+0x4ad8], R108 ;  /* 0x004ad86c01007387 */ /* 0x0003e80000100a00 */
[----:B-1----:R-:W2:Y:S04]  /*40e50*/  LDL.64 R108, [R1+0x90] ;  /* 0x00009000016c7983 */ /* 0x002ea80000100a00 */
[----:B------:R-:W-:Y:S04]  /*40e60*/  STL.64 [R1+0x4ae0], R134 ;  /* 0x004ae08601007387 */ /* 0x000fe80000100a00 */
[----:B------:R-:W-:Y:S04]  /*40e70*/  STL.64 [R1+0x4ae8], R238 ;  /* 0x004ae8ee01007387 */ /* 0x000fe80000100a00 */
[----:B------:R-:W-:Y:S04]  /*40e80*/  STL.64 [R1+0x4af0], R240 ;  /* 0x004af0f001007387 */ /* 0x000fe80000100a00 */
[----:B--2---:R-:W-:Y:S04]  /*40e90*/  LDGSTS.E [R244+0x22300], desc[UR74][R108.64], P3 ;  /* 0x223000006cf47fae */ /* 0x004fe800099a104a */
        /* <DEDUP_REMOVED lines=50> */
[----:B------:R-:W2:Y:S04]  /*411c0*/  LDL.LU R3, [R1+0x4c90] ;  /* 0x004c900001037983 */ /* 0x000ea80000300800 */
[----:B------:R-:W-:Y:S04]  /*411d0*/  LDGSTS.E [R244+0x2eb80], desc[UR74][R154.64], P2 ;  /* 0x2eb800009af47fae */ /* 0x000fe800091a104a */
[----:B------:R-:W-:Y:S04]  /*411e0*/  LDGSTS.E [R244+0x2f300], desc[UR74][R152.64], P3 ;  /* 0x2f30000098f47fae */ /* 0x000fe800099a104a */
[----:B------:R-:W-:Y:S04]  /*411f0*/  LDGSTS.E [R244+0x2f380], desc[UR74][R150.64], P2 ;  /* 0x2f38000096f47fae */ /* 0x000fe800091a104a */
        /* <DEDUP_REMOVED lines=12> */
[----:B------:R-:W-:Y:S04]  /*412c0*/  LDGSTS.E [R244+0x32300], desc[UR74][R126.64], P3 ;  /* 0x323000007ef47fae */ /* 0x000fe800099a104a */
[----:B------:R-:W2:Y:S04]  /*412d0*/  LDL.LU.64 R156, [R1+0x10a8] ;  /* 0x0010a800019c7983 */ /* 0x000ea80000300a00 */
[----:B------:R-:W-:Y:S04]  /*412e0*/  LDGSTS.E [R244+0x32380], desc[UR74][R124.64], P2 ;  /* 0x323800007cf47fae */ /* 0x000fe800091a104a */
        /* <DEDUP_REMOVED lines=10> */
[----:B------:R-:W2:Y:S04]  /*41390*/  LDL.LU.64 R148, [R1+0x10d0] ;  /* 0x0010d00001947983 */ /* 0x000ea80000300a00 */
        /* <DEDUP_REMOVED lines=23> */
[----:B------:R-:W-:Y:S04]  /*41510*/  LDGSTS.E [R244+0x37300], desc[UR74][R84.64], P3 ;  /* 0x3730000054f47fae */ /* 0x000fe800099a104a */
[----:B------:R3:W-:Y:S04]  /*41520*/  LDGSTS.E [R244+0x37380], desc[UR74][R74.64], P2 ;  /* 0x373800004af47fae */ /* 0x0007e800091a104a */
[----:B------:R-:W-:Y:S04]  /*41530*/  STL [R1+0x4c8c], R245 ;  /* 0x004c8cf501007387 */ /* 0x000fe80000100800 */
[----:B------:R-:W2:Y:S04]  /*41540*/  LDL.LU.64 R150, [R1+0x1298] ;  /* 0x0012980001967983 */ /* 0x000ea80000300a00 */
[----:B------:R4:W-:Y:S04]  /*41550*/  LDGSTS.E [R244+0x37b00], desc[UR74][R72.64], P3 ;  /* 0x37b0000048f47fae */ /* 0x0009e800099a104a */
[----:B------:R2:W-:Y:S04]  /*41560*/  LDGSTS.E [R244+0x37b80], desc[UR74][R70.64], P2 ;  /* 0x37b8000046f47fae */ /* 0x0005e800091a104a */
        /* <DEDUP_REMOVED lines=20> */
[----:B---3--:R-:W-:-:S03]  /*416b0*/  IMAD.WIDE R74, R4, 0x4, R154 ;  /* 0x00000004044a7825 */ /* 0x008fc600078e029a */
[----:B------:R-:W-:Y:S04]  /*416c0*/  LDGSTS.E [R244+0x3d300], desc[UR74][R28.64], P3 ;  /* 0x3d3000001cf47fae */ /* 0x000fe800099a104a */
        /* <DEDUP_REMOVED lines=8> */
[----:B------:R-:W-:Y:S01]  /*41750*/  LDGSTS.E [R244+0x3eb80], desc[UR74][R14.64], P2 ;  /* 0x3eb800000ef47fae */ /* 0x000fe200091a104a */
[----:B----4-:R-:W-:-:S03]  /*41760*/  IMAD.WIDE R72, R4, 0x4, R158 ;  /* 0x0000000404487825 */ /* 0x010fc600078e029e */
[----:B------:R-:W-:Y:S04]  /*41770*/  LDGSTS.E [R244+0x3f300], desc[UR74][R12.64], P3 ;  /* 0x3f3000000cf47fae */ /* 0x000fe800099a104a */
[----:B------:R-:W4:Y:S04]  /*41780*/  LDL.LU.64 R158, [R1+0x12f0] ;  /* 0x0012f000019e7983 */ /* 0x000f280000300a00 */
[----:B------:R-:W-:Y:S01]  /*41790*/  LDGSTS.E [R244+0x3f380], desc[UR74][R10.64], P2 ;  /* 0x3f3800000af47fae */ /* 0x000fe200091a104a */
[----:B--2---:R-:W-:-:S03]  /*417a0*/  IMAD.WIDE R70, R4, 0x4, R156 ;  /* 0x0000000404467825 */ /* 0x004fc600078e029c */
[----:B------:R-:W-:Y:S04]  /*417b0*/  LDGSTS.E [R244+0x3fb00], desc[UR74][R8.64], P3 ;  /* 0x3fb0000008f47fae */ /* 0x000fe800099a104a */
[----:B------:R-:W2:Y:S04]  /*417c0*/  LDL.LU.64 R156, [R1+0x12c8] ;  /* 0x0012c800019c7983 */ /* 0x000ea80000300a00 */
[----:B------:R1:W-:Y:S02]  /*417d0*/  LDGSTS.E [R244+0x3fb80], desc[UR74][R6.64], P2 ;  /* 0x3fb8000006f47fae */ /* 0x0003e400091a104a */
[----:B-1----:R-:W-:-:S02]  /*417e0*/  IMAD.WIDE R66, R4, 0x4, R196 ;  /* 0x0000000404427825 */ /* 0x002fc400078e02c4 */
[----:B------:R-:W-:Y:S04]  /*417f0*/  LDGSTS.E [R3+0x20400], desc[UR74][R74.64], P3 ;  /* 0x204000004a037fae */ /* 0x000fe800099a104a */
[----:B------:R-:W2:Y:S01]  /*41800*/  LDL.LU.64 R196, [R1+0x12f8] ;  /* 0x0012f80001c47983 */ /* 0x000ea20000300a00 */
[----:B------:R-:W-:-:S03]  /*41810*/  IMAD.WIDE R62, R4, 0x4, R194 ;  /* 0x00000004043e7825 */ /* 0x000fc600078e02c2 */
[----:B------:R-:W-:Y:S04]  /*41820*/  LDGSTS.E [R3+0x20480], desc[UR74][R72.64], P2 ;  /* 0x2048000048037fae */ /* 0x000fe800091a104a */
[----:B------:R-:W2:Y:S01]  /*41830*/  LDL.LU.64 R194, [R1+0x12c0] ;  /* 0x0012c00001c27983 */ /* 0x000ea20000300a00 */
[----:B------:R-:W-:-:S03]  /*41840*/  IMAD.WIDE R110, R4, 0x4, R192 ;  /* 0x00000004046e7825 */ /* 0x000fc600078e02c0 */
[----:B------:R-:W-:Y:S04]  /*41850*/  LDGSTS.E [R3+0x20c00], desc[UR74][R70.64], P3 ;  /* 0x20c0000046037fae */ /* 0x000fe800099a104a */
[----:B------:R-:W2:Y:S01]  /*41860*/  LDL.LU.64 R192, [R1+0x1300] ;  /* 0x0013000001c07983 */ /* 0x000ea20000300a00 */
[----:B------:R-:W-:-:S04]  /*41870*/  IMAD.WIDE R112, R4, 0x4, R148 ;  /* 0x0000000404707825 */ /* 0x000fc800078e0294 */
[C---:B------:R-:W-:Y:S02]  /*41880*/  IMAD.WIDE R146, R4.reuse, 0x4, R190 ;  /* 0x0000000404927825 */ /* 0x040fe400078e02be */
[----:B------:R-:W2:Y:S02]  /*41890*/  LDL.LU.64 R190, [R1+0x12b8] ;  /* 0x0012b80001be7983 */ /* 0x000ea40000300a00 */
[----:B------:R-:W-:-:S04]  /*418a0*/  IMAD.WIDE R148, R4, 0x4, R178 ;  /* 0x0000000404947825 */ /* 0x000fc800078e02b2 */
[C---:B------:R-:W-:Y:S02]  /*418b0*/  IMAD.WIDE R178, R4.reuse, 0x4, R188 ;  /* 0x0000000404b27825 */ /* 0x040fe400078e02bc */
[----:B------:R-:W2:Y:S02]  /*418c0*/  LDL.LU.64 R188, [R1+0x1308] ;  /* 0x0013080001bc7983 */ /* 0x000ea40000300a00 */
[C---:B------:R-:W-:Y:S02]  /*418d0*/  IMAD.WIDE R248, R4.reuse, 0x4, R186 ;  /* 0x0000000404f87825 */ /* 0x040fe400078e02ba */
[----:B------:R-:W2:Y:S02]  /*418e0*/  LDL.LU.64 R186, [R1+0x12b0] ;  /* 0x0012b00001ba7983 */ /* 0x000ea40000300a00 */
[----:B------:R-:W-:-:S04]  /*418f0*/  IMAD.WIDE R6, R4, 0x4, R132 ;  /* 0x0000000404067825 */ /* 0x000fc800078e0284 */
[C---:B------:R-:W-:Y:S02]  /*41900*/  IMAD.WIDE R8, R4.reuse, 0x4, R184 ;  /* 0x0000000404087825 */ /* 0x040fe400078e02b8 */
[----:B------:R-:W2:Y:S04]  /*41910*/  LDL.LU.64 R184, [R1+0x1310] ;  /* 0x0013100001b87983 */ /* 0x000ea80000300a00 */
[----:B------:R1:W-:Y:S04]  /*41920*/  STL.64 [R1], R6 ;  /* 0x0000000601007387 */ /* 0x0003e80000100a00 */
[----:B------:R1:W-:Y:S02]  /*41930*/  STL.64 [R1+0x28], R8 ;  /* 0x0000280801007387 */ /* 0x0003e40000100a00 */
[----:B-1----:R-:W-:-:S04]  /*41940*/  IMAD.WIDE R6, R4, 0x4, R152 ;  /* 0x0000000404067825 */ /* 0x002fc800078e0298 */
[C---:B------:R-:W-:Y:S02]  /*41950*/  IMAD.WIDE R8, R4.reuse, 0x4, R182 ;  /* 0x0000000404087825 */ /* 0x040fe400078e02b6 */
[----:B------:R-:W2:Y:S04]  /*41960*/  LDL.LU.64 R182, [R1+0x12a8] ;  /* 0x0012a80001b67983 */ /* 0x000ea80000300a00 */
[----:B------:R1:W-:Y:S04]  /*41970*/  STL.64 [R1+0x30], R6 ;  /* 0x0000300601007387 */ /* 0x0003e80000100a00 */
[----:B------:R2:W-:Y:S01]  /*41980*/  STL.64 [R1+0x168], R8 ;  /* 0x0001680801007387 */ /* 0x0005e20000100a00 */
[----:B-1----:R-:W-:-:S04]  /*41990*/  IMAD.WIDE R6, R4, 0x4, R150 ;  /* 0x0000000404067825 */ /* 0x002fc800078e0296 */
[C---:B---3--:R-:W-:Y:S02]  /*419a0*/  IMAD.WIDE R244, R4.reuse, 0x4, R154 ;  /* 0x0000000404f47825 */ /* 0x048fe400078e029a */
[----:B------:R-:W3:Y:S02]  /*419b0*/  LDL.LU.64 R154, [R1+0x1490] ;  /* 0x00149000019a7983 */ /* 0x000ee40000300a00 */
[C---:B------:R-:W-:Y:S02]  /*419c0*/  IMAD.WIDE R250, R4.reuse, 0x4, R160 ;  /* 0x0000000404fa7825 */ /* 0x040fe400078e02a0 */
[----:B------:R1:W-:Y:S02]  /*419d0*/  STL.64 [R1+0x170], R6 ;  /* 0x0001700601007387 */ /* 0x0003e40000100a00 */
[C---:B----4-:R-:W-:Y:S02]  /*419e0*/  IMAD.WIDE R246, R4.reuse, 0x4, R158 ;  /* 0x0000000404f67825 */ /* 0x050fe400078e029e */
[----:B------:R-:W4:Y:S02]  /*419f0*/  LDL.LU.64 R158, [R1+0x12d8] ;  /* 0x0012d800019e7983 */ /* 0x000f240000300a00 */
[----:B--2---:R-:W-:-:S02]  /*41a00*/  IMAD.WIDE R242, R4, 0x4, R156 ;  /* 0x0000000404f27825 */ /* 0x004fc400078e029c */
        /* <DEDUP_REMOVED lines=57> */
[C---:B------:R-:W-:Y:S01]  /*41da0*/  IMAD.WIDE R64, R4.reuse, 0x4, R128 ;  /* 0x0000000404407825 */ /* 0x040fe200078e0280 */
[----:B------:R-:W-:Y:S03]  /*41db0*/  LDGSTS.E [R3+0x20c80], desc[UR74][R68.64], P2 ;  /* 0x20c8000044037fae */ /* 0x000fe600091a104a */
[C---:B------:R-:W-:Y:S01]  /*41dc0*/  IMAD.WIDE R60, R4.reuse, 0x4, R130 ;  /* 0x00000004043c7825 */ /* 0x040fe200078e0282 */
[----:B------:R-:W-:Y:S04]  /*41dd0*/  LDGSTS.E [R3+0x21400], desc[UR74][R66.64], P3 ;  /* 0x2140000042037fae */ /* 0x000fe800099a104a */
[----:B------:R-:W-:Y:S01]  /*41de0*/  LDGSTS.E [R3+0x21480], desc[UR74][R64.64], P2 ;  /* 0x2148000040037fae */ /* 0x000fe200091a104a */
[----:B------:R-:W-:-:S03]  /*41df0*/  IMAD.WIDE R180, R4, 0x4, R180 ;  /* 0x0000000404b47825 */ /* 0x000fc600078e02b4 */
[----:B------:R-:W-:Y:S04]  /*41e00*/  LDGSTS.E [R3+0x21c00], desc[UR74][R62.64], P3 ;  /* 0x21c000003e037fae */ /* 0x000fe800099a104a */
[----:B------:R-:W-:Y:S01]  /*41e10*/  LDGSTS.E [R3+0x21c80], desc[UR74][R60.64], P2 ;  /* 0x21c800003c037fae */ /* 0x000fe200091a104a */
[----:B------:R-:W-:-:S03]  /*41e20*/  IMAD.WIDE R204, R4, 0x4, R182 ;  /* 0x0000000404cc7825 */ /* 0x000fc600078e02b6 */
[----:B------:R-:W-:Y:S04]  /*41e30*/  LDGSTS.E [R3+0x22400], desc[UR74][R110.64], P3 ;  /* 0x224000006e037fae */ /* 0x000fe800099a104a */
[----:B------:R-:W2:Y:S04]  /*41e40*/  LDL.LU.64 R182, [R1+0x1248] ;  /* 0x0012480001b67983 */ /* 0x000ea80000300a00 */
[----:B------:R-:W-:Y:S04]  /*41e50*/  STL.64 [R1+0x9c8], R210 ;  /* 0x0009c8d201007387 */ /* 0x000fe80000100a00 */
[----:B------:R-:W-:Y:S04]  /*41e60*/  LDGSTS.E [R3+0x22480], desc[UR74][R112.64], P2 ;  /* 0x2248000070037fae */ /* 0x000fe800091a104a */
[----:B------:R-:W-:Y:S04]  /*41e70*/  LDGSTS.E [R3+0x22c00], desc[UR74][R146.64], P3 ;  /* 0x22c0000092037fae */ /* 0x000fe800099a104a */
[----:B------:R-:W-:Y:S04]  /*41e80*/  LDGSTS.E [R3+0x22c80], desc[UR74][R148.64], P2 ;  /* 0x22c8000094037fae */ /* 0x000fe800091a104a */
[----:B------:R-:W-:Y:S04]  /*41e90*/  LDGSTS.E [R3+0x23400], desc[UR74][R178.64], P3 ;  /* 0x23400000b2037fae */ /* 0x000fe800099a104a */
[----:B------:R-:W-:Y:S04]  /*41ea0*/  LDGSTS.E [R3+0x23480], desc[UR74][R180.64], P2 ;  /* 0x23480000b4037fae */ /* 0x000fe800091a104a */
[----:B------:R-:W-:Y:S01]  /*41eb0*/  LDGSTS.E [R3+0x23c00], desc[UR74][R248.64], P3 ;  /* 0x23c00000f8037fae */ /* 0x000fe200099a104a */
[----:B---3--:R-:W-:-:S03]  /*41ec0*/  IMAD.WIDE R202, R4, 0x4, R154 ;  /* 0x0000000404ca7825 */ /* 0x008fc600078e029a */
[----:B------:R-:W3:Y:S04]  /*41ed0*/  LDL.LU.64 R154, [R1+0x1440] ;  /* 0x00144000019a7983 */ /* 0x000ee80000300a00 */
[----:B------:R-:W-:Y:S04]  /*41ee0*/  STL.64 [R1+0xb10], R208 ;  /* 0x000b10d001007387 */ /* 0x000fe80000100a00 */
[----:B------:R-:W3:Y:S04]  /*41ef0*/  LDL.LU.64 R152, [R1+0x1240] ;  /* 0x0012400001987983 */ /* 0x000ee80000300a00 */
[----:B------:R-:W-:Y:S04]  /*41f00*/  STL.64 [R1+0xb30], R206 ;  /* 0x000b30ce01007387 */ /* 0x000fe80000100a00 */
[----:B------:R-:W3:Y:S04]  /*41f10*/  LDL.LU.64 R150, [R1+0x1438] ;  /* 0x0014380001967983 */ /* 0x000ee80000300a00 */
[----:B------:R-:W-:Y:S04]  /*41f20*/  STL.64 [R1+0xba8], R204 ;  /* 0x000ba8cc01007387 */ /* 0x000fe80000100a00 */
[----:B------:R-:W3:Y:S04]  /*41f30*/  LDL.LU.64 R124, [R1+0x1238] ;  /* 0x00123800017c7983 */ /* 0x000ee80000300a00 */
[----:B------:R-:W-:Y:S04]  /*41f40*/  STL.64 [R1+0xbb0], R202 ;  /* 0x000bb0ca01007387 */ /* 0x000fe80000100a00 */
[----:B------:R-:W3:Y:S01]  /*41f50*/  LDL.LU.64 R126, [R1+0x1430] ;  /* 0x00143000017e7983 */ /* 0x000ee20000300a00 */
[----:B----4-:R-:W-:-:S05]  /*41f60*/  IMAD.WIDE R200, R4, 0x4, R158 ;  /* 0x0000000404c87825 */ /* 0x010fca00078e029e */
[----:B------:R-:W-:Y:S04]  /*41f70*/  STL.64 [R1+0xbe8], R200 ;  /* 0x000be8c801007387 */ /* 0x000fe80000100a00 */
[----:B------:R-:W4:Y:S01]  /*41f80*/  LDL.LU.64 R128, [R1+0x1230] ;  /* 0x0012300001807983 */ /* 0x000f220000300a00 */
[----:B--2---:R-:W-:-:S05]  /*41f90*/  IMAD.WIDE R198, R4, 0x4, R156 ;  /* 0x0000000404c67825 */ /* 0x004fca00078e029c */
[----:B------:R-:W-:Y:S04]  /*41fa0*/  STL.64 [R1+0xbf0], R198 ;  /* 0x000bf0c601007387 */ /* 0x000fe80000100a00 */
[----:B------:R-:W2:Y:S01]  /*41fb0*/  LDL.LU.64 R130, [R1+0x1428] ;  /* 0x0014280001827983 */ /* 0x000ea20000300a00 */
[----:B------:R-:W-:-:S05]  /*41fc0*/  IMAD.WIDE R196, R4, 0x4, R196 ;  /* 0x0000000404c47825 */ /* 0x000fca00078e02c4 */
[----:B------:R-:W-:Y:S01]  /*41fd0*/  STL.64 [R1+0xe18], R196 ;  /* 0x000e18c401007387 */ /* 0x000fe20000100a00 */
[----:B------:R-:W-:-:S03]  /*41fe0*/  IMAD.WIDE R194, R4, 0x4, R194 ;  /* 0x0000000404c27825 */ /* 0x000fc600078e02c2 */
[----:B------:R-:W2:Y:S04]  /*41ff0*/  LDL.LU.64 R132, [R1+0x1228] ;  /* 0x0012280001847983 */ /* 0x000ea80000300a00 */
[----:B------:R-:W-:Y:S04]  /*42000*/  STL.64 [R1+0xe30], R194 ;  /* 0x000e30c201007387 */ /* 0x000fe80000100a00 */
[----:B------:R-:W2:Y:S01]  /*42010*/  LDL.LU.64 R160, [R1+0x1420] ;  /* 0x0014200001a07983 */ /* 0x000ea20000300a00 */
[----:B------:R-:W-:-:S05]  /*42020*/  IMAD.WIDE R192, R4, 0x4, R192 ;  /* 0x0000000404c07825 */ /* 0x000fca00078e02c0 */
        /* <DEDUP_REMOVED lines=10> */
[C---:B---3--:R-:W-:Y:S02]  /*420d0*/  IMAD.WIDE R176, R4.reuse, 0x4, R154 ;  /* 0x0000000404b07825 */ /* 0x048fe400078e029a */
[----:B------:R-:W3:Y:S04]  /*420e0*/  LDL.LU.64 R154, [R1+0x1218] ;  /* 0x00121800019a7983 */ /* 0x000ee80000300a00 */
[----:B------:R-:W-:Y:S01]  /*420f0*/  STL.64 [R1+0xec0], R186 ;  /* 0x000ec0ba01007387 */ /* 0x000fe20000100a00 */
[----:B------:R-:W-:-:S03]  /*42100*/  IMAD.WIDE R174, R4, 0x4, R152 ;  /* 0x0000000404ae7825 */ /* 0x000fc600078e0298 */
[----:B------:R-:W3:Y:S04]  /*42110*/  LDL.LU.64 R152, [R1+0x1410] ;  /* 0x0014100001987983 */ /* 0x000ee80000300a00 */
[----:B------:R-:W-:Y:S01]  /*42120*/  STL.64 [R1+0xed8], R184 ;  /* 0x000ed8b801007387 */ /* 0x000fe20000100a00 */
[----:B------:R-:W-:-:S03]  /*42130*/  IMAD.WIDE R172, R4, 0x4, R150 ;  /* 0x0000000404ac7825 */ /* 0x000fc600078e0296 */
[----:B------:R-:W3:Y:S04]  /*42140*/  LDL.LU.64 R150, [R1+0x1210] ;  /* 0x0012100001967983 */ /* 0x000ee80000300a00 */
[----:B------:R-:W-:Y:S01]  /*42150*/  STL.64 [R1+0xee0], R182 ;  /* 0x000ee0b601007387 */ /* 0x000fe20000100a00 */
[----:B------:R-:W-:-:S03]  /*42160*/  IMAD.WIDE R170, R4, 0x4, R124 ;  /* 0x0000000404aa7825 */ /* 0x000fc600078e027c */
[----:B------:R-:W3:Y:S04]  /*42170*/  LDL.LU.64 R144, [R1+0x1408] ;  /* 0x0014080001907983 */ /* 0x000ee80000300a00 */
[----:B------:R-:W-:Y:S04]  /*42180*/  STL.64 [R1+0xef8], R176 ;  /* 0x000ef8b001007387 */ /* 0x000fe80000100a00 */
[----:B------:R-:W3:Y:S04]  /*42190*/  LDL.LU.64 R118, [R1+0x1208] ;  /* 0x0012080001767983 */ /* 0x000ee80000300a00 */
[----:B------:R-:W-:Y:S04]  /*421a0*/  STL.64 [R1+0xf00], R174 ;  /* 0x000f00ae01007387 */ /* 0x000fe80000100a00 */
[----:B------:R-:W3:Y:S04]  /*421b0*/  LDL.LU.64 R140, [R1+0x1400] ;  /* 0x00140000018c7983 */ /* 0x000ee80000300a00 */
[----:B------:R-:W-:Y:S01]  /*421c0*/  STL.64 [R1+0xf08], R172 ;  /* 0x000f08ac01007387 */ /* 0x000fe20000100a00 */
[----:B------:R-:W-:-:S03]  /*421d0*/  IMAD.WIDE R168, R4, 0x4, R126 ;  /* 0x0000000404a87825 */ /* 0x000fc600078e027e */
[----:B------:R-:W3:Y:S04]  /*421e0*/  LDL.LU.64 R116, [R1+0x1200] ;  /* 0x0012000001747983 */ /* 0x000ee80000300a00 */
[----:B------:R-:W-:Y:S01]  /*421f0*/  STL.64 [R1+0xf10], R170 ;  /* 0x000f10aa01007387 */ /* 0x000fe20000100a00 */
[----:B----4-:R-:W-:-:S03]  /*42200*/  IMAD.WIDE R166, R4, 0x4, R128 ;  /* 0x0000000404a67825 */ /* 0x010fc600078e0280 */
[----:B------:R-:W4:Y:S01]  /*42210*/  LDL.LU.64 R114, [R1+0x13f8] ;  /* 0x0013f80001727983 */ /* 0x000f220000300a00 */
[----:B--2---:R-:W-:-:S03]  /*42220*/  IMAD.WIDE R164, R4, 0x4, R130 ;  /* 0x0000000404a47825 */ /* 0x004fc600078e0282 */
        /* <DEDUP_REMOVED lines=24> */
[----:B------:R-:W-:-:S04]  /*423b0*/  IMAD.WIDE R144, R4, 0x4, R144 ;  /* 0x0000000404907825 */ /* 0x000fc800078e0290 */
[C---:B------:R-:W-:Y:S02]  /*423c0*/  IMAD.WIDE R142, R4.reuse, 0x4, R118 ;  /* 0x00000004048e7825 */ /* 0x040fe400078e0276 */
[----:B------:R-:W3:Y:S04]  /*423d0*/  LDL.LU.64 R118, [R1+0x11d8] ;  /* 0x0011d80001767983 */ /* 0x000ee80000300a00 */
[----:B------:R-:W-:Y:S01]  /*423e0*/  STL.64 [R1+0x4390], R150 ;  /* 0x0043909601007387 */ /* 0x000fe20000100a00 */
[----:B------:R-:W-:-:S04]  /*423f0*/  IMAD.WIDE R140, R4, 0x4, R140 ;  /* 0x00000004048c7825 */ /* 0x000fc800078e028c */
[C---:B------:R-:W-:Y:S02]  /*42400*/  IMAD.WIDE R138, R4.reuse, 0x4, R116 ;  /* 0x00000004048a7825 */ /* 0x040fe400078e0274 */
[----:B------:R-:W3:Y:S04]  /*42410*/  LDL.LU.64 R116, [R1+0x13d0] ;  /* 0x0013d00001747983 */ /* 0x000ee80000300a00 */
[----:B------:R-:W-:Y:S01]  /*42420*/  STL.64 [R1+0x43a8], R144 ;  /* 0x0043a89001007387 */ /* 0x000fe20000100a00 */
[----:B----4-:R-:W-:-:S03]  /*42430*/  IMAD.WIDE R136, R4, 0x4, R114 ;  /* 0x0000000404887825 */ /* 0x010fc600078e0272 */
[----:B------:R-:W4:Y:S04]  /*42440*/  LDL.LU.64 R114, [R1+0x11d0] ;  /* 0x0011d00001727983 */ /* 0x000f280000300a00 */
[----:B------:R-:W-:Y:S04]  /*42450*/  STL.64 [R1+0x43a0], R142 ;  /* 0x0043a08e01007387 */ /* 0x000fe80000100a00 */
[----:B------:R-:W4:Y:S01]  /*42460*/  LDL.LU.64 R88, [R1+0x13c8] ;  /* 0x0013c80001587983 */ /* 0x000f220000300a00 */
[----:B--2---:R-:W-:-:S03]  /*42470*/  IMAD.WIDE R134, R4, 0x4, R98 ;  /* 0x0000000404867825 */ /* 0x004fc600078e0262 */
[----:B------:R-:W-:Y:S04]  /*42480*/  STL.64 [R1+0x43b8], R140 ;  /* 0x0043b88c01007387 */ /* 0x000fe80000100a00 */
[----:B------:R-:W2:Y:S01]  /*42490*/  LDL.LU.64 R84, [R1+0x11c8] ;  /* 0x0011c80001547983 */ /* 0x000ea20000300a00 */
[----:B------:R-:W-:-:S03]  /*424a0*/  IMAD.WIDE R132, R4, 0x4, R132 ;  /* 0x0000000404847825 */ /* 0x000fc600078e0284 */
        /* <DEDUP_REMOVED lines=24> */
[----:B------:R-:W-:-:S04]  /*42630*/  IMAD.WIDE R118, R4, 0x4, R118 ;  /* 0x0000000404767825 */ /* 0x000fc800078e0276 */
[----:B------:R-:W-:-:S04]  /*42640*/  IMAD.WIDE R116, R4, 0x4, R116 ;  /* 0x0000000404747825 */ /* 0x000fc800078e0274 */
[----:B----4-:R-:W-:-:S04]  /*42650*/  IMAD.WIDE R114, R4, 0x4, R114 ;  /* 0x0000000404727825 */ /* 0x010fc800078e0272 */
[C---:B------:R-:W-:Y:S02]  /*42660*/  IMAD.WIDE R108, R4.reuse, 0x4, R88 ;  /* 0x00000004046c7825 */ /* 0x040fe400078e0258 */
[----:B------:R-:W3:Y:S04]  /*42670*/  LDL.LU.64 R88, [R1+0x13a0] ;  /* 0x0013a00001587983 */ /* 0x000ee80000300a00 */
        /* <DEDUP_REMOVED lines=16> */
[----:B------:R-:W2:Y:S04]  /*42780*/  LDL.LU.64 R58, [R1+0x1188] ;  /* 0x00118800013a7983 */ /* 0x000ea80000300a00 */
[----:B------:R-:W-:Y:S01]  /*42790*/  STL.64 [R1+0x46c8], R104 ;  /* 0x0046c86801007387 */ /* 0x000fe20000100a00 */
[----:B------:R-:W-:-:S03]  /*427a0*/  IMAD.WIDE R96, R4, 0x4, R96 ;  /* 0x0000000404607825 */ /* 0x000fc600078e0260 */
        /* <DEDUP_REMOVED lines=9> */
[----:B------:R-:W-:Y:S04]  /*42840*/  STL.64 [R1+0x46a0], R94 ;  /* 0x0046a05e01007387 */ /* 0x000fe80000100a00 */
[----:B------:R-:W2:Y:S01]  /*42850*/  LDL.LU.64 R28, [R1+0x1370] ;  /* 0x00137000011c7983 */ /* 0x000ea20000300a00 */
[----:B------:R-:W-:-:S05]  /*42860*/  IMAD.WIDE R92, R4, 0x4, R92 ;  /* 0x00000004045c7825 */ /* 0x000fca00078e025c */
[----:B------:R-:W-:Y:S04]  /*42870*/  STL.64 [R1+0x4698], R92 ;  /* 0x0046985c01007387 */ /* 0x000fe80000100a00 */
[----:B------:R-:W2:Y:S01]  /*42880*/  LDL.LU.64 R46, [R1+0x1170] ;  /* 0x00117000012e7983 */ /* 0x000ea20000300a00 */
[----:B------:R-:W-:-:S05]  /*42890*/  IMAD.WIDE R90, R4, 0x4, R90 ;  /* 0x00000004045a7825 */ /* 0x000fca00078e025a */
[----:B------:R-:W-:Y:S01]  /*428a0*/  STL.64 [R1+0x4690], R90 ;  /* 0x0046905a01007387 */ /* 0x000fe20000100a00 */
[----:B---3--:R-:W-:-:S04]  /*428b0*/  IMAD.WIDE R88, R4, 0x4, R88 ;  /* 0x0000000404587825 */ /* 0x008fc800078e0258 */
[C---:B----4-:R-:W-:Y:S01]  /*428c0*/  IMAD.WIDE R86, R4.reuse, 0x4, R86 ;  /* 0x0000000404567825 */ /* 0x050fe200078e0256 */
[----:B------:R-:W-:Y:S03]  /*428d0*/  STL.64 [R1+0x4688], R88 ;  /* 0x0046885801007387 */ /* 0x000fe60000100a00 */
[----:B--2---:R-:W-:-:S04]  /*428e0*/  IMAD.WIDE R84, R4, 0x4, R84 ;  /* 0x0000000404547825 */ /* 0x004fc800078e0254 */
[----:B------:R-:W-:-:S04]  /*428f0*/  IMAD.WIDE R82, R4, 0x4, R34 ;  /* 0x0000000404527825 */ /* 0x000fc800078e0222 */
[C---:B------:R-:W-:Y:S02]  /*42900*/  IMAD.WIDE R80, R4.reuse, 0x4, R44 ;  /* 0x0000000404507825 */ /* 0x040fe400078e022c */
        /* <DEDUP_REMOVED lines=22> */
[----:B------:R-:W-:-:S03]  /*42a70*/  IMAD.WIDE R48, R4, 0x4, R28 ;  /* 0x0000000404307825 */ /* 0x000fc600078e021c */
[----:B------:R-:W4:Y:S01]  /*42a80*/  LDL.LU.64 R28, [R1+0x1348] ;  /* 0x00134800011c7983 */ /* 0x000f220000300a00 */
[----:B------:R-:W-:-:S03]  /*42a90*/  IMAD.WIDE R50, R4, 0x4, R50 ;  /* 0x0000000404327825 */ /* 0x000fc600078e0232 */
        /* <DEDUP_REMOVED lines=66> */
[----:B-1----:R-:W2:Y:S04]  /*42ec0*/  LDL.64 R66, [R1] ;  /* 0x0000000001427983 */ /* 0x002ea80000100a00 */
[----:B------:R-:W-:Y:S04]  /*42ed0*/  STL.64 [R1+0x4b20], R64 ;  /* 0x004b204001007387 */ /* 0x000fe80000100a00 */
        /* <DEDUP_REMOVED lines=73> */
[----:B------:R-:W4:Y:S04]  /*43370*/  LDL.LU.64 R160, [R1+0x12e0] ;  /* 0x0012e00001a07983 */ /* 0x000f280000300a00 */
        /* <DEDUP_REMOVED lines=11> */
[----:B------:R-:W2:Y:S04]  /*43430*/  LDL.LU.64 R182, [R1+0x14f8] ;  /* 0x0014f80001b67983 */ /* 0x000ea80000300a00 */
        /* <DEDUP_REMOVED lines=32> */
[----:B------:R-:W-:Y:S04]  /*43640*/  LDGSTS.E [R3+0x39c80], desc[UR74][R54.64], P2 ;  /* 0x39c8000036037fae */ /* 0x000fe800091a104a */
        /* <DEDUP_REMOVED lines=21> */
[----:B------:R-:W-:Y:S04]  /*437a0*/  LDGSTS.E [R3+0x3f400], desc[UR74][R12.64], P3 ;  /* 0x3f4000000c037fae */ /* 0x000fe800099a104a */
[----:B------:R-:W-:Y:S04]  /*437b0*/  LDGSTS.E [R3+0x3f480], desc[UR74][R10.64], P2 ;  /* 0x3f4800000a037fae */ /* 0x000fe800091a104a */
[----:B------:R-:W-:Y:S04]  /*437c0*/  LDGSTS.E [R3+0x3fc00], desc[UR74][R8.64], P3 ;  /* 0x3fc0000008037fae */ /* 0x000fe800099a104a */
[----:B------:R1:W-:Y:S01]  /*437d0*/  LDGSTS.E [R3+0x3fc80], desc[UR74][R6.64], P2 ;  /* 0x3fc8000006037fae */ /* 0x0003e200091a104a */
[----:B---3--:R-:W-:-:S03]  /*437e0*/  IMAD.WIDE R58, R4, 0x4, R132 ;  /* 0x00000004043a7825 */ /* 0x008fc600078e0284 */
[----:B------:R-:W3:Y:S01]  /*437f0*/  LDL.LU.64 R132, [R1+0x1530] ;  /* 0x0015300001847983 */ /* 0x000ee20000300a00 */
[----:B----4-:R-:W-:-:S03]  /*43800*/  IMAD.WIDE R56, R4, 0x4, R160 ;  /* 0x0000000404387825 */ /* 0x010fc600078e02a0 */
[----:B------:R-:W4:Y:S01]  /*43810*/  LDL.LU.64 R160, [R1+0x1548] ;  /* 0x0015480001a07983 */ /* 0x000f220000300a00 */
[----:B--2---:R-:W-:-:S03]  /*43820*/  IMAD.WIDE R114, R4, 0x4, R150 ;  /* 0x0000000404727825 */ /* 0x004fc600078e0296 */
[----:B------:R-:W-:Y:S01]  /*43830*/  LDGSTS.E [R245+0x20500], desc[UR74][R58.64], P3 ;  /* 0x205000003af57fae */ /* 0x000fe200099a104a */
[----:B-1----:R-:W-:-:S03]  /*43840*/  IMAD.WIDE R52, R4, 0x4, R196 ;  /* 0x0000000404347825 */ /* 0x002fc600078e02c4 */
[----:B------:R-:W-:Y:S01]  /*43850*/  LDGSTS.E [R245+0x20580], desc[UR74][R56.64], P2 ;  /* 0x2058000038f57fae */ /* 0x000fe200091a104a */
[----:B------:R-:W-:-:S03]  /*43860*/  IMAD.WIDE R48, R4, 0x4, R194 ;  /* 0x0000000404307825 */ /* 0x000fc600078e02c2 */
[----:B------:R-:W2:Y:S01]  /*43870*/  LDL.LU.64 R196, [R1+0x1540] ;  /* 0x0015400001c47983 */ /* 0x000ea20000300a00 */
[----:B------:R-:W-:-:S03]  /*43880*/  IMAD.WIDE R44, R4, 0x4, R192 ;  /* 0x00000004042c7825 */ /* 0x000fc600078e02c0 */
[----:B------:R-:W2:Y:S01]  /*43890*/  LDL.LU.64 R194, [R1+0x1558] ;  /* 0x0015580001c27983 */ /* 0x000ea20000300a00 */
[----:B------:R-:W-:-:S03]  /*438a0*/  IMAD.WIDE R46, R4, 0x4, R152 ;  /* 0x00000004042e7825 */ /* 0x000fc600078e0298 */
[----:B------:R-:W2:Y:S01]  /*438b0*/  LDL.LU.64 R192, [R1+0x1550] ;  /* 0x0015500001c07983 */ /* 0x000ea20000300a00 */
[----:B------:R-:W-:-:S03]  /*438c0*/  IMAD.WIDE R116, R4, 0x4, R190 ;  /* 0x0000000404747825 */ /* 0x000fc600078e02be */
[----:B------:R-:W2:Y:S01]  /*438d0*/  LDL.LU.64 R190, [R1+0x1568] ;  /* 0x0015680001be7983 */ /* 0x000ea20000300a00 */
        /* <DEDUP_REMOVED lines=8> */
[----:B------:R1:W-:Y:S04]  /*43960*/  STL.64 [R1+0x8], R2 ;  /* 0x0000080201007387 */ /* 0x0003e80000100a00 */
[----:B------:R1:W-:Y:S02]  /*43970*/  STL.64 [R1+0x10], R6 ;  /* 0x0000100601007387 */ /* 0x0003e40000100a00 */
[----:B-1----:R-:W-:-:S04]  /*43980*/  IMAD.WIDE R2, R4, 0x4, R126 ;  /* 0x0000000404027825 */ /* 0x002fc800078e027e */
[C---:B------:R-:W-:Y:S02]  /*43990*/  IMAD.WIDE R6, R4.reuse, 0x4, R156 ;  /* 0x0000000404067825 */ /* 0x040fe400078e029c */
[----:B------:R-:W2:Y:S02]  /*439a0*/  LDL.LU.64 R156, [R1+0x1588] ;  /* 0x00158800019c7983 */ /* 0x000ea40000300a00 */
[C---:B------:R-:W-:Y:S02]  /*439b0*/  IMAD.WIDE R242, R4.reuse, 0x4, R154 ;  /* 0x0000000404f27825 */ /* 0x040fe400078e029a */
[----:B------:R1:W-:Y:S04]  /*439c0*/  STL.64 [R1+0x38], R2 ;  /* 0x0000380201007387 */ /* 0x0003e80000100a00 */
[----:B------:R2:W-:Y:S04]  /*439d0*/  STL.64 [R1+0x98], R6 ;  /* 0x0000980601007387 */ /* 0x0005e80000100a00 */
[----:B------:R-:W2:Y:S01]  /*439e0*/  LDL.LU.64 R154, [R1+0x1580] ;  /* 0x00158000019a7983 */ /* 0x000ea20000300a00 */
[----:B-1----:R-:W-:-:S05]  /*439f0*/  IMAD.WIDE R2, R4, 0x4, R128 ;  /* 0x0000000404027825 */ /* 0x002fca00078e0280 */
[----:B------:R1:W-:Y:S01]  /*43a00*/  STL.64 [R1+0xf8], R2 ;  /* 0x0000f80201007387 */ /* 0x0003e20000100a00 */
[----:B------:R-:W-:-:S04]  /*43a10*/  IMAD.WIDE R250, R4, 0x4, R130 ;  /* 0x0000000404fa7825 */ /* 0x000fc800078e0282 */
[C---:B---3--:R-:W-:Y:S02]  /*43a20*/  IMAD.WIDE R248, R4.reuse, 0x4, R132 ;  /* 0x0000000404f87825 */ /* 0x048fe400078e0284 */
[----:B------:R-:W3:Y:S02]  /*43a30*/  LDL.LU.64 R132, [R1+0x1710] ;  /* 0x0017100001847983 */ /* 0x000ee40000300a00 */
[C---:B----4-:R-:W-:Y:S02]  /*43a40*/  IMAD.WIDE R246, R4.reuse, 0x4, R160 ;  /* 0x0000000404f67825 */ /* 0x050fe400078e02a0 */
[----:B------:R-:W4:Y:S04]  /*43a50*/  LDL.LU.64 R160, [R1+0x1590] ;  /* 0x0015900001a07983 */ /* 0x000f280000300a00 */
[----:B------:R-:W-:Y:S01]  /*43a60*/  STL.64 [R1+0x110], R242 ;  /* 0x000110f201007387 */ /* 0x000fe20000100a00 */
[----:B--2---:R-:W-:-:S03]  /*43a70*/  IMAD.WIDE R240, R4, 0x4, R196 ;  /* 0x0000000404f07825 */ /* 0x004fc600078e02c4 */
        /* <DEDUP_REMOVED lines=28> */
[----:B------:R-:W-:Y:S04]  /*43c40*/  LDGSTS.E [R245+0x20d00], desc[UR74][R54.64], P3 ;  /* 0x20d0000036f57fae */ /* 0x000fe800099a104a */
[----:B------:R-:W-:Y:S04]  /*43c50*/  LDGSTS.E [R245+0x20d80], desc[UR74][R52.64], P2 ;  /* 0x20d8000034f57fae */ /* 0x000fe800091a104a */
[----:B------:R-:W-:Y:S01]  /*43c60*/  LDGSTS.E [R245+0x21500], desc[UR74][R50.64], P3 ;  /* 0x2150000032f57fae */ /* 0x000fe200099a104a */
[----:B------:R-:W-:-:S03]  /*43c70*/  IMAD.WIDE R182, R4, 0x4, R182 ;  /* 0x0000000404b67825 */ /* 0x000fc600078e02b6 */
        /* <DEDUP_REMOVED lines=10> */
[----:B------:R-:W3:Y:S01]  /*43d20*/  LDL.LU.64 R132, [R1+0x16e8] ;  /* 0x0016e80001847983 */ /* 0x000ee20000300a00 */
[----:B----4-:R-:W-:-:S03]  /*43d30*/  IMAD.WIDE R220, R4, 0x4, R160 ;  /* 0x0000000404dc7825 */ /* 0x010fc600078e02a0 */
[----:B------:R-:W-:Y:S04]  /*43d40*/  STL.64 [R1+0x280], R228 ;  /* 0x000280e401007387 */ /* 0x000fe80000100a00 */
        /* <DEDUP_REMOVED lines=36> */
[----:B---3--:R-:W-:-:S05]  /*43f90*/  IMAD.WIDE R200, R4, 0x4, R132 ;  /* 0x0000000404c87825 */ /* 0x008fca00078e0284 */
[----:B------:R-:W-:Y:S01]  /*43fa0*/  STL.64 [R1+0x8c8], R200 ;  /* 0x0008c8c801007387 */ /* 0x000fe20000100a00 */
[----:B----4-:R-:W-:-:S03]  /*43fb0*/  IMAD.WIDE R198, R4, 0x4, R160 ;  /* 0x0000000404c67825 */ /* 0x010fc600078e02a0 */
[----:B------:R-:W3:Y:S04]  /*43fc0*/  LDL.LU.64 R128, [R1+0x1838] ;  /* 0x0018380001807983 */ /* 0x000ee80000300a00 */
        /* <DEDUP_REMOVED lines=43> */
[----:B----4-:R-:W-:-:S04]  /*44280*/  IMAD.WIDE R164, R4, 0x4, R130 ;  /* 0x0000000404a47825 */ /* 0x010fc800078e0282 */
[C---:B--2---:R-:W-:Y:S02]  /*44290*/  IMAD.WIDE R162, R4.reuse, 0x4, R132 ;  /* 0x0000000404a27825 */ /* 0x044fe400078e0284 */
[----:B------:R-:W2:Y:S04]  /*442a0*/  LDL.LU.64 R132, [R1+0x1670] ;  /* 0x0016700001847983 */ /* 0x000ea80000300a00 */
[----:B------:R-:W-:Y:S01]  /*442b0*/  STL.64 [R1+0xeb0], R164 ;  /* 0x000eb0a401007387 */ /* 0x000fe20000100a00 */
[----:B------:R-:W-:-:S03]  /*442c0*/  IMAD.WIDE R160, R4, 0x4, R160 ;  /* 0x0000000404a07825 */ /* 0x000fc600078e02a0 */
[----:B------:R-:W3:Y:S04]  /*442d0*/  LDL.LU.64 R130, [R1+0x17f8] ;  /* 0x0017f80001827983 */ /* 0x000ee80000300a00 */
[----:B------:R-:W-:Y:S04]  /*442e0*/  STL.64 [R1+0xec8], R162 ;  /* 0x000ec8a201007387 */ /* 0x000fe80000100a00 */
        /* <DEDUP_REMOVED lines=30> */
[----:B------:R-:W-:-:S03]  /*444d0*/  IMAD.WIDE R134, R4, 0x4, R98 ;  /* 0x0000000404867825 */ /* 0x000fc600078e0262 */
[----:B------:R-:W4:Y:S04]  /*444e0*/  LDL.LU.64 R104, [R1+0x1640] ;  /* 0x0016400001687983 */ /* 0x000f280000300a00 */
[----:B------:R-:W-:Y:S04]  /*444f0*/  STL.64 [R1+0x4230], R136 ;  /* 0x0042308801007387 */ /* 0x000fe80000100a00 */
[----:B------:R-:W4:Y:S04]  /*44500*/  LDL.LU.64 R36, [R1+0x17c8] ;  /* 0x0017c80001247983 */ /* 0x000f280000300a00 */
[----:B------:R-:W-:Y:S04]  /*44510*/  STL.64 [R1+0x4248], R134 ;  /* 0x0042488601007387 */ /* 0x000fe80000100a00 */
[----:B------:R-:W4:Y:S01]  /*44520*/  LDL.LU.64 R42, [R1+0x1638] ;  /* 0x00163800012a7983 */ /* 0x000f220000300a00 */
[----:B--2---:R-:W-:-:S05]  /*44530*/  IMAD.WIDE R132, R4, 0x4, R132 ;  /* 0x0000000404847825 */ /* 0x004fca00078e0284 */
[----:B------:R-:W-:Y:S01]  /*44540*/  STL.64 [R1+0x4240], R132 ;  /* 0x0042408401007387 */ /* 0x000fe20000100a00 */
[----:B---3--:R-:W-:-:S03]  /*44550*/  IMAD.WIDE R130, R4, 0x4, R130 ;  /* 0x0000000404827825 */ /* 0x008fc600078e0282 */
[----:B------:R-:W2:Y:S04]  /*44560*/  LDL.LU.64 R98, [R1+0x17c0] ;  /* 0x0017c00001627983 */ /* 0x000ea80000300a00 */
[----:B------:R-:W-:Y:S01]  /*44570*/  STL.64 [R1+0x4278], R130 ;  /* 0x0042788201007387 */ /* 0x000fe20000100a00 */
[----:B----4-:R-:W-:-:S03]  /*44580*/  IMAD.WIDE R128, R4, 0x4, R128 ;  /* 0x0000000404807825 */ /* 0x010fc600078e0280 */
[----:B------:R-:W3:Y:S04]  /*44590*/  LDL.LU.64 R96, [R1+0x1630] ;  /* 0x0016300001607983 */ /* 0x000ee80000300a00 */
[----:B------:R-:W-:Y:S01]  /*445a0*/  STL.64 [R1+0x4270], R128 ;  /* 0x0042708001007387 */ /* 0x000fe20000100a00 */
[----:B------:R-:W-:-:S05]  /*445b0*/  IMAD.WIDE R126, R4, 0x4, R126 ;  /* 0x00000004047e7825 */ /* 0x000fca00078e027e */
        /* <DEDUP_REMOVED lines=18> */
[----:B------:R-:W4:Y:S04]  /*446e0*/  LDL.LU.64 R84, [R1+0x1618] ;  /* 0x0016180001547983 */ /* 0x000f280000300a00 */
[----:B------:R-:W-:Y:S04]  /*446f0*/  STL.64 [R1+0x4360], R112 ;  /* 0x0043607001007387 */ /* 0x000fe80000100a00 */
        /* <DEDUP_REMOVED lines=29> */
[----:B------:R-:W-:Y:S01]  /*448d0*/  STL.64 [R1+0x4410], R90 ;  /* 0x0044105a01007387 */ /* 0x000fe20000100a00 */
[----:B------:R-:W-:-:S03]  /*448e0*/  IMAD.WIDE R82, R4, 0x4, R20 ;  /* 0x0000000404527825 */ /* 0x000fc600078e0214 */
[----:B------:R-:W4:Y:S01]  /*448f0*/  LDL.LU.64 R20, [R1+0x15e8] ;  /* 0x0015e80001147983 */ /* 0x000f220000300a00 */
[----:B------:R-:W-:-:S04]  /*44900*/  IMAD.WIDE R88, R4, 0x4, R88 ;  /* 0x0000000404587825 */ /* 0x000fc800078e0258 */
[C---:B------:R-:W-:Y:S01]  /*44910*/  IMAD.WIDE R86, R4.reuse, 0x4, R86 ;  /* 0x0000000404567825 */ /* 0x040fe200078e0256 */
[----:B------:R-:W-:Y:S03]  /*44920*/  STL.64 [R1+0x4408], R88 ;  /* 0x0044085801007387 */ /* 0x000fe60000100a00 */
[C---:B------:R-:W-:Y:S01]  /*44930*/  IMAD.WIDE R84, R4.reuse, 0x4, R84 ;  /* 0x0000000404547825 */ /* 0x040fe200078e0254 */
[----:B------:R-:W-:Y:S03]  /*44940*/  STL.64 [R1+0x4420], R86 ;  /* 0x0044205601007387 */ /* 0x000fe60000100a00 */
[----:B------:R-:W-:-:S04]  /*44950*/  IMAD.WIDE R80, R4, 0x4, R32 ;  /* 0x0000000404507825 */ /* 0x000fc800078e0220 */
[C---:B------:R-:W-:Y:S02]  /*44960*/  IMAD.WIDE R78, R4.reuse, 0x4, R42 ;  /* 0x00000004044e7825 */ /* 0x040fe400078e022a */
[----:B------:R-:W4:Y:S02]  /*44970*/  LDL.LU.64 R42, [R1+0x1770] ;  /* 0x00177000012a7983 */ /* 0x000f240000300a00 */
[C---:B------:R-:W-:Y:S02]  /*44980*/  IMAD.WIDE R76, R4.reuse, 0x4, R40 ;  /* 0x00000004044c7825 */ /* 0x040fe400078e0228 */
[----:B------:R-:W-:Y:S04]  /*44990*/  STL.64 [R1+0x4418], R84 ;  /* 0x0044185401007387 */ /* 0x000fe80000100a00 */
[----:B------:R-:W4:Y:S01]  /*449a0*/  LDL.LU.64 R40, [R1+0x15e0] ;  /* 0x0015e00001287983 */ /* 0x000f220000300a00 */
[----:B------:R-:W-:-:S03]  /*449b0*/  IMAD.WIDE R74, R4, 0x4, R30 ;  /* 0x00000004044a7825 */ /* 0x000fc600078e021e */
[----:B------:R-:W-:Y:S01]  /*449c0*/  STL.64 [R1+0x4430], R82 ;  /* 0x0044305201007387 */ /* 0x000fe20000100a00 */
[----:B------:R-:W-:-:S03]  /*449d0*/  IMAD.WIDE R72, R4, 0x4, R38 ;  /* 0x0000000404487825 */ /* 0x000fc600078e0226 */
[----:B------:R-:W-:Y:S04]  /*449e0*/  STL.64 [R1+0x4428], R80 ;  /* 0x0044285001007387 */ /* 0x000fe80000100a00 */
[----:B------:R-:W4:Y:S01]  /*449f0*/  LDL.LU.64 R38, [R1+0x1768] ;  /* 0x0017680001267983 */ /* 0x000f220000300a00 */
[----:B------:R-:W-:-:S03]  /*44a00*/  IMAD.WIDE R70, R4, 0x4, R36 ;  /* 0x0000000404467825 */ /* 0x000fc600078e0224 */
[----:B------:R-:W-:Y:S04]  /*44a10*/  STL.64 [R1+0x4520], R78 ;  /* 0x0045204e01007387 */ /* 0x000fe80000100a00 */
[----:B------:R-:W4:Y:S04]  /*44a20*/  LDL.LU.64 R36, [R1+0x15d8] ;  /* 0x0015d80001247983 */ /* 0x000f280000300a00 */
[----:B------:R-:W-:Y:S04]  /*44a30*/  STL.64 [R1+0x4518], R76 ;  /* 0x0045184c01007387 */ /* 0x000fe80000100a00 */
[----:B------:R-:W-:Y:S01]  /*44a40*/  STL.64 [R1+0x4510], R74 ;  /* 0x0045104a01007387 */ /* 0x000fe20000100a00 */
[----:B------:R-:W-:-:S04]  /*44a50*/  IMAD.WIDE R68, R4, 0x4, R18 ;  /* 0x0000000404447825 */ /* 0x000fc800078e0212 */
[C---:B--2---:R-:W-:Y:S02]  /*44a60*/  IMAD.WIDE R66, R4.reuse, 0x4, R34 ;  /* 0x0000000404427825 */ /* 0x044fe400078e0222 */
[----:B------:R-:W2:Y:S04]  /*44a70*/  LDL.LU.64 R34, [R1+0x1760] ;  /* 0x0017600001227983 */ /* 0x000ea80000300a00 */
[----:B------:R-:W2:Y:S01]  /*44a80*/  LDL.LU.64 R32, [R1+0x15d0] ;  /* 0x0015d00001207983 */ /* 0x000ea20000300a00 */
[----:B---3--:R-:W-:-:S03]  /*44a90*/  IMAD.WIDE R64, R4, 0x4, R28 ;  /* 0x0000000404407825 */ /* 0x008fc600078e021c */
[----:B------:R-:W-:Y:S04]  /*44aa0*/  STL.64 [R1+0x4508], R72 ;  /* 0x0045084801007387 */ /* 0x000fe80000100a00 */
[----:B------:R-:W3:Y:S04]  /*44ab0*/  LDL.LU.64 R30, [R1+0x1758] ;  /* 0x00175800011e7983 */ /* 0x000ee80000300a00 */
[----:B------:R-:W3:Y:S04]  /*44ac0*/  LDL.LU.64 R28, [R1+0x15c8] ;  /* 0x0015c800011c7983 */ /* 0x000ee80000300a00 */
[----:B------:R-:W-:Y:S01]  /*44ad0*/  STL.64 [R1+0x4500], R70 ;  /* 0x0045004601007387 */ /* 0x000fe20000100a00 */
[----:B----4-:R-:W-:-:S03]  /*44ae0*/  IMAD.WIDE R62, R4, 0x4, R26 ;  /* 0x00000004043e7825 */ /* 0x010fc600078e021a */
        /* <DEDUP_REMOVED lines=26> */
[----:B--2---:R-:W-:-:S04]  /*44c90*/  IMAD.WIDE R34, R4, 0x4, R34 ;  /* 0x0000000404227825 */ /* 0x004fc800078e0222 */
[C---:B------:R-:W-:Y:S01]  /*44ca0*/  IMAD.WIDE R32, R4.reuse, 0x4, R32 ;  /* 0x0000000404207825 */ /* 0x040fe200078e0220 */
[----:B------:R-:W-:Y:S03]  /*44cb0*/  STL.64 [R1+0x44b0], R34 ;  /* 0x0044b02201007387 */ /* 0x000fe60000100a00 */
[C---:B---3--:R-:W-:Y:S01]  /*44cc0*/  IMAD.WIDE R30, R4.reuse, 0x4, R30 ;  /* 0x00000004041e7825 */ /* 0x048fe200078e021e */
[----:B------:R-:W-:Y:S03]  /*44cd0*/  STL.64 [R1+0x44a8], R32 ;  /* 0x0044a82001007387 */ /* 0x000fe60000100a00 */
[C---:B------:R-:W-:Y:S01]  /*44ce0*/  IMAD.WIDE R28, R4.reuse, 0x4, R28 ;  /* 0x00000004041c7825 */ /* 0x040fe200078e021c */
[----:B------:R-:W-:Y:S04]  /*44cf0*/  STL.64 [R1+0x44a0], R30 ;  /* 0x0044a01e01007387 */ /* 0x000fe80000100a00 */
[----:B------:R-:W-:Y:S01]  /*44d00*/  STL.64 [R1+0x4498], R28 ;  /* 0x0044981c01007387 */ /* 0x000fe20000100a00 */
[----:B----4-:R-:W-:-:S04]  /*44d10*/  IMAD.WIDE R26, R4, 0x4, R26 ;  /* 0x00000004041a7825 */ /* 0x010fc800078e021a */
        /* <DEDUP_REMOVED lines=157> */
[----:B------:R3:W-:Y:S04]  /*456f0*/  LDGSTS.E [R245+0x3b500], desc[UR74][R42.64], P3 ;  /* 0x3b5000002af57fae */ /* 0x0007e800099a104a */
[----:B------:R4:W-:Y:S04]  /*45700*/  LDGSTS.E [R245+0x3b580], desc[UR74][R40.64], P2 ;  /* 0x3b58000028f57fae */ /* 0x0009e800091a104a */
[----:B------:R1:W-:Y:S04]  /*45710*/  LDGSTS.E [R245+0x3bd00], desc[UR74][R38.64], P3 ;  /* 0x3bd0000026f57fae */ /* 0x0003e800099a104a */
[----:B------:R-:W-:Y:S04]  /*45720*/  LDGSTS.E [R245+0x3bd80], desc[UR74][R36.64], P2 ;  /* 0x3bd8000024f57fae */ /* 0x000fe800091a104a */
[----:B------:R1:W-:Y:S04]  /*45730*/  LDGSTS.E [R245+0x3c500], desc[UR74][R34.64], P3 ;  /* 0x3c50000022f57fae */ /* 0x0003e800099a104a */
[----:B------:R-:W-:Y:S04]  /*45740*/  LDGSTS.E [R245+0x3c580], desc[UR74][R32.64], P2 ;  /* 0x3c58000020f57fae */ /* 0x000fe800091a104a */
[----:B------:R1:W-:Y:S04]  /*45750*/  LDGSTS.E [R245+0x3cd00], desc[UR74][R30.64], P3 ;  /* 0x3cd000001ef57fae */ /* 0x0003e800099a104a */
        /* <DEDUP_REMOVED lines=16> */
[----:B------:R-:W4:Y:S04]  /*45860*/  LDL.LU.64 R140, [R1+0x1918] ;  /* 0x00191800018c7983 */ /* 0x000f280000300a00 */
[----:B------:R-:W4:Y:S04]  /*45870*/  LDL.LU.64 R124, [R1+0x1978] ;  /* 0x00197800017c7983 */ /* 0x000f280000300a00 */
[----:B--2---:R-:W-:Y:S04]  /*45880*/  LDGSTS.E [R242+0x20600], desc[UR74][R42.64], P3 ;  /* 0x206000002af27fae */ /* 0x004fe800099a104a */
[----:B------:R-:W-:Y:S01]  /*45890*/  LDGSTS.E [R242+0x20680], desc[UR74][R40.64], P2 ;  /* 0x2068000028f27fae */ /* 0x000fe200091a104a */
[----:B-1----:R-:W-:-:S03]  /*458a0*/  IMAD.WIDE R38, R4, 0x4, R192 ;  /* 0x0000000404267825 */ /* 0x002fc600078e02c0 */
[----:B------:R-:W2:Y:S04]  /*458b0*/  LDL.LU.64 R192, [R1+0x1920] ;  /* 0x0019200001c07983 */ /* 0x000ea80000300a00 */
[----:B------:R-:W-:Y:S01]  /*458c0*/  LDGSTS.E [R242+0x20e00], desc[UR74][R38.64], P3 ;  /* 0x20e0000026f27fae */ /* 0x000fe200099a104a */
[----:B------:R-:W-:-:S03]  /*458d0*/  IMAD.WIDE R34, R4, 0x4, R190 ;  /* 0x0000000404227825 */ /* 0x000fc600078e02be */
[----:B------:R-:W2:Y:S01]  /*458e0*/  LDL.LU.64 R190, [R1+0x1d28] ;  /* 0x001d280001be7983 */ /* 0x000ea20000300a00 */
[----:B------:R-:W-:-:S03]  /*458f0*/  IMAD.WIDE R30, R4, 0x4, R188 ;  /* 0x00000004041e7825 */ /* 0x000fc600078e02bc */
[----:B------:R-:W2:Y:S01]  /*45900*/  LDL.LU.64 R188, [R1+0x1930] ;  /* 0x0019300001bc7983 */ /* 0x000ea20000300a00 */
[----:B------:R-:W-:-:S04]  /*45910*/  IMAD.WIDE R28, R4, 0x4, R132 ;  /* 0x00000004041c7825 */ /* 0x000fc800078e0284 */
[C---:B------:R-:W-:Y:S02]  /*45920*/  IMAD.WIDE R118, R4.reuse, 0x4, R186 ;  /* 0x0000000404767825 */ /* 0x040fe400078e02ba */
[----:B------:R-:W2:Y:S04]  /*45930*/  LDL.LU.64 R186, [R1+0x1d40] ;  /* 0x001d400001ba7983 */ /* 0x000ea80000300a00 */
[----:B------:R-:W2:Y:S01]  /*45940*/  LDL.LU.64 R132, [R1+0x1938] ;  /* 0x0019380001847983 */ /* 0x000ea20000300a00 */
[----:B------:R-:W-:-:S03]  /*45950*/  IMAD.WIDE R120, R4, 0x4, R160 ;  /* 0x0000000404787825 */ /* 0x000fc600078e02a0 */
[----:B------:R-:W2:Y:S01]  /*45960*/  LDL.LU.64 R160, [R1+0x1d58] ;  /* 0x001d580001a07983 */ /* 0x000ea20000300a00 */
[----:B------:R-:W-:-:S03]  /*45970*/  IMAD.WIDE R244, R4, 0x4, R158 ;  /* 0x0000000404f47825 */ /* 0x000fc600078e029e */
[----:B------:R-:W2:Y:S01]  /*45980*/  LDL.LU.64 R158, [R1+0x1948] ;  /* 0x00194800019e7983 */ /* 0x000ea20000300a00 */
[----:B------:R-:W-:-:S04]  /*45990*/  IMAD.WIDE R2, R4, 0x4, R168 ;  /* 0x0000000404027825 */ /* 0x000fc800078e02a8 */
[C---:B------:R-:W-:Y:S02]  /*459a0*/  IMAD.WIDE R6, R4.reuse, 0x4, R130 ;  /* 0x0000000404067825 */ /* 0x040fe400078e0282 */
        /* <DEDUP_REMOVED lines=10> */
[----:B------:R-:W3:Y:S04]  /*45a50*/  LDL.LU.64 R126, [R1+0x1d78] ;  /* 0x001d7800017e7983 */ /* 0x000ee80000300a00 */
[----:B------:R1:W-:Y:S01]  /*45a60*/  STL.64 [R1+0x120], R2 ;  /* 0x0001200201007387 */ /* 0x0003e20000100a00 */
[----:B----4-:R-:W-:-:S03]  /*45a70*/  IMAD.WIDE R248, R4, 0x4, R124 ;  /* 0x0000000404f87825 */ /* 0x010fc600078e027c */
[----:B------:R-:W4:Y:S01]  /*45a80*/  LDL.LU.64 R124, [R1+0x1960] ;  /* 0x00196000017c7983 */ /* 0x000f220000300a00 */
[----:B------:R-:W-:-:S04]  /*45a90*/  IMAD.WIDE R250, R4, 0x4, R140 ;  /* 0x0000000404fa7825 */ /* 0x000fc800078e028c */
[C---:B--2---:R-:W-:Y:S02]  /*45aa0*/  IMAD.WIDE R240, R4.reuse, 0x4, R192 ;  /* 0x0000000404f07825 */ /* 0x044fe400078e02c0 */
        /* <DEDUP_REMOVED lines=64> */
[----:B------:R-:W-:Y:S04]  /*45eb0*/  STL.64 [R1+0x648], R204 ;  /* 0x000648cc01007387 */ /* 0x000fe80000100a00 */
[----:B------:R-:W4:Y:S04]  /*45ec0*/  LDL.LU.64 R144, [R1+0x1f68] ;  /* 0x001f680001907983 */ /* 0x000f280000300a00 */
[----:B------:R-:W-:Y:S04]  /*45ed0*/  STL.64 [R1+0x668], R202 ;  /* 0x000668ca01007387 */ /* 0x000fe80000100a00 */
[----:B------:R-:W4:Y:S04]  /*45ee0*/  LDL.LU.64 R168, [R1+0x1d08] ;  /* 0x001d080001a87983 */ /* 0x000f280000300a00 */
[----:B------:R-:W-:Y:S04]  /*45ef0*/  STL.64 [R1+0x678], R200 ;  /* 0x000678c801007387 */ /* 0x000fe80000100a00 */
[----:B------:R-:W4:Y:S01]  /*45f00*/  LDL.LU.64 R140, [R1+0x1fa8] ;  /* 0x001fa800018c7983 */ /* 0x000f220000300a00 */
[----:B--2---:R-:W-:-:S03]  /*45f10*/  IMAD.WIDE R192, R4, 0x4, R192 ;  /* 0x0000000404c07825 */ /* 0x004fc600078e02c0 */
[----:B------:R-:W-:Y:S01]  /*45f20*/  STL.64 [R1+0x6d8], R198 ;  /* 0x0006d8c601007387 */ /* 0x000fe20000100a00 */
[----:B------:R-:W-:-:S03]  /*45f30*/  IMAD.WIDE R190, R4, 0x4, R190 ;  /* 0x0000000404be7825 */ /* 0x000fc600078e02be */
[----:B------:R-:W2:Y:S04]  /*45f40*/  LDL.LU.64 R164, [R1+0x1d00] ;  /* 0x001d000001a47983 */ /* 0x000ea80000300a00 */
[----:B------:R-:W-:Y:S01]  /*45f50*/  STL.64 [R1+0x6e0], R192 ;  /* 0x0006e0c001007387 */ /* 0x000fe20000100a00 */
[----:B------:R-:W-:-:S04]  /*45f60*/  IMAD.WIDE R188, R4, 0x4, R188 ;  /* 0x0000000404bc7825 */ /* 0x000fc800078e02bc */
[----:B------:R-:W-:-:S04]  /*45f70*/  IMAD.WIDE R36, R4, 0x4, R172 ;  /* 0x0000000404247825 */ /* 0x000fc800078e02ac */
[C---:B------:R-:W-:Y:S01]  /*45f80*/  IMAD.WIDE R32, R4.reuse, 0x4, R122 ;  /* 0x0000000404207825 */ /* 0x040fe200078e027a */
[----:B------:R-:W-:Y:S04]  /*45f90*/  LDGSTS.E [R242+0x20e80], desc[UR74][R36.64], P2 ;  /* 0x20e8000024f27fae */ /* 0x000fe800091a104a */
[----:B------:R-:W-:Y:S01]  /*45fa0*/  LDGSTS.E [R242+0x21600], desc[UR74][R34.64], P3 ;  /* 0x2160000022f27fae */ /* 0x000fe200099a104a */
[----:B------:R-:W-:-:S03]  /*45fb0*/  IMAD.WIDE R186, R4, 0x4, R186 ;  /* 0x0000000404ba7825 */ /* 0x000fc600078e02ba */
[----:B------:R-:W-:Y:S01]  /*45fc0*/  LDGSTS.E [R242+0x21680], desc[UR74][R32.64], P2 ;  /* 0x2168000020f27fae */ /* 0x000fe200091a104a */
[----:B------:R-:W-:-:S03]  /*45fd0*/  IMAD.WIDE R154, R4, 0x4, R154 ;  /* 0x00000004049a7825 */ /* 0x000fc600078e029a */
[----:B------:R-:W-:Y:S01]  /*45fe0*/  LDGSTS.E [R242+0x21e00], desc[UR74][R30.64], P3 ;  /* 0x21e000001ef27fae */ /* 0x000fe200099a104a */
[----:B------:R-:W-:-:S03]  /*45ff0*/  IMAD.WIDE R184, R4, 0x4, R132 ;  /* 0x0000000404b87825 */ /* 0x000fc600078e0284 */
[----:B------:R-:W-:Y:S04]  /*46000*/  LDGSTS.E [R242+0x21e80], desc[UR74][R28.64], P2 ;  /* 0x21e800001cf27fae */ /* 0x000fe800091a104a */
[----:B------:R-:W2:Y:S01]  /*46010*/  LDL.LU.64 R132, [R1+0x1fa0] ;  /* 0x001fa00001847983 */ /* 0x000ea20000300a00 */
[----:B------:R-:W-:-:S03]  /*46020*/  IMAD.WIDE R182, R4, 0x4, R160 ;  /* 0x0000000404b67825 */ /* 0x000fc600078e02a0 */
[----:B------:R-:W-:Y:S04]  /*46030*/  STL.64 [R1+0x750], R190 ;  /* 0x000750be01007387 */ /* 0x000fe80000100a00 */
[----:B------:R-:W2:Y:S04]  /*46040*/  LDL.LU.64 R160, [R1+0x1cf8] ;  /* 0x001cf80001a07983 */ /* 0x000ea80000300a00 */
[----:B------:R-:W-:Y:S01]  /*46050*/  STL.64 [R1+0x758], R188 ;  /* 0x000758bc01007387 */ /* 0x000fe20000100a00 */
[----:B------:R-:W-:-:S03]  /*46060*/  IMAD.WIDE R156, R4, 0x4, R156 ;  /* 0x00000004049c7825 */ /* 0x000fc600078e029c */
[----:B------:R-:W-:Y:S01]  /*46070*/  LDGSTS.E [R242+0x22600], desc[UR74][R118.64], P3 ;  /* 0x2260000076f27fae */ /* 0x000fe200099a104a */
[----:B------:R-:W-:-:S03]  /*46080*/  IMAD.WIDE R194, R4, 0x4, R194 ;  /* 0x0000000404c27825 */ /* 0x000fc600078e02c2 */
[----:B------:R-:W-:Y:S01]  /*46090*/  LDGSTS.E [R242+0x22680], desc[UR74][R120.64], P2 ;  /* 0x2268000078f27fae */ /* 0x000fe200091a104a */
[----:B------:R-:W-:-:S03]  /*460a0*/  IMAD.WIDE R196, R4, 0x4, R196 ;  /* 0x0000000404c47825 */ /* 0x000fc600078e02c4 */
[----:B------:R-:W-:Y:S04]  /*460b0*/  LDGSTS.E [R242+0x22e00], desc[UR74][R154.64], P3 ;  /* 0x22e000009af27fae */ /* 0x000fe800099a104a */
[----:B------:R-:W-:Y:S04]  /*460c0*/  LDGSTS.E [R242+0x22e80], desc[UR74][R156.64], P2 ;  /* 0x22e800009cf27fae */ /* 0x000fe800091a104a */
[----:B------:R-:W-:Y:S01]  /*460d0*/  LDGSTS.E [R242+0x23600], desc[UR74][R194.64], P3 ;  /* 0x23600000c2f27fae */ /* 0x000fe200099a104a */
[----:B------:R-:W-:-:S03]  /*460e0*/  IMAD.WIDE R180, R4, 0x4, R158 ;  /* 0x0000000404b47825 */ /* 0x000fc600078e029e */
[----:B------:R-:W-:Y:S04]  /*460f0*/  LDGSTS.E [R242+0x23680], desc[UR74][R196.64], P2 ;  /* 0x23680000c4f27fae */ /* 0x000fe800091a104a */
[----:B------:R-:W2:Y:S04]  /*46100*/  LDL.LU.64 R158, [R1+0x1f98] ;  /* 0x001f9800019e7983 */ /* 0x000ea80000300a00 */
[----:B------:R-:W-:Y:S04]  /*46110*/  STL.64 [R1+0x880], R186 ;  /* 0x000880ba01007387 */ /* 0x000fe80000100a00 */
[----:B------:R-:W-:Y:S01]  /*46120*/  LDGSTS.E [R242+0x23e00], desc[UR74][R244.64], P3 ;  /* 0x23e00000f4f27fae */ /* 0x000fe200099a104a */
        /* <DEDUP_REMOVED lines=22> */
[----:B------:R-:W4:Y:S01]  /*46290*/  LDL.LU.64 R96, [R1+0x1cc0] ;  /* 0x001cc00001607983 */ /* 0x000f220000300a00 */
[----:B------:R-:W-:-:S04]  /*462a0*/  IMAD.WIDE R168, R4, 0x4, R168 ;  /* 0x0000000404a87825 */ /* 0x000fc800078e02a8 */
[C---:B--2---:R-:W-:Y:S01]  /*462b0*/  IMAD.WIDE R164, R4.reuse, 0x4, R164 ;  /* 0x0000000404a47825 */ /* 0x044fe200078e02a4 */
[----:B------:R-:W-:Y:S04]  /*462c0*/  STL.64 [R1+0xba0], R168 ;  /* 0x000ba0a801007387 */ /* 0x000fe80000100a00 */
        /* <DEDUP_REMOVED lines=41> */
[----:B--2---:R-:W-:-:S04]  /*46560*/  IMAD.WIDE R134, R4, 0x4, R98 ;  /* 0x0000000404867825 */ /* 0x004fc800078e0262 */
[C---:B------:R-:W-:Y:S01]  /*46570*/  IMAD.WIDE R132, R4.reuse, 0x4, R132 ;  /* 0x0000000404847825 */ /* 0x040fe200078e0284 */
        /* <DEDUP_REMOVED lines=8> */
[----:B------:R-:W-:Y:S01]  /*46600*/  STL.64 [R1+0x1cb0], R128 ;  /* 0x001cb08001007387 */ /* 0x000fe20000100a00 */
[----:B---3--:R-:W-:-:S05]  /*46610*/  IMAD.WIDE R126, R4, 0x4, R126 ;  /* 0x00000004047e7825 */ /* 0x008fca00078e027e */
[----:B------:R-:W-:Y:S01]  /*46620*/  STL.64 [R1+0x1d18], R126 ;  /* 0x001d187e01007387 */ /* 0x000fe20000100a00 */
[----:B----4-:R-:W-:-:S04]  /*46630*/  IMAD.WIDE R124, R4, 0x4, R124 ;  /* 0x00000004047c7825 */ /* 0x010fc800078e027c */
[----:B------:R-:W-:-:S04]  /*46640*/  IMAD.WIDE R122, R4, 0x4, R122 ;  /* 0x00000004047a7825 */ /* 0x000fc800078e027a */
[C---:B------:R-:W-:Y:S02]  /*46650*/  IMAD.WIDE R116, R4.reuse, 0x4, R94 ;  /* 0x0000000404747825 */ /* 0x040fe400078e025e */
[----:B------:R-:W3:Y:S04]  /*46660*/  LDL.LU.64 R94, [R1+0x1f20] ;  /* 0x001f2000015e7983 */ /* 0x000ee80000300a00 */
        /* <DEDUP_REMOVED lines=27> */
[----:B--2---:R-:W-:-:S03]  /*46820*/  IMAD.WIDE R100, R4, 0x4, R26 ;  /* 0x0000000404647825 */ /* 0x004fc600078e021a */
        /* <DEDUP_REMOVED lines=10> */
[----:B---3--:R-:W-:-:S05]  /*468d0*/  IMAD.WIDE R94, R4, 0x4, R94 ;  /* 0x00000004045e7825 */ /* 0x008fca00078e025e */
[----:B------:R-:W-:Y:S01]  /*468e0*/  STL.64 [R1+0x4250], R94 ;  /* 0x0042505e01007387 */ /* 0x000fe20000100a00 */
[----:B----4-:R-:W-:-:S05]  /*468f0*/  IMAD.WIDE R92, R4, 0x4, R92 ;  /* 0x00000004045c7825 */ /* 0x010fca00078e025c */
[----:B------:R-:W-:Y:S01]  /*46900*/  STL.64 [R1+0x1f20], R92 ;  /* 0x001f205c01007387 */ /* 0x000fe20000100a00 */
[----:B------:R-:W-:-:S03]  /*46910*/  IMAD.WIDE R90, R4, 0x4, R90 ;  /* 0x00000004045a7825 */ /* 0x000fc600078e025a */
[----:B------:R-:W3:Y:S04]  /*46920*/  LDL.LU.64 R26, [R1+0x1ec8] ;  /* 0x001ec800011a7983 */ /* 0x000ee80000300a00 */
        /* <DEDUP_REMOVED lines=18> */
[----:B------:R-:W-:Y:S04]  /*46a50*/  STL.64 [R1+0x4280], R78 ;  /* 0x0042804e01007387 */ /* 0x000fe80000100a00 */
[----:B------:R-:W4:Y:S01]  /*46a60*/  LDL.LU.64 R6, [R1+0x1c20] ;  /* 0x001c200001067983 */ /* 0x000f220000300a00 */
[----:B------:R-:W-:-:S03]  /*46a70*/  IMAD.WIDE R74, R4, 0x4, R8 ;  /* 0x00000004044a7825 */ /* 0x000fc600078e0208 */
[----:B------:R-:W-:Y:S01]  /*46a80*/  STL.64 [R1+0x1ef0], R76 ;  /* 0x001ef04c01007387 */ /* 0x000fe20000100a00 */
[----:B--2---:R-:W-:-:S03]  /*46a90*/  IMAD.WIDE R70, R4, 0x4, R12 ;  /* 0x0000000404467825 */ /* 0x004fc600078e020c */
[----:B------:R-:W-:Y:S01]  /*46aa0*/  STL.64 [R1+0x4288], R74 ;  /* 0x0042884a01007387 */ /* 0x000fe20000100a00 */
[----:B------:R-:W-:-:S03]  /*46ab0*/  IMAD.WIDE R68, R4, 0x4, R16 ;  /* 0x0000000404447825 */ /* 0x000fc600078e0210 */
[----:B------:R-:W2:Y:S04]  /*46ac0*/  LDL.LU.64 R50, [R1+0x1eb0] ;  /* 0x001eb00001327983 */ /* 0x000ea80000300a00 */
[----:B------:R-:W2:Y:S04]  /*46ad0*/  LDL.LU.64 R48, [R1+0x1c10] ;  /* 0x001c100001307983 */ /* 0x000ea80000300a00 */
[----:B------:R-:W-:Y:S01]  /*46ae0*/  STL.64 [R1+0x1ee8], R72 ;  /* 0x001ee84801007387 */ /* 0x000fe20000100a00 */
[----:B------:R-:W-:-:S03]  /*46af0*/  IMAD.WIDE R66, R4, 0x4, R24 ;  /* 0x0000000404427825 */ /* 0x000fc600078e0218 */
[----:B------:R-:W2:Y:S04]  /*46b00*/  LDL.LU.64 R46, [R1+0x1ea0] ;  /* 0x001ea000012e7983 */ /* 0x000ea80000300a00 */
[----:B------:R-:W2:Y:S04]  /*46b10*/  LDL.LU.64 R44, [R1+0x1c00] ;  /* 0x001c0000012c7983 */ /* 0x000ea80000300a00 */
[----:B------:R-:W-:Y:S01]  /*46b20*/  STL.64 [R1+0x4298], R70 ;  /* 0x0042984601007387 */ /* 0x000fe20000100a00 */
[----:B------:R-:W-:-:S04]  /*46b30*/  IMAD.WIDE R64, R4, 0x4, R22 ;  /* 0x0000000404407825 */ /* 0x000fc800078e0216 */
[C---:B---3--:R-:W-:Y:S02]  /*46b40*/  IMAD.WIDE R62, R4.reuse, 0x4, R26 ;  /* 0x00000004043e7825 */ /* 0x048fe400078e021a */
[----:B------:R-:W3:Y:S04]  /*46b50*/  LDL.LU.64 R26, [R1+0x1e98] ;  /* 0x001e9800011a7983 */ /* 0x000ee80000300a00 */
[----:B------:R-:W3:Y:S04]  /*46b60*/  LDL.LU.64 R24, [R1+0x1bf8] ;  /* 0x001bf80001187983 */ /* 0x000ee80000300a00 */
[----:B------:R-:W-:Y:S04]  /*46b70*/  STL.64 [R1+0x4290], R68 ;  /* 0x0042904401007387 */ /* 0x000fe80000100a00 */
[----:B------:R-:W3:Y:S01]  /*46b80*/  LDL.LU.64 R22, [R1+0x1e90] ;  /* 0x001e900001167983 */ /* 0x000ee20000300a00 */
[----:B----4-:R-:W-:-:S03]  /*46b90*/  IMAD.WIDE R60, R4, 0x4, R20 ;  /* 0x00000004043c7825 */ /* 0x010fc600078e0214 */
[----:B------:R-:W4:Y:S04]  /*46ba0*/  LDL.LU.64 R20, [R1+0x1bf0] ;  /* 0x001bf00001147983 */ /* 0x000f280000300a00 */
[----:B------:R-:W-:Y:S01]  /*46bb0*/  STL.64 [R1+0x42b8], R66 ;  /* 0x0042b84201007387 */ /* 0x000fe20000100a00 */
[----:B------:R-:W-:-:S03]  /*46bc0*/  IMAD.WIDE R58, R4, 0x4, R18 ;  /* 0x00000004043a7825 */ /* 0x000fc600078e0212 */
[----:B------:R-:W4:Y:S04]  /*46bd0*/  LDL.LU.64 R18, [R1+0x1e88] ;  /* 0x001e880001127983 */ /* 0x000f280000300a00 */
[----:B------:R-:W4:Y:S01]  /*46be0*/  LDL.LU.64 R16, [R1+0x1be8] ;  /* 0x001be80001107983 */ /* 0x000f220000300a00 */
[----:B------:R-:W-:-:S03]  /*46bf0*/  IMAD.WIDE R56, R4, 0x4, R14 ;  /* 0x0000000404387825 */ /* 0x000fc600078e020e */
[----:B------:R-:W-:Y:S04]  /*46c00*/  STL.64 [R1+0x42b0], R64 ;  /* 0x0042b04001007387 */ /* 0x000fe80000100a00 */
[----:B------:R-:W4:Y:S04]  /*46c10*/  LDL.LU.64 R14, [R1+0x1e80] ;  /* 0x001e8000010e7983 */ /* 0x000f280000300a00 */
[----:B------:R-:W4:Y:S01]  /*46c20*/  LDL.LU.64 R12, [R1+0x1be0] ;  /* 0x001be000010c7983 */ /* 0x000f220000300a00 */
[----:B------:R-:W-:-:S03]  /*46c30*/  IMAD.WIDE R54, R4, 0x4, R10 ;  /* 0x0000000404367825 */ /* 0x000fc600078e020a */
[----:B------:R-:W-:Y:S04]  /*46c40*/  STL.64 [R1+0x42c8], R62 ;  /* 0x0042c83e01007387 */ /* 0x000fe80000100a00 */
[----:B------:R-:W4:Y:S01]  /*46c50*/  LDL.LU.64 R10, [R1+0x1e78] ;  /* 0x001e7800010a7983 */ /* 0x000f220000300a00 */
[----:B------:R-:W-:-:S03]  /*46c60*/  IMAD.WIDE R52, R4, 0x4, R6 ;  /* 0x0000000404347825 */ /* 0x000fc600078e0206 */
[----:B------:R-:W4:Y:S04]  /*46c70*/  LDL.LU.64 R8, [R1+0x1bd8] ;  /* 0x001bd80001087983 */ /* 0x000f280000300a00 */
[----:B------:R-:W-:Y:S04]  /*46c80*/  STL.64 [R1+0x42c0], R60 ;  /* 0x0042c03c01007387 */ /* 0x000fe80000100a00 */
[----:B------:R-:W4:Y:S04]  /*46c90*/  LDL.LU.64 R6, [R1+0x1e68] ;  /* 0x001e680001067983 */ /* 0x000f280000300a00 */
[----:B-1----:R-:W4:Y:S01]  /*46ca0*/  LDL.LU.64 R2, [R1+0x1bc8] ;  /* 0x001bc80001027983 */ /* 0x002f220000300a00 */
[----:B--2---:R-:W-:-:S03]  /*46cb0*/  IMAD.WIDE R50, R4, 0x4, R50 ;  /* 0x0000000404327825 */ /* 0x004fc600078e0232 */
[----:B------:R-:W-:Y:S01]  /*46cc0*/  STL.64 [R1+0x42d8], R58 ;  /* 0x0042d83a01007387 */ /* 0x000fe20000100a00 */
[----:B------:R-:W-:-:S03]  /*46cd0*/  IMAD.WIDE R48, R4, 0x4, R48 ;  /* 0x0000000404307825 */ /* 0x000fc600078e0230 */
[----:B------:R-:W-:Y:S01]  /*46ce0*/  STL.64 [R1+0x42d0], R56 ;  /* 0x0042d03801007387 */ /* 0x000fe20000100a00 */
[----:B------:R-:W-:-:S03]  /*46cf0*/  IMAD.WIDE R46, R4, 0x4, R46 ;  /* 0x00000004042e7825 */ /* 0x000fc600078e022e */
[----:B------:R-:W-:Y:S01]  /*46d00*/  STL.64 [R1+0x42f8], R54 ;  /* 0x0042f83601007387 */ /* 0x000fe20000100a00 */
[----:B------:R-:W-:-:S03]  /*46d10*/  IMAD.WIDE R44, R4, 0x4, R44 ;  /* 0x00000004042c7825 */ /* 0x000fc600078e022c */
[----:B------:R-:W-:Y:S04]  /*46d20*/  STL.64 [R1+0x42f0], R52 ;  /* 0x0042f03401007387 */ /* 0x000fe80000100a00 */
[----:B------:R-:W-:Y:S04]  /*46d30*/  STL.64 [R1+0x4358], R50 ;  /* 0x0043583201007387 */ /* 0x000fe80000100a00 */
[----:B------:R-:W-:Y:S04]  /*46d40*/  STL.64 [R1+0x4350], R48 ;  /* 0x0043503001007387 */ /* 0x000fe80000100a00 */
[----:B------:R-:W-:Y:S04]  /*46d50*/  STL.64 [R1+0x4348], R46 ;  /* 0x0043482e01007387 */ /* 0x000fe80000100a00 */
[----:B------:R-:W-:Y:S01]  /*46d60*/  STL.64 [R1+0x4340], R44 ;  /* 0x0043402c01007387 */ /* 0x000fe20000100a00 */
[----:B---3--:R-:W-:-:S04]  /*46d70*/  IMAD.WIDE R26, R4, 0x4, R26 ;  /* 0x00000004041a7825 */ /* 0x008fc800078e021a */
[C---:B------:R-:W-:Y:S01]  /*46d80*/  IMAD.WIDE R24, R4.reuse, 0x4, R24 ;  /* 0x0000000404187825 */ /* 0x040fe200078e0218 */
[----:B------:R-:W-:Y:S03]  /*46d90*/  STL.64 [R1+0x4338], R26 ;  /* 0x0043381a01007387 */ /* 0x000fe60000100a00 */
[C---:B------:R-:W-:Y:S01]  /*46da0*/  IMAD.WIDE R22, R4.reuse, 0x4, R22 ;  /* 0x0000000404167825 */ /* 0x040fe200078e0216 */
[----:B------:R-:W-:Y:S04]  /*46db0*/  STL.64 [R1+0x4330], R24 ;  /* 0x0043301801007387 */ /* 0x000fe80000100a00 */
[----:B------:R-:W-:Y:S01]  /*46dc0*/  STL.64 [R1+0x4328], R22 ;  /* 0x0043281601007387 */ /* 0x000fe20000100a00 */
[----:B----4-:R-:W-:-:S05]  /*46dd0*/  IMAD.WIDE R20, R4, 0x4, R20 ;  /* 0x0000000404147825 */ /* 0x010fca00078e0214 */
        /* <DEDUP_REMOVED lines=158> */
[----:B------:R-:W-:Y:S04]  /*477c0*/  LDGSTS.E [R242+0x3ce80], desc[UR74][R44.64], P2 ;  /* 0x3ce800002cf27fae */ /* 0x000fe800091a104a */
[----:B------:R-:W-:Y:S04]  /*477d0*/  LDGSTS.E [R242+0x3d600], desc[UR74][R26.64], P3 ;  /* 0x3d6000001af27fae */ /* 0x000fe800099a104a */
[----:B------:R-:W-:Y:S04]  /*477e0*/  LDGSTS.E [R242+0x3d680], desc[UR74][R24.64], P2 ;  /* 0x3d68000018f27fae */ /* 0x000fe800091a104a */
[----:B------:R-:W4:Y:S04]  /*477f0*/  LDL.LU.64 R144, [R1+0x2268] ;  /* 0x0022680001907983 */ /* 0x000f280000300a00 */
[----:B------:R-:W-:Y:S04]  /*47800*/  LDGSTS.E [R242+0x3de00], desc[UR74][R22.64], P3 ;  /* 0x3de0000016f27fae */ /* 0x000fe800099a104a */
[----:B------:R-:W4:Y:S04]  /*47810*/  LDL.LU.64 R128, [R1+0x1df8] ;  /* 0x001df80001807983 */ /* 0x000f280000300a00 */
[----:B------:R2:W-:Y:S04]  /*47820*/  LDGSTS.E [R242+0x3de80], desc[UR74][R20.64], P2 ;  /* 0x3de8000014f27fae */ /* 0x0005e800091a104a */
[----:B------:R3:W-:Y:S04]  /*47830*/  LDGSTS.E [R242+0x3e600], desc[UR74][R18.64], P3 ;  /* 0x3e60000012f27fae */ /* 0x0007e800099a104a */
[----:B------:R-:W4:Y:S04]  /*47840*/  LDL.LU.64 R130, [R1+0x2270] ;  /* 0x0022700001827983 */ /* 0x000f280000300a00 */
[----:B------:R-:W-:Y:S04]  /*47850*/  LDGSTS.E [R242+0x3e680], desc[UR74][R16.64], P2 ;  /* 0x3e68000010f27fae */ /* 0x000fe800091a104a */
[----:B------:R-:W-:Y:S04]  /*47860*/  LDGSTS.E [R242+0x3ee00], desc[UR74][R14.64], P3 ;  /* 0x3ee000000ef27fae */ /* 0x000fe800099a104a */
[----:B------:R-:W-:Y:S04]  /*47870*/  LDGSTS.E [R242+0x3ee80], desc[UR74][R12.64], P2 ;  /* 0x3ee800000cf27fae */ /* 0x000fe800091a104a */
[----:B------:R-:W4:Y:S04]  /*47880*/  LDL.LU.64 R132, [R1+0x1e28] ;  /* 0x001e280001847983 */ /* 0x000f280000300a00 */
[----:B------:R-:W-:Y:S04]  /*47890*/  LDGSTS.E [R242+0x3f600], desc[UR74][R10.64], P3 ;  /* 0x3f6000000af27fae */ /* 0x000fe800099a104a */
[----:B------:R-:W-:Y:S04]  /*478a0*/  LDGSTS.E [R242+0x3f680], desc[UR74][R8.64], P2 ;  /* 0x3f68000008f27fae */ /* 0x000fe800091a104a */
[----:B------:R-:W-:Y:S04]  /*478b0*/  LDGSTS.E [R242+0x3fe00], desc[UR74][R6.64], P3 ;  /* 0x3fe0000006f27fae */ /* 0x000fe800099a104a */
[----:B------:R4:W-:Y:S01]  /*478c0*/  LDGSTS.E [R242+0x3fe80], desc[UR74][R2.64], P2 ;  /* 0x3fe8000002f27fae */ /* 0x0009e200091a104a */
[----:B--2---:R-:W-:-:S03]  /*478d0*/  IMAD.WIDE R20, R4, 0x4, R186 ;  /* 0x0000000404147825 */ /* 0x004fc600078e02ba */
[----:B------:R-:W2:Y:S01]  /*478e0*/  LDL.LU.64 R186, [R1+0x2288] ;  /* 0x0022880001ba7983 */ /* 0x000ea20000300a00 */
[----:B---3--:R-:W-:-:S04]  /*478f0*/  IMAD.WIDE R18, R4, 0x4, R96 ;  /* 0x0000000404127825 */ /* 0x008fc800078e0260 */
[----:B----4-:R-:W-:-:S04]  /*47900*/  IMAD.WIDE R2, R4, 0x4, R98 ;  /* 0x0000000404027825 */ /* 0x010fc800078e0262 */
[C---:B------:R-:W-:Y:S02]  /*47910*/  IMAD.WIDE R96, R4.reuse, 0x4, R188 ;  /* 0x0000000404607825 */ /* 0x040fe400078e02bc */
[----:B------:R-:W3:Y:S02]  /*47920*/  LDL.LU.64 R188, [R1+0x1e38] ;  /* 0x001e380001bc7983 */ /* 0x000ee40000300a00 */
[----:B------:R-:W-:-:S04]  /*47930*/  IMAD.WIDE R98, R4, 0x4, R122 ;  /* 0x0000000404627825 */ /* 0x000fc800078e027a */
[----:B------:R-:W-:-:S04]  /*47940*/  IMAD.WIDE R122, R4, 0x4, R124 ;  /* 0x00000004047a7825 */ /* 0x000fc800078e027c */
[----:B------:R-:W-:-:S04]  /*47950*/  IMAD.WIDE R124, R4, 0x4, R158 ;  /* 0x00000004047c7825 */ /* 0x000fc800078e029e */
[C---:B------:R-:W-:Y:S02]  /*47960*/  IMAD.WIDE R158, R4.reuse, 0x4, R190 ;  /* 0x00000004049e7825 */ /* 0x040fe400078e02be */
[----:B------:R-:W4:Y:S02]  /*47970*/  LDL.LU.64 R190, [R1+0x22a0] ;  /* 0x0022a00001be7983 */ /* 0x000f240000300a00 */
[C---:B------:R-:W-:Y:S02]  /*47980*/  IMAD.WIDE R236, R4.reuse, 0x4, R192 ;  /* 0x0000000404ec7825 */ /* 0x040fe400078e02c0 */
[----:B------:R-:W4:Y:S02]  /*47990*/  LDL.LU.64 R192, [R1+0x1e48] ;  /* 0x001e480001c07983 */ /* 0x000f240000300a00 */
[----:B------:R-:W-:-:S05]  /*479a0*/  IMAD.WIDE R10, R4, 0x4, R172 ;  /* 0x00000004040a7825 */ /* 0x000fca00078e02ac */
[----:B------:R-:W-:Y:S01]  /*479b0*/  STL.64 [R1+0x20], R10 ;  /* 0x0000200a01007387 */ /* 0x000fe20000100a00 */
[----:B------:R-:W-:-:S03]  /*479c0*/  IMAD.WIDE R6, R4, 0x4, R140 ;  /* 0x0000000404067825 */ /* 0x000fc600078e028c */
[----:B------:R-:W4:Y:S01]  /*479d0*/  LDL.LU.64 R140, [R1+0x22a8] ;  /* 0x0022a800018c7983 */ /* 0x000f220000300a00 */
[----:B------:R-:W-:-:S05]  /*479e0*/  IMAD.WIDE R8, R4, 0x4, R168 ;  /* 0x0000000404087825 */ /* 0x000fca00078e02a8 */
[----:B------:R1:W-:Y:S04]  /*479f0*/  STL.64 [R1+0xd8], R8 ;  /* 0x0000d80801007387 */ /* 0x0003e80000100a00 */
[----:B------:R1:W-:Y:S02]  /*47a00*/  STL.64 [R1+0xe0], R6 ;  /* 0x0000e00601007387 */ /* 0x0003e40000100a00 */
[----:B-1----:R-:W-:-:S04]  /*47a10*/  IMAD.WIDE R8, R4, 0x4, R164 ;  /* 0x0000000404087825 */ /* 0x002fc800078e02a4 */
[C---:B------:R-:W-:Y:S02]  /*47a20*/  IMAD.WIDE R6, R4.reuse, 0x4, R126 ;  /* 0x0000000404067825 */ /* 0x040fe400078e027e */
[----:B------:R-:W4:Y:S04]  /*47a30*/  LDL.LU.64 R126, [R1+0x1e70] ;  /* 0x001e7000017e7983 */ /* 0x000f280000300a00 */
[----:B------:R-:W-:Y:S04]  /*47a40*/  STL.64 [R1+0x128], R8 ;  /* 0x0001280801007387 */ /* 0x000fe80000100a00 */
[----:B------:R1:W-:Y:S01]  /*47a50*/  STL.64 [R1+0x130], R6 ;  /* 0x0001300601007387 */ /* 0x0003e20000100a00 */
[----:B------:R-:W-:-:S04]  /*47a60*/  IMAD.WIDE R244, R4, 0x4, R144 ;  /* 0x0000000404f47825 */ /* 0x000fc800078e0290 */
[C---:B------:R-:W-:Y:S02]  /*47a70*/  IMAD.WIDE R196, R4.reuse, 0x4, R128 ;  /* 0x0000000404c47825 */ /* 0x040fe400078e0280 */
[----:B------:R-:W4:Y:S04]  /*47a80*/  LDL.LU.64 R128, [R1+0x22b0] ;  /* 0x0022b00001807983 */ /* 0x000f280000300a00 */
[----:B------:R-:W4:Y:S01]  /*47a90*/  LDL.LU.64 R144, [R1+0x1fb8] ;  /* 0x001fb80001907983 */ /* 0x000f220000300a00 */
[----:B------:R-:W-:-:S03]  /*47aa0*/  IMAD.WIDE R194, R4, 0x4, R130 ;  /* 0x0000000404c27825 */ /* 0x000fc600078e0282 */
[----:B------:R-:W4:Y:S04]  /*47ab0*/  LDL.LU.64 R130, [R1+0x22c8] ;  /* 0x0022c80001827983 */ /* 0x000f280000300a00 */
[----:B------:R-:W-:Y:S04]  /*47ac0*/  STL.64 [R1+0x158], R244 ;  /* 0x000158f401007387 */ /* 0x000fe80000100a00 */
[----:B------:R-:W-:Y:S01]  /*47ad0*/  STL.64 [R1+0x4c58], R244 ;  /* 0x004c58f401007387 */ /* 0x000fe20000100a00 */
[----:B------:R-:W-:-:S03]  /*47ae0*/  IMAD.WIDE R156, R4, 0x4, R132 ;  /* 0x00000004049c7825 */ /* 0x000fc600078e0284 */
[----:B------:R-:W4:Y:S04]  /*47af0*/  LDL.LU.64 R132, [R1+0x1fd8] ;  /* 0x001fd80001847983 */ /* 0x000f280000300a00 */
[----:B------:R-:W-:Y:S04]  /*47b00*/  STL.64 [R1+0x160], R196 ;  /* 0x000160c401007387 */ /* 0x000fe80000100a00 */
[----:B------:R-:W-:Y:S01]  /*47b10*/  STL.64 [R1+0x4c60], R196 ;  /* 0x004c60c401007387 */ /* 0x000fe20000100a00 */
[----:B--2---:R-:W-:-:S03]  /*47b20*/  IMAD.WIDE R154, R4, 0x4, R186 ;  /* 0x00000004049a7825 */ /* 0x004fc600078e02ba */
[----:B------:R-:W2:Y:S04]  /*47b30*/  LDL.LU.64 R186, [R1+0x22e0] ;  /* 0x0022e00001ba7983 */ /* 0x000ea80000300a00 */
[----:B------:R-:W2:Y:S04]  /*47b40*/  LDL.LU.64 R164, [R1+0x1fe0] ;  /* 0x001fe00001a47983 */ /* 0x000ea80000300a00 */
[----:B------:R-:W-:Y:S01]  /*47b50*/  STL.64 [R1+0x1b8], R194 ;  /* 0x0001b8c201007387 */ /* 0x000fe20000100a00 */
[----:B---3--:R-:W-:-:S03]  /*47b60*/  IMAD.WIDE R120, R4, 0x4, R188 ;  /* 0x0000000404787825 */ /* 0x008fc600078e02bc */
[----:B------:R-:W-:Y:S04]  /*47b70*/  STL.64 [R1+0x4c68], R194 ;  /* 0x004c68c201007387 */ /* 0x000fe80000100a00 */
[----:B------:R-:W3:Y:S04]  /*47b80*/  LDL.LU.64 R188, [R1+0x22f0] ;  /* 0x0022f00001bc7983 */ /* 0x000ee80000300a00 */
[----:B------:R-:W-:Y:S04]  /*47b90*/  STL.64 [R1+0x1c0], R156 ;  /* 0x0001c09c01007387 */ /* 0x000fe80000100a00 */
[----:B------:R-:W-:Y:S01]  /*47ba0*/  STL.64 [R1+0x4c70], R156 ;  /* 0x004c709c01007387 */ /* 0x000fe20000100a00 */
[----:B----4-:R-:W-:-:S03]  /*47bb0*/  IMAD.WIDE R118, R4, 0x4, R190 ;  /* 0x0000000404767825 */ /* 0x010fc600078e02be */
[----:B------:R-:W4:Y:S01]  /*47bc0*/  LDL.LU.64 R190, [R1+0x2020] ;  /* 0x0020200001be7983 */ /* 0x000f220000300a00 */
[----:B------:R-:W-:-:S03]  /*47bd0*/  IMAD.WIDE R28, R4, 0x4, R192 ;  /* 0x00000004041c7825 */ /* 0x000fc600078e02c0 */
[----:B------:R-:W4:Y:S04]  /*47be0*/  LDL.LU.64 R192, [R1+0x2300] ;  /* 0x0023000001c07983 */ /* 0x000f280000300a00 */
[----:B------:R-:W-:Y:S04]  /*47bf0*/  STL.64 [R1+0x1e8], R154 ;  /* 0x0001e89a01007387 */ /* 0x000fe80000100a00 */
[----:B------:R1:W-:Y:S01]  /*47c00*/  STL.64 [R1+0x4c78], R154 ;  /* 0x004c789a01007387 */ /* 0x0003e20000100a00 */
[----:B------:R-:W-:-:S03]  /*47c10*/  IMAD.WIDE R30, R4, 0x4, R140 ;  /* 0x00000004041e7825 */ /* 0x000fc600078e028c */
[----:B------:R-:W4:Y:S04]  /*47c20*/  LDL.LU.64 R140, [R1+0x2028] ;  /* 0x00202800018c7983 */ /* 0x000f280000300a00 */
[----:B------:R1:W-:Y:S01]  /*47c30*/  STL.64 [R1+0x1f0], R120 ;  /* 0x0001f07801007387 */ /* 0x0003e20000100a00 */
[----:B------:R-:W-:-:S03]  /*47c40*/  IMAD.WIDE R32, R4, 0x4, R126 ;  /* 0x0000000404207825 */ /* 0x000fc600078e027e */
[----:B------:R-:W4:Y:S04]  /*47c50*/  LDL.LU.64 R126, [R1+0x2308] ;  /* 0x00230800017e7983 */ /* 0x000f280000300a00 */
[----:B------:R1:W-:Y:S01]  /*47c60*/  STL.64 [R1+0x238], R118 ;  /* 0x0002387601007387 */ /* 0x0003e20000100a00 */
[----:B------:R-:W-:-:S03]  /*47c70*/  IMAD.WIDE R34, R4, 0x4, R128 ;  /* 0x0000000404227825 */ /* 0x000fc600078e0280 */
[----:B------:R-:W4:Y:S01]  /*47c80*/  LDL.LU.64 R128, [R1+0x2310] ;  /* 0x0023100001807983 */ /* 0x000f220000300a00 */
[----:B------:R-:W-:-:S03]  /*47c90*/  IMAD.WIDE R36, R4, 0x4, R144 ;  /* 0x0000000404247825 */ /* 0x000fc600078e0290 */
[----:B------:R1:W-:Y:S04]  /*47ca0*/  STL.64 [R1+0x240], R28 ;  /* 0x0002401c01007387 */ /* 0x0003e80000100a00 */
[----:B------:R-:W4:Y:S01]  /*47cb0*/  LDL.LU.64 R144, [R1+0x2038] ;  /* 0x0020380001907983 */ /* 0x000f220000300a00 */
[----:B------:R-:W-:-:S03]  /*47cc0*/  IMAD.WIDE R38, R4, 0x4, R130 ;  /* 0x0000000404267825 */ /* 0x000fc600078e0282 */
[----:B------:R1:W-:Y:S04]  /*47cd0*/  STL.64 [R1+0x298], R30 ;  /* 0x0002981e01007387 */ /* 0x0003e80000100a00 */
[----:B------:R-:W4:Y:S04]  /*47ce0*/  LDL.LU.64 R130, [R1+0x2058] ;  /* 0x0020580001827983 */ /* 0x000f280000300a00 */
[----:B------:R1:W-:Y:S01]  /*47cf0*/  STL.64 [R1+0x2a0], R32 ;  /* 0x0002a02001007387 */ /* 0x0003e20000100a00 */
[----:B------:R-:W-:-:S03]  /*47d00*/  IMAD.WIDE R40, R4, 0x4, R132 ;  /* 0x0000000404287825 */ /* 0x000fc600078e0284 */
[----:B------:R-:W4:Y:S04]  /*47d10*/  LDL.LU.64 R132, [R1+0x2338] ;  /* 0x0023380001847983 */ /* 0x000f280000300a00 */
[----:B------:R1:W-:Y:S01]  /*47d20*/  STL.64 [R1+0x2f8], R34 ;  /* 0x0002f82201007387 */ /* 0x0003e20000100a00 */
[----:B--2---:R-:W-:-:S03]  /*47d30*/  IMAD.WIDE R42, R4, 0x4, R186 ;  /* 0x00000004042a7825 */ /* 0x004fc600078e02ba */
[----:B------:R-:W2:Y:S01]  /*47d40*/  LDL.LU.64 R186, [R1+0x2060] ;  /* 0x0020600001ba7983 */ /* 0x000ea20000300a00 */
[----:B------:R-:W-:-:S03]  /*47d50*/  IMAD.WIDE R184, R4, 0x4, R164 ;  /* 0x0000000404b87825 */ /* 0x000fc600078e02a4 */
[----:B------:R1:W-:Y:S04]  /*47d60*/  STL.64 [R1+0x530], R36 ;  /* 0x0005302401007387 */ /* 0x0003e80000100a00 */
[----:B------:R1:W-:Y:S04]  /*47d70*/  STL.64 [R1+0x568], R38 ;  /* 0x0005682601007387 */ /* 0x0003e80000100a00 */
[----:B------:R-:W2:Y:S01]  /*47d80*/  LDL.LU.64 R164, [R1+0x2340] ;  /* 0x0023400001a47983 */ /* 0x000ea20000300a00 */
[----:B---3--:R-:W-:-:S03]  /*47d90*/  IMAD.WIDE R182, R4, 0x4, R188 ;  /* 0x0000000404b67825 */ /* 0x008fc600078e02bc */
[----:B------:R-:W3:Y:S04]  /*47da0*/  LDL.LU.64 R188, [R1+0x2080] ;  /* 0x0020800001bc7983 */ /* 0x000ee80000300a00 */
[----:B------:R1:W-:Y:S01]  /*47db0*/  STL.64 [R1+0x570], R40 ;  /* 0x0005702801007387 */ /* 0x0003e20000100a00 */
[----:B----4-:R-:W-:-:S03]  /*47dc0*/  IMAD.WIDE R152, R4, 0x4, R190 ;  /* 0x0000000404987825 */ /* 0x010fc600078e02be */
[----:B------:R-:W4:Y:S04]  /*47dd0*/  LDL.LU.64 R190, [R1+0x2358] ;  /* 0x0023580001be7983 */ /* 0x000f280000300a00 */
        /* <DEDUP_REMOVED lines=21> */
[----:B------:R-:W-:Y:S01]  /*47f30*/  STL.64 [R1+0x680], R46 ;  /* 0x0006802e01007387 */ /* 0x000fe20000100a00 */
[----:B--2---:R-:W-:-:S03]  /*47f40*/  IMAD.WIDE R52, R4, 0x4, R186 ;  /* 0x0000000404347825 */ /* 0x004fc600078e02ba */
[----:B------:R-:W2:Y:S04]  /*47f50*/  LDL.LU.64 R186, [R1+0x2398] ;  /* 0x0023980001ba7983 */ /* 0x000ea80000300a00 */
[----:B------:R1:W-:Y:S04]  /*47f60*/  STL.64 [R1+0x6a0], R44 ;  /* 0x0006a02c01007387 */ /* 0x0003e80000100a00 */
[----:B------:R1:W-:Y:S01]  /*47f70*/  STL.64 [R1+0x698], R48 ;  /* 0x0006983001007387 */ /* 0x0003e20000100a00 */
[----:B------:R-:W-:-:S03]  /*47f80*/  IMAD.WIDE R54, R4, 0x4, R164 ;  /* 0x0000000404367825 */ /* 0x000fc600078e02a4 */
        /* <DEDUP_REMOVED lines=28> */
[----:B--2---:R-:W-:-:S03]  /*48150*/  IMAD.WIDE R60, R4, 0x4, R186 ;  /* 0x00000004043c7825 */ /* 0x004fc600078e02ba */
[----:B------:R-:W2:Y:S04]  /*48160*/  LDL.LU.64 R186, [R1+0x2238] ;  /* 0x0022380001ba7983 */ /* 0x000ea80000300a00 */
[----:B------:R1:W-:Y:S01]  /*48170*/  STL.64 [R1+0x930], R146 ;  /* 0x0009309201007387 */ /* 0x0003e20000100a00 */
[----:B------:R-:W-:-:S03]  /*48180*/  IMAD.WIDE R62, R4, 0x4, R164 ;  /* 0x00000004043e7825 */ /* 0x000fc600078e02a4 */
[----:B------:R-:W2:Y:S01]  /*48190*/  LDL.LU.64 R164, [R1+0x24e0] ;  /* 0x0024e00001a47983 */ /* 0x000ea20000300a00 */
[----:B---3--:R-:W-:-:S03]  /*481a0*/  IMAD.WIDE R64, R4, 0x4, R188 ;  /* 0x0000000404407825 */ /* 0x008fc600078e02bc */
[----:B------:R3:W-:Y:S04]  /*481b0*/  STL.64 [R1+0x980], R112 ;  /* 0x0009807001007387 */ /* 0x0007e80000100a00 */
        /* <DEDUP_REMOVED lines=21> */
[----:B------:R-:W1:Y:S04]  /*48310*/  LDL.LU.64 R130, [R1+0x24c0] ;  /* 0x0024c00001827983 */ /* 0x000e680000300a00 */
        /* <DEDUP_REMOVED lines=8> */
[----:B------:R-:W2:Y:S04]  /*483a0*/  LDL.LU.64 R164, [R1+0x21f8] ;  /* 0x0021f80001a47983 */ /* 0x000ea80000300a00 */
[----:B------:R1:W-:Y:S01]  /*483b0*/  STL.64 [R1+0xf48], R238 ;  /* 0x000f48ee01007387 */ /* 0x0003e20000100a00 */
        /* <DEDUP_REMOVED lines=21> */
[----:B-1----:R-:W-:-:S03]  /*48510*/  IMAD.WIDE R6, R4, 0x4, R130 ;  /* 0x0000000404067825 */ /* 0x002fc600078e0282 */
[----:B------:R-:W4:Y:S04]  /*48520*/  LDL.LU.64 R130, [R1+0x21d8] ;  /* 0x0021d80001827983 */ /* 0x000f280000300a00 */
[----:B------:R1:W-:Y:S01]  /*48530*/  STL.64 [R1+0x1058], R136 ;  /* 0x0010588801007387 */ /* 0x0003e20000100a00 */
[----:B------:R-:W-:-:S03]  /*48540*/  IMAD.WIDE R8, R4, 0x4, R132 ;  /* 0x0000000404087825 */ /* 0x000fc600078e0284 */
[----:B------:R-:W4:Y:S04]  /*48550*/  LDL.LU.64 R132, [R1+0x2480] ;  /* 0x0024800001847983 */ /* 0x000f280000300a00 */
[----:B------:R1:W-:Y:S01]  /*48560*/  STL.64 [R1+0x1b90], R102 ;  /* 0x001b906601007387 */ /* 0x0003e20000100a00 */
[----:B--2---:R-:W-:-:S03]  /*48570*/  IMAD.WIDE R10, R4, 0x4, R186 ;  /* 0x00000004040a7825 */ /* 0x004fc600078e02ba */
[----:B------:R-:W2:Y:S04]  /*48580*/  LDL.LU.64 R186, [R1+0x21c0] ;  /* 0x0021c00001ba7983 */ /* 0x000ea80000300a00 */
        /* <DEDUP_REMOVED lines=9> */
[----:B------:R-:W-:-:S04]  /*48620*/  IMAD.WIDE R12, R4, 0x4, R164 ;  /* 0x00000004040c7825 */ /* 0x000fc800078e02a4 */
[C---:B------:R-:W-:Y:S02]  /*48630*/  IMAD.WIDE R232, R4.reuse, 0x4, R192 ;  /* 0x0000000404e87825 */ /* 0x040fe400078e02c0 */
        /* <DEDUP_REMOVED lines=10> */
[----:B------:R1:W-:Y:S04]  /*486e0*/  STL.64 [R1+0x1be0], R232 ;  /* 0x001be0e801007387 */ /* 0x0003e80000100a00 */
[----:B------:R-:W4:Y:S01]  /*486f0*/  LDL.LU.64 R164, [R1+0x21a0] ;  /* 0x0021a00001a47983 */ /* 0x000f220000300a00 */
[----:B------:R-:W-:-:S03]  /*48700*/  IMAD.WIDE R224, R4, 0x4, R144 ;  /* 0x0000000404e07825 */ /* 0x000fc600078e0290 */
        /* <DEDUP_REMOVED lines=8> */
[----:B--2---:R-:W-:-:S03]  /*48790*/  IMAD.WIDE R218, R4, 0x4, R186 ;  /* 0x0000000404da7825 */ /* 0x004fc600078e02ba */
[----:B------:R-:W2:Y:S04]  /*487a0*/  LDL.LU.64 R186, [R1+0x2190] ;  /* 0x0021900001ba7983 */ /* 0x000ea80000300a00 */
[----:B------:R1:W-:Y:S04]  /*487b0*/  STL.64 [R1+0x1c00], R224 ;  /* 0x001c00e001007387 */ /* 0x0003e80000100a00 */
[----:B------:R1:W-:Y:S01]  /*487c0*/  STL.64 [R1+0x1bf8], R222 ;  /* 0x001bf8de01007387 */ /* 0x0003e20000100a00 */
[----:B------:R-:W-:-:S04]  /*487d0*/  IMAD.WIDE R216, R4, 0x4, R168 ;  /* 0x0000000404d87825 */ /* 0x000fc800078e02a8 */
[C---:B---3--:R-:W-:Y:S02]  /*487e0*/  IMAD.WIDE R214, R4.reuse, 0x4, R188 ;  /* 0x0000000404d67825 */ /* 0x048fe400078e02bc */
        /* <DEDUP_REMOVED lines=27> */
[----:B------:R1:W-:Y:S04]  /*489a0*/  STL.64 [R1+0x1c58], R202 ;  /* 0x001c58ca01007387 */ /* 0x0003e80000100a00 */
[----:B------:R-:W4:Y:S01]  /*489b0*/  LDL.LU.64 R176, [R1+0x2418] ;  /* 0x0024180001b07983 */ /* 0x000f220000300a00 */
[----:B--2---:R-:W-:-:S03]  /*489c0*/  IMAD.WIDE R170, R4, 0x4, R186 ;  /* 0x0000000404aa7825 */ /* 0x004fc600078e02ba */
        /* <DEDUP_REMOVED lines=10> */
[----:B------:R1:W-:Y:S04]  /*48a70*/  STL.64 [R1+0x1c78], R170 ;  /* 0x001c78aa01007387 */ /* 0x0003e80000100a00 */
[----:B------:R-:W4:Y:S04]  /*48a80*/  LDL.LU.64 R172, [R1+0x2150] ;  /* 0x0021500001ac7983 */ /* 0x000f280000300a00 */
[----:B------:R1:W-:Y:S04]  /*48a90*/  STL.64 [R1+0x1c90], R166 ;  /* 0x001c90a601007387 */ /* 0x0003e80000100a00 */
[----:B------:R-:W4:Y:S01]  /*48aa0*/  LDL.LU.64 R168, [R1+0x2400] ;  /* 0x0024000001a87983 */ /* 0x000f220000300a00 */
[----:B------:R-:W-:-:S03]  /*48ab0*/  IMAD.WIDE R138, R4, 0x4, R140 ;  /* 0x00000004048a7825 */ /* 0x000fc600078e028c */
[----:B------:R-:W4:Y:S04]  /*48ac0*/  LDL.LU.64 R164, [R1+0x2140] ;  /* 0x0021400001a47983 */ /* 0x000f280000300a00 */
[----:B------:R1:W-:Y:S04]  /*48ad0*/  STL.64 [R1+0x1c88], R162 ;  /* 0x001c88a201007387 */ /* 0x0003e80000100a00 */
[----:B------:R-:W4:Y:S04]  /*48ae0*/  LDL.LU.64 R144, [R1+0x23f8] ;  /* 0x0023f80001907983 */ /* 0x000f280000300a00 */
[----:B------:R-:W4:Y:S04]  /*48af0*/  LDL.LU.64 R140, [R1+0x2138] ;  /* 0x00213800018c7983 */ /* 0x000f280000300a00 */
[----:B------:R1:W-:Y:S01]  /*48b00*/  STL.64 [R1+0x1ca0], R142 ;  /* 0x001ca08e01007387 */ /* 0x0003e20000100a00 */
[----:B------:R-:W-:-:S04]  /*48b10*/  IMAD.WIDE R26, R4, 0x4, R86 ;  /* 0x00000004041a7825 */ /* 0x000fc800078e0256 */
[C---:B------:R-:W-:Y:S01]  /*48b20*/  IMAD.WIDE R24, R4.reuse, 0x4, R88 ;  /* 0x0000000404187825 */ /* 0x040fe200078e0258 */
[----:B------:R1:W-:Y:S03]  /*48b30*/  LDGSTS.E [R246+0x20700], desc[UR74][R26.64], P3 ;  /* 0x207000001af67fae */ /* 0x0003e600099a104a */
[C---:B------:R-:W-:Y:S01]  /*48b40*/  IMAD.WIDE R22, R4.reuse, 0x4, R90 ;  /* 0x0000000404167825 */ /* 0x040fe200078e025a */
[----:B------:R1:W-:Y:S03]  /*48b50*/  LDGSTS.E [R246+0x20780], desc[UR74][R24.64], P2 ;  /* 0x2078000018f67fae */ /* 0x0003e600091a104a */
[C---:B------:R-:W-:Y:S01]  /*48b60*/  IMAD.WIDE R234, R4.reuse, 0x4, R92 ;  /* 0x0000000404ea7825 */ /* 0x040fe200078e025c */
[----:B------:R1:W-:Y:S04]  /*48b70*/  LDGSTS.E [R246+0x20f00], desc[UR74][R22.64], P3 ;  /* 0x20f0000016f67fae */ /* 0x0003e800099a104a */
[----:B------:R1:W-:Y:S01]  /*48b80*/  LDGSTS.E [R246+0x20f80], desc[UR74][R20.64], P2 ;  /* 0x20f8000014f67fae */ /* 0x0003e200091a104a */
[----:B------:R-:W-:-:S03]  /*48b90*/  IMAD.WIDE R160, R4, 0x4, R160 ;  /* 0x0000000404a07825 */ /* 0x000fc600078e02a0 */
[----:B------:R1:W-:Y:S04]  /*48ba0*/  LDGSTS.E [R246+0x21700], desc[UR74][R18.64], P3 ;  /* 0x2170000012f67fae */ /* 0x0003e800099a104a */
[----:B------:R1:W-:Y:S04]  /*48bb0*/  LDGSTS.E [R246+0x21780], desc[UR74][R2.64], P2 ;  /* 0x2178000002f67fae */ /* 0x0003e800091a104a */
[----:B------:R1:W-:Y:S04]  /*48bc0*/  LDGSTS.E [R246+0x21f00], desc[UR74][R96.64], P3 ;  /* 0x21f0000060f67fae */ /* 0x0003e800099a104a */
[----:B------:R1:W-:Y:S04]  /*48bd0*/  LDGSTS.E [R246+0x21f80], desc[UR74][R98.64], P2 ;  /* 0x21f8000062f67fae */ /* 0x0003e800091a104a */
[----:B------:R1:W-:Y:S04]  /*48be0*/  LDGSTS.E [R246+0x22700], desc[UR74][R122.64], P3 ;  /* 0x227000007af67fae */ /* 0x0003e800099a104a */
[----:B------:R1:W-:Y:S04]  /*48bf0*/  LDGSTS.E [R246+0x22780], desc[UR74][R124.64], P2 ;  /* 0x227800007cf67fae */ /* 0x0003e800091a104a */
[----:B------:R1:W-:Y:S04]  /*48c00*/  LDGSTS.E [R246+0x22f00], desc[UR74][R158.64], P3 ;  /* 0x22f000009ef67fae */ /* 0x0003e800099a104a */
[----:B------:R1:W-:Y:S01]  /*48c10*/  LDGSTS.E [R246+0x22f80], desc[UR74][R160.64], P2 ;  /* 0x22f80000a0f67fae */ /* 0x0003e200091a104a */
[----:B------:R-:W-:-:S03]  /*48c20*/  IMAD.WIDE R106, R4, 0x4, R126 ;  /* 0x00000004046a7825 */ /* 0x000fc600078e027e */
[----:B------:R1:W-:Y:S04]  /*48c30*/  LDGSTS.E [R246+0x23700], desc[UR74][R234.64], P3 ;  /* 0x23700000eaf67fae */ /* 0x0003e800099a104a */
[----:B------:R-:W4:Y:S04]  /*48c40*/  LDL.LU.64 R126, [R1+0x23f0] ;  /* 0x0023f000017e7983 */ /* 0x000f280000300a00 */
[----:B------:R1:W-:Y:S04]  /*48c50*/  LDGSTS.E [R246+0x23780], desc[UR74][R236.64], P2 ;  /* 0x23780000ecf67fae */ /* 0x0003e800091a104a */
[----:B------:R1:W-:Y:S01]  /*48c60*/  LDGSTS.E [R246+0x23f00], desc[UR74][R242.64], P3 ;  /* 0x23f00000f2f67fae */ /* 0x0003e200099a104a */
[----:B------:R-:W-:-:S03]  /*48c70*/  IMAD.WIDE R104, R4, 0x4, R128 ;  /* 0x0000000404687825 */ /* 0x000fc600078e0280 */
[----:B------:R-:W4:Y:S04]  /*48c80*/  LDL.LU.64 R128, [R1+0x2130] ;  /* 0x0021300001807983 */ /* 0x000f280000300a00 */
[----:B------:R1:W-:Y:S01]  /*48c90*/  STL.64 [R1+0x1c98], R138 ;  /* 0x001c988a01007387 */ /* 0x0003e20000100a00 */
[----:B------:R-:W-:-:S03]  /*48ca0*/  IMAD.WIDE R94, R4, 0x4, R130 ;  /* 0x00000004045e7825 */ /* 0x000fc600078e0282 */
[----:B------:R-:W4:Y:S01]  /*48cb0*/  LDL.LU.64 R130, [R1+0x23e8] ;  /* 0x0023e80001827983 */ /* 0x000f220000300a00 */
[----:B------:R-:W-:-:S03]  /*48cc0*/  IMAD.WIDE R84, R4, 0x4, R132 ;  /* 0x0000000404547825 */ /* 0x000fc600078e0284 */
[----:B------:R-:W4:Y:S04]  /*48cd0*/  LDL.LU.64 R132, [R1+0x2128] ;  /* 0x0021280001847983 */ /* 0x000f280000300a00 */
[----:B------:R1:W-:Y:S04]  /*48ce0*/  STL.64 [R1+0x1d28], R106 ;  /* 0x001d286a01007387 */ /* 0x0003e80000100a00 */
[----:B------:R1:W-:Y:S01]  /*48cf0*/  STL.64 [R1+0x1d20], R104 ;  /* 0x001d206801007387 */ /* 0x0003e20000100a00 */
[----:B------:R-:W-:-:S03]  /*48d00*/  IMAD.WIDE R86, R4, 0x4, R176 ;  /* 0x0000000404567825 */ /* 0x000fc600078e02b0 */
[----:B------:R1:W-:Y:S01]  /*48d10*/  STL.64 [R1+0x1d38], R94 ;  /* 0x001d385e01007387 */ /* 0x0003e20000100a00 */
[----:B--2---:R-:W-:-:S03]  /*48d20*/  IMAD.WIDE R88, R4, 0x4, R186 ;  /* 0x0000000404587825 */ /* 0x004fc600078e02ba */
[----:B------:R-:W2:Y:S04]  /*48d30*/  LDL.LU.64 R186, [R1+0x23e0] ;  /* 0x0023e00001ba7983 */ /* 0x000ea80000300a00 */
[----:B------:R1:W-:Y:S01]  /*48d40*/  STL.64 [R1+0x1d30], R84 ;  /* 0x001d305401007387 */ /* 0x0003e20000100a00 */
[----:B---3--:R-:W-:-:S03]  /*48d50*/  IMAD.WIDE R90, R4, 0x4, R188 ;  /* 0x00000004045a7825 */ /* 0x008fc600078e02bc */
[----:B------:R-:W3:Y:S01]  /*48d60*/  LDL.LU.64 R188, [R1+0x2120] ;  /* 0x0021200001bc7983 */ /* 0x000ee20000300a00 */
[----:B----4-:R-:W-:-:S03]  /*48d70*/  IMAD.WIDE R92, R4, 0x4, R190 ;  /* 0x00000004045c7825 */ /* 0x010fc600078e02be */
[----:B------:R-:W4:Y:S04]  /*48d80*/  LDL.LU.64 R190, [R1+0x23d8] ;  /* 0x0023d80001be7983 */ /* 0x000f280000300a00 */
[----:B------:R1:W-:Y:S01]  /*48d90*/  STL.64 [R1+0x1d68], R86 ;  /* 0x001d685601007387 */ /* 0x0003e20000100a00 */
[----:B------:R-:W-:-:S03]  /*48da0*/  IMAD.WIDE R176, R4, 0x4, R192 ;  /* 0x0000000404b07825 */ /* 0x000fc600078e02c0 */
[----:B------:R-:W4:Y:S04]  /*48db0*/  LDL.LU.64 R192, [R1+0x2118] ;  /* 0x0021180001c07983 */ /* 0x000f280000300a00 */
[----:B------:R1:W-:Y:S01]  /*48dc0*/  STL.64 [R1+0x1d60], R88 ;  /* 0x001d605801007387 */ /* 0x0003e20000100a00 */
[----:B------:R-:W-:-:S03]  /*48dd0*/  IMAD.WIDE R172, R4, 0x4, R172 ;  /* 0x0000000404ac7825 */ /* 0x000fc600078e02ac */
[----:B------:R1:W-:Y:S04]  /*48de0*/  STL.64 [R1+0x1e38], R90 ;  /* 0x001e385a01007387 */ /* 0x0003e80000100a00 */
[----:B------:R1:W-:Y:S01]  /*48df0*/  STL.64 [R1+0x1e30], R92 ;  /* 0x001e305c01007387 */ /* 0x0003e20000100a00 */
[----:B------:R-:W-:-:S03]  /*48e00*/  IMAD.WIDE R168, R4, 0x4, R168 ;  /* 0x0000000404a87825 */ /* 0x000fc600078e02a8 */
[----:B------:R1:W-:Y:S01]  /*48e10*/  STL.64 [R1+0x1e28], R176 ;  /* 0x001e28b001007387 */ /* 0x0003e20000100a00 */
[----:B------:R-:W-:-:S03]  /*48e20*/  IMAD.WIDE R164, R4, 0x4, R164 ;  /* 0x0000000404a47825 */ /* 0x000fc600078e02a4 */
[----:B------:R1:W-:Y:S01]  /*48e30*/  STL.64 [R1+0x1e20], R172 ;  /* 0x001e20ac01007387 */ /* 0x0003e20000100a00 */
[----:B------:R-:W-:-:S03]  /*48e40*/  IMAD.WIDE R144, R4, 0x4, R144 ;  /* 0x0000000404907825 */ /* 0x000fc600078e0290 */
[----:B------:R1:W-:Y:S01]  /*48e50*/  STL.64 [R1+0x1e00], R168 ;  /* 0x001e00a801007387 */ /* 0x0003e20000100a00 */
[----:B------:R-:W-:-:S03]  /*48e60*/  IMAD.WIDE R140, R4, 0x4, R140 ;  /* 0x00000004048c7825 */ /* 0x000fc600078e028c */
[----:B------:R1:W-:Y:S04]  /*48e70*/  STL.64 [R1+0x1df8], R164 ;  /* 0x001df8a401007387 */ /* 0x0003e80000100a00 */
[----:B------:R1:W-:Y:S04]  /*48e80*/  STL.64 [R1+0x1df0], R144 ;  /* 0x001df09001007387 */ /* 0x0003e80000100a00 */
[----:B------:R1:W-:Y:S04]  /*48e90*/  STL.64 [R1+0x1de8], R140 ;  /* 0x001de88c01007387 */ /* 0x0003e80000100a00 */
[----:B------:R-:W4:Y:S04]  /*48ea0*/  LDL.64 R154, [R1+0x20] ;  /* 0x00002000019a7983 */ /* 0x000f280000100a00 */
[----:B------:R-:W4:Y:S04]  /*48eb0*/  LDL.64 R156, [R1+0xd8] ;  /* 0x0000d800019c7983 */ /* 0x000f280000100a00 */
[----:B------:R-:W4:Y:S04]  /*48ec0*/  LDL.64 R194, [R1+0xe0] ;  /* 0x0000e00001c27983 */ /* 0x000f280000100a00 */
[----:B------:R-:W4:Y:S04]  /*48ed0*/  LDL.64 R196, [R1+0x128] ;  /* 0x0001280001c47983 */ /* 0x000f280000100a00 */
[----:B------:R-:W4:Y:S01]  /*48ee0*/  LDL.64 R244, [R1+0x130] ;  /* 0x0001300001f47983 */ /* 0x000f220000100a00 */
[----:B------:R-:W-:-:S05]  /*48ef0*/  IMAD.WIDE R126, R4, 0x4, R126 ;  /* 0x00000004047e7825 */ /* 0x000fca00078e027e */
[----:B------:R1:W-:Y:S01]  /*48f00*/  STL.64 [R1+0x1de0], R126 ;  /* 0x001de07e01007387 */ /* 0x0003e20000100a00 */
[----:B------:R-:W-:-:S05]  /*48f10*/  IMAD.WIDE R128, R4, 0x4, R128 ;  /* 0x0000000404807825 */ /* 0x000fca00078e0280 */
[----:B------:R1:W-:Y:S01]  /*48f20*/  STL.64 [R1+0x1dd8], R128 ;  /* 0x001dd88001007387 */ /* 0x0003e20000100a00 */
[----:B------:R-:W-:-:S05]  /*48f30*/  IMAD.WIDE R130, R4, 0x4, R130 ;  /* 0x0000000404827825 */ /* 0x000fca00078e0282 */
[----:B------:R1:W-:Y:S01]  /*48f40*/  STL.64 [R1+0x1dd0], R130 ;  /* 0x001dd08201007387 */ /* 0x0003e20000100a00 */
[----:B------:R-:W-:-:S05]  /*48f50*/  IMAD.WIDE R132, R4, 0x4, R132 ;  /* 0x0000000404847825 */ /* 0x000fca00078e0284 */
[----:B------:R1:W-:Y:S01]  /*48f60*/  STL.64 [R1+0x1db8], R132 ;  /* 0x001db88401007387 */ /* 0x0003e20000100a00 */
[----:B--2---:R-:W-:-:S05]  /*48f70*/  IMAD.WIDE R186, R4, 0x4, R186 ;  /* 0x0000000404ba7825 */ /* 0x004fca00078e02ba */
[----:B------:R2:W-:Y:S01]  /*48f80*/  STL.64 [R1+0x1da0], R186 ;  /* 0x001da0ba01007387 */ /* 0x0005e20000100a00 */
[----:B---3--:R-:W-:-:S04]  /*48f90*/  IMAD.WIDE R188, R4, 0x4, R188 ;  /* 0x0000000404bc7825 */ /* 0x008fc800078e02bc */
[C---:B----4-:R-:W-:Y:S01]  /*48fa0*/  IMAD.WIDE R190, R4.reuse, 0x4, R190 ;  /* 0x0000000404be7825 */ /* 0x050fe200078e02be */
[----:B------:R3:W-:Y:S04]  /*48fb0*/  STL.64 [R1+0x1d90], R188 ;  /* 0x001d90bc01007387 */ /* 0x0007e80000100a00 */
[----:B------:R4:W-:Y:S01]  /*48fc0*/  STL.64 [R1+0x1d80], R190 ;  /* 0x001d80be01007387 */ /* 0x0009e20000100a00 */
[----:B------:R-:W-:-:S05]  /*48fd0*/  IMAD.WIDE R192, R4, 0x4, R192 ;  /* 0x0000000404c07825 */ /* 0x000fca00078e02c0 */
[----:B------:R1:W-:Y:S04]  /*48fe0*/  STL.64 [R1+0x1d70], R192 ;  /* 0x001d70c001007387 */ /* 0x0003e80000100a00 */
[----:B------:R1:W-:Y:S04]  /*48ff0*/  LDGSTS.E [R246+0x23f80], desc[UR74][R154.64], P2 ;  /* 0x23f800009af67fae */ /* 0x0003e800091a104a */
[----:B------:R1:W-:Y:S04]  /*49000*/  LDGSTS.E [R246+0x24700], desc[UR74][R156.64], P3 ;  /* 0x247000009cf67fae */ /* 0x0003e800099a104a */
[----:B------:R1:W-:Y:S04]  /*49010*/  LDGSTS.E [R246+0x24780], desc[UR74][R194.64], P2 ;  /* 0x24780000c2f67fae */ /* 0x0003e800091a104a */
[----:B------:R-:W2:Y:S04]  /*49020*/  LDL.LU.64 R154, [R1+0x4c78] ;  /* 0x004c7800019a7983 */ /* 0x000ea80000300a00 */
[----:B------:R-:W2:Y:S04]  /*49030*/  LDL.LU.64 R156, [R1+0x4c70] ;  /* 0x004c7000019c7983 */ /* 0x000ea80000300a00 */
[----:B------:R-:W2:Y:S04]  /*49040*/  LDL.LU.64 R194, [R1+0x4c68] ;  /* 0x004c680001c27983 */ /* 0x000ea80000300a00 */
[----:B------:R1:W-:Y:S04]  /*49050*/  LDGSTS.E [R246+0x24f00], desc[UR74][R196.64], P3 ;  /* 0x24f00000c4f67fae */ /* 0x0003e800099a104a */
[----:B------:R1:W-:Y:S04]  /*49060*/  LDGSTS.E [R246+0x24f80], desc[UR74][R244.64], P2 ;  /* 0x24f80000f4f67fae */ /* 0x0003e800091a104a */
[----:B------:R-:W2:Y:S04]  /*49070*/  LDL.LU.64 R196, [R1+0x4c60] ;  /* 0x004c600001c47983 */ /* 0x000ea80000300a00 */
[----:B------:R-:W2:Y:S04]  /*49080*/  LDL.LU.64 R244, [R1+0x4c58] ;  /* 0x004c580001f47983 */ /* 0x000ea80000300a00 */
[----:B--2---:R2:W-:Y:S04]  /*49090*/  LDGSTS.E [R246+0x25700], desc[UR74][R244.64], P3 ;  /* 0x25700000f4f67fae */ /* 0x0045e800099a104a */
[----:B------:R2:W-:Y:S04]  /*490a0*/  LDGSTS.E [R246+0x25780], desc[UR74][R196.64], P2 ;  /* 0x25780000c4f67fae */ /* 0x0005e800091a104a */
[----:B------:R2:W-:Y:S04]  /*490b0*/  LDGSTS.E [R246+0x25f00], desc[UR74][R194.64], P3 ;  /* 0x25f00000c2f67fae */ /* 0x0005e800099a104a */
[----:B------:R2:W5:Y:S04]  /*490c0*/  LDL.LU.64 R244, [R1+0x4c50] ;  /* 0x004c500001f47983 */ /* 0x0005680000300a00 */
[----:B------:R2:W5:Y:S04]  /*490d0*/  LDL.LU.64 R196, [R1+0x4c48] ;  /* 0x004c480001c47983 */ /* 0x0005680000300a00 */
[----:B------:R2:W5:Y:S04]  /*490e0*/  LDL.LU.64 R194, [R1+0x4c40] ;  /* 0x004c400001c27983 */ /* 0x0005680000300a00 */
[----:B------:R2:W-:Y:S04]  /*490f0*/  LDGSTS.E [R246+0x25f80], desc[UR74][R156.64], P2 ;  /* 0x25f800009cf67fae */ /* 0x0005e800091a104a */
        /* <DEDUP_REMOVED lines=100> */
[----:B-1----:R2:W5:Y:S04]  /*49740*/  LDL.LU.64 R136, [R1+0x4aa8] ;  /* 0x004aa80001887983 */ /* 0x0025680000300a00 */
        /* <DEDUP_REMOVED lines=105> */
[----:B---3--:R2:W5:Y:S04]  /*49de0*/  LDL.LU.64 R188, [R1+0x4908] ;  /* 0x0049080001bc7983 */ /* 0x0085680000300a00 */
[----:B----4-:R2:W5:Y:S04]  /*49df0*/  LDL.LU.64 R190, [R1+0x4900] ;  /* 0x0049000001be7983 */ /* 0x0105680000300a00 */
[----:B------:R2:W5:Y:S04]  /*49e00*/  LDL.LU.64 R192, [R1+0x48f8] ;  /* 0x0048f80001c07983 */ /* 0x0005680000300a00 */
[----:B------:R2:W-:Y:S04]  /*49e10*/  STL [R1+0xea8], RZ ;  /* 0x000ea8ff01007387 */ /* 0x0005e80000100800 */
        /* <DEDUP_REMOVED lines=816> */
[----:B------:R2:W-:Y:S01]  /*4d120*/  STL [R1+0x128c], RZ ;  /* 0x00128cff01007387 */ /* 0x0005e20000100800 */
[----:B------:R-:W-:-:S03]  /*4d130*/  UISETP.GE.AND UP0, UPT, UR24, 0x40, UPT ;  /* 0x000000401800788c */ /* 0x000fc6000bf06270 */
        /* <DEDUP_REMOVED lines=203> */
[----:B------:R-:W0:Y:S04]  /*4ddf0*/  LDGDEPBAR ;  /* 0x00000000000079af */ /* 0x000e280000000000 */
[----:B------:R2:W-:Y:S01]  /*4de00*/  STL [R1+0x4c], RZ ;  /* 0x00004cff01007387 */ /* 0x0005e20000100800 */
[----:B------:R-:W-:Y:S05]  /*4de10*/  BRA.U !UP0, `(.L_x_0) ;  /* 0x0000088908387547 */ /* 0x000fea000b800000 */
[----:B------:R1:W-:Y:S04]  /*4de20*/  STL [R1+0x48fc], R4 ;  /* 0x0048fc0401007387 */ /* 0x0003e80000100800 */
[----:B-1----:R-:W3:Y:S04]  /*4de30*/  LDL.LU.64 R4, [R1+0x1fe8] ;  /* 0x001fe80001047983 */ /* 0x002ee80000300a00 */
[----:B------:R1:W-:Y:S04]  /*4de40*/  STL [R1+0x48f8], R247 ;  /* 0x0048f8f701007387 */ /* 0x0003e80000100800 */
[----:B-12---:R-:W2:Y:S01]  /*4de50*/  LDL.LU.64 R246, [R1+0x1ff8] ;  /* 0x001ff80001f67983 */ /* 0x006ea20000300a00 */
[----:B---3--:R-:W-:-:S03]  /*4de60*/  IMAD.MOV.U32 R0, RZ, RZ, R5 ;  /* 0x000000ffff007224 */ /* 0x008fc600078e0005 */
[----:B------:R1:W-:Y:S04]  /*4de70*/  STL [R1+0x4218], R4 ;  /* 0x0042180401007387 */ /* 0x0003e80000100800 */
[----:B-1----:R-:W3:Y:S04]  /*4de80*/  LDL.LU R4, [R1+0x48fc] ;  /* 0x0048fc0001047983 */ /* 0x002ee80000300800 */
[----:B--2---:R-:W-:Y:S04]  /*4de90*/  STL [R1+0x4220], R246 ;  /* 0x004220f601007387 */ /* 0x004fe80000100800 */
[----:B------:R1:W-:Y:S02]  /*4dea0*/  STL [R1+0x4214], R0 ;  /* 0x0042140001007387 */ /* 0x0003e40000100800 */
[----:B-1----:R-:W-:-:S02]  /*4deb0*/  IMAD.MOV.U32 R0, RZ, RZ, R247 ;  /* 0x000000ffff007224 */ /* 0x002fc400078e00f7 */
[----:B------:R-:W2:Y:S04]  /*4dec0*/  LDL.LU R247, [R1+0x48f8] ;  /* 0x0048f80001f77983 */ /* 0x000ea80000300800 */
[----:B-----5:R-:W-:Y:S04]  /*4ded0*/  STL [R1+0x4224], R132 ;  /* 0x0042248401007387 */ /* 0x020fe80000100800 */
[----:B------:R-:W-:Y:S04]  /*4dee0*/  STL [R1+0x421c], R0 ;  /* 0x00421c0001007387 */ /* 0x000fe80000100800 */
[----:B------:R-:W-:Y:S04]  /*4def0*/  STL [R1+0x4204], R133 ;  /* 0x0042048501007387 */ /* 0x000fe80000100800 */
[----:B------:R-:W-:Y:S04]  /*4df00*/  STL [R1+0x420c], R130 ;  /* 0x00420c8201007387 */ /* 0x000fe80000100800 */
[----:B------:R1:W-:Y:S04]  /*4df10*/  STL [R1+0x4208], R131 ;  /* 0x0042088301007387 */ /* 0x0003e80000100800 */
[----:B------:R-:W-:Y:S04]  /*4df20*/  STL [R1+0x4210], R92 ;  /* 0x0042105c01007387 */ /* 0x000fe80000100800 */
[----:B------:R-:W-:Y:S04]  /*4df30*/  STL [R1+0x41fc], R93 ;  /* 0x0041fc5d01007387 */ /* 0x000fe80000100800 */
[----:B------:R-:W-:Y:S04]  /*4df40*/  STL [R1+0x4200], R90 ;  /* 0x0042005a01007387 */ /* 0x000fe80000100800 */
[----:B------:R4:W-:Y:S04]  /*4df50*/  STL [R1+0x41f4], R91 ;  /* 0x0041f45b01007387 */ /* 0x0009e80000100800 */
[----:B------:R-:W-:Y:S04]  /*4df60*/  STL [R1+0x41f8], R198 ;  /* 0x0041f8c601007387 */ /* 0x000fe80000100800 */
        /* <DEDUP_REMOVED lines=8> */
[----:B-1----:R-:W2:Y:S04]  /*4dff0*/  LDL.LU.64 R130, [R1+0x1078] ;  /* 0x0010780001827983 */ /* 0x002ea80000300a00 */
[----:B------:R-:W-:Y:S04]  /*4e000*/  STL [R1+0x41d8], R129 ;  /* 0x0041d88101007387 */ /* 0x000fe80000100800 */
[----:B------:R-:W3:Y:S04]  /*4e010*/  LDL.LU.64 R132, [R1+0x1098] ;  /* 0x0010980001847983 */ /* 0x000ee80000300a00 */
        /* <DEDUP_REMOVED lines=17> */
[----:B----4-:R-:W4:Y:S04]  /*4e130*/  LDL.LU.64 R90, [R1+0x1998] ;  /* 0x00199800015a7983 */ /* 0x010f280000300a00 */
[----:B------:R-:W-:Y:S04]  /*4e140*/  STL [R1+0x41a0], R145 ;  /* 0x0041a09101007387 */ /* 0x000fe80000100800 */
[----:B------:R-:W4:Y:S04]  /*4e150*/  LDL.LU.64 R92, [R1+0x19b8] ;  /* 0x0019b800015c7983 */ /* 0x000f280000300a00 */
[----:B------:R-:W-:Y:S04]  /*4e160*/  STL [R1+0x41a8], R84 ;  /* 0x0041a85401007387 */ /* 0x000fe80000100800 */
[----:B------:R-:W-:Y:S04]  /*4e170*/  STL [R1+0x4174], R85 ;  /* 0x0041745501007387 */ /* 0x000fe80000100800 */
[----:B------:R-:W-:Y:S04]  /*4e180*/  STL [R1+0x417c], R94 ;  /* 0x00417c5e01007387 */ /* 0x000fe80000100800 */
[----:B------:R-:W-:Y:S04]  /*4e190*/  STL [R1+0x4178], R95 ;  /* 0x0041785f01007387 */ /* 0x000fe80000100800 */
[----:B------:R-:W-:Y:S04]  /*4e1a0*/  STL [R1+0x4180], R206 ;  /* 0x004180ce01007387 */ /* 0x000fe80000100800 */
[----:B------:R-:W-:Y:S04]  /*4e1b0*/  STL [R1+0x416c], R207 ;  /* 0x00416ccf01007387 */ /* 0x000fe80000100800 */
[----:B------:R-:W-:Y:S04]  /*4e1c0*/  STL [R1+0x4170], R208 ;  /* 0x004170d001007387 */ /* 0x000fe80000100800 */
[----:B------:R-:W-:Y:S01]  /*4e1d0*/  STL [R1+0x4134], R209 ;  /* 0x004134d101007387 */ /* 0x000fe20000100800 */
[----:B--2---:R-:W-:-:S03]  /*4e1e0*/  MOV R0, R131 ;  /* 0x0000008300007202 */ /* 0x004fc60000000f00 */
[----:B------:R-:W-:Y:S04]  /*4e1f0*/  STL [R1+0x413c], R130 ;  /* 0x00413c8201007387 */ /* 0x000fe80000100800 */
[----:B---3--:R-:W-:Y:S04]  /*4e200*/  STL [R1+0x4144], R132 ;  /* 0x0041448401007387 */ /* 0x008fe80000100800 */
[----:B------:R1:W-:Y:S04]  /*4e210*/  STL [R1+0x4138], R0 ;  /* 0x0041380001007387 */ /* 0x0003e80000100800 */
[----:B------:R-:W-:Y:S01]  /*4e220*/  STL [R1+0x414c], R164 ;  /* 0x00414ca401007387 */ /* 0x000fe20000100800 */
[----:B-1----:R-:W-:-:S05]  /*4e230*/  IMAD.MOV.U32 R0, RZ, RZ, R133 ;  /* 0x000000ffff007224 */ /* 0x002fca00078e0085 */
[----:B------:R4:W-:Y:S04]  /*4e240*/  STL [R1+0x4140], R0 ;  /* 0x0041400001007387 */ /* 0x0009e80000100800 */
[----:B------:R-:W-:Y:S04]  /*4e250*/  STL [R1+0x4148], R165 ;  /* 0x004148a501007387 */ /* 0x000fe80000100800 */
[----:B------:R-:W-:Y:S04]  /*4e260*/  STL [R1+0x4154], R168 ;  /* 0x004154a801007387 */ /* 0x000fe80000100800 */
[----:B------:R-:W-:Y:S04]  /*4e270*/  STL [R1+0x4150], R169 ;  /* 0x004150a901007387 */ /* 0x000fe80000100800 */
[----:B------:R-:W-:Y:S04]  /*4e280*/  STL [R1+0x415c], R104 ;  /* 0x00415c6801007387 */ /* 0x000fe80000100800 */
[----:B------:R-:W2:Y:S04]  /*4e290*/  LDL.LU.64 R192, [R1+0x19d0] ;  /* 0x0019d00001c07983 */ /* 0x000ea80000300a00 */
[----:B------:R-:W-:Y:S04]  /*4e2a0*/  STL [R1+0x4158], R105 ;  /* 0x0041586901007387 */ /* 0x000fe80000100800 */
[----:B------:R-:W3:Y:S04]  /*4e2b0*/  LDL.LU.64 R200, [R1+0x19e8] ;  /* 0x0019e80001c87983 */ /* 0x000ee80000300a00 */
[----:B------:R-:W-:Y:S04]  /*4e2c0*/  STL [R1+0x4164], R106 ;  /* 0x0041646a01007387 */ /* 0x000fe80000100800 */
[----:B------:R-:W3:Y:S04]  /*4e2d0*/  LDL.LU.64 R130, [R1+0x1070] ;  /* 0x0010700001827983 */ /* 0x000ee80000300a00 */
[----:B------:R-:W-:Y:S04]  /*4e2e0*/  STL [R1+0x4160], R107 ;  /* 0x0041606b01007387 */ /* 0x000fe80000100800 */
[----:B------:R-:W3:Y:S04]  /*4e2f0*/  LDL.LU.64 R132, [R1+0x1090] ;  /* 0x0010900001847983 */ /* 0x000ee80000300a00 */
[----:B------:R-:W-:Y:S04]  /*4e300*/  STL [R1+0x4168], R210 ;  /* 0x004168d201007387 */ /* 0x000fe80000100800 */
[----:B------:R-:W-:Y:S01]  /*4e310*/  STL [R1+0x412c], R211 ;  /* 0x00412cd301007387 */ /* 0x000fe20000100800 */
[----:B----4-:R-:W-:-:S03]  /*4e320*/  IMAD.MOV.U32 R0, RZ, RZ, R91 ;  /* 0x000000ffff007224 */ /* 0x010fc600078e005b */
[----:B------:R-:W-:Y:S04]  /*4e330*/  STL [R1+0x4130], R212 ;  /* 0x004130d401007387 */ /* 0x000fe80000100800 */
[----:B------:R-:W-:Y:S04]  /*4e340*/  STL [R1+0x40f4], R213 ;  /* 0x0040f4d501007387 */ /* 0x000fe80000100800 */
[----:B------:R-:W-:Y:S04]  /*4e350*/  STL [R1+0x40fc], R90 ;  /* 0x0040fc5a01007387 */ /* 0x000fe80000100800 */
[----:B------:R-:W-:Y:S04]  /*4e360*/  STL [R1+0x4104], R92 ;  /* 0x0041045c01007387 */ /* 0x000fe80000100800 */
        /* <DEDUP_REMOVED lines=8> */
[----:B------:R-:W4:Y:S04]  /*4e3f0*/  LDL.LU.64 R198, [R1+0x1a00] ;  /* 0x001a000001c67983 */ /* 0x000f280000300a00 */
[----:B------:R-:W-:Y:S04]  /*4e400*/  STL [R1+0x4118], R139 ;  /* 0x0041188b01007387 */ /* 0x000fe80000100800 */
[----:B------:R-:W-:Y:S04]  /*4e410*/  STL [R1+0x4124], R142 ;  /* 0x0041248e01007387 */ /* 0x000fe80000100800 */
[----:B------:R-:W-:Y:S04]  /*4e420*/  STL [R1+0x4120], R143 ;  /* 0x0041208f01007387 */ /* 0x000fe80000100800 */
[----:B------:R-:W4:Y:S04]  /*4e430*/  LDL.LU.64 R190, [R1+0x1a18] ;  /* 0x001a180001be7983 */ /* 0x000f280000300a00 */
[----:B------:R-:W-:Y:S04]  /*4e440*/  STL [R1+0x4128], R214 ;  /* 0x004128d601007387 */ /* 0x000fe80000100800 */
[----:B------:R-:W4:Y:S04]  /*4e450*/  LDL.LU.64 R90, [R1+0x1990] ;  /* 0x00199000015a7983 */ /* 0x000f280000300a00 */
[----:B------:R-:W-:Y:S04]  /*4e460*/  STL [R1+0x3f34], R215 ;  /* 0x003f34d701007387 */ /* 0x000fe80000100800 */
[----:B------:R-:W4:Y:S04]  /*4e470*/  LDL.LU.64 R92, [R1+0x19b0] ;  /* 0x0019b000015c7983 */ /* 0x000f280000300a00 */
        /* <DEDUP_REMOVED lines=9> */
[----:B------:R-:W-:Y:S01]  /*4e510*/  STL [R1+0x3f5c], R132 ;  /* 0x003f5c8401007387 */ /* 0x000fe20000100800 */
[----:B-1----:R-:W-:-:S05]  /*4e520*/  IMAD.MOV.U32 R0, RZ, RZ, R131 ;  /* 0x000000ffff007224 */ /* 0x002fca00078e0083 */
[----:B------:R1:W-:Y:S04]  /*4e530*/  STL [R1+0x3f50], R0 ;  /* 0x003f500001007387 */ /* 0x0003e80000100800 */
[----:B------:R-:W-:Y:S01]  /*4e540*/  STL [R1+0x3f64], R162 ;  /* 0x003f64a201007387 */ /* 0x000fe20000100800 */
[----:B-1----:R-:W-:-:S05]  /*4e550*/  IMAD.MOV.U32 R0, RZ, RZ, R133 ;  /* 0x000000ffff007224 */ /* 0x002fca00078e0085 */
[----:B------:R1:W-:Y:S04]  /*4e560*/  STL [R1+0x3f58], R0 ;  /* 0x003f580001007387 */ /* 0x0003e80000100800 */
[----:B------:R-:W-:Y:S04]  /*4e570*/  STL [R1+0x3f60], R163 ;  /* 0x003f60a301007387 */ /* 0x000fe80000100800 */
[----:B------:R-:W-:Y:S04]  /*4e580*/  STL [R1+0x3f6c], R166 ;  /* 0x003f6ca601007387 */ /* 0x000fe80000100800 */
[----:B------:R-:W2:Y:S04]  /*4e590*/  LDL.LU.64 R130, [R1+0x1a30] ;  /* 0x001a300001827983 */ /* 0x000ea80000300a00 */
[----:B------:R-:W-:Y:S04]  /*4e5a0*/  STL [R1+0x3f68], R167 ;  /* 0x003f68a701007387 */ /* 0x000fe80000100800 */
[----:B------:R-:W-:Y:S04]  /*4e5b0*/  STL [R1+0x3f74], R218 ;  /* 0x003f74da01007387 */ /* 0x000fe80000100800 */
[----:B------:R-:W3:Y:S04]  /*4e5c0*/  LDL.LU.64 R132, [R1+0x1a48] ;  /* 0x001a480001847983 */ /* 0x000ee80000300a00 */
[----:B------:R-:W-:Y:S04]  /*4e5d0*/  STL [R1+0x3f70], R219 ;  /* 0x003f70db01007387 */ /* 0x000fe80000100800 */
[----:B------:R-:W-:Y:S04]  /*4e5e0*/  STL [R1+0x3f7c], R220 ;  /* 0x003f7cdc01007387 */ /* 0x000fe80000100800 */
[----:B------:R-:W3:Y:S04]  /*4e5f0*/  LDL.LU.64 R126, [R1+0x19c8] ;  /* 0x0019c800017e7983 */ /* 0x000ee80000300a00 */
[----:B------:R-:W-:Y:S04]  /*4e600*/  STL [R1+0x3f78], R221 ;  /* 0x003f78dd01007387 */ /* 0x000fe80000100800 */
[----:B------:R-:W3:Y:S04]  /*4e610*/  LDL.LU.64 R192, [R1+0x19e0] ;  /* 0x0019e00001c07983 */ /* 0x000ee80000300a00 */
[----:B----4-:R4:W-:Y:S04]  /*4e620*/  STL [R1+0x3f84], R198 ;  /* 0x003f84c601007387 */ /* 0x0109e80000100800 */
[----:B------:R-:W3:Y:S01]  /*4e630*/  LDL.LU.64 R200, [R1+0x1068] ;  /* 0x0010680001c87983 */ /* 0x000ee20000300a00 */
[----:B-1----:R-:W-:-:S03]  /*4e640*/  MOV R0, R199 ;  /* 0x000000c700007202 */ /* 0x002fc60000000f00 */
[----:B----4-:R-:W4:Y:S04]  /*4e650*/  LDL.LU.64 R198, [R1+0x1088] ;  /* 0x0010880001c67983 */ /* 0x010f280000300a00 */
[----:B------:R1:W-:Y:S04]  /*4e660*/  STL [R1+0x3f80], R0 ;  /* 0x003f800001007387 */ /* 0x0003e80000100800 */
[----:B------:R-:W-:Y:S04]  /*4e670*/  STL [R1+0x3f8c], R190 ;  /* 0x003f8cbe01007387 */ /* 0x000fe80000100800 */
        /* <DEDUP_REMOVED lines=9> */
[----:B------:R-:W4:Y:S04]  /*4e710*/  LDL.LU.64 R90, [R1+0x1a60] ;  /* 0x001a6000015a7983 */ /* 0x000f280000300a00 */
[----:B------:R-:W-:Y:S04]  /*4e720*/  STL [R1+0x3fa0], R171 ;  /* 0x003fa0ab01007387 */ /* 0x000fe80000100800 */
[----:B------:R-:W-:Y:S04]  /*4e730*/  STL [R1+0x3fac], R174 ;  /* 0x003facae01007387 */ /* 0x000fe80000100800 */
[----:B------:R-:W4:Y:S04]  /*4e740*/  LDL.LU.64 R92, [R1+0x1a78] ;  /* 0x001a7800015c7983 */ /* 0x000f280000300a00 */
[----:B------:R-:W-:Y:S04]  /*4e750*/  STL [R1+0x3fa8], R175 ;  /* 0x003fa8af01007387 */ /* 0x000fe80000100800 */
[----:B------:R-:W-:Y:S04]  /*4e760*/  STL [R1+0x3fb4], R222 ;  /* 0x003fb4de01007387 */ /* 0x000fe80000100800 */
[----:B------:R-:W4:Y:S04]  /*4e770*/  LDL.LU.64 R128, [R1+0x19f8] ;  /* 0x0019f80001807983 */ /* 0x000f280000300a00 */
[----:B------:R-:W-:Y:S04]  /*4e780*/  STL [R1+0x3fb0], R223 ;  /* 0x003fb0df01007387 */ /* 0x000fe80000100800 */
[----:B------:R-:W-:Y:S04]  /*4e790*/  STL [R1+0x3fbc], R224 ;  /* 0x003fbce001007387 */ /* 0x000fe80000100800 */
[----:B------:R-:W-:Y:S04]  /*4e7a0*/  STL [R1+0x3fb8], R225 ;  /* 0x003fb8e101007387 */ /* 0x000fe80000100800 */
[----:B------:R-:W4:Y:S04]  /*4e7b0*/  LDL.LU.64 R190, [R1+0x1a10] ;  /* 0x001a100001be7983 */ /* 0x000f280000300a00 */
[----:B--2---:R2:W-:Y:S01]  /*4e7c0*/  STL [R1+0x3fc4], R130 ;  /* 0x003fc48201007387 */ /* 0x0045e20000100800 */
[----:B-1----:R-:W-:-:S03]  /*4e7d0*/  MOV R0, R131 ;  /* 0x0000008300007202 */ /* 0x002fc60000000f00 */
[----:B--2---:R-:W2:Y:S04]  /*4e7e0*/  LDL.LU.64 R130, [R1+0x1988] ;  /* 0x0019880001827983 */ /* 0x004ea80000300a00 */
[----:B------:R1:W-:Y:S04]  /*4e7f0*/  STL [R1+0x3fc0], R0 ;  /* 0x003fc00001007387 */ /* 0x0003e80000100800 */
[----:B---3--:R3:W-:Y:S01]  /*4e800*/  STL [R1+0x3fcc], R132 ;  /* 0x003fcc8401007387 */ /* 0x0087e20000100800 */
[----:B-1----:R-:W-:-:S03]  /*4e810*/  IMAD.MOV.U32 R0, RZ, RZ, R133 ;  /* 0x000000ffff007224 */ /* 0x002fc600078e0085 */
[----:B---3--:R-:W3:Y:S04]  /*4e820*/  LDL.LU.64 R132, [R1+0x19a8] ;  /* 0x0019a80001847983 */ /* 0x008ee80000300a00 */
        /* <DEDUP_REMOVED lines=8> */
[----:B----4-:R-:W-:Y:S01]  /*4e8b0*/  STL [R1+0x3fec], R198 ;  /* 0x003fecc601007387 */ /* 0x010fe20000100800 */
[----:B-1----:R-:W-:-:S05]  /*4e8c0*/  MOV R0, R201 ;  /* 0x000000c900007202 */ /* 0x002fca0000000f00 */
[----:B------:R1:W-:Y:S04]  /*4e8d0*/  STL [R1+0x3fe0], R0 ;  /* 0x003fe00001007387 */ /* 0x0003e80000100800 */
[----:B------:R-:W4:Y:S04]  /*4e8e0*/  LDL.LU.64 R192, [R1+0x1a90] ;  /* 0x001a900001c07983 */ /* 0x000f280000300a00 */
[----:B------:R-:W-:Y:S01]  /*4e8f0*/  STL [R1+0x3ff4], R226 ;  /* 0x003ff4e201007387 */ /* 0x000fe20000100800 */
[----:B-1----:R-:W-:-:S05]  /*4e900*/  IMAD.MOV.U32 R0, RZ, RZ, R199 ;  /* 0x000000ffff007224 */ /* 0x002fca00078e00c7 */
[----:B------:R1:W-:Y:S04]  /*4e910*/  STL [R1+0x3fe8], R0 ;  /* 0x003fe80001007387 */ /* 0x0003e80000100800 */
[----:B------:R-:W-:Y:S04]  /*4e920*/  STL [R1+0x3ff0], R227 ;  /* 0x003ff0e301007387 */ /* 0x000fe80000100800 */
[----:B------:R-:W4:Y:S04]  /*4e930*/  LDL.LU.64 R200, [R1+0x1aa8] ;  /* 0x001aa80001c87983 */ /* 0x000f280000300a00 */
[----:B------:R-:W-:Y:S01]  /*4e940*/  STL [R1+0x3ffc], R228 ;  /* 0x003ffce401007387 */ /* 0x000fe20000100800 */
[----:B-1----:R-:W-:-:S03]  /*4e950*/  IMAD.MOV.U32 R0, RZ, RZ, R91 ;  /* 0x000000ffff007224 */ /* 0x002fc600078e005b */
[----:B------:R-:W-:Y:S04]  /*4e960*/  STL [R1+0x3ff8], R229 ;  /* 0x003ff8e501007387 */ /* 0x000fe80000100800 */
[----:B------:R1:W-:Y:S04]  /*4e970*/  STL [R1+0x4004], R90 ;  /* 0x0040045a01007387 */ /* 0x0003e80000100800 */
[----:B------:R-:W4:Y:S04]  /*4e980*/  LDL.LU.64 R198, [R1+0x1a28] ;  /* 0x001a280001c67983 */ /* 0x000f280000300a00 */
[----:B------:R-:W-:Y:S04]  /*4e990*/  STL [R1+0x400c], R92 ;  /* 0x00400c5c01007387 */ /* 0x000fe80000100800 */
[----:B------:R1:W-:Y:S04]  /*4e9a0*/  STL [R1+0x4000], R0 ;  /* 0x0040000001007387 */ /* 0x0003e80000100800 */
[----:B-1----:R-:W4:Y:S04]  /*4e9b0*/  LDL.LU.64 R90, [R1+0x1a40] ;  /* 0x001a4000015a7983 */ /* 0x002f280000300a00 */
[----:B------:R-:W-:Y:S01]  /*4e9c0*/  STL [R1+0x4014], R128 ;  /* 0x0040148001007387 */ /* 0x000fe20000100800 */
[----:B------:R-:W-:-:S05]  /*4e9d0*/  IMAD.MOV.U32 R0, RZ, RZ, R93 ;  /* 0x000000ffff007224 */ /* 0x000fca00078e005d */
[----:B------:R1:W-:Y:S04]  /*4e9e0*/  STL [R1+0x4008], R0 ;  /* 0x0040080001007387 */ /* 0x0003e80000100800 */
[----:B------:R-:W4:Y:S01]  /*4e9f0*/  LDL.LU.64 R92, [R1+0x19c0] ;  /* 0x0019c000015c7983 */ /* 0x000f220000300a00 */
[----:B-1----:R-:W-:-:S03]  /*4ea00*/  MOV R0, R129 ;  /* 0x0000008100007202 */ /* 0x002fc60000000f00 */
[----:B------:R-:W4:Y:S04]  /*4ea10*/  LDL.LU.64 R128, [R1+0x19d8] ;  /* 0x0019d80001807983 */ /* 0x000f280000300a00 */
[----:B------:R1:W-:Y:S04]  /*4ea20*/  STL [R1+0x4010], R0 ;  /* 0x0040100001007387 */ /* 0x0003e80000100800 */
[----:B------:R1:W-:Y:S02]  /*4ea30*/  STL [R1+0x401c], R190 ;  /* 0x00401cbe01007387 */ /* 0x0003e40000100800 */
[----:B-1----:R-:W-:-:S02]  /*4ea40*/  IMAD.MOV.U32 R0, RZ, RZ, R191 ;  /* 0x000000ffff007224 */ /* 0x002fc400078e00bf */
[----:B------:R-:W4:Y:S04]  /*4ea50*/  LDL.LU.64 R190, [R1+0x1060] ;  /* 0x0010600001be7983 */ /* 0x000f280000300a00 */
[----:B------:R1:W-:Y:S04]  /*4ea60*/  STL [R1+0x4018], R0 ;  /* 0x0040180001007387 */ /* 0x0003e80000100800 */
[----:B--2---:R2:W-:Y:S01]  /*4ea70*/  STL [R1+0x4024], R130 ;  /* 0x0040248201007387 */ /* 0x0045e20000100800 */
[----:B-1----:R-:W-:-:S03]  /*4ea80*/  IMAD.MOV.U32 R0, RZ, RZ, R131 ;  /* 0x000000ffff007224 */ /* 0x002fc600078e0083 */
[----:B--2---:R-:W2:Y:S04]  /*4ea90*/  LDL.LU.64 R130, [R1+0x1080] ;  /* 0x0010800001827983 */ /* 0x004ea80000300a00 */
[----:B------:R1:W-:Y:S04]  /*4eaa0*/  STL [R1+0x4020], R0 ;  /* 0x0040200001007387 */ /* 0x0003e80000100800 */
[----:B---3--:R3:W-:Y:S04]  /*4eab0*/  STL [R1+0x402c], R132 ;  /* 0x00402c8401007387 */ /* 0x0087e80000100800 */
[----:B------:R-:W-:Y:S01]  /*4eac0*/  STL [R1+0x4034], R230 ;  /* 0x004034e601007387 */ /* 0x000fe20000100800 */
[----:B-1----:R-:W-:-:S05]  /*4ead0*/  IMAD.MOV.U32 R0, RZ, RZ, R133 ;  /* 0x000000ffff007224 */ /* 0x002fca00078e0085 */
[----:B------:R1:W-:Y:S04]  /*4eae0*/  STL [R1+0x4028], R0 ;  /* 0x0040280001007387 */ /* 0x0003e80000100800 */
[----:B---3--:R-:W3:Y:S04]  /*4eaf0*/  LDL.LU.64 R132, [R1+0x1ac0] ;  /* 0x001ac00001847983 */ /* 0x008ee80000300a00 */
[----:B------:R-:W-:Y:S04]  /*4eb00*/  STL [R1+0x4030], R231 ;  /* 0x004030e701007387 */ /* 0x000fe80000100800 */
[----:B------:R-:W-:Y:S04]  /*4eb10*/  STL [R1+0x403c], R232 ;  /* 0x00403ce801007387 */ /* 0x000fe80000100800 */
[----:B------:R-:W-:Y:S04]  /*4eb20*/  STL [R1+0x4038], R233 ;  /* 0x004038e901007387 */ /* 0x000fe80000100800 */
[----:B------:R-:W3:Y:S04]  /*4eb30*/  LDL.LU.64 R202, [R1+0x1ad8] ;  /* 0x001ad80001ca7983 */ /* 0x000ee80000300a00 */
[----:B----4-:R4:W-:Y:S04]  /*4eb40*/  STL [R1+0x4044], R192 ;  /* 0x004044c001007387 */ /* 0x0109e80000100800 */
[----:B------:R-:W3:Y:S01]  /*4eb50*/  LDL.LU.64 R86, [R1+0x1a58] ;  /* 0x001a580001567983 */ /* 0x000ee20000300a00 */
[----:B-1----:R-:W-:-:S03]  /*4eb60*/  MOV R0, R193 ;  /* 0x000000c100007202 */ /* 0x002fc60000000f00 */
[----:B------:R-:W3:Y:S04]  /*4eb70*/  LDL.LU.64 R88, [R1+0x1a70] ;  /* 0x001a700001587983 */ /* 0x000ee80000300a00 */
[----:B------:R1:W-:Y:S04]  /*4eb80*/  STL [R1+0x4040], R0 ;  /* 0x0040400001007387 */ /* 0x0003e80000100800 */
[----:B------:R4:W-:Y:S04]  /*4eb90*/  STL [R1+0x404c], R200 ;  /* 0x00404cc801007387 */ /* 0x0009e80000100800 */
[----:B----4-:R-:W4:Y:S01]  /*4eba0*/  LDL.LU.64 R192, [R1+0x19f0] ;  /* 0x0019f00001c07983 */ /* 0x010f220000300a00 */
[----:B-1----:R-:W-:-:S03]  /*4ebb0*/  IMAD.MOV.U32 R0, RZ, RZ, R201 ;  /* 0x000000ffff007224 */ /* 0x002fc600078e00c9 */
[----:B------:R-:W4:Y:S04]  /*4ebc0*/  LDL.LU.64 R200, [R1+0x1a08] ;  /* 0x001a080001c87983 */ /* 0x000f280000300a00 */
[----:B------:R1:W-:Y:S04]  /*4ebd0*/  STL [R1+0x4048], R0 ;  /* 0x0040480001007387 */ /* 0x0003e80000100800 */
[----:B------:R1:W-:Y:S02]  /*4ebe0*/  STL [R1+0x4054], R198 ;  /* 0x004054c601007387 */ /* 0x0003e40000100800 */
[----:B-1----:R-:W-:-:S02]  /*4ebf0*/  IMAD.MOV.U32 R0, RZ, RZ, R199 ;  /* 0x000000ffff007224 */ /* 0x002fc400078e00c7 */
[----:B------:R-:W4:Y:S04]  /*4ec00*/  LDL.LU.64 R198, [R1+0x1980] ;  /* 0x0019800001c67983 */ /* 0x000f280000300a00 */
[----:B------:R1:W-:Y:S04]  /*4ec10*/  STL [R1+0x4050], R0 ;  /* 0x0040500001007387 */ /* 0x0003e80000100800 */
[----:B------:R1:W-:Y:S02]  /*4ec20*/  STL [R1+0x405c], R90 ;  /* 0x00405c5a01007387 */ /* 0x0003e40000100800 */
[----:B-1----:R-:W-:-:S02]  /*4ec30*/  IMAD.MOV.U32 R0, RZ, RZ, R91 ;  /* 0x000000ffff007224 */ /* 0x002fc400078e005b */
[----:B------:R-:W4:Y:S04]  /*4ec40*/  LDL.LU.64 R90, [R1+0x19a0] ;  /* 0x0019a000015a7983 */ /* 0x000f280000300a00 */
[----:B------:R1:W-:Y:S04]  /*4ec50*/  STL [R1+0x4058], R0 ;  /* 0x0040580001007387 */ /* 0x0003e80000100800 */
[----:B------:R1:W-:Y:S04]  /*4ec60*/  STL [R1+0x4064], R92 ;  /* 0x0040645c01007387 */ /* 0x0003e80000100800 */
[----:B------:R-:W-:Y:S01]  /*4ec70*/  STL [R1+0x406c], R128 ;  /* 0x00406c8001007387 */ /* 0x000fe20000100800 */
[----:B-1----:R-:W-:-:S05]  /*4ec80*/  MOV R0, R93 ;  /* 0x0000005d00007202 */ /* 0x002fca0000000f00 */
[----:B------:R1:W-:Y:S04]  /*4ec90*/  STL [R1+0x4060], R0 ;  /* 0x0040600001007387 */ /* 0x0003e80000100800 */
[----:B------:R-:W4:Y:S04]  /*4eca0*/  LDL.LU.64 R92, [R1+0x1af0] ;  /* 0x001af000015c7983 */ /* 0x000f280000300a00 */
[----:B------:R-:W-:Y:S01]  /*4ecb0*/  STL [R1+0x4074], R190 ;  /* 0x004074be01007387 */ /* 0x000fe20000100800 */
[----:B-1----:R-:W-:-:S05]  /*4ecc0*/  IMAD.MOV.U32 R0, RZ, RZ, R129 ;  /* 0x000000ffff007224 */ /* 0x002fca00078e0081 */
[----:B------:R1:W-:Y:S04]  /*4ecd0*/  STL [R1+0x4068], R0 ;  /* 0x0040680001007387 */ /* 0x0003e80000100800 */
[----:B------:R-:W4:Y:S01]  /*4ece0*/  LDL.LU.64 R126, [R1+0x1b08] ;  /* 0x001b0800017e7983 */ /* 0x000f220000300a00 */
[----:B-1----:R-:W-:-:S05]  /*4ecf0*/  IMAD.MOV.U32 R0, RZ, RZ, R191 ;  /* 0x000000ffff007224 */ /* 0x002fca00078e00bf */
[----:B------:R1:W-:Y:S04]  /*4ed00*/  STL [R1+0x4070], R0 ;  /* 0x0040700001007387 */ /* 0x0003e80000100800 */
[----:B--2---:R2:W-:Y:S04]  /*4ed10*/  STL [R1+0x407c], R130 ;  /* 0x00407c8201007387 */ /* 0x0045e80000100800 */
[----:B------:R-:W4:Y:S01]  /*4ed20*/  LDL.LU.64 R128, [R1+0x1a88] ;  /* 0x001a880001807983 */ /* 0x000f220000300a00 */
[----:B-1----:R-:W-:-:S03]  /*4ed30*/  IMAD.MOV.U32 R0, RZ, RZ, R131 ;  /* 0x000000ffff007224 */ /* 0x002fc600078e0083 */
[----:B------:R-:W4:Y:S04]  /*4ed40*/  LDL.LU.64 R190, [R1+0x1aa0] ;  /* 0x001aa00001be7983 */ /* 0x000f280000300a00 */
[----:B------:R1:W-:Y:S04]  /*4ed50*/  STL [R1+0x4078], R0 ;  /* 0x0040780001007387 */ /* 0x0003e80000100800 */
[----:B---3--:R3:W-:Y:S04]  /*4ed60*/  STL [R1+0x4084], R132 ;  /* 0x0040848401007387 */ /* 0x0087e80000100800 */
[----:B--2---:R-:W2:Y:S01]  /*4ed70*/  LDL.LU.64 R130, [R1+0x1a20] ;  /* 0x001a200001827983 */ /* 0x004ea20000300a00 */
[----:B-1----:R-:W-:-:S03]  /*4ed80*/  MOV R0, R133 ;  /* 0x0000008500007202 */ /* 0x002fc60000000f00 */
[----:B---3--:R-:W3:Y:S04]  /*4ed90*/  LDL.LU.64 R132, [R1+0x1a38] ;  /* 0x001a380001847983 */ /* 0x008ee80000300a00 */
[----:B------:R1:W-:Y:S04]  /*4eda0*/  STL [R1+0x4080], R0 ;  /* 0x0040800001007387 */ /* 0x0003e80000100800 */
[----:B------:R-:W-:Y:S01]  /*4edb0*/  STL [R1+0x408c], R202 ;  /* 0x00408cca01007387 */ /* 0x000fe20000100800 */
[----:B-1----:R-:W-:-:S03]  /*4edc0*/  IMAD.MOV.U32 R0, RZ, RZ, R203 ;  /* 0x000000ffff007224 */ /* 0x002fc600078e00cb */
[----:B------:R-:W-:Y:S04]  /*4edd0*/  STL [R1+0x4094], R86 ;  /* 0x0040945601007387 */ /* 0x000fe80000100800 */
[----:B------:R1:W-:Y:S04]  /*4ede0*/  STL [R1+0x4088], R0 ;  /* 0x0040880001007387 */ /* 0x0003e80000100800 */
[----:B------:R-:W-:Y:S01]  /*4edf0*/  STL [R1+0x409c], R88 ;  /* 0x00409c5801007387 */ /* 0x000fe20000100800 */
[----:B-1----:R-:W-:-:S05]  /*4ee00*/  IMAD.MOV.U32 R0, RZ, RZ, R87 ;  /* 0x000000ffff007224 */ /* 0x002fca00078e0057 */
[----:B------:R1:W-:Y:S04]  /*4ee10*/  STL [R1+0x4090], R0 ;  /* 0x0040900001007387 */ /* 0x0003e80000100800 */
[----:B----4-:R-:W-:Y:S01]  /*4ee20*/  STL [R1+0x40a4], R192 ;  /* 0x0040a4c001007387 */ /* 0x010fe20000100800 */
[----:B-1----:R-:W-:-:S05]  /*4ee30*/  IMAD.MOV.U32 R0, RZ, RZ, R89 ;  /* 0x000000ffff007224 */ /* 0x002fca00078e0059 */
[----:B------:R1:W-:Y:S04]  /*4ee40*/  STL [R1+0x4098], R0 ;  /* 0x0040980001007387 */ /* 0x0003e80000100800 */
[----:B------:R-:W-:Y:S01]  /*4ee50*/  STL [R1+0x40ac], R200 ;  /* 0x0040acc801007387 */ /* 0x000fe20000100800 */
[----:B-1----:R-:W-:-:S05]  /*4ee60*/  MOV R0, R193 ;  /* 0x000000c100007202 */ /* 0x002fca0000000f00 */
[----:B------:R1:W-:Y:S04]  /*4ee70*/  STL [R1+0x40a0], R0 ;  /* 0x0040a00001007387 */ /* 0x0003e80000100800 */
[----:B------:R-:W4:Y:S01]  /*4ee80*/  LDL.LU.64 R192, [R1+0x1b18] ;  /* 0x001b180001c07983 */ /* 0x000f220000300a00 */
[----:B-1----:R-:W-:-:S03]  /*4ee90*/  IMAD.MOV.U32 R0, RZ, RZ, R201 ;  /* 0x000000ffff007224 */ /* 0x002fc600078e00c9 */
[----:B------:R-:W-:Y:S04]  /*4eea0*/  STL [R1+0x40b4], R198 ;  /* 0x0040b4c601007387 */ /* 0x000fe80000100800 */
[----:B------:R1:W-:Y:S04]  /*4eeb0*/  STL [R1+0x40a8], R0 ;  /* 0x0040a80001007387 */ /* 0x0003e80000100800 */
[----:B------:R-:W4:Y:S01]  /*4eec0*/  LDL.LU.64 R88, [R1+0x1b28] ;  /* 0x001b280001587983 */ /* 0x000f220000300a00 */
[----:B-1----:R-:W-:-:S05]  /*4eed0*/  IMAD.MOV.U32 R0, RZ, RZ, R199 ;  /* 0x000000ffff007224 */ /* 0x002fca00078e00c7 */
[----:B------:R1:W-:Y:S04]  /*4eee0*/  STL [R1+0x40b0], R0 ;  /* 0x0040b00001007387 */ /* 0x0003e80000100800 */
[----:B------:R1:W-:Y:S04]  /*4eef0*/  STL [R1+0x40bc], R90 ;  /* 0x0040bc5a01007387 */ /* 0x0003e80000100800 */
[----:B------:R-:W4:Y:S01]  /*4ef00*/  LDL.LU.64 R200, [R1+0x1ab8] ;  /* 0x001ab80001c87983 */ /* 0x000f220000300a00 */
[----:B-1----:R-:W-:-:S03]  /*4ef10*/  IMAD.MOV.U32 R0, RZ, RZ, R91 ;  /* 0x000000ffff007224 */ /* 0x002fc600078e005b */
[----:B------:R-:W4:Y:S04]  /*4ef20*/  LDL.LU.64 R198, [R1+0x1ad0] ;  /* 0x001ad00001c67983 */ /* 0x000f280000300a00 */
[----:B------:R1:W-:Y:S04]  /*4ef30*/  STL [R1+0x40b8], R0 ;  /* 0x0040b80001007387 */ /* 0x0003e80000100800 */
[----:B------:R1:W-:Y:S04]  /*4ef40*/  STL [R1+0x40c4], R92 ;  /* 0x0040c45c01007387 */ /* 0x0003e80000100800 */
[----:B------:R-:W4:Y:S01]  /*4ef50*/  LDL.LU.64 R90, [R1+0x1a50] ;  /* 0x001a5000015a7983 */ /* 0x000f220000300a00 */
[----:B-1----:R-:W-:-:S03]  /*4ef60*/  MOV R0, R93 ;  /* 0x0000005d00007202 */ /* 0x002fc60000000f00 */
[----:B------:R-:W4:Y:S04]  /*4ef70*/  LDL.LU.64 R92, [R1+0x1a68] ;  /* 0x001a6800015c7983 */ /* 0x000f280000300a00 */
        /* <DEDUP_REMOVED lines=8> */
[----:B--2---:R-:W-:Y:S01]  /*4f000*/  STL [R1+0x40e4], R130 ;  /* 0x0040e48201007387 */ /* 0x004fe20000100800 */
[----:B-1----:R-:W-:-:S05]  /*4f010*/  IMAD.MOV.U32 R0, RZ, RZ, R191 ;  /* 0x000000ffff007224 */ /* 0x002fca00078e00bf */
[----:B------:R1:W-:Y:S04]  /*4f020*/  STL [R1+0x40d8], R0 ;  /* 0x0040d80001007387 */ /* 0x0003e80000100800 */
[----:B---3--:R-:W-:Y:S01]  /*4f030*/  STL [R1+0x40ec], R132 ;  /* 0x0040ec8401007387 */ /* 0x008fe20000100800 */
[----:B-1----:R-:W-:-:S05]  /*4f040*/  MOV R0, R131 ;  /* 0x0000008300007202 */ /* 0x002fca0000000f00 */
[----:B------:R1:W-:Y:S04]  /*4f050*/  STL [R1+0x40e0], R0 ;  /* 0x0040e00001007387 */ /* 0x0003e80000100800 */
[----:B------:R-:W2:Y:S04]  /*4f060*/  LDL.LU.64 R130, [R1+0x1b38] ;  /* 0x001b380001827983 */ /* 0x000ea80000300a00 */
[----:B------:R-:W3:Y:S01]  /*4f070*/  LDL.LU.64 R126, [R1+0x1b48] ;  /* 0x001b4800017e7983 */ /* 0x000ee20000300a00 */
[----:B-1----:R-:W-:-:S05]  /*4f080*/  IMAD.MOV.U32 R0, RZ, RZ, R133 ;  /* 0x000000ffff007224 */ /* 0x002fca00078e0085 */
[----:B------:R1:W-:Y:S04]  /*4f090*/  STL [R1+0x40e8], R0 ;  /* 0x0040e80001007387 */ /* 0x0003e80000100800 */
[----:B------:R-:W-:Y:S04]  /*4f0a0*/  STL [R1+0x40f0], R16 ;  /* 0x0040f01001007387 */ /* 0x000fe80000100800 */
[----:B------:R-:W-:Y:S04]  /*4f0b0*/  STL [R1+0x3f2c], R17 ;  /* 0x003f2c1101007387 */ /* 0x000fe80000100800 */
[----:B------:R-:W3:Y:S04]  /*4f0c0*/  LDL.LU.64 R132, [R1+0x1ae8] ;  /* 0x001ae80001847983 */ /* 0x000ee80000300a00 */
[----:B------:R-:W-:Y:S04]  /*4f0d0*/  STL [R1+0x3f30], R14 ;  /* 0x003f300e01007387 */ /* 0x000fe80000100800 */
[----:B------:R-:W-:Y:S04]  /*4f0e0*/  STL [R1+0x3ef4], R15 ;  /* 0x003ef40f01007387 */ /* 0x000fe80000100800 */
[----:B------:R-:W3:Y:S04]  /*4f0f0*/  LDL.LU.64 R128, [R1+0x1b00] ;  /* 0x001b000001807983 */ /* 0x000ee80000300a00 */
[----:B----4-:R4:W-:Y:S01]  /*4f100*/  STL [R1+0x3efc], R192 ;  /* 0x003efcc001007387 */ /* 0x0109e20000100800 */
[----:B-1----:R-:W-:-:S03]  /*4f110*/  IMAD.MOV.U32 R0, RZ, RZ, R193 ;  /* 0x000000ffff007224 */ /* 0x002fc600078e00c1 */
[----:B------:R-:W3:Y:S04]  /*4f120*/  LDL.LU.64 R190, [R1+0x1a80] ;  /* 0x001a800001be7983 */ /* 0x000ee80000300a00 */
[----:B----4-:R-:W4:Y:S04]  /*4f130*/  LDL.LU.64 R192, [R1+0x1a98] ;  /* 0x001a980001c07983 */ /* 0x010f280000300a00 */
[----:B------:R1:W-:Y:S04]  /*4f140*/  STL [R1+0x3ef8], R0 ;  /* 0x003ef80001007387 */ /* 0x0003e80000100800 */
[----:B------:R-:W-:Y:S01]  /*4f150*/  STL [R1+0x3f04], R88 ;  /* 0x003f045801007387 */ /* 0x000fe20000100800 */
[----:B-1----:R-:W-:-:S03]  /*4f160*/  IMAD.MOV.U32 R0, RZ, RZ, R89 ;  /* 0x000000ffff007224 */ /* 0x002fc600078e0059 */
[----:B------:R-:W-:Y:S04]  /*4f170*/  STL [R1+0x3f0c], R200 ;  /* 0x003f0cc801007387 */ /* 0x000fe80000100800 */
[----:B------:R1:W-:Y:S04]  /*4f180*/  STL [R1+0x3f00], R0 ;  /* 0x003f000001007387 */ /* 0x0003e80000100800 */
[----:B------:R-:W-:Y:S01]  /*4f190*/  STL [R1+0x3f14], R198 ;  /* 0x003f14c601007387 */ /* 0x000fe20000100800 */
[----:B-1----:R-:W-:-:S05]  /*4f1a0*/  MOV R0, R201 ;  /* 0x000000c900007202 */ /* 0x002fca0000000f00 */
[----:B------:R1:W-:Y:S04]  /*4f1b0*/  STL [R1+0x3f08], R0 ;  /* 0x003f080001007387 */ /* 0x0003e80000100800 */
[----:B------:R-:W-:Y:S01]  /*4f1c0*/  STL [R1+0x3f1c], R90 ;  /* 0x003f1c5a01007387 */ /* 0x000fe20000100800 */
[----:B-1----:R-:W-:-:S05]  /*4f1d0*/  IMAD.MOV.U32 R0, RZ, RZ, R199 ;  /* 0x000000ffff007224 */ /* 0x002fca00078e00c7 */
[----:B------:R1:W-:Y:S04]  /*4f1e0*/  STL [R1+0x3f10], R0 ;  /* 0x003f100001007387 */ /* 0x0003e80000100800 */
[----:B------:R-:W-:Y:S01]  /*4f1f0*/  STL [R1+0x3f24], R92 ;  /* 0x003f245c01007387 */ /* 0x000fe20000100800 */
[----:B-1----:R-:W-:-:S05]  /*4f200*/  IMAD.MOV.U32 R0, RZ, RZ, R91 ;  /* 0x000000ffff007224 */ /* 0x002fca00078e005b */
[----:B------:R1:W-:Y:S04]  /*4f210*/  STL [R1+0x3f18], R0 ;  /* 0x003f180001007387 */ /* 0x0003e80000100800 */
[----:B------:R-:W4:Y:S01]  /*4f220*/  LDL.LU.64 R200, [R1+0x1b50] ;  /* 0x001b500001c87983 */ /* 0x000f220000300a00 */
[----:B-1----:R-:W-:-:S03]  /*4f230*/  IMAD.MOV.U32 R0, RZ, RZ, R93 ;  /* 0x000000ffff007224 */ /* 0x002fc600078e005d */
[----:B------:R-:W-:Y:S04]  /*4f240*/  STL [R1+0x3f28], R12 ;  /* 0x003f280c01007387 */ /* 0x000fe80000100800 */
[----:B------:R2:W-:Y:S04]  /*4f250*/  STL [R1+0x3f20], R0 ;  /* 0x003f200001007387 */ /* 0x0005e80000100800 */
[----:B------:R-:W-:Y:S04]  /*4f260*/  STL [R1+0x3eec], R13 ;  /* 0x003eec0d01007387 */ /* 0x000fe80000100800 */
[----:B------:R-:W4:Y:S04]  /*4f270*/  LDL.LU.64 R198, [R1+0x1b58] ;  /* 0x001b580001c67983 */ /* 0x000f280000300a00 */
[----:B------:R-:W-:Y:S04]  /*4f280*/  STL [R1+0x3ef0], R10 ;  /* 0x003ef00a01007387 */ /* 0x000fe80000100800 */
[----:B------:R-:W4:Y:S04]  /*4f290*/  LDL.LU.64 R90, [R1+0x1b10] ;  /* 0x001b1000015a7983 */ /* 0x000f280000300a00 */
[----:B------:R-:W-:Y:S04]  /*4f2a0*/  STL [R1+0x3eb4], R11 ;  /* 0x003eb40b01007387 */ /* 0x000fe80000100800 */
[----:B------:R-:W4:Y:S01]  /*4f2b0*/  LDL.LU.64 R92, [R1+0x1b20] ;  /* 0x001b2000015c7983 */ /* 0x000f220000300a00 */
[----:B--2---:R-:W-:-:S03]  /*4f2c0*/  MOV R0, R131 ;  /* 0x0000008300007202 */ /* 0x004fc60000000f00 */
[----:B------:R1:W-:Y:S04]  /*4f2d0*/  STL [R1+0x3ebc], R130 ;  /* 0x003ebc8201007387 */ /* 0x0003e80000100800 */
[----:B---3--:R-:W-:Y:S04]  /*4f2e0*/  STL [R1+0x3ec4], R126 ;  /* 0x003ec47e01007387 */ /* 0x008fe80000100800 */
[----:B------:R2:W-:Y:S04]  /*4f2f0*/  STL [R1+0x3eb8], R0 ;  /* 0x003eb80001007387 */ /* 0x0005e80000100800 */
[----:B-1----:R-:W3:Y:S01]  /*4f300*/  LDL.LU.64 R130, [R1+0x1ab0] ;  /* 0x001ab00001827983 */ /* 0x002ee20000300a00 */
[----:B--2---:R-:W-:-:S03]  /*4f310*/  IMAD.MOV.U32 R0, RZ, RZ, R127 ;  /* 0x000000ffff007224 */ /* 0x004fc600078e007f */
[----:B------:R-:W-:Y:S04]  /*4f320*/  STL [R1+0x3ecc], R132 ;  /* 0x003ecc8401007387 */ /* 0x000fe80000100800 */
[----:B------:R1:W-:Y:S02]  /*4f330*/  STL [R1+0x3ec0], R0 ;  /* 0x003ec00001007387 */ /* 0x0003e40000100800 */
[----:B-1----:R-:W-:Y:S02]  /*4f340*/  IMAD.MOV.U32 R0, RZ, RZ, R133 ;  /* 0x000000ffff007224 */ /* 0x002fe400078e0085 */
[----:B------:R-:W2:Y:S04]  /*4f350*/  LDL.LU.64 R132, [R1+0x1ac8] ;  /* 0x001ac80001847983 */ /* 0x000ea80000300a00 */
[----:B------:R1:W-:Y:S04]  /*4f360*/  STL [R1+0x3ec8], R0 ;  /* 0x003ec80001007387 */ /* 0x0003e80000100800 */
[----:B------:R-:W-:Y:S01]  /*4f370*/  STL [R1+0x3ed4], R128 ;  /* 0x003ed48001007387 */ /* 0x000fe20000100800 */
[----:B-1----:R-:W-:-:S03]  /*4f380*/  IMAD.MOV.U32 R0, RZ, RZ, R129 ;  /* 0x000000ffff007224 */ /* 0x002fc600078e0081 */
[----:B------:R-:W-:Y:S04]  /*4f390*/  STL [R1+0x3edc], R190 ;  /* 0x003edcbe01007387 */ /* 0x000fe80000100800 */
[----:B------:R1:W-:Y:S04]  /*4f3a0*/  STL [R1+0x3ed0], R0 ;  /* 0x003ed00001007387 */ /* 0x0003e80000100800 */
[----:B----4-:R-:W-:Y:S01]  /*4f3b0*/  STL [R1+0x3ee4], R192 ;  /* 0x003ee4c001007387 */ /* 0x010fe20000100800 */
[----:B-1----:R-:W-:-:S05]  /*4f3c0*/  MOV R0, R191 ;  /* 0x000000bf00007202 */ /* 0x002fca0000000f00 */
[----:B------:R1:W-:Y:S04]  /*4f3d0*/  STL [R1+0x3ed8], R0 ;  /* 0x003ed80001007387 */ /* 0x0003e80000100800 */
[----:B------:R-:W-:Y:S01]  /*4f3e0*/  STL [R1+0x3ee8], R8 ;  /* 0x003ee80801007387 */ /* 0x000fe20000100800 */
[----:B-1----:R-:W-:-:S05]  /*4f3f0*/  IMAD.MOV.U32 R0, RZ, RZ, R193 ;  /* 0x000000ffff007224 */ /* 0x002fca00078e00c1 */
[----:B------:R1:W-:Y:S04]  /*4f400*/  STL [R1+0x3ee0], R0 ;  /* 0x003ee00001007387 */ /* 0x0003e80000100800 */
[----:B------:R-:W4:Y:S04]  /*4f410*/  LDL.LU.64 R86, [R1+0x1b60] ;  /* 0x001b600001567983 */ /* 0x000f280000300a00 */
[----:B------:R-:W-:Y:S04]  /*4f420*/  STL [R1+0x3eac], R9 ;  /* 0x003eac0901007387 */ /* 0x000fe80000100800 */
[----:B------:R-:W4:Y:S04]  /*4f430*/  LDL.LU.64 R88, [R1+0x1b68] ;  /* 0x001b680001587983 */ /* 0x000f280000300a00 */
[----:B------:R-:W-:Y:S04]  /*4f440*/  STL [R1+0x3eb0], R6 ;  /* 0x003eb00601007387 */ /* 0x000fe80000100800 */
[----:B------:R-:W4:Y:S04]  /*4f450*/  LDL.LU.64 R126, [R1+0x1b30] ;  /* 0x001b3000017e7983 */ /* 0x000f280000300a00 */
[----:B------:R-:W-:Y:S04]  /*4f460*/  STL [R1+0x3df4], R7 ;  /* 0x003df40701007387 */ /* 0x000fe80000100800 */
[----:B------:R-:W4:Y:S01]  /*4f470*/  LDL.LU.64 R128, [R1+0x1b40] ;  /* 0x001b400001807983 */ /* 0x000f220000300a00 */
[----:B-1----:R-:W-:-:S03]  /*4f480*/  IMAD.MOV.U32 R0, RZ, RZ, R201 ;  /* 0x000000ffff007224 */ /* 0x002fc600078e00c9 */
[----:B------:R-:W-:Y:S04]  /*4f490*/  STL [R1+0x3dfc], R200 ;  /* 0x003dfcc801007387 */ /* 0x000fe80000100800 */
[----:B------:R-:W4:Y:S04]  /*4f4a0*/  LDL.LU.64 R190, [R1+0x1ae0] ;  /* 0x001ae00001be7983 */ /* 0x000f280000300a00 */
[----:B------:R-:W4:Y:S04]  /*4f4b0*/  LDL.LU.64 R192, [R1+0x1af8] ;  /* 0x001af80001c07983 */ /* 0x000f280000300a00 */
        /* <DEDUP_REMOVED lines=8> */
[----:B------:R-:W4:Y:S04]  /*4f540*/  LDL.LU.64 R200, [R1+0x1c08] ;  /* 0x001c080001c87983 */ /* 0x000f280000300a00 */
[----:B------:R-:W4:Y:S01]  /*4f550*/  LDL.LU.64 R198, [R1+0x1c18] ;  /* 0x001c180001c67983 */ /* 0x000f220000300a00 */
[----:B-1----:R-:W-:-:S05]  /*4f560*/  IMAD.MOV.U32 R0, RZ, RZ, R93 ;  /* 0x000000ffff007224 */ /* 0x002fca00078e005d */
[----:B------:R1:W-:Y:S04]  /*4f570*/  STL [R1+0x3e10], R0 ;  /* 0x003e100001007387 */ /* 0x0003e80000100800 */
[----:B---3--:R-:W-:Y:S04]  /*4f580*/  STL [R1+0x3e1c], R130 ;  /* 0x003e1c8201007387 */ /* 0x008fe80000100800 */
[----:B------:R-:W3:Y:S01]  /*4f590*/  LDL.LU.64 R90, [R1+0xa50] ;  /* 0x000a5000015a7983 */ /* 0x000ee20000300a00 */
[----:B-1----:R-:W-:-:S03]  /*4f5a0*/  IMAD.MOV.U32 R0, RZ, RZ, R131 ;  /* 0x000000ffff007224 */ /* 0x002fc600078e0083 */
[----:B------:R-:W3:Y:S04]  /*4f5b0*/  LDL.LU.64 R92, [R1+0x6f8] ;  /* 0x0006f800015c7983 */ /* 0x000ee80000300a00 */
[----:B------:R2:W-:Y:S02]  /*4f5c0*/  STL [R1+0x3e18], R0 ;  /* 0x003e180001007387 */ /* 0x0005e40000100800 */
[----:B--2---:R-:W-:Y:S02]  /*4f5d0*/  IMAD.MOV.U32 R0, RZ, RZ, R133 ;  /* 0x000000ffff007224 */ /* 0x004fe400078e0085 */
[----:B------:R1:W-:Y:S04]  /*4f5e0*/  STL [R1+0x3e24], R132 ;  /* 0x003e248401007387 */ /* 0x0003e80000100800 */
[----:B------:R-:W-:Y:S04]  /*4f5f0*/  STL [R1+0x3e2c], R100 ;  /* 0x003e2c6401007387 */ /* 0x000fe80000100800 */
[----:B------:R4:W-:Y:S04]  /*4f600*/  STL [R1+0x3e20], R0 ;  /* 0x003e200001007387 */ /* 0x0009e80000100800 */
[----:B------:R-:W2:Y:S04]  /*4f610*/  LDL.LU.64 R130, [R1+0xe8] ;  /* 0x0000e80001827983 */ /* 0x000ea80000300a00 */
[----:B------:R-:W-:Y:S04]  /*4f620*/  STL [R1+0x3e28], R101 ;  /* 0x003e286501007387 */ /* 0x000fe80000100800 */
[----:B------:R-:W-:Y:S04]  /*4f630*/  STL [R1+0x3e34], R102 ;  /* 0x003e346601007387 */ /* 0x000fe80000100800 */
[----:B------:R-:W-:Y:S04]  /*4f640*/  STL [R1+0x3e30], R103 ;  /* 0x003e306701007387 */ /* 0x000fe80000100800 */
[----:B-1----:R-:W2:Y:S01]  /*4f650*/  LDL.LU.64 R132, [R1+0xf0] ;  /* 0x0000f00001847983 */ /* 0x002ea20000300a00 */
[----:B----4-:R-:W-:-:S03]  /*4f660*/  MOV R0, R87 ;  /* 0x0000005700007202 */ /* 0x010fc60000000f00 */
[----:B------:R-:W-:Y:S04]  /*4f670*/  STL [R1+0x3e3c], R86 ;  /* 0x003e3c5601007387 */ /* 0x000fe80000100800 */
[----:B------:R-:W-:Y:S04]  /*4f680*/  STL [R1+0x3e44], R88 ;  /* 0x003e445801007387 */ /* 0x000fe80000100800 */
[----:B------:R1:W-:Y:S04]  /*4f690*/  STL [R1+0x3e38], R0 ;  /* 0x003e380001007387 */ /* 0x0003e80000100800 */
[----:B------:R-:W-:Y:S01]  /*4f6a0*/  STL [R1+0x3e4c], R126 ;  /* 0x003e4c7e01007387 */ /* 0x000fe20000100800 */
[----:B-1----:R-:W-:-:S05]  /*4f6b0*/  IMAD.MOV.U32 R0, RZ, RZ, R89 ;  /* 0x000000ffff007224 */ /* 0x002fca00078e0059 */
[----:B------:R1:W-:Y:S04]  /*4f6c0*/  STL [R1+0x3e40], R0 ;  /* 0x003e400001007387 */ /* 0x0003e80000100800 */
[----:B------:R-:W-:Y:S01]  /*4f6d0*/  STL [R1+0x3e54], R128 ;  /* 0x003e548001007387 */ /* 0x000fe20000100800 */
[----:B-1----:R-:W-:-:S05]  /*4f6e0*/  IMAD.MOV.U32 R0, RZ, RZ, R127 ;  /* 0x000000ffff007224 */ /* 0x002fca00078e007f */
[----:B------:R1:W-:Y:S02]  /*4f6f0*/  STL [R1+0x3e48], R0 ;  /* 0x003e480001007387 */ /* 0x0003e40000100800 */
[----:B-1----:R-:W-:Y:S02]  /*4f700*/  IMAD.MOV.U32 R0, RZ, RZ, R129 ;  /* 0x000000ffff007224 */ /* 0x002fe400078e0081 */
        /* <DEDUP_REMOVED lines=8> */
[----:B------:R-:W-:Y:S04]  /*4f790*/  STL [R1+0x3e68], R137 ;  /* 0x003e688901007387 */ /* 0x000fe80000100800 */
[----:B------:R-:W-:Y:S01]  /*4f7a0*/  STL [R1+0x3e74], R250 ;  /* 0x003e74fa01007387 */ /* 0x000fe20000100800 */
[----:B-1----:R-:W-:-:S03]  /*4f7b0*/  IMAD.MOV.U32 R0, RZ, RZ, R201 ;  /* 0x000000ffff007224 */ /* 0x002fc600078e00c9 */
[----:B------:R-:W-:Y:S04]  /*4f7c0*/  STL [R1+0x3e70], R251 ;  /* 0x003e70fb01007387 */ /* 0x000fe80000100800 */
[----:B------:R-:W-:Y:S04]  /*4f7d0*/  STL [R1+0x3e7c], R200 ;  /* 0x003e7cc801007387 */ /* 0x000fe80000100800 */
[----:B------:R-:W-:Y:S04]  /*4f7e0*/  STL [R1+0x3e84], R198 ;  /* 0x003e84c601007387 */ /* 0x000fe80000100800 */
[----:B------:R1:W-:Y:S02]  /*4f7f0*/  STL [R1+0x3e78], R0 ;  /* 0x003e780001007387 */ /* 0x0003e40000100800 */
[----:B-1----:R-:W-:-:S02]  /*4f800*/  IMAD.MOV.U32 R0, RZ, RZ, R199 ;  /* 0x000000ffff007224 */ /* 0x002fc400078e00c7 */
[----:B---3--:R-:W-:Y:S04]  /*4f810*/  STL [R1+0x3e8c], R90 ;  /* 0x003e8c5a01007387 */ /* 0x008fe80000100800 */
[----:B------:R1:W-:Y:S04]  /*4f820*/  STL [R1+0x3e80], R0 ;  /* 0x003e800001007387 */ /* 0x0003e80000100800 */
[----:B------:R-:W-:Y:S01]  /*4f830*/  STL [R1+0x3e94], R92 ;  /* 0x003e945c01007387 */ /* 0x000fe20000100800 */
[----:B-1----:R-:W-:-:S05]  /*4f840*/  MOV R0, R91 ;  /* 0x0000005b00007202 */ /* 0x002fca0000000f00 */
[----:B------:R1:W-:Y:S04]  /*4f850*/  STL [R1+0x3e88], R0 ;  /* 0x003e880001007387 */ /* 0x0003e80000100800 */
[----:B------:R-:W3:Y:S04]  /*4f860*/  LDL.LU.64 R200, [R1+0x1d48] ;  /* 0x001d480001c87983 */ /* 0x000ee80000300a00 */
[----:B------:R-:W4:Y:S01]  /*4f870*/  LDL.LU.64 R198, [R1+0x1d50] ;  /* 0x001d500001c67983 */ /* 0x000f220000300a00 */
[----:B-1----:R-:W-:-:S05]  /*4f880*/  IMAD.MOV.U32 R0, RZ, RZ, R93 ;  /* 0x000000ffff007224 */ /* 0x002fca00078e005d */
[----:B------:R1:W-:Y:S04]  /*4f890*/  STL [R1+0x3e90], R0 ;  /* 0x003e900001007387 */ /* 0x0003e80000100800 */
[----:B--2---:R-:W-:Y:S04]  /*4f8a0*/  STL [R1+0x3e9c], R130 ;  /* 0x003e9c8201007387 */ /* 0x004fe80000100800 */
[----:B------:R-:W2:Y:S01]  /*4f8b0*/  LDL.LU.64 R90, [R1+0x1b70] ;  /* 0x001b7000015a7983 */ /* 0x000ea20000300a00 */
[----:B-1----:R-:W-:-:S03]  /*4f8c0*/  IMAD.MOV.U32 R0, RZ, RZ, R131 ;  /* 0x000000ffff007224 */ /* 0x002fc600078e0083 */
[----:B------:R-:W2:Y:S04]  /*4f8d0*/  LDL.LU.64 R92, [R1+0x700] ;  /* 0x00070000015c7983 */ /* 0x000ea80000300a00 */
[----:B------:R1:W-:Y:S04]  /*4f8e0*/  STL [R1+0x3e98], R0 ;  /* 0x003e980001007387 */ /* 0x0003e80000100800 */
[----:B------:R1:W-:Y:S02]  /*4f8f0*/  STL [R1+0x3ea4], R132 ;  /* 0x003ea48401007387 */ /* 0x0003e40000100800 */
[----:B-1----:R-:W-:-:S02]  /*4f900*/  IMAD.MOV.U32 R0, RZ, RZ, R133 ;  /* 0x000000ffff007224 */ /* 0x002fc400078e0085 */
[----:B------:R-:W-:Y:S04]  /*4f910*/  STL [R1+0x3ea8], R82 ;  /* 0x003ea85201007387 */ /* 0x000fe80000100800 */
[----:B------:R3:W-:Y:S04]  /*4f920*/  STL [R1+0x3ea0], R0 ;  /* 0x003ea00001007387 */ /* 0x0007e80000100800 */
[----:B------:R-:W2:Y:S04]  /*4f930*/  LDL.LU.64 R130, [R1+0x188] ;  /* 0x0001880001827983 */ /* 0x000ea80000300a00 */
[----:B------:R-:W-:Y:S04]  /*4f940*/  STL [R1+0x3dec], R83 ;  /* 0x003dec5301007387 */ /* 0x000fe80000100800 */
[----:B------:R-:W-:Y:S04]  /*4f950*/  STL [R1+0x3df0], R80 ;  /* 0x003df05001007387 */ /* 0x000fe80000100800 */
[----:B------:R-:W-:Y:S04]  /*4f960*/  STL [R1+0x3de4], R81 ;  /* 0x003de45101007387 */ /* 0x000fe80000100800 */
[----:B------:R-:W2:Y:S04]  /*4f970*/  LDL.LU.64 R132, [R1+0x190] ;  /* 0x0001900001847983 */ /* 0x000ea80000300a00 */
        /* <DEDUP_REMOVED lines=16> */
[----:B---3--:R-:W-:-:S03]  /*4fa80*/  MOV R0, R201 ;  /* 0x000000c900007202 */ /* 0x008fc60000000f00 */
[----:B------:R-:W-:Y:S04]  /*4fa90*/  STL [R1+0x3d7c], R200 ;  /* 0x003d7cc801007387 */ /* 0x000fe80000100800 */
[----:B----4-:R-:W-:Y:S04]  /*4faa0*/  STL [R1+0x3d84], R198 ;  /* 0x003d84c601007387 */ /* 0x010fe80000100800 */
[----:B------:R1:W-:Y:S02]  /*4fab0*/  STL [R1+0x3d78], R0 ;  /* 0x003d780001007387 */ /* 0x0003e40000100800 */
[----:B-1----:R-:W-:-:S02]  /*4fac0*/  IMAD.MOV.U32 R0, RZ, RZ, R199 ;  /* 0x000000ffff007224 */ /* 0x002fc400078e00c7 */
[----:B--2---:R-:W-:Y:S04]  /*4fad0*/  STL [R1+0x3d8c], R90 ;  /* 0x003d8c5a01007387 */ /* 0x004fe80000100800 */
[----:B------:R1:W-:Y:S04]  /*4fae0*/  STL [R1+0x3d80], R0 ;  /* 0x003d800001007387 */ /* 0x0003e80000100800 */
[----:B------:R-:W-:Y:S01]  /*4faf0*/  STL [R1+0x3d94], R92 ;  /* 0x003d945c01007387 */ /* 0x000fe20000100800 */
[----:B-1----:R-:W-:-:S05]  /*4fb00*/  IMAD.MOV.U32 R0, RZ, RZ, R91 ;  /* 0x000000ffff007224 */ /* 0x002fca00078e005b */
[----:B------:R1:W-:Y:S04]  /*4fb10*/  STL [R1+0x3d88], R0 ;  /* 0x003d880001007387 */ /* 0x0003e80000100800 */
[----:B------:R-:W2:Y:S04]  /*4fb20*/  LDL.LU.64 R200, [R1+0x1dc0] ;  /* 0x001dc00001c87983 */ /* 0x000ea80000300a00 */
[----:B------:R-:W3:Y:S01]  /*4fb30*/  LDL.LU.64 R198, [R1+0x1dc8] ;  /* 0x001dc80001c67983 */ /* 0x000ee20000300a00 */
[----:B-1----:R-:W-:-:S05]  /*4fb40*/  IMAD.MOV.U32 R0, RZ, RZ, R93 ;  /* 0x000000ffff007224 */ /* 0x002fca00078e005d */
[----:B------:R1:W-:Y:S04]  /*4fb50*/  STL [R1+0x3d90], R0 ;  /* 0x003d900001007387 */ /* 0x0003e80000100800 */
[----:B------:R-:W-:Y:S04]  /*4fb60*/  STL [R1+0x3d9c], R130 ;  /* 0x003d9c8201007387 */ /* 0x000fe80000100800 */
[----:B------:R-:W4:Y:S01]  /*4fb70*/  LDL.LU.64 R90, [R1+0xa38] ;  /* 0x000a3800015a7983 */ /* 0x000f220000300a00 */
[----:B-1----:R-:W-:-:S03]  /*4fb80*/  MOV R0, R131 ;  /* 0x0000008300007202 */ /* 0x002fc60000000f00 */
[----:B------:R-:W4:Y:S04]  /*4fb90*/  LDL.LU.64 R92, [R1+0x708] ;  /* 0x00070800015c7983 */ /* 0x000f280000300a00 */
[----:B------:R1:W-:Y:S04]  /*4fba0*/  STL [R1+0x3d98], R0 ;  /* 0x003d980001007387 */ /* 0x0003e80000100800 */
[----:B------:R1:W-:Y:S02]  /*4fbb0*/  STL [R1+0x3da4], R132 ;  /* 0x003da48401007387 */ /* 0x0003e40000100800 */
[----:B-1----:R-:W-:-:S02]  /*4fbc0*/  IMAD.MOV.U32 R0, RZ, RZ, R133 ;  /* 0x000000ffff007224 */ /* 0x002fc400078e0085 */
[----:B------:R-:W-:Y:S04]  /*4fbd0*/  STL [R1+0x3da8], R78 ;  /* 0x003da84e01007387 */ /* 0x000fe80000100800 */
[----:B------:R2:W-:Y:S04]  /*4fbe0*/  STL [R1+0x3da0], R0 ;  /* 0x003da00001007387 */ /* 0x0005e80000100800 */
[----:B------:R-:W4:Y:S04]  /*4fbf0*/  LDL.LU.64 R130, [R1+0x258] ;  /* 0x0002580001827983 */ /* 0x000f280000300a00 */
[----:B------:R-:W-:Y:S04]  /*4fc00*/  STL [R1+0x3d6c], R79 ;  /* 0x003d6c4f01007387 */ /* 0x000fe80000100800 */
[----:B------:R-:W-:Y:S04]  /*4fc10*/  STL [R1+0x3d70], R76 ;  /* 0x003d704c01007387 */ /* 0x000fe80000100800 */
        /* <DEDUP_REMOVED lines=18> */
[----:B--2---:R-:W-:-:S03]  /*4fd40*/  IMAD.MOV.U32 R0, RZ, RZ, R201 ;  /* 0x000000ffff007224 */ /* 0x004fc600078e00c9 */
[----:B------:R-:W-:Y:S04]  /*4fd50*/  STL [R1+0x3cec], R200 ;  /* 0x003cecc801007387 */ /* 0x000fe80000100800 */
[----:B---3--:R-:W-:Y:S04]  /*4fd60*/  STL [R1+0x3cf4], R198 ;  /* 0x003cf4c601007387 */ /* 0x008fe80000100800 */
[----:B------:R1:W-:Y:S02]  /*4fd70*/  STL [R1+0x3ce8], R0 ;  /* 0x003ce80001007387 */ /* 0x0003e40000100800 */
[----:B-1----:R-:W-:-:S02]  /*4fd80*/  IMAD.MOV.U32 R0, RZ, RZ, R199 ;  /* 0x000000ffff007224 */ /* 0x002fc400078e00c7 */
[----:B----4-:R-:W-:Y:S04]  /*4fd90*/  STL [R1+0x3cfc], R90 ;  /* 0x003cfc5a01007387 */ /* 0x010fe80000100800 */
[----:B------:R1:W-:Y:S04]  /*4fda0*/  STL [R1+0x3cf0], R0 ;  /* 0x003cf00001007387 */ /* 0x0003e80000100800 */
[----:B------:R-:W-:Y:S01]  /*4fdb0*/  STL [R1+0x3d04], R92 ;  /* 0x003d045c01007387 */ /* 0x000fe20000100800 */
[----:B-1----:R-:W-:-:S05]  /*4fdc0*/  MOV R0, R91 ;  /* 0x0000005b00007202 */ /* 0x002fca0000000f00 */
[----:B------:R1:W-:Y:S04]  /*4fdd0*/  STL [R1+0x3cf8], R0 ;  /* 0x003cf80001007387 */ /* 0x0003e80000100800 */
[----:B------:R-:W2:Y:S04]  /*4fde0*/  LDL.LU.64 R200, [R1+0x1e50] ;  /* 0x001e500001c87983 */ /* 0x000ea80000300a00 */
[----:B------:R-:W3:Y:S01]  /*4fdf0*/  LDL.LU.64 R198, [R1+0x1e58] ;  /* 0x001e580001c67983 */ /* 0x000ee20000300a00 */
[----:B-1----:R-:W-:-:S05]  /*4fe00*/  IMAD.MOV.U32 R0, RZ, RZ, R93 ;  /* 0x000000ffff007224 */ /* 0x002fca00078e005d */
[----:B------:R1:W-:Y:S04]  /*4fe10*/  STL [R1+0x3d00], R0 ;  /* 0x003d000001007387 */ /* 0x0003e80000100800 */
[----:B------:R4:W-:Y:S04]  /*4fe20*/  STL [R1+0x3d0c], R130 ;  /* 0x003d0c8201007387 */ /* 0x0009e80000100800 */
[----:B------:R-:W3:Y:S01]  /*4fe30*/  LDL.LU.64 R90, [R1+0x1b78] ;  /* 0x001b7800015a7983 */ /* 0x000ee20000300a00 */
[----:B-1----:R-:W-:-:S03]  /*4fe40*/  IMAD.MOV.U32 R0, RZ, RZ, R131 ;  /* 0x000000ffff007224 */ /* 0x002fc600078e0083 */
[----:B------:R-:W3:Y:S04]  /*4fe50*/  LDL.LU.64 R92, [R1+0x1b80] ;  /* 0x001b8000015c7983 */ /* 0x000ee80000300a00 */
[----:B------:R1:W-:Y:S04]  /*4fe60*/  STL [R1+0x3d08], R0 ;  /* 0x003d080001007387 */ /* 0x0003e80000100800 */
[----:B------:R1:W-:Y:S04]  /*4fe70*/  STL [R1+0x3d14], R132 ;  /* 0x003d148401007387 */ /* 0x0003e80000100800 */
[----:B----4-:R-:W4:Y:S01]  /*4fe80*/  LDL.LU.64 R130, [R1+0x2e0] ;  /* 0x0002e00001827983 */ /* 0x010f220000300a00 */
[----:B-1----:R-:W-:-:S03]  /*4fe90*/  IMAD.MOV.U32 R0, RZ, RZ, R133 ;  /* 0x000000ffff007224 */ /* 0x002fc600078e0085 */
[----:B------:R-:W-:Y:S04]  /*4fea0*/  STL [R1+0x3d1c], R108 ;  /* 0x003d1c6c01007387 */ /* 0x000fe80000100800 */
[----:B------:R2:W-:Y:S04]  /*4feb0*/  STL [R1+0x3d10], R0 ;  /* 0x003d100001007387 */ /* 0x0005e80000100800 */
        /* <DEDUP_REMOVED lines=23> */
[----:B------:R1:W-:Y:S02]  /*50030*/  STL [R1+0x3c68], R0 ;  /* 0x003c680001007387 */ /* 0x0003e40000100800 */
[----:B-1----:R-:W-:-:S02]  /*50040*/  IMAD.MOV.U32 R0, RZ, RZ, R199 ;  /* 0x000000ffff007224 */ /* 0x002fc400078e00c7 */
        /* <DEDUP_REMOVED lines=8> */
[----:B------:R-:W2:Y:S04]  /*500d0*/  LDL.LU.64 R190, [R1+0x1fc0] ;  /* 0x001fc00001be7983 */ /* 0x000ea80000300a00 */
[----:B------:R-:W3:Y:S01]  /*500e0*/  LDL.LU.64 R192, [R1+0x1fc8] ;  /* 0x001fc80001c07983 */ /* 0x000ee20000300a00 */
[----:B-1----:R-:W-:-:S05]  /*500f0*/  MOV R0, R131 ;  /* 0x0000008300007202 */ /* 0x002fca0000000f00 */
[----:B------:R1:W-:Y:S04]  /*50100*/  STL [R1+0x3c88], R0 ;  /* 0x003c880001007387 */ /* 0x0003e80000100800 */
[----:B------:R4:W-:Y:S04]  /*50110*/  STL [R1+0x3c94], R132 ;  /* 0x003c948401007387 */ /* 0x0009e80000100800 */
[----:B------:R-:W3:Y:S01]  /*50120*/  LDL.LU.64 R200, [R1+0x1bb0] ;  /* 0x001bb00001c87983 */ /* 0x000ee20000300a00 */
[----:B-1----:R-:W-:-:S03]  /*50130*/  IMAD.MOV.U32 R0, RZ, RZ, R133 ;  /* 0x000000ffff007224 */ /* 0x002fc600078e0085 */
[----:B------:R-:W3:Y:S04]  /*50140*/  LDL.LU.64 R198, [R1+0x1bb8] ;  /* 0x001bb80001c67983 */ /* 0x000ee80000300a00 */
[----:B------:R2:W-:Y:S04]  /*50150*/  STL [R1+0x3c90], R0 ;  /* 0x003c900001007387 */ /* 0x0005e80000100800 */
[----:B------:R-:W-:Y:S04]  /*50160*/  STL [R1+0x3c9c], R238 ;  /* 0x003c9cee01007387 */ /* 0x000fe80000100800 */
[----:B------:R-:W3:Y:S04]  /*50170*/  LDL.LU.64 R90, [R1+0x5a0] ;  /* 0x0005a000015a7983 */ /* 0x000ee80000300a00 */
[----:B------:R-:W-:Y:S04]  /*50180*/  STL [R1+0x3c98], R239 ;  /* 0x003c98ef01007387 */ /* 0x000fe80000100800 */
[----:B------:R-:W-:Y:S04]  /*50190*/  STL [R1+0x3ca4], R240 ;  /* 0x003ca4f001007387 */ /* 0x000fe80000100800 */
        /* <DEDUP_REMOVED lines=8> */
[----:B----4-:R-:W4:Y:S04]  /*50220*/  LDL.LU.64 R132, [R1+0xb8] ;  /* 0x0000b80001847983 */ /* 0x010f280000300a00 */
        /* <DEDUP_REMOVED lines=29> */
[----:B------:R-:W3:Y:S01]  /*50400*/  LDL.LU.64 R200, [R1+0x1cd8] ;  /* 0x001cd80001c87983 */ /* 0x000ee20000300a00 */
[----:B-1----:R-:W-:-:S03]  /*50410*/  IMAD.MOV.U32 R0, RZ, RZ, R93 ;  /* 0x000000ffff007224 */ /* 0x002fc600078e005d */
[----:B------:R-:W3:Y:S04]  /*50420*/  LDL.LU.64 R198, [R1+0x1ce8] ;  /* 0x001ce80001c67983 */ /* 0x000ee80000300a00 */
[----:B------:R1:W-:Y:S04]  /*50430*/  STL [R1+0x2e4c], R0 ;  /* 0x002e4c0001007387 */ /* 0x0003e80000100800 */
[----:B------:R-:W-:Y:S04]  /*50440*/  STL [R1+0x2e58], R130 ;  /* 0x002e588201007387 */ /* 0x000fe80000100800 */
[----:B------:R-:W3:Y:S01]  /*50450*/  LDL.LU.64 R90, [R1+0x640] ;  /* 0x00064000015a7983 */ /* 0x000ee20000300a00 */
[----:B-1----:R-:W-:-:S03]  /*50460*/  MOV R0, R131 ;  /* 0x0000008300007202 */ /* 0x002fc60000000f00 */
[----:B----4-:R-:W-:Y:S04]  /*50470*/  STL [R1+0x2e60], R132 ;  /* 0x002e608401007387 */ /* 0x010fe80000100800 */
[----:B------:R1:W-:Y:S04]  /*50480*/  STL [R1+0x2e54], R0 ;  /* 0x002e540001007387 */ /* 0x0003e80000100800 */
[----:B------:R-:W4:Y:S01]  /*50490*/  LDL.LU.64 R92, [R1+0x670] ;  /* 0x00067000015c7983 */ /* 0x000f220000300a00 */
[----:B-1----:R-:W-:-:S05]  /*504a0*/  IMAD.MOV.U32 R0, RZ, RZ, R133 ;  /* 0x000000ffff007224 */ /* 0x002fca00078e0085 */
[----:B------:R2:W-:Y:S04]  /*504b0*/  STL [R1+0x2e5c], R0 ;  /* 0x002e5c0001007387 */ /* 0x0005e80000100800 */
        /* <DEDUP_REMOVED lines=35> */
[----:B----4-:R-:W-:Y:S04]  /*506f0*/  STL [R1+0x2ed0], R92 ;  /* 0x002ed05c01007387 */ /* 0x010fe80000100800 */
        /* <DEDUP_REMOVED lines=46> */
[----:B------:R-:W2:Y:S01]  /*509e0*/  LDL.LU.64 R88, [R1+0x2148] ;  /* 0x0021480001587983 */ /* 0x000ea20000300a00 */
[----:B-1----:R-:W-:-:S05]  /*509f0*/  IMAD.MOV.U32 R0, RZ, RZ, R133 ;  /* 0x000000ffff007224 */ /* 0x002fca00078e0085 */
[----:B------:R1:W-:Y:S04]  /*50a00*/  STL [R1+0x2f4c], R0 ;  /* 0x002f4c0001007387 */ /* 0x0003e80000100800 */
[----:B------:R-:W-:Y:S04]  /*50a10*/  STL [R1+0x2f58], R92 ;  /* 0x002f585c01007387 */ /* 0x000fe80000100800 */
[----:B------:R-:W3:Y:S01]  /*50a20*/  LDL.LU.64 R132, [R1+0x2158] ;  /* 0x0021580001847983 */ /* 0x000ee20000300a00 */
        /* <DEDUP_REMOVED lines=23> */
[----:B------:R-:W4:Y:S04]  /*50ba0*/  LDL.LU.64 R90, [R1] ;  /* 0x00000000015a7983 */ /* 0x000f280000300a00 */
[----:B------:R-:W-:Y:S04]  /*50bb0*/  STL [R1+0x2f98], R234 ;  /* 0x002f98ea01007387 */ /* 0x000fe80000100800 */
[----:B------:R-:W-:Y:S04]  /*50bc0*/  STL [R1+0x2f94], R235 ;  /* 0x002f94eb01007387 */ /* 0x000fe80000100800 */
[----:B------:R-:W4:Y:S04]  /*50bd0*/  LDL.LU.64 R92, [R1+0x8] ;  /* 0x00000800015c7983 */ /* 0x000f280000300a00 */
[----:B------:R-:W-:Y:S04]  /*50be0*/  STL [R1+0x2fa0], R236 ;  /* 0x002fa0ec01007387 */ /* 0x000fe80000100800 */
[----:B------:R-:W-:Y:S04]  /*50bf0*/  STL [R1+0x2f9c], R237 ;  /* 0x002f9ced01007387 */ /* 0x000fe80000100800 */
[----:B------:R-:W4:Y:S01]  /*50c00*/  LDL.LU.64 R130, [R1+0x10] ;  /* 0x0000100001827983 */ /* 0x000f220000300a00 */
[----:B--2---:R-:W-:-:S03]  /*50c10*/  IMAD.MOV.U32 R0, RZ, RZ, R89 ;  /* 0x000000ffff007224 */ /* 0x004fc600078e0059 */
[----:B------:R-:W-:Y:S04]  /*50c20*/  STL [R1+0x2fa8], R88 ;  /* 0x002fa85801007387 */ /* 0x000fe80000100800 */
[----:B---3--:R-:W-:Y:S04]  /*50c30*/  STL [R1+0x2fb0], R132 ;  /* 0x002fb08401007387 */ /* 0x008fe80000100800 */
[----:B------:R1:W-:Y:S04]  /*50c40*/  STL [R1+0x2fa4], R0 ;  /* 0x002fa40001007387 */ /* 0x0003e80000100800 */
[----:B----4-:R-:W-:Y:S01]  /*50c50*/  STL [R1+0x2fb8], R126 ;  /* 0x002fb87e01007387 */ /* 0x010fe20000100800 */
[----:B-1----:R-:W-:-:S05]  /*50c60*/  IMAD.MOV.U32 R0, RZ, RZ, R133 ;  /* 0x000000ffff007224 */ /* 0x002fca00078e0085 */
[----:B------:R1:W-:Y:S04]  /*50c70*/  STL [R1+0x2fac], R0 ;  /* 0x002fac0001007387 */ /* 0x0003e80000100800 */
[----:B------:R-:W2:Y:S01]  /*50c80*/  LDL.LU.64 R132, [R1+0x18] ;  /* 0x0000180001847983 */ /* 0x000ea20000300a00 */
[----:B-1----:R-:W-:-:S03]  /*50c90*/  MOV R0, R127 ;  /* 0x0000007f00007202 */ /* 0x002fc60000000f00 */
[----:B------:R-:W-:Y:S04]  /*50ca0*/  STL [R1+0x2fc0], R128 ;  /* 0x002fc08001007387 */ /* 0x000fe80000100800 */
[----:B------:R1:W-:Y:S04]  /*50cb0*/  STL [R1+0x2fb4], R0 ;  /* 0x002fb40001007387 */ /* 0x0003e80000100800 */
[----:B------:R-:W-:Y:S01]  /*50cc0*/  STL [R1+0x2fc8], R190 ;  /* 0x002fc8be01007387 */ /* 0x000fe20000100800 */
[----:B-1----:R-:W-:-:S05]  /*50cd0*/  IMAD.MOV.U32 R0, RZ, RZ, R129 ;  /* 0x000000ffff007224 */ /* 0x002fca00078e0081 */
[----:B------:R1:W-:Y:S02]  /*50ce0*/  STL [R1+0x2fbc], R0 ;  /* 0x002fbc0001007387 */ /* 0x0003e40000100800 */
[----:B-1----:R-:W-:Y:S02]  /*50cf0*/  IMAD.MOV.U32 R0, RZ, RZ, R191 ;  /* 0x000000ffff007224 */ /* 0x002fe400078e00bf */
[----:B------:R-:W3:Y:S04]  /*50d00*/  LDL.LU.64 R190, [R1+0x20] ;  /* 0x0000200001be7983 */ /* 0x000ee80000300a00 */
[----:B------:R1:W-:Y:S04]  /*50d10*/  STL [R1+0x2fc4], R0 ;  /* 0x002fc40001007387 */ /* 0x0003e80000100800 */
[----:B------:R4:W-:Y:S01]  /*50d20*/  STL [R1+0x2fd0], R192 ;  /* 0x002fd0c001007387 */ /* 0x0009e20000100800 */
[----:B-1----:R-:W-:-:S03]  /*50d30*/  IMAD.MOV.U32 R0, RZ, RZ, R193 ;  /* 0x000000ffff007224 */ /* 0x002fc600078e00c1 */
[----:B----4-:R-:W4:Y:S04]  /*50d40*/  LDL.LU.64 R192, [R1+0x2258] ;  /* 0x0022580001c07983 */ /* 0x010f280000300a00 */
[----:B------:R1:W-:Y:S04]  /*50d50*/  STL [R1+0x2fcc], R0 ;  /* 0x002fcc0001007387 */ /* 0x0003e80000100800 */
[----:B------:R-:W-:Y:S04]  /*50d60*/  STL [R1+0x2fd8], R200 ;  /* 0x002fd8c801007387 */ /* 0x000fe80000100800 */
[----:B------:R-:W4:Y:S01]  /*50d70*/  LDL.LU.64 R88, [R1+0x2260] ;  /* 0x0022600001587983 */ /* 0x000f220000300a00 */
[----:B-1----:R-:W-:-:S05]  /*50d80*/  MOV R0, R201 ;  /* 0x000000c900007202 */ /* 0x002fca0000000f00 */
[----:B------:R1:W-:Y:S04]  /*50d90*/  STL [R1+0x2fd4], R0 ;  /* 0x002fd40001007387 */ /* 0x0003e80000100800 */
[----:B------:R-:W-:Y:S04]  /*50da0*/  STL [R1+0x2fe0], R198 ;  /* 0x002fe0c601007387 */ /* 0x000fe80000100800 */
[----:B------:R-:W4:Y:S01]  /*50db0*/  LDL.LU.64 R126, [R1+0x1f08] ;  /* 0x001f0800017e7983 */ /* 0x000f220000300a00 */
[----:B-1----:R-:W-:-:S05]  /*50dc0*/  IMAD.MOV.U32 R0, RZ, RZ, R199 ;  /* 0x000000ffff007224 */ /* 0x002fca00078e00c7 */
[----:B------:R1:W-:Y:S04]  /*50dd0*/  STL [R1+0x2fdc], R0 ;  /* 0x002fdc0001007387 */ /* 0x0003e80000100800 */
[----:B------:R-:W-:Y:S04]  /*50de0*/  STL [R1+0x2fe8], R248 ;  /* 0x002fe8f801007387 */ /* 0x000fe80000100800 */
[----:B------:R-:W-:Y:S04]  /*50df0*/  STL [R1+0x2fe4], R249 ;  /* 0x002fe4f901007387 */ /* 0x000fe80000100800 */
[----:B------:R-:W4:Y:S01]  /*50e00*/  LDL.LU.64 R200, [R1+0x1f18] ;  /* 0x001f180001c87983 */ /* 0x000f220000300a00 */
[----:B-1----:R-:W-:-:S03]  /*50e10*/  IMAD.MOV.U32 R0, RZ, RZ, R91 ;  /* 0x000000ffff007224 */ /* 0x002fc600078e005b */
[----:B------:R1:W-:Y:S04]  /*50e20*/  STL [R1+0x2ff0], R90 ;  /* 0x002ff05a01007387 */ /* 0x0003e80000100800 */
[----:B------:R-:W4:Y:S04]  /*50e30*/  LDL.LU.64 R198, [R1+0x8b8] ;  /* 0x0008b80001c67983 */ /* 0x000f280000300a00 */
[----:B------:R1:W-:Y:S04]  /*50e40*/  STL [R1+0x2fec], R0 ;  /* 0x002fec0001007387 */ /* 0x0003e80000100800 */
[----:B------:R1:W-:Y:S04]  /*50e50*/  STL [R1+0x2ff8], R92 ;  /* 0x002ff85c01007387 */ /* 0x0003e80000100800 */
[----:B-1----:R-:W4:Y:S01]  /*50e60*/  LDL.LU.64 R90, [R1+0x8c0] ;  /* 0x0008c000015a7983 */ /* 0x002f220000300a00 */
[----:B------:R-:W-:-:S05]  /*50e70*/  IMAD.MOV.U32 R0, RZ, RZ, R93 ;  /* 0x000000ffff007224 */ /* 0x000fca00078e005d */
[----:B------:R1:W-:Y:S04]  /*50e80*/  STL [R1+0x2ff4], R0 ;  /* 0x002ff40001007387 */ /* 0x0003e80000100800 */
[----:B------:R1:W-:Y:S04]  /*50e90*/  STL [R1+0x3000], R130 ;  /* 0x0030008201007387 */ /* 0x0003e80000100800 */
[----:B------:R-:W4:Y:S01]  /*50ea0*/  LDL.LU.64 R92, [R1+0x578] ;  /* 0x00057800015c7983 */ /* 0x000f220000300a00 */
[----:B-1----:R-:W-:-:S05]  /*50eb0*/  MOV R0, R131 ;  /* 0x0000008300007202 */ /* 0x002fca0000000f00 */
[----:B------:R2:W-:Y:S04]  /*50ec0*/  STL [R1+0x2ffc], R0 ;  /* 0x002ffc0001007387 */ /* 0x0005e80000100800 */
[----:B------:R-:W-:Y:S04]  /*50ed0*/  STL [R1+0x3008], R244 ;  /* 0x003008f401007387 */ /* 0x000fe80000100800 */
[----:B------:R-:W-:Y:S04]  /*50ee0*/  STL [R1+0x3004], R245 ;  /* 0x003004f501007387 */ /* 0x000fe80000100800 */
[----:B------:R-:W4:Y:S01]  /*50ef0*/  LDL.LU.64 R130, [R1+0x580] ;  /* 0x0005800001827983 */ /* 0x000f220000300a00 */
[----:B--2---:R-:W-:-:S03]  /*50f00*/  IMAD.MOV.U32 R0, RZ, RZ, R133 ;  /* 0x000000ffff007224 */ /* 0x004fc600078e0085 */
[----:B------:R1:W-:Y:S04]  /*50f10*/  STL [R1+0x3010], R132 ;  /* 0x0030108401007387 */ /* 0x0003e80000100800 */
[----:B-1----:R-:W2:Y:S04]  /*50f20*/  LDL.LU.64 R132, [R1+0x28] ;  /* 0x0000280001847983 */ /* 0x002ea80000300a00 */
[----:B------:R1:W-:Y:S04]  /*50f30*/  STL [R1+0x300c], R0 ;  /* 0x00300c0001007387 */ /* 0x0003e80000100800 */
[----:B------:R-:W-:Y:S04]  /*50f40*/  STL [R1+0x3018], R242 ;  /* 0x003018f201007387 */ /* 0x000fe80000100800 */
[----:B------:R-:W-:Y:S04]  /*50f50*/  STL [R1+0x3014], R243 ;  /* 0x003014f301007387 */ /* 0x000fe80000100800 */
[----:B------:R-:W2:Y:S04]  /*50f60*/  LDL.LU.64 R128, [R1+0x30] ;  /* 0x0000300001807983 */ /* 0x000ea80000300a00 */
[----:B---3--:R3:W-:Y:S01]  /*50f70*/  STL [R1+0x3020], R190 ;  /* 0x003020be01007387 */ /* 0x0087e20000100800 */
[----:B-1----:R-:W-:-:S03]  /*50f80*/  IMAD.MOV.U32 R0, RZ, RZ, R191 ;  /* 0x000000ffff007224 */ /* 0x002fc600078e00bf */
[----:B---3--:R-:W3:Y:S04]  /*50f90*/  LDL.LU.64 R190, [R1+0x38] ;  /* 0x0000380001be7983 */ /* 0x008ee80000300a00 */
[----:B------:R1:W-:Y:S04]  /*50fa0*/  STL [R1+0x301c], R0 ;  /* 0x00301c0001007387 */ /* 0x0003e80000100800 */
[----:B----4-:R4:W-:Y:S01]  /*50fb0*/  STL [R1+0x3028], R192 ;  /* 0x003028c001007387 */ /* 0x0109e20000100800 */
[----:B-1----:R-:W-:-:S03]  /*50fc0*/  IMAD.MOV.U32 R0, RZ, RZ, R193 ;  /* 0x000000ffff007224 */ /* 0x002fc600078e00c1 */
[----:B----4-:R-:W4:Y:S04]  /*50fd0*/  LDL.LU.64 R192, [R1+0x98] ;  /* 0x0000980001c07983 */ /* 0x010f280000300a00 */
[----:B------:R1:W-:Y:S04]  /*50fe0*/  STL [R1+0x3024], R0 ;  /* 0x0030240001007387 */ /* 0x0003e80000100800 */
[----:B------:R1:W-:Y:S02]  /*50ff0*/  STL [R1+0x3030], R88 ;  /* 0x0030305801007387 */ /* 0x0003e40000100800 */
[----:B-1----:R-:W-:-:S02]  /*51000*/  MOV R0, R89 ;  /* 0x0000005900007202 */ /* 0x002fc40000000f00 */
        /* <DEDUP_REMOVED lines=26> */
[----:B--2---:R2:W-:Y:S01]  /*511b0*/  STL [R1+0x3068], R132 ;  /* 0x0030688401007387 */ /* 0x0045e20000100800 */
[----:B-1----:R-:W-:-:S03]  /*511c0*/  IMAD.MOV.U32 R0, RZ, RZ, R133 ;  /* 0x000000ffff007224 */ /* 0x002fc600078e0085 */
[----:B--2---:R-:W2:Y:S04]  /*511d0*/  LDL.LU.64 R132, [R1+0x2018] ;  /* 0x0020180001847983 */ /* 0x004ea80000300a00 */
[----:B------:R1:W-:Y:S04]  /*511e0*/  STL [R1+0x3064], R0 ;  /* 0x0030640001007387 */ /* 0x0003e80000100800 */
[----:B------:R1:W-:Y:S02]  /*511f0*/  STL [R1+0x3070], R128 ;  /* 0x0030708001007387 */ /* 0x0003e40000100800 */
[----:B-1----:R-:W-:-:S02]  /*51200*/  IMAD.MOV.U32 R0, RZ, RZ, R129 ;  /* 0x000000ffff007224 */ /* 0x002fc400078e0081 */
[----:B------:R-:W2:Y:S04]  /*51210*/  LDL.LU.64 R128, [R1+0x900] ;  /* 0x0009000001807983 */ /* 0x000ea80000300a00 */
[----:B------:R1:W-:Y:S04]  /*51220*/  STL [R1+0x306c], R0 ;  /* 0x00306c0001007387 */ /* 0x0003e80000100800 */
[----:B---3--:R3:W-:Y:S01]  /*51230*/  STL [R1+0x3078], R190 ;  /* 0x003078be01007387 */ /* 0x0087e20000100800 */
[----:B-1----:R-:W-:-:S03]  /*51240*/  MOV R0, R191 ;  /* 0x000000bf00007202 */ /* 0x002fc60000000f00 */
[----:B---3--:R-:W3:Y:S04]  /*51250*/  LDL.LU.64 R190, [R1+0x918] ;  /* 0x0009180001be7983 */ /* 0x008ee80000300a00 */
[----:B------:R1:W-:Y:S04]  /*51260*/  STL [R1+0x3074], R0 ;  /* 0x0030740001007387 */ /* 0x0003e80000100800 */
[----:B----4-:R4:W-:Y:S01]  /*51270*/  STL [R1+0x3080], R192 ;  /* 0x003080c001007387 */ /* 0x0109e20000100800 */
[----:B-1----:R-:W-:-:S03]  /*51280*/  IMAD.MOV.U32 R0, RZ, RZ, R193 ;  /* 0x000000ffff007224 */ /* 0x002fc600078e00c1 */
[----:B----4-:R-:W4:Y:S04]  /*51290*/  LDL.LU.64 R192, [R1+0x628] ;  /* 0x0006280001c07983 */ /* 0x010f280000300a00 */
        /* <DEDUP_REMOVED lines=29> */
[----:B--2---:R2:W-:Y:S01]  /*51470*/  STL [R1+0x30c0], R132 ;  /* 0x0030c08401007387 */ /* 0x0045e20000100800 */
[----:B-1----:R-:W-:-:S03]  /*51480*/  MOV R0, R133 ;  /* 0x0000008500007202 */ /* 0x002fc60000000f00 */
[----:B--2---:R-:W2:Y:S04]  /*51490*/  LDL.LU.64 R132, [R1+0x128] ;  /* 0x0001280001847983 */ /* 0x004ea80000300a00 */
[----:B------:R1:W-:Y:S04]  /*514a0*/  STL [R1+0x30bc], R0 ;  /* 0x0030bc0001007387 */ /* 0x0003e80000100800 */
[----:B------:R1:W-:Y:S02]  /*514b0*/  STL [R1+0x30c8], R128 ;  /* 0x0030c88001007387 */ /* 0x0003e40000100800 */
[----:B-1----:R-:W-:-:S02]  /*514c0*/  IMAD.MOV.U32 R0, RZ, RZ, R129 ;  /* 0x000000ffff007224 */ /* 0x002fc400078e0081 */
[----:B------:R-:W2:Y:S04]  /*514d0*/  LDL.LU.64 R128, [R1+0x130] ;  /* 0x0001300001807983 */ /* 0x000ea80000300a00 */
[----:B------:R1:W-:Y:S04]  /*514e0*/  STL [R1+0x30c4], R0 ;  /* 0x0030c40001007387 */ /* 0x0003e80000100800 */
[----:B---3--:R3:W-:Y:S01]  /*514f0*/  STL [R1+0x30d0], R190 ;  /* 0x0030d0be01007387 */ /* 0x0087e20000100800 */
[----:B-1----:R-:W-:-:S03]  /*51500*/  IMAD.MOV.U32 R0, RZ, RZ, R191 ;  /* 0x000000ffff007224 */ /* 0x002fc600078e00bf */
[----:B---3--:R-:W3:Y:S04]  /*51510*/  LDL.LU.64 R190, [R1+0x2318] ;  /* 0x0023180001be7983 */ /* 0x008ee80000300a00 */
[----:B------:R1:W-:Y:S04]  /*51520*/  STL [R1+0x30cc], R0 ;  /* 0x0030cc0001007387 */ /* 0x0003e80000100800 */
[----:B----4-:R4:W-:Y:S01]  /*51530*/  STL [R1+0x30d8], R192 ;  /* 0x0030d8c001007387 */ /* 0x0109e20000100800 */
[----:B-1----:R-:W-:-:S03]  /*51540*/  MOV R0, R193 ;  /* 0x000000c100007202 */ /* 0x002fc60000000f00 */
[----:B----4-:R-:W4:Y:S04]  /*51550*/  LDL.LU.64 R192, [R1+0x2320] ;  /* 0x0023200001c07983 */ /* 0x010f280000300a00 */
        /* <DEDUP_REMOVED lines=33> */
[----:B------:R1:W-:Y:S02]  /*51770*/  STL [R1+0x3120], R128 ;  /* 0x0031208001007387 */ /* 0x0003e40000100800 */
[----:B-1----:R-:W-:-:S02]  /*51780*/  MOV R0, R129 ;  /* 0x0000008100007202 */ /* 0x002fc40000000f00 */
[----:B------:R-:W2:Y:S04]  /*51790*/  LDL.LU.64 R128, [R1+0x138] ;  /* 0x0001380001807983 */ /* 0x000ea80000300a00 */
[----:B------:R1:W-:Y:S04]  /*517a0*/  STL [R1+0x311c], R0 ;  /* 0x00311c0001007387 */ /* 0x0003e80000100800 */
        /* <DEDUP_REMOVED lines=1135> */
[----:B------:R2:W-:Y:S02]  /*55ea0*/  STL [R1+0x39fc], R0 ;  /* 0x0039fc0001007387 */ /* 0x0005e40000100800 */
[----:B--2---:R-:W-:Y:S02]  /*55eb0*/  MOV R0, R133 ;  /* 0x0000008500007202 */ /* 0x004fe40000000f00 */
[----:B------:R1:W-:Y:S04]  /*55ec0*/  STL [R1+0x3a08], R132 ;  /* 0x003a088401007387 */ /* 0x0003e80000100800 */
[----:B-1----:R-:W2:Y:S04]  /*55ed0*/  LDL.LU.64 R132, [R1+0xac0] ;  /* 0x000ac00001847983 */ /* 0x002ea80000300a00 */
        /* <DEDUP_REMOVED lines=13> */
[----:B------:R-:W-:Y:S04]  /*55fb0*/  STL [R1+0x3a28], R88 ;  /* 0x003a285801007387 */ /* 0x000fe80000100800 */
[----:B------:R-:W4:Y:S01]  /*55fc0*/  LDL.LU.64 R86, [R1+0x2708] ;  /* 0x0027080001567983 */ /* 0x000f220000300a00 */
[----:B-1----:R-:W-:-:S05]  /*55fd0*/  IMAD.MOV.U32 R0, RZ, RZ, R89 ;  /* 0x000000ffff007224 */ /* 0x002fca00078e0059 */
[----:B------:R1:W-:Y:S04]  /*55fe0*/  STL [R1+0x3a24], R0 ;  /* 0x003a240001007387 */ /* 0x0003e80000100800 */
[----:B------:R-:W-:Y:S01]  /*55ff0*/  STL [R1+0x3a30], R126 ;  /* 0x003a307e01007387 */ /* 0x000fe20000100800 */
[----:B-1----:R-:W-:-:S03]  /*56000*/  IMAD.MOV.U32 R0, RZ, RZ, R127 ;  /* 0x000000ffff007224 */ /* 0x002fc600078e007f */
        /* <DEDUP_REMOVED lines=21> */
[----:B------:R2:W-:Y:S02]  /*56160*/  STL [R1+0x3a54], R0 ;  /* 0x003a540001007387 */ /* 0x0005e40000100800 */
[----:B--2---:R-:W-:Y:S02]  /*56170*/  IMAD.MOV.U32 R0, RZ, RZ, R133 ;  /* 0x000000ffff007224 */ /* 0x004fe400078e0085 */
[----:B------:R-:W-:Y:S04]  /*56180*/  STL [R1+0x3a60], R132 ;  /* 0x003a608401007387 */ /* 0x000fe80000100800 */
[----:B------:R-:W2:Y:S04]  /*56190*/  LDL.LU.64 R126, [R1+0xe78] ;  /* 0x000e7800017e7983 */ /* 0x000ea80000300a00 */
[----:B------:R1:W-:Y:S04]  /*561a0*/  STL [R1+0x3a5c], R0 ;  /* 0x003a5c0001007387 */ /* 0x0003e80000100800 */
[----:B------:R3:W-:Y:S01]  /*561b0*/  STL [R1+0x3a68], R128 ;  /* 0x003a688001007387 */ /* 0x0007e20000100800 */
[----:B-1----:R-:W-:-:S03]  /*561c0*/  MOV R0, R129 ;  /* 0x0000008100007202 */ /* 0x002fc60000000f00 */
[----:B------:R-:W2:Y:S04]  /*561d0*/  LDL.LU.64 R132, [R1+0x2710] ;  /* 0x0027100001847983 */ /* 0x000ea80000300a00 */
[----:B---3--:R-:W-:Y:S04]  /*561e0*/  STL [R1+0x3a70], R190 ;  /* 0x003a70be01007387 */ /* 0x008fe80000100800 */
[----:B------:R1:W-:Y:S04]  /*561f0*/  STL [R1+0x3a64], R0 ;  /* 0x003a640001007387 */ /* 0x0003e80000100800 */
[----:B------:R-:W3:Y:S01]  /*56200*/  LDL.LU.64 R128, [R1+0x2718] ;  /* 0x0027180001807983 */ /* 0x000ee20000300a00 */
[----:B-1----:R-:W-:-:S03]  /*56210*/  IMAD.MOV.U32 R0, RZ, RZ, R191 ;  /* 0x000000ffff007224 */ /* 0x002fc600078e00bf */
[----:B----4-:R-:W-:Y:S04]  /*56220*/  STL [R1+0x3a78], R192 ;  /* 0x003a78c001007387 */ /* 0x010fe80000100800 */
[----:B------:R1:W-:Y:S04]  /*56230*/  STL [R1+0x3a6c], R0 ;  /* 0x003a6c0001007387 */ /* 0x0003e80000100800 */
[----:B------:R-:W4:Y:S01]  /*56240*/  LDL.LU.64 R190, [R1+0x2720] ;  /* 0x0027200001be7983 */ /* 0x000f220000300a00 */
[----:B-1----:R-:W-:-:S03]  /*56250*/  IMAD.MOV.U32 R0, RZ, RZ, R193 ;  /* 0x000000ffff007224 */ /* 0x002fc600078e00c1 */
[----:B------:R-:W-:Y:S04]  /*56260*/  STL [R1+0x3a80], R86 ;  /* 0x003a805601007387 */ /* 0x000fe80000100800 */
[----:B------:R1:W-:Y:S04]  /*56270*/  STL [R1+0x3a74], R0 ;  /* 0x003a740001007387 */ /* 0x0003e80000100800 */
[----:B------:R-:W4:Y:S01]  /*56280*/  LDL.LU.64 R192, [R1+0x2728] ;  /* 0x0027280001c07983 */ /* 0x000f220000300a00 */
[----:B-1----:R-:W-:-:S03]  /*56290*/  MOV R0, R87 ;  /* 0x0000005700007202 */ /* 0x002fc60000000f00 */
[----:B------:R-:W-:Y:S04]  /*562a0*/  STL [R1+0x3a88], R88 ;  /* 0x003a885801007387 */ /* 0x000fe80000100800 */
[----:B------:R1:W-:Y:S02]  /*562b0*/  STL [R1+0x3a7c], R0 ;  /* 0x003a7c0001007387 */ /* 0x0003e40000100800 */
[----:B-1----:R-:W-:Y:S02]  /*562c0*/  IMAD.MOV.U32 R0, RZ, RZ, R89 ;  /* 0x000000ffff007224 */ /* 0x002fe400078e0059 */
        /* <DEDUP_REMOVED lines=21> */
[----:B------:R2:W-:Y:S02]  /*56420*/  STL [R1+0x3aac], R0 ;  /* 0x003aac0001007387 */ /* 0x0005e40000100800 */
[----:B--2---:R-:W-:Y:S02]  /*56430*/  IMAD.MOV.U32 R0, RZ, RZ, R127 ;  /* 0x000000ffff007224 */ /* 0x004fe400078e007f */
[----:B------:R1:W-:Y:S04]  /*56440*/  STL [R1+0x3ab8], R126 ;  /* 0x003ab87e01007387 */ /* 0x0003e80000100800 */
[----:B------:R-:W-:Y:S04]  /*56450*/  STL [R1+0x3ac0], R132 ;  /* 0x003ac08401007387 */ /* 0x000fe80000100800 */
[----:B------:R2:W-:Y:S04]  /*56460*/  STL [R1+0x3ab4], R0 ;  /* 0x003ab40001007387 */ /* 0x0005e80000100800 */
[----:B-1----:R-:W4:Y:S01]  /*56470*/  LDL.LU.64 R126, [R1+0xa88] ;  /* 0x000a8800017e7983 */ /* 0x002f220000300a00 */
[----:B--2---:R-:W-:-:S03]  /*56480*/  IMAD.MOV.U32 R0, RZ, RZ, R133 ;  /* 0x000000ffff007224 */ /* 0x004fc600078e0085 */
[----:B---3--:R-:W-:Y:S04]  /*56490*/  STL [R1+0x3ac8], R128 ;  /* 0x003ac88001007387 */ /* 0x008fe80000100800 */
[----:B------:R1:W-:Y:S04]  /*564a0*/  STL [R1+0x3abc], R0 ;  /* 0x003abc0001007387 */ /* 0x0003e80000100800 */
[----:B------:R-:W2:Y:S01]  /*564b0*/  LDL.LU.64 R132, [R1+0xa90] ;  /* 0x000a900001847983 */ /* 0x000ea20000300a00 */
[----:B-1----:R-:W-:-:S03]  /*564c0*/  MOV R0, R129 ;  /* 0x0000008100007202 */ /* 0x002fc60000000f00 */
[----:B----4-:R-:W-:Y:S04]  /*564d0*/  STL [R1+0x3ad0], R190 ;  /* 0x003ad0be01007387 */ /* 0x010fe80000100800 */
[----:B------:R1:W-:Y:S04]  /*564e0*/  STL [R1+0x3ac4], R0 ;  /* 0x003ac40001007387 */ /* 0x0003e80000100800 */
[----:B------:R-:W3:Y:S01]  /*564f0*/  LDL.LU.64 R128, [R1+0x2668] ;  /* 0x0026680001807983 */ /* 0x000ee20000300a00 */
[----:B-1----:R-:W-:-:S03]  /*56500*/  IMAD.MOV.U32 R0, RZ, RZ, R191 ;  /* 0x000000ffff007224 */ /* 0x002fc600078e00bf */
[----:B------:R-:W-:Y:S04]  /*56510*/  STL [R1+0x3ad8], R192 ;  /* 0x003ad8c001007387 */ /* 0x000fe80000100800 */
[----:B------:R1:W-:Y:S04]  /*56520*/  STL [R1+0x3acc], R0 ;  /* 0x003acc0001007387 */ /* 0x0003e80000100800 */
[----:B------:R-:W4:Y:S01]  /*56530*/  LDL.LU.64 R190, [R1+0x2670] ;  /* 0x0026700001be7983 */ /* 0x000f220000300a00 */
[----:B-1----:R-:W-:-:S03]  /*56540*/  IMAD.MOV.U32 R0, RZ, RZ, R193 ;  /* 0x000000ffff007224 */ /* 0x002fc600078e00c1 */
[----:B------:R-:W4:Y:S04]  /*56550*/  LDL.LU.64 R192, [R1+0x1008] ;  /* 0x0010080001c07983 */ /* 0x000f280000300a00 */
[----:B------:R1:W-:Y:S04]  /*56560*/  STL [R1+0x3ad4], R0 ;  /* 0x003ad40001007387 */ /* 0x0003e80000100800 */
[----:B------:R-:W-:Y:S04]  /*56570*/  STL [R1+0x3ae0], R88 ;  /* 0x003ae05801007387 */ /* 0x000fe80000100800 */
[----:B------:R-:W4:Y:S01]  /*56580*/  LDL.LU.64 R86, [R1+0x1010] ;  /* 0x0010100001567983 */ /* 0x000f220000300a00 */
[----:B-1----:R-:W-:-:S05]  /*56590*/  MOV R0, R89 ;  /* 0x0000005900007202 */ /* 0x002fca0000000f00 */
[----:B------:R1:W-:Y:S04]  /*565a0*/  STL [R1+0x3adc], R0 ;  /* 0x003adc0001007387 */ /* 0x0003e80000100800 */
        /* <DEDUP_REMOVED lines=8> */
[----:B------:R1:W-:Y:S04]  /*56630*/  STL [R1+0x3af8], R90 ;  /* 0x003af85a01007387 */ /* 0x0003e80000100800 */
[----:B------:R-:W4:Y:S01]  /*56640*/  LDL.LU.64 R88, [R1+0xe98] ;  /* 0x000e980001587983 */ /* 0x000f220000300a00 */
[----:B-1----:R-:W-:-:S03]  /*56650*/  MOV R0, R91 ;  /* 0x0000005b00007202 */ /* 0x002fc60000000f00 */
[----:B------:R-:W-:Y:S04]  /*56660*/  STL [R1+0x3b00], R92 ;  /* 0x003b005c01007387 */ /* 0x000fe80000100800 */
[----:B------:R1:W-:Y:S04]  /*56670*/  STL [R1+0x3af4], R0 ;  /* 0x003af40001007387 */ /* 0x0003e80000100800 */
[----:B------:R-:W4:Y:S01]  /*56680*/  LDL.LU.64 R90, [R1+0xeb0] ;  /* 0x000eb000015a7983 */ /* 0x000f220000300a00 */
[----:B-1----:R-:W-:-:S03]  /*56690*/  IMAD.MOV.U32 R0, RZ, RZ, R93 ;  /* 0x000000ffff007224 */ /* 0x002fc600078e005d */
[----:B------:R-:W-:Y:S04]  /*566a0*/  STL [R1+0x3b08], R130 ;  /* 0x003b088201007387 */ /* 0x000fe80000100800 */
[----:B------:R1:W-:Y:S04]  /*566b0*/  STL [R1+0x3afc], R0 ;  /* 0x003afc0001007387 */ /* 0x0003e80000100800 */
[----:B------:R-:W4:Y:S01]  /*566c0*/  LDL.LU.64 R92, [R1+0xbc8] ;  /* 0x000bc800015c7983 */ /* 0x000f220000300a00 */
[----:B-1----:R-:W-:-:S03]  /*566d0*/  IMAD.MOV.U32 R0, RZ, RZ, R131 ;  /* 0x000000ffff007224 */ /* 0x002fc600078e0083 */
        /* <DEDUP_REMOVED lines=10> */
[----:B---3--:R3:W-:Y:S01]  /*56780*/  STL [R1+0x3b20], R128 ;  /* 0x003b208001007387 */ /* 0x0087e20000100800 */
[----:B-1----:R-:W-:-:S03]  /*56790*/  IMAD.MOV.U32 R0, RZ, RZ, R129 ;  /* 0x000000ffff007224 */ /* 0x002fc600078e0081 */
[----:B---3--:R-:W3:Y:S04]  /*567a0*/  LDL.LU.64 R128, [R1+0x2688] ;  /* 0x0026880001807983 */ /* 0x008ee80000300a00 */
[----:B------:R1:W-:Y:S04]  /*567b0*/  STL [R1+0x3b1c], R0 ;  /* 0x003b1c0001007387 */ /* 0x0003e80000100800 */
[----:B----4-:R4:W-:Y:S01]  /*567c0*/  STL [R1+0x3b28], R190 ;  /* 0x003b28be01007387 */ /* 0x0109e20000100800 */
[----:B-1----:R-:W-:-:S03]  /*567d0*/  MOV R0, R191 ;  /* 0x000000bf00007202 */ /* 0x002fc60000000f00 */
[----:B------:R-:W-:Y:S04]  /*567e0*/  STL [R1+0x3b30], R192 ;  /* 0x003b30c001007387 */ /* 0x000fe80000100800 */
[----:B------:R1:W-:Y:S04]  /*567f0*/  STL [R1+0x3b24], R0 ;  /* 0x003b240001007387 */ /* 0x0003e80000100800 */
[----:B----4-:R-:W4:Y:S01]  /*56800*/  LDL.LU.64 R190, [R1+0x2690] ;  /* 0x0026900001be7983 */ /* 0x010f220000300a00 */
[----:B-1----:R-:W-:-:S03]  /*56810*/  IMAD.MOV.U32 R0, RZ, RZ, R193 ;  /* 0x000000ffff007224 */ /* 0x002fc600078e00c1 */
[----:B------:R-:W-:Y:S04]  /*56820*/  STL [R1+0x3b38], R86 ;  /* 0x003b385601007387 */ /* 0x000fe80000100800 */
[----:B------:R1:W-:Y:S04]  /*56830*/  STL [R1+0x3b2c], R0 ;  /* 0x003b2c0001007387 */ /* 0x0003e80000100800 */
[----:B------:R-:W4:Y:S01]  /*56840*/  LDL.LU.64 R192, [R1+0xf60] ;  /* 0x000f600001c07983 */ /* 0x000f220000300a00 */
[----:B-1----:R-:W-:-:S03]  /*56850*/  IMAD.MOV.U32 R0, RZ, RZ, R87 ;  /* 0x000000ffff007224 */ /* 0x002fc600078e0057 */
[----:B------:R-:W-:Y:S04]  /*56860*/  STL [R1+0x3b40], R200 ;  /* 0x003b40c801007387 */ /* 0x000fe80000100800 */
[----:B------:R1:W-:Y:S02]  /*56870*/  STL [R1+0x3b34], R0 ;  /* 0x003b340001007387 */ /* 0x0003e40000100800 */
[----:B-1----:R-:W-:Y:S02]  /*56880*/  MOV R0, R201 ;  /* 0x000000c900007202 */ /* 0x002fe40000000f00 */
[----:B------:R-:W4:Y:S04]  /*56890*/  LDL.LU.64 R200, [R1+0x1018] ;  /* 0x0010180001c87983 */ /* 0x000f280000300a00 */
[----:B------:R1:W-:Y:S04]  /*568a0*/  STL [R1+0x3b3c], R0 ;  /* 0x003b3c0001007387 */ /* 0x0003e80000100800 */
[----:B------:R1:W-:Y:S02]  /*568b0*/  STL [R1+0x3b48], R198 ;  /* 0x003b48c601007387 */ /* 0x0003e40000100800 */
[----:B-1----:R-:W-:-:S02]  /*568c0*/  IMAD.MOV.U32 R0, RZ, RZ, R199 ;  /* 0x000000ffff007224 */ /* 0x002fc400078e00c7 */
        /* <DEDUP_REMOVED lines=16> */
[----:B------:R1:W-:Y:S04]  /*569d0*/  STL [R1+0x3b64], R0 ;  /* 0x003b640001007387 */ /* 0x0003e80000100800 */
[----:B------:R-:W4:Y:S01]  /*569e0*/  LDL.LU.64 R130, [R1+0xed0] ;  /* 0x000ed00001827983 */ /* 0x000f220000300a00 */
[----:B-1----:R-:W-:-:S03]  /*569f0*/  MOV R0, R127 ;  /* 0x0000007f00007202 */ /* 0x002fc60000000f00 */
[----:B--2---:R-:W-:Y:S04]  /*56a00*/  STL [R1+0x3b78], R132 ;  /* 0x003b788401007387 */ /* 0x004fe80000100800 */
[----:B------:R1:W-:Y:S04]  /*56a10*/  STL [R1+0x3b6c], R0 ;  /* 0x003b6c0001007387 */ /* 0x0003e80000100800 */
[----:B------:R-:W2:Y:S01]  /*56a20*/  LDL.LU.64 R188, [R1+0xbf8] ;  /* 0x000bf80001bc7983 */ /* 0x000ea20000300a00 */
[----:B-1----:R-:W-:-:S03]  /*56a30*/  IMAD.MOV.U32 R0, RZ, RZ, R133 ;  /* 0x000000ffff007224 */ /* 0x002fc600078e0085 */
[----:B---3--:R-:W-:Y:S04]  /*56a40*/  STL [R1+0x3b80], R128 ;  /* 0x003b808001007387 */ /* 0x008fe80000100800 */
[----:B------:R1:W-:Y:S04]  /*56a50*/  STL [R1+0x3b74], R0 ;  /* 0x003b740001007387 */ /* 0x0003e80000100800 */
[----:B------:R-:W3:Y:S04]  /*56a60*/  LDL.LU.64 R132, [R1+0xc00] ;  /* 0x000c000001847983 */ /* 0x000ee80000300a00 */
[----:B------:R-:W3:Y:S01]  /*56a70*/  LDL.LU.64 R204, [R1+0xb68] ;  /* 0x000b680001cc7983 */ /* 0x000ee20000300a00 */
[----:B-1----:R-:W-:-:S05]  /*56a80*/  IMAD.MOV.U32 R0, RZ, RZ, R129 ;  /* 0x000000ffff007224 */ /* 0x002fca00078e0081 */
[----:B------:R1:W-:Y:S04]  /*56a90*/  STL [R1+0x3b7c], R0 ;  /* 0x003b7c0001007387 */ /* 0x0003e80000100800 */
[----:B----4-:R-:W-:Y:S04]  /*56aa0*/  STL [R1+0x3b88], R190 ;  /* 0x003b88be01007387 */ /* 0x010fe80000100800 */
[----:B------:R-:W4:Y:S01]  /*56ab0*/  LDL.LU.64 R202, [R1+0xb70] ;  /* 0x000b700001ca7983 */ /* 0x000f220000300a00 */
[----:B-1----:R-:W-:-:S05]  /*56ac0*/  MOV R0, R191 ;  /* 0x000000bf00007202 */ /* 0x002fca0000000f00 */
[----:B------:R1:W-:Y:S04]  /*56ad0*/  STL [R1+0x3b84], R0 ;  /* 0x003b840001007387 */ /* 0x0003e80000100800 */
[----:B------:R-:W-:Y:S04]  /*56ae0*/  STL [R1+0x3b90], R192 ;  /* 0x003b90c001007387 */ /* 0x000fe80000100800 */
[----:B------:R-:W4:Y:S01]  /*56af0*/  LDL.LU.64 R86, [R1+0x26c0] ;  /* 0x0026c00001567983 */ /* 0x000f220000300a00 */
[----:B-1----:R-:W-:-:S03]  /*56b00*/  IMAD.MOV.U32 R0, RZ, RZ, R193 ;  /* 0x000000ffff007224 */ /* 0x002fc600078e00c1 */
[----:B------:R-:W4:Y:S04]  /*56b10*/  LDL.LU.64 R88, [R1+0x26c8] ;  /* 0x0026c80001587983 */ /* 0x000f280000300a00 */
[----:B------:R1:W-:Y:S04]  /*56b20*/  STL [R1+0x3b8c], R0 ;  /* 0x003b8c0001007387 */ /* 0x0003e80000100800 */
[----:B------:R-:W-:Y:S04]  /*56b30*/  STL [R1+0x3b98], R200 ;  /* 0x003b98c801007387 */ /* 0x000fe80000100800 */
[----:B------:R-:W4:Y:S01]  /*56b40*/  LDL.LU.64 R126, [R1+0xf58] ;  /* 0x000f5800017e7983 */ /* 0x000f220000300a00 */
[----:B-1----:R-:W-:-:S03]  /*56b50*/  IMAD.MOV.U32 R0, RZ, RZ, R201 ;  /* 0x000000ffff007224 */ /* 0x002fc600078e00c9 */
[----:B------:R-:W4:Y:S04]  /*56b60*/  LDL.LU.64 R128, [R1+0x1020] ;  /* 0x0010200001807983 */ /* 0x000f280000300a00 */
[----:B------:R1:W-:Y:S04]  /*56b70*/  STL [R1+0x3b94], R0 ;  /* 0x003b940001007387 */ /* 0x0003e80000100800 */
[----:B------:R-:W-:Y:S01]  /*56b80*/  STL [R1+0x3ba0], R198 ;  /* 0x003ba0c601007387 */ /* 0x000fe20000100800 */
[----:B-1----:R-:W-:-:S03]  /*56b90*/  MOV R0, R199 ;  /* 0x000000c700007202 */ /* 0x002fc60000000f00 */
[----:B------:R-:W4:Y:S04]  /*56ba0*/  LDL.LU.64 R190, [R1+0xf38] ;  /* 0x000f380001be7983 */ /* 0x000f280000300a00 */
[----:B------:R-:W4:Y:S04]  /*56bb0*/  LDL.LU.64 R192, [R1+0xf40] ;  /* 0x000f400001c07983 */ /* 0x000f280000300a00 */
[----:B------:R1:W-:Y:S02]  /*56bc0*/  STL [R1+0x3b9c], R0 ;  /* 0x003b9c0001007387 */ /* 0x0003e40000100800 */
[----:B-1----:R-:W-:-:S02]  /*56bd0*/  IMAD.MOV.U32 R0, RZ, RZ, R91 ;  /* 0x000000ffff007224 */ /* 0x002fc400078e005b */
[----:B------:R-:W-:Y:S04]  /*56be0*/  STL [R1+0x3ba8], R90 ;  /* 0x003ba85a01007387 */ /* 0x000fe80000100800 */
[----:B------:R-:W4:Y:S04]  /*56bf0*/  LDL.LU.64 R200, [R1+0xee8] ;  /* 0x000ee80001c87983 */ /* 0x000f280000300a00 */
[----:B------:R-:W4:Y:S04]  /*56c00*/  LDL.LU.64 R198, [R1+0xef0] ;  /* 0x000ef00001c67983 */ /* 0x000f280000300a00 */
[----:B------:R1:W-:Y:S02]  /*56c10*/  STL [R1+0x3ba4], R0 ;  /* 0x003ba40001007387 */ /* 0x0003e40000100800 */
[----:B-1----:R-:W-:-:S02]  /*56c20*/  IMAD.MOV.U32 R0, RZ, RZ, R93 ;  /* 0x000000ffff007224 */ /* 0x002fc400078e005d */
[----:B------:R1:W-:Y:S04]  /*56c30*/  STL [R1+0x3bb0], R92 ;  /* 0x003bb05c01007387 */ /* 0x0003e80000100800 */
[----:B------:R-:W4:Y:S04]  /*56c40*/  LDL.LU.64 R90, [R1+0xc28] ;  /* 0x000c2800015a7983 */ /* 0x000f280000300a00 */
[----:B------:R-:W-:Y:S04]  /*56c50*/  STL [R1+0x3bb8], R130 ;  /* 0x003bb88201007387 */ /* 0x000fe80000100800 */
[----:B------:R1:W-:Y:S04]  /*56c60*/  STL [R1+0x3bac], R0 ;  /* 0x003bac0001007387 */ /* 0x0003e80000100800 */
[----:B-1----:R-:W4:Y:S01]  /*56c70*/  LDL.LU.64 R92, [R1+0xe10] ;  /* 0x000e1000015c7983 */ /* 0x002f220000300a00 */
[----:B------:R-:W-:-:S03]  /*56c80*/  MOV R0, R131 ;  /* 0x0000008300007202 */ /* 0x000fc60000000f00 */
[----:B--2---:R-:W-:Y:S04]  /*56c90*/  STL [R1+0x3bc0], R188 ;  /* 0x003bc0bc01007387 */ /* 0x004fe80000100800 */
[----:B------:R1:W-:Y:S04]  /*56ca0*/  STL [R1+0x3bb4], R0 ;  /* 0x003bb40001007387 */ /* 0x0003e80000100800 */
[----:B------:R-:W2:Y:S01]  /*56cb0*/  LDL.LU.64 R130, [R1+0xb78] ;  /* 0x000b780001827983 */ /* 0x000ea20000300a00 */
[----:B-1----:R-:W-:-:S03]  /*56cc0*/  IMAD.MOV.U32 R0, RZ, RZ, R189 ;  /* 0x000000ffff007224 */ /* 0x002fc600078e00bd */
[----:B---3--:R-:W-:Y:S04]  /*56cd0*/  STL [R1+0x3bc8], R132 ;  /* 0x003bc88401007387 */ /* 0x008fe80000100800 */
[----:B------:R1:W-:Y:S04]  /*56ce0*/  STL [R1+0x3bbc], R0 ;  /* 0x003bbc0001007387 */ /* 0x0003e80000100800 */
[----:B------:R-:W-:Y:S01]  /*56cf0*/  STL [R1+0x3bd0], R204 ;  /* 0x003bd0cc01007387 */ /* 0x000fe20000100800 */
[----:B-1----:R-:W-:-:S05]  /*56d00*/  IMAD.MOV.U32 R0, RZ, RZ, R133 ;  /* 0x000000ffff007224 */ /* 0x002fca00078e0085 */
[----:B------:R1:W-:Y:S04]  /*56d10*/  STL [R1+0x3bc4], R0 ;  /* 0x003bc40001007387 */ /* 0x0003e80000100800 */
[----:B------:R-:W3:Y:S01]  /*56d20*/  LDL.LU.64 R132, [R1+0xb80] ;  /* 0x000b800001847983 */ /* 0x000ee20000300a00 */
[----:B-1----:R-:W-:-:S03]  /*56d30*/  MOV R0, R205 ;  /* 0x000000cd00007202 */ /* 0x002fc60000000f00 */
[----:B----4-:R-:W-:Y:S04]  /*56d40*/  STL [R1+0x3bd8], R202 ;  /* 0x003bd8ca01007387 */ /* 0x010fe80000100800 */
        /* <DEDUP_REMOVED lines=27> */
[----:B------:R1:W-:Y:S02]  /*56f00*/  STL [R1+0x3c14], R0 ;  /* 0x003c140001007387 */ /* 0x0003e40000100800 */
[----:B-1----:R-:W-:Y:S02]  /*56f10*/  IMAD.MOV.U32 R0, RZ, RZ, R91 ;  /* 0x000000ffff007224 */ /* 0x002fe400078e005b */
[----:B------:R-:W-:Y:S01]  /*56f20*/  IMAD.MOV.U32 R2, RZ, RZ, R93 ;  /* 0x000000ffff027224 */ /* 0x000fe200078e005d */
[----:B------:R-:W-:Y:S04]  /*56f30*/  STL [R1+0x3c28], R92 ;  /* 0x003c285c01007387 */ /* 0x000fe80000100800 */
[----:B------:R-:W-:Y:S04]  /*56f40*/  STL [R1+0x3c1c], R0 ;  /* 0x003c1c0001007387 */ /* 0x000fe80000100800 */
[----:B------:R2:W-:Y:S02]  /*56f50*/  STL [R1+0x3c24], R2 ;  /* 0x003c240201007387 */ /* 0x0005e40000100800 */
[----:B--2---:R-:W-:-:S02]  /*56f60*/  MOV R2, R131 ;  /* 0x0000008300027202 */ /* 0x004fc40000000f00 */
[----:B------:R-:W-:Y:S04]  /*56f70*/  STL [R1+0x3c30], R130 ;  /* 0x003c308201007387 */ /* 0x000fe80000100800 */
[----:B------:R-:W-:Y:S01]  /*56f80*/  STL [R1+0x3c2c], R2 ;  /* 0x003c2c0201007387 */ /* 0x000fe20000100800 */
[----:B---3--:R-:W-:-:S03]  /*56f90*/  IMAD.MOV.U32 R6, RZ, RZ, R133 ;  /* 0x000000ffff067224 */ /* 0x008fc600078e0085 */
[----:B------:R-:W-:Y:S04]  /*56fa0*/  STL [R1+0x3c38], R132 ;  /* 0x003c388401007387 */ /* 0x000fe80000100800 */
[----:B------:R1:W-:Y:S04]  /*56fb0*/  STL [R1+0x3c34], R6 ;  /* 0x003c340601007387 */ /* 0x0003e80000100800 */
[----:B-1----:R-:W2:Y:S01]  /*56fc0*/  LDL.LU.64 R6, [R1+0x2de8] ;  /* 0x002de80001067983 */ /* 0x002ea20000300a00 */
[----:B------:R-:W1:Y:S02]  /*56fd0*/  S2R R252, SR_TID.X ;  /* 0x0000000000fc7919 */ /* 0x000e640000002100 */
[----:B-1----:R-:W-:-:S02]  /*56fe0*/  LOP3.LUT R0, R252, 0x7, RZ, 0xc0, !PT ;  /* 0x00000007fc007812 */ /* 0x002fc400078ec0ff */
[C---:B------:R-:W-:Y:S02]  /*56ff0*/  LOP3.LUT R5, R252.reuse, 0x3, RZ, 0xc0, !PT ;  /* 0x00000003fc057812 */ /* 0x040fe400078ec0ff */
[----:B------:R-:W-:Y:S01]  /*57000*/  LOP3.LUT R3, R252, 0x1c, RZ, 0xc0, !PT ;  /* 0x0000001cfc037812 */ /* 0x000fe200078ec0ff */
[----:B------:R-:W-:Y:S02]  /*57010*/  IMAD R0, R0, 0x110, RZ ;  /* 0x0000011000007824 */ /* 0x000fe400078e02ff */
[----:B------:R-:W-:Y:S02]  /*57020*/  IMAD.SHL.U32 R2, R252, 0x2, RZ ;  /* 0x00000002fc027824 */ /* 0x000fe400078e00ff */
[----:B------:R-:W-:-:S03]  /*57030*/  IMAD R5, R5, 0x120, R3 ;  /* 0x0000012005057824 */ /* 0x000fc600078e0203 */
[----:B------:R-:W-:Y:S02]  /*57040*/  LOP3.LUT R0, R0, 0x30, R2, 0x78, !PT ;  /* 0x0000003000007812 */ /* 0x000fe400078e7802 */
[----:B------:R-:W3:Y:S04]  /*57050*/  LDL.LU.64 R2, [R1+0x2de0] ;  /* 0x002de00001027983 */ /* 0x000ee80000300a00 */
[----:B--2---:R1:W-:Y:S04]  /*57060*/  STL.64 [R1+0x2df8], R6 ;  /* 0x002df80601007387 */ /* 0x0043e80000100a00 */
[----:B------:R-:W-:Y:S04]  /*57070*/  STL [R1+0xa4], R5 ;  /* 0x0000a40501007387 */ /* 0x000fe80000100800 */
[----:B-1----:R-:W2:Y:S04]  /*57080*/  LDL.LU.64 R6, [R1+0x2dd8] ;  /* 0x002dd80001067983 */ /* 0x002ea80000300a00 */
[----:B---3--:R1:W-:Y:S04]  /*57090*/  STL.64 [R1+0x2df0], R2 ;  /* 0x002df00201007387 */ /* 0x0083e80000100a00 */
[----:B-1----:R-:W3:Y:S04]  /*570a0*/  LDL.LU.64 R2, [R1+0x2dd0] ;  /* 0x002dd00001027983 */ /* 0x002ee80000300a00 */
[----:B--2---:R1:W-:Y:S04]  /*570b0*/  STL.64 [R1+0x2de8], R6 ;  /* 0x002de80601007387 */ /* 0x0043e80000100a00 */
        /* <DEDUP_REMOVED lines=1010> */
[----:B--2---:R2:W-:Y:S04]  /*5afe0*/  STL.64 [R1+0x2010], R6 ;  /* 0x0020100601007387 */ /* 0x0045e80000100a00 */
        /* <DEDUP_REMOVED lines=1015> */
[----:B-1----:R-:W-:-:S03]  /*5ef60*/  SHF.R.S32.HI R2, RZ, 0x1f, R4 ;  /* 0x0000001fff027819 */ /* 0x002fc60000011404 */
[----:B------:R2:W-:Y:S04]  /*5ef70*/  STL [R1+0x6c], RZ ;  /* 0x00006cff01007387 */ /* 0x0005e80000100800 */
[----:B------:R2:W-:Y:S04]  /*5ef80*/  STL [R1+0x50], RZ ;  /* 0x000050ff01007387 */ /* 0x0005e80000100800 */
[----:B------:R2:W-:Y:S04]  /*5ef90*/  STL [R1+0x54], RZ ;  /* 0x000054ff01007387 */ /* 0x0005e80000100800 */
[----:B------:R2:W-:Y:S01]  /*5efa0*/  STL [R1+0x58], RZ ;  /* 0x000058ff01007387 */ /* 0x0005e20000100800 */
[----:B------:R-:W-:-:S02]  /*5efb0*/  SHF.L.U64.HI R2, R4, 0x2, R2 ;  /* 0x0000000204027819 */ /* 0x000fc40000010202 */
[----:B------:R-:W-:Y:S01]  /*5efc0*/  SHF.L.U32 R252, R4, 0x2, RZ ;  /* 0x0000000204fc7819 */ /* 0x000fe200000006ff */
[----:B------:R2:W-:Y:S01]  /*5efd0*/  STL [R1+0x5c], RZ ;  /* 0x00005cff01007387 */ /* 0x0005e20000100800 */
[----:B------:R-:W-:-:S03]  /*5efe0*/  LOP3.LUT R5, R5, 0x60, RZ, 0x3c, !PT ;  /* 0x0000006005057812 */ /* 0x000fc600078e3cff */
[----:B------:R2:W-:Y:S01]  /*5eff0*/  STL [R1+0x40], RZ ;  /* 0x000040ff01007387 */ /* 0x0005e20000100800 */
[----:B------:R-:W-:-:S03]  /*5f000*/  LOP3.LUT R4, R0, 0x40, RZ, 0x3c, !PT ;  /* 0x0000004000047812 */ /* 0x000fc600078e3cff */
[----:B------:R2:W-:Y:S04]  /*5f010*/  STL [R1+0x44], RZ ;  /* 0x000044ff01007387 */ /* 0x0005e80000100800 */
[----:B------:R2:W-:Y:S04]  /*5f020*/  STL [R1+0x48], RZ ;  /* 0x000048ff01007387 */ /* 0x0005e80000100800 */
[----:B------:R2:W-:Y:S04]  /*5f030*/  STL [R1+0x4c], RZ ;  /* 0x00004cff01007387 */ /* 0x0005e80000100800 */
[----:B------:R2:W-:Y:S04]  /*5f040*/  STL [R1+0x4230], R5 ;  /* 0x0042300501007387 */ /* 0x0005e80000100800 */
[----:B------:R2:W-:Y:S01]  /*5f050*/  STL [R1+0x2e0c], R4 ;  /* 0x002e0c0401007387 */ /* 0x0005e20000100800 */
[----:B------:R-:W-:Y:S01]  /*5f060*/  USHF.R.S32.HI UR8, URZ, 0x1f, UR24 ;  /* 0x0000001fff087899 */ /* 0x000fe20008011418 */
[----:B------:R-:W-:-:S03]  /*5f070*/  SHF.R.S32.HI R3, RZ, 0x1f, R247 ;  /* 0x0000001fff037819 */ /* 0x000fc600000114f7 */
[----:B------:R-:W-:Y:S01]  /*5f080*/  ULEA.HI UR8, UR8, UR24, URZ, 0x6 ;  /* 0x0000001808087291 */ /* 0x000fe2000f8f30ff */
[----:B------:R-:W-:Y:S01]  /*5f090*/  SHF.L.U64.HI R3, R247, 0x2, R3 ;  /* 0x00000002f7037819 */ /* 0x000fe20000010203 */
[----:B------:R-:W-:Y:S01]  /*5f0a0*/  UMOV UR5, URZ ;  /* 0x000000ff00057c82 */ /* 0x000fe20008000000 */
[----:B------:R-:W-:Y:S01]  /*5f0b0*/  UMOV UR7, 0x1 ;  /* 0x0000000100077882 */ /* 0x000fe20000000000 */
[----:B------:R-:W-:Y:S01]  /*5f0c0*/  USHF.R.S32.HI UR8, URZ, 0x6, UR8 ;  /* 0x00000006ff087899 */ /* 0x000fe20008011408 */
[----:B--2---:R-:W-:-:S11]  /*5f0d0*/  UMOV UR9, 0xffffffff ;  /* 0xffffffff00097882 */ /* 0x004fd60000000000 */
.L_x_1:
[----:B------:R-:W1:Y:S01]  /*5f0e0*/  S2R R4, SR_TID.X ;  /* 0x0000000000047919 */ /* 0x000e620000002100 */
[----:B------:R-:W-:-:S04]  /*5f0f0*/  DEPBAR.LE SB0, 0x2 ;  /* 0x000080800000791a */ /* 0x000fc80000000000 */
[----:B------:R2:W-:Y:S01]  /*5f100*/  STL [R1+0x4978], R2 ;  /* 0x0049780201007387 */ /* 0x0005e20000100800 */
[----:B------:R-:W-:-:S03]  /*5f110*/  UIADD3 UR9, UPT, UPT, UR9, 0x1, URZ ;  /* 0x0000000109097890 */ /* 0x000fc6000fffe0ff */
[----:B------:R-:W-:Y:S01]  /*5f120*/  STL [R1+0x4938], R3 ;  /* 0x0049380301007387 */ /* 0x000fe20000100800 */
[----:B------:R-:W-:-:S04]  /*5f130*/  UISETP.GT.AND UP0, UPT, UR9, 0x1, UPT ;  /* 0x000000010900788c */ /* 0x000fc8000bf04270 */
[----:B------:R-:W-:-:S04]  /*5f140*/  USEL UR9, UR9, URZ, !UP0 ;  /* 0x000000ff09097287 */ /* 0x000fc8000c000000 */
[----:B------:R-:W-:Y:S01]  /*5f150*/  ULEA UR11, UR9, UR4, 0x11 ;  /* 0x00000004090b7291 */ /* 0x000fe2000f8e88ff */
[----:B------:R-:W-:Y:S01]  /*5f160*/  BAR.SYNC.DEFER_BLOCKING 0x0 ;  /* 0x0000000000007b1d */ /* 0x000fe20000010000 */
[----:B------:R-:W-:Y:S01]  /*5f170*/  ULEA UR10, UR9, UR4, 0xe ;  /* 0x00000004090a7291 */ /* 0x000fe2000f8e70ff */
[C---:B-1----:R-:W-:Y:S02]  /*5f180*/  LOP3.LUT R10, R4.reuse, 0x1c, RZ, 0xc0, !PT ;  /* 0x0000001c040a7812 */ /* 0x042fe400078ec0ff */
[----:B------:R-:W-:-:S05]  /*5f190*/  LOP3.LUT R9, R4, 0x3, RZ, 0xc0, !PT ;  /* 0x0000000304097812 */ /* 0x000fca00078ec0ff */
[----:B------:R-:W-:Y:S01]  /*5f1a0*/  IMAD R9, R9, 0x120, R10 ;  /* 0x0000012009097824 */ /* 0x000fe200078e020a */
[----:B-----5:R-:W1:Y:S04]  /*5f1b0*/  LDSM.16.M88.4 R236, [R0+UR11] ;  /* 0x0000000b00ec783b */ /* 0x020e680008000200 */
[----:B--2---:R-:W-:Y:S01]  /*5f1c0*/  LOP3.LUT R2, R9, 0x20, RZ, 0x3c, !PT ;  /* 0x0000002009027812 */ /* 0x004fe200078e3cff */
[----:B------:R-:W2:Y:S04]  /*5f1d0*/  LDSM.16.M88.4 R232, [R0+UR11+0x800] ;  /* 0x0008000b00e8783b */ /* 0x000ea80008000200 */
[----:B------:R-:W-:Y:S04]  /*5f1e0*/  STL [R1+0x4228], R2 ;  /* 0x0042280201007387 */ /* 0x000fe80000100800 */
[----:B------:R-:W3:Y:S04]  /*5f1f0*/  LDL.LU.64 R36, [R1+0xea0] ;  /* 0x000ea00001247983 */ /* 0x000ee80000300a00 */
        /* <DEDUP_REMOVED lines=13> */
[----:B------:R-:W1:Y:S04]  /*5f2d0*/  LDSM.16.M88.4 R228, [R0+UR11+0x1000] ;  /* 0x0010000b00e4783b */ /* 0x000e680008000200 */
[----:B------:R-:W1:Y:S04]  /*5f2e0*/  LDSM.16.M88.4 R224, [R0+UR11+0x1800] ;  /* 0x0018000b00e0783b */ /* 0x000e680008000200 */
[----:B------:R-:W1:Y:S04]  /*5f2f0*/  LDSM.16.M88.4 R220, [R0+UR11+0x2000] ;  /* 0x0020000b00dc783b */ /* 0x000e680008000200 */
[----:B------:R-:W1:Y:S04]  /*5f300*/  LDSM.16.M88.4 R216, [R0+UR11+0x2800] ;  /* 0x0028000b00d8783b */ /* 0x000e680008000200 */
[----:B------:R-:W-:Y:S04]  /*5f310*/  LDS R240, [R9+UR10+0x40000] ;  /* 0x0400000a09f07984 */ /* 0x000fe80008000800 */
[----:B------:R-:W-:Y:S04]  /*5f320*/  LDS R242, [R9+UR10+0x40400] ;  /* 0x0404000a09f27984 */ /* 0x000fe80008000800 */
[----:B------:R-:W-:Y:S04]  /*5f330*/  LDS R241, [R2+UR10+0x40000] ;  /* 0x0400000a02f17984 */ /* 0x000fe80008000800 */
[----:B------:R-:W-:Y:S04]  /*5f340*/  LDS R243, [R2+UR10+0x40400] ;  /* 0x0404000a02f37984 */ /* 0x000fe80008000800 */
[----:B------:R-:W1:Y:S04]  /*5f350*/  LDSM.16.M88.4 R212, [R0+UR11+0x3000] ;  /* 0x0030000b00d4783b */ /* 0x000e680008000200 */
[----:B------:R-:W1:Y:S04]  /*5f360*/  LDSM.16.M88.4 R208, [R0+UR11+0x3800] ;  /* 0x0038000b00d0783b */ /* 0x000e680008000200 */
[----:B------:R-:W1:Y:S04]  /*5f370*/  LDSM.16.M88.4 R204, [R0+UR11+0x4000] ;  /* 0x0040000b00cc783b */ /* 0x000e680008000200 */
[----:B------:R-:W2:Y:S04]  /*5f380*/  LDSM.16.M88.4 R200, [R0+UR11+0x4800] ;  /* 0x0048000b00c8783b */ /* 0x000ea80008000200 */
[----:B------:R-:W2:Y:S04]  /*5f390*/  LDSM.16.M88.4 R196, [R0+UR11+0x5000] ;  /* 0x0050000b00c4783b */ /* 0x000ea80008000200 */
[----:B------:R-:W2:Y:S04]  /*5f3a0*/  LDSM.16.M88.4 R192, [R0+UR11+0x5800] ;  /* 0x0058000b00c0783b */ /* 0x000ea80008000200 */
[----:B------:R-:W2:Y:S04]  /*5f3b0*/  LDSM.16.M88.4 R188, [R0+UR11+0x6000] ;  /* 0x0060000b00bc783b */ /* 0x000ea80008000200 */
[----:B------:R-:W2:Y:S04]  /*5f3c0*/  LDSM.16.M88.4 R184, [R0+UR11+0x6800] ;  /* 0x0068000b00b8783b */ /* 0x000ea80008000200 */
[----:B------:R-:W2:Y:S04]  /*5f3d0*/  LDSM.16.M88.4 R180, [R0+UR11+0x7000] ;  /* 0x0070000b00b4783b */ /* 0x000ea80008000200 */
[----:B------:R-:W2:Y:S04]  /*5f3e0*/  LDSM.16.M88.4 R176, [R0+UR11+0x7800] ;  /* 0x0078000b00b0783b */ /* 0x000ea80008000200 */
[----:B------:R-:W4:Y:S04]  /*5f3f0*/  LDL.LU.64 R20, [R1+0x820] ;  /* 0x0008200001147983 */ /* 0x000f280000300a00 */
[----:B------:R-:W4:Y:S04]  /*5f400*/  LDL.LU.64 R22, [R1+0x828] ;  /* 0x0008280001167983 */ /* 0x000f280000300a00 */
[----:B-1----:R-:W-:Y:S04]  /*5f410*/  STL [R1+0x7074], R238 ;  /* 0x007074ee01007387 */ /* 0x002fe80000100800 */
[----:B------:R1:W-:Y:S04]  /*5f420*/  STL [R1+0x7070], R239 ;  /* 0x007070ef01007387 */ /* 0x0003e80000100800 */
[----:B--2---:R2:W-:Y:S04]  /*5f430*/  STL [R1+0x704c], R234 ;  /* 0x00704cea01007387 */ /* 0x0045e80000100800 */
[----:B------:R1:W-:Y:S04]  /*5f440*/  STL [R1+0x7048], R235 ;  /* 0x007048eb01007387 */ /* 0x0003e80000100800 */
        /* <DEDUP_REMOVED lines=28> */
[----:B------:R-:W1:Y:S04]  /*5f610*/  LDSM.16.M88.4 R172, [R0+UR11+0x8000] ;  /* 0x0080000b00ac783b */ /* 0x000e680008000200 */
[----:B------:R-:W1:Y:S04]  /*5f620*/  LDSM.16.M88.4 R168, [R0+UR11+0x8800] ;  /* 0x0088000b00a8783b */ /* 0x000e680008000200 */
[----:B------:R-:W1:Y:S04]  /*5f630*/  LDSM.16.M88.4 R164, [R0+UR11+0x9000] ;  /* 0x0090000b00a4783b */ /* 0x000e680008000200 */
[----:B------:R-:W1:Y:S04]  /*5f640*/  LDSM.16.M88.4 R160, [R0+UR11+0x9800] ;  /* 0x0098000b00a0783b */ /* 0x000e680008000200 */
[----:B------:R-:W1:Y:S04]  /*5f650*/  LDSM.16.M88.4 R156, [R0+UR11+0xa000] ;  /* 0x00a0000b009c783b */ /* 0x000e680008000200 */
[----:B------:R-:W1:Y:S04]  /*5f660*/  LDSM.16.M88.4 R152, [R0+UR11+0xa800] ;  /* 0x00a8000b0098783b */ /* 0x000e680008000200 */
[----:B------:R-:W1:Y:S04]  /*5f670*/  LDSM.16.M88.4 R148, [R0+UR11+0xb000] ;  /* 0x00b0000b0094783b */ /* 0x000e680008000200 */
[----:B------:R-:W1:Y:S04]  /*5f680*/  LDSM.16.M88.4 R144, [R0+UR11+0xb800] ;  /* 0x00b8000b0090783b */ /* 0x000e680008000200 */
[----:B------:R-:W2:Y:S04]  /*5f690*/  LDSM.16.M88.4 R140, [R0+UR11+0xc000] ;  /* 0x00c0000b008c783b */ /* 0x000ea80008000200 */
[----:B------:R-:W2:Y:S01]  /*5f6a0*/  LDSM.16.M88.4 R136, [R0+UR11+0xc800] ;  /* 0x00c8000b0088783b */ /* 0x000ea20008000200 */
[C---:B---3--:R-:W-:Y:S03]  /*5f6b0*/  HMMA.1688.F32.TF32 R36, R240.reuse, R236, R36 ;  /* 0x000000ecf024723c */ /* 0x048fe60000081024 */
[----:B------:R-:W3:Y:S04]  /*5f6c0*/  LDSM.16.M88.4 R132, [R0+UR11+0xd000] ;  /* 0x00d0000b0084783b */ /* 0x000ee80008000200 */
[----:B------:R-:W2:Y:S01]  /*5f6d0*/  LDSM.16.M88.4 R128, [R0+UR11+0xd800] ;  /* 0x00d8000b0080783b */ /* 0x000ea20008000200 */
[C---:B----4-:R-:W-:Y:S03]  /*5f6e0*/  HMMA.1688.F32.TF32 R32, R240.reuse, R232, R32 ;  /* 0x000000e8f020723c */ /* 0x050fe60000081020 */
[----:B------:R-:W4:Y:S04]  /*5f6f0*/  LDSM.16.M88.4 R124, [R0+UR11+0xe000] ;  /* 0x00e0000b007c783b */ /* 0x000f280008000200 */
[----:B------:R-:W3:Y:S01]  /*5f700*/  LDSM.16.M88.4 R120, [R0+UR11+0xe800] ;  /* 0x00e8000b0078783b */ /* 0x000ee20008000200 */
[C---:B------:R-:W-:Y:S03]  /*5f710*/  HMMA.1688.F32.TF32 R28, R240.reuse, R228, R28 ;  /* 0x000000e4f01c723c */ /* 0x040fe6000008101c */
[----:B------:R-:W3:Y:S04]  /*5f720*/  LDSM.16.M88.4 R116, [R0+UR11+0xf000] ;  /* 0x00f0000b0074783b */ /* 0x000ee80008000200 */
[----:B------:R-:W3:Y:S01]  /*5f730*/  LDSM.16.M88.4 R112, [R0+UR11+0xf800] ;  /* 0x00f8000b0070783b */ /* 0x000ee20008000200 */
[----:B------:R-:W-:Y:S03]  /*5f740*/  HMMA.1688.F32.TF32 R16, R240, R224, R16 ;  /* 0x000000e0f010723c */ /* 0x000fe60000081010 */
[----:B------:R-:W-:Y:S01]  /*5f750*/  STL.64 [R1+0x760], R36 ;  /* 0x0007602401007387 */ /* 0x000fe20000100a00 */
[----:B-1----:R-:W-:-:S03]  /*5f760*/  IMAD.MOV.U32 R239, RZ, RZ, R35 ;  /* 0x000000ffffef7224 */ /* 0x002fc600078e0023 */
[----:B------:R-:W1:Y:S01]  /*5f770*/  LDSM.16.M88.4 R108, [R0+UR11+0x10000] ;  /* 0x0100000b006c783b */ /* 0x000e620008000200 */
[C---:B------:R-:W-:Y:S01]  /*5f780*/  HMMA.1688.F32.TF32 R24, R240.reuse, R220, R24 ;  /* 0x000000dcf018723c */ /* 0x040fe20000081018 */
[----:B------:R-:W-:Y:S02]  /*5f790*/  IMAD.MOV.U32 R238, RZ, RZ, R34 ;  /* 0x000000ffffee7224 */ /* 0x000fe400078e0022 */
[----:B------:R-:W1:Y:S04]  /*5f7a0*/  LDSM.16.M88.4 R104, [R0+UR11+0x10800] ;  /* 0x0108000b0068783b */ /* 0x000e680008000200 */
[----:B------:R-:W1:Y:S01]  /*5f7b0*/  LDSM.16.M88.4 R100, [R0+UR11+0x11000] ;  /* 0x0110000b0064783b */ /* 0x000e620008000200 */
[C---:B------:R-:W-:Y:S03]  /*5f7c0*/  HMMA.1688.F32.TF32 R12, R240.reuse, R216, R12 ;  /* 0x000000d8f00c723c */ /* 0x040fe6000008100c */
[----:B------:R-:W-:Y:S04]  /*5f7d0*/  STL.64 [R1+0x768], R38 ;  /* 0x0007682601007387 */ /* 0x000fe80000100a00 */
[----:B------:R-:W1:Y:S01]  /*5f7e0*/  LDSM.16.M88.4 R96, [R0+UR11+0x11800] ;  /* 0x0118000b0060783b */ /* 0x000e620008000200 */
[----:B------:R-:W-:Y:S03]  /*5f7f0*/  HMMA.1688.F32.TF32 R4, R240, R212, R4 ;  /* 0x000000d4f004723c */ /* 0x000fe60000081004 */
[----:B------:R-:W-:Y:S01]  /*5f800*/  STL.64 [R1+0x750], R32 ;  /* 0x0007502001007387 */ /* 0x000fe20000100a00 */
[----:B--2---:R-:W-:-:S03]  /*5f810*/  MOV R234, R17 ;  /* 0x0000001100ea7202 */ /* 0x004fc60000000f00 */
[----:B------:R-:W-:Y:S04]  /*5f820*/  STL [R1+0x70f0], R239 ;  /* 0x0070f0ef01007387 */ /* 0x000fe80000100800 */
[----:B------:R-:W-:Y:S04]  /*5f830*/  STL [R1+0x7098], R238 ;  /* 0x007098ee01007387 */ /* 0x000fe80000100800 */
[----:B------:R-:W-:Y:S01]  /*5f840*/  STL.64 [R1+0x740], R28 ;  /* 0x0007401c01007387 */ /* 0x000fe20000100a00 */
[----:B------:R-:W-:-:S03]  /*5f850*/  IMAD.MOV.U32 R235, RZ, RZ, R18 ;  /* 0x000000ffffeb7224 */ /* 0x000fc600078e0012 */
[----:B------:R-:W-:Y:S04]  /*5f860*/  STL.64 [R1+0x748], R30 ;  /* 0x0007481e01007387 */ /* 0x000fe80000100a00 */
[----:B------:R2:W-:Y:S04]  /*5f870*/  STL [R1+0x730], R16 ;  /* 0x0007301001007387 */ /* 0x0005e80000100800 */
[----:B------:R1:W-:Y:S01]  /*5f880*/  STL [R1+0x73c], R19 ;  /* 0x00073c1301007387 */ /* 0x0003e20000100800 */
[----:B------:R-:W-:-:S03]  /*5f890*/  IMAD.MOV.U32 R230, RZ, RZ, R15 ;  /* 0x000000ffffe67224 */ /* 0x000fc600078e000f */
[----:B------:R-:W3:Y:S04]  /*5f8a0*/  LDSM.16.M88.4 R92, [R0+UR11+0x12000] ;  /* 0x0120000b005c783b */ /* 0x000ee80008000200 */
[----:B--2---:R-:W2:Y:S04]  /*5f8b0*/  LDL.LU.64 R16, [R1+0x810] ;  /* 0x0008100001107983 */ /* 0x004ea80000300a00 */
[----:B-1----:R-:W2:Y:S04]  /*5f8c0*/  LDL.LU.64 R18, [R1+0x818] ;  /* 0x0008180001127983 */ /* 0x002ea80000300a00 */
[----:B------:R-:W-:Y:S04]  /*5f8d0*/  STL [R1+0x70f4], R234 ;  /* 0x0070f4ea01007387 */ /* 0x000fe80000100800 */
[----:B------:R1:W-:Y:S04]  /*5f8e0*/  STL.64 [R1+0x710], R12 ;  /* 0x0007100c01007387 */ /* 0x0003e80000100a00 */
[----:B------:R-:W-:Y:S04]  /*5f8f0*/  STL.64 [R1+0x720], R24 ;  /* 0x0007201801007387 */ /* 0x000fe80000100a00 */
[----:B------:R-:W-:Y:S04]  /*5f900*/  STL.64 [R1+0x728], R26 ;  /* 0x0007281a01007387 */ /* 0x000fe80000100a00 */
[----:B------:R3:W-:Y:S04]  /*5f910*/  STL [R1+0x718], R14 ;  /* 0x0007180e01007387 */ /* 0x0007e80000100800 */
[----:B------:R3:W-:Y:S04]  /*5f920*/  STL [R1+0x704], R5 ;  /* 0x0007040501007387 */ /* 0x0007e80000100800 */
[----:B-1----:R-:W4:Y:S04]  /*5f930*/  LDL.LU.64 R12, [R1+0x800] ;  /* 0x00080000010c7983 */ /* 0x002f280000300a00 */
[----:B---3--:R-:W4:Y:S01]  /*5f940*/  LDL.LU.64 R14, [R1+0x808] ;  /* 0x00080800010e7983 */ /* 0x008f220000300a00 */
[----:B------:R-:W-:Y:S01]  /*5f950*/  MOV R231, R4 ;  /* 0x0000000400e77202 */ /* 0x000fe20000000f00 */
[----:B------:R-:W-:-:S02]  /*5f960*/  IMAD.MOV.U32 R226, RZ, RZ, R6 ;  /* 0x000000ffffe27224 */ /* 0x000fc400078e0006 */
[----:B------:R-:W-:Y:S01]  /*5f970*/  IMAD.MOV.U32 R227, RZ, RZ, R7 ;  /* 0x000000ffffe37224 */ /* 0x000fe200078e0007 */
[----:B------:R-:W3:Y:S04]  /*5f980*/  LDL.LU.64 R4, [R1+0x7f0] ;  /* 0x0007f00001047983 */ /* 0x000ee80000300a00 */
[----:B------:R-:W3:Y:S01]  /*5f990*/  LDL.LU.64 R6, [R1+0x7f8] ;  /* 0x0007f80001067983 */ /* 0x000ee20000300a00 */
[----:B------:R-:W-:Y:S03]  /*5f9a0*/  HMMA.1688.F32.TF32 R20, R240, R208, R20 ;  /* 0x000000d0f014723c */ /* 0x000fe60000081014 */
[----:B------:R-:W-:Y:S04]  /*5f9b0*/  STL.64 [R1+0x72e0], R226 ;  /* 0x0072e0e201007387 */ /* 0x000fe80000100a00 */
[----:B------:R-:W-:Y:S04]  /*5f9c0*/  STL.64 [R1+0x72d8], R224 ;  /* 0x0072d8e001007387 */ /* 0x000fe80000100a00 */
[----:B------:R-:W-:Y:S04]  /*5f9d0*/  STL.64 [R1+0x72d0], R230 ;  /* 0x0072d0e601007387 */ /* 0x000fe80000100a00 */
[----:B------:R-:W-:Y:S04]  /*5f9e0*/  STL.64 [R1+0x72c8], R228 ;  /* 0x0072c8e401007387 */ /* 0x000fe80000100a00 */
[----:B------:R-:W-:Y:S01]  /*5f9f0*/  MOV R218, R20 ;  /* 0x0000001400da7202 */ /* 0x000fe20000000f00 */
[----:B------:R-:W3:Y:S01]  /*5fa00*/  LDL.LU.64 R24, [R1+0x7e0] ;  /* 0x0007e00001187983 */ /* 0x000ee20000300a00 */
[----:B------:R-:W-:Y:S01]  /*5fa10*/  MOV R219, R23 ;  /* 0x0000001700db7202 */ /* 0x000fe20000000f00 */
[----:B------:R-:W-:-:S02]  /*5fa20*/  IMAD.MOV.U32 R222, RZ, RZ, R21 ;  /* 0x000000ffffde7224 */ /* 0x000fc400078e0015 */
[----:B------:R-:W-:Y:S01]  /*5fa30*/  IMAD.MOV.U32 R223, RZ, RZ, R22 ;  /* 0x000000ffffdf7224 */ /* 0x000fe200078e0016 */
[----:B------:R-:W3:Y:S04]  /*5fa40*/  LDL.LU.64 R26, [R1+0x7e8] ;  /* 0x0007e800011a7983 */ /* 0x000ee80000300a00 */
[----:B------:R-:W3:Y:S04]  /*5fa50*/  LDL.LU.64 R20, [R1+0x7d0] ;  /* 0x0007d00001147983 */ /* 0x000ee80000300a00 */
[----:B------:R-:W3:Y:S04]  /*5fa60*/  LDL.LU.64 R22, [R1+0x7d8] ;  /* 0x0007d80001167983 */ /* 0x000ee80000300a00 */
[----:B------:R-:W-:Y:S04]  /*5fa70*/  STL.64 [R1+0x7300], R218 ;  /* 0x007300da01007387 */ /* 0x000fe80000100a00 */
[----:B------:R-:W-:Y:S04]  /*5fa80*/  STL.64 [R1+0x72f8], R216 ;  /* 0x0072f8d801007387 */ /* 0x000fe80000100a00 */
[----:B------:R-:W-:Y:S04]  /*5fa90*/  STL.64 [R1+0x72f0], R222 ;  /* 0x0072f0de01007387 */ /* 0x000fe80000100a00 */
[----:B------:R-:W-:Y:S04]  /*5faa0*/  STL.64 [R1+0x72e8], R220 ;  /* 0x0072e8dc01007387 */ /* 0x000fe80000100a00 */
[----:B------:R-:W1:Y:S01]  /*5fab0*/  LDSM.16.M88.4 R88, [R0+UR11+0x12800] ;  /* 0x0128000b0058783b */ /* 0x000e620008000200 */
[----:B------:R-:W-:-:S03]  /*5fac0*/  LOP3.LUT R239, R9, 0x40, RZ, 0x3c, !PT ;  /* 0x0000004009ef7812 */ /* 0x000fc600078e3cff */
[----:B------:R-:W1:Y:S04]  /*5fad0*/  LDSM.16.M88.4 R84, [R0+UR11+0x13000] ;  /* 0x0130000b0054783b */ /* 0x000e680008000200 */
[----:B------:R-:W1:Y:S04]  /*5fae0*/  LDSM.16.M88.4 R80, [R0+UR11+0x13800] ;  /* 0x0138000b0050783b */ /* 0x000e680008000200 */
[----:B------:R-:W1:Y:S04]  /*5faf0*/  LDSM.16.M88.4 R76, [R0+UR11+0x14000] ;  /* 0x0140000b004c783b */ /* 0x000e680008000200 */
[----:B------:R-:W1:Y:S04]  /*5fb00*/  LDSM.16.M88.4 R72, [R0+UR11+0x14800] ;  /* 0x0148000b0048783b */ /* 0x000e680008000200 */
[----:B------:R-:W1:Y:S04]  /*5fb10*/  LDSM.16.M88.4 R68, [R0+UR11+0x15000] ;  /* 0x0150000b0044783b */ /* 0x000e680008000200 */
[----:B------:R-:W1:Y:S04]  /*5fb20*/  LDSM.16.M88.4 R64, [R0+UR11+0x15800] ;  /* 0x0158000b0040783b */ /* 0x000e680008000200 */
[----:B------:R-:W1:Y:S01]  /*5fb30*/  LDSM.16.M88.4 R60, [R0+UR11+0x16000] ;  /* 0x0160000b003c783b */ /* 0x000e620008000200 */
[----:B------:R-:W1:Y:S03]  /*5fb40*/  S2R R8, SR_TID.X ;  /* 0x0000000000087919 */ /* 0x000e660000002100 */
[----:B------:R-:W1:Y:S04]  /*5fb50*/  LDSM.16.M88.4 R56, [R0+UR11+0x16800] ;  /* 0x0168000b0038783b */ /* 0x000e680008000200 */
[----:B------:R-:W1:Y:S04]  /*5fb60*/  LDSM.16.M88.4 R52, [R0+UR11+0x17000] ;  /* 0x0170000b0034783b */ /* 0x000e680008000200 */
[----:B------:R-:W1:Y:S04]  /*5fb70*/  LDSM.16.M88.4 R48, [R0+UR11+0x17800] ;  /* 0x0178000b0030783b */ /* 0x000e680008000200 */
[----:B------:R-:W1:Y:S04]  /*5fb80*/  LDSM.16.M88.4 R44, [R0+UR11+0x18000] ;  /* 0x0180000b002c783b */ /* 0x000e680008000200 */
[----:B------:R-:W1:Y:S04]  /*5fb90*/  LDSM.16.M88.4 R40, [R0+UR11+0x18800] ;  /* 0x0188000b0028783b */ /* 0x000e680008000200 */
[----:B------:R-:W1:Y:S04]  /*5fba0*/  LDSM.16.M88.4 R36, [R0+UR11+0x19000] ;  /* 0x0190000b0024783b */ /* 0x000e680008000200 */
[----:B------:R-:W-:Y:S04]  /*5fbb0*/  LDSM.16.M88.4 R228, [R0+UR11+0x1c000] ;  /* 0x01c0000b00e4783b */ /* 0x000fe80008000200 */
[----:B------:R-:W-:Y:S04]  /*5fbc0*/  LDSM.16.M88.4 R248, [R0+UR11+0x1d800] ;  /* 0x01d8000b00f8783b */ /* 0x000fe80008000200 */
[----:B------:R-:W-:Y:S04]  /*5fbd0*/  LDSM.16.M88.4 R216, [R0+UR11+0x1c800] ;  /* 0x01c8000b00d8783b */ /* 0x000fe80008000200 */
[----:B------:R-:W-:Y:S04]  /*5fbe0*/  LDSM.16.M88.4 R224, [R0+UR11+0x1d000] ;  /* 0x01d0000b00e0783b */ /* 0x000fe80008000200 */
[----:B------:R-:W-:Y:S01]  /*5fbf0*/  LDSM.16.M88.4 R244, [R0+UR11+0x1e000] ;  /* 0x01e0000b00f4783b */ /* 0x000fe20008000200 */
[----:B--2---:R-:W-:-:S15]  /*5fc00*/  HMMA.1688.F32.TF32 R16, R240, R204, R16 ;  /* 0x000000ccf010723c */ /* 0x004fde0000081010 */
[----:B------:R-:W-:-:S04]  /*5fc10*/  NOP ;  /* 0x0000000000007918 */ /* 0x000fc80000000000 */
[----:B------:R-:W-:Y:S01]  /*5fc20*/  IMAD.MOV.U32 R214, RZ, RZ, R17 ;  /* 0x000000ffffd67224 */ /* 0x000fe200078e0011 */
[----:B----4-:R-:W-:Y:S01]  /*5fc30*/  HMMA.1688.F32.TF32 R12, R240, R200, R12 ;  /* 0x000000c8f00c723c */ /* 0x010fe2000008100c */
[----:B------:R-:W-:-:S07]  /*5fc40*/  IMAD.MOV.U32 R215, RZ, RZ, R18 ;  /* 0x000000ffffd77224 */ /* 0x000fce00078e0012 */
[----:B---3--:R-:W-:Y:S01]  /*5fc50*/  HMMA.1688.F32.TF32 R4, R240, R196, R4 ;  /* 0x000000c4f004723c */ /* 0x008fe20000081004 */
[----:B------:R2:W-:Y:S01]  /*5fc60*/  STL [R1+0x6e0], R16 ;  /* 0x0006e01001007387 */ /* 0x0005e20000100800 */
[----:B------:R-:W-:-:S03]  /*5fc70*/  MOV R252, R19 ;  /* 0x0000001300fc7202 */ /* 0x000fc60000000f00 */
[----:B--2---:R-:W2:Y:S06]  /*5fc80*/  LDL.LU.64 R16, [R1+0x7c0] ;  /* 0x0007c00001107983 */ /* 0x004eac0000300a00 */
[----:B------:R-:W-:Y:S01]  /*5fc90*/  IMAD.MOV.U32 R2, RZ, RZ, R15 ;  /* 0x000000ffff027224 */ /* 0x000fe200078e000f */
[----:B------:R-:W2:Y:S04]  /*5fca0*/  LDL.LU.64 R18, [R1+0x7c8] ;  /* 0x0007c80001127983 */ /* 0x000ea80000300a00 */
[----:B------:R-:W-:Y:S04]  /*5fcb0*/  STL.64 [R1+0x7310], R214 ;  /* 0x007310d601007387 */ /* 0x000fe80000100a00 */
[----:B------:R-:W-:Y:S04]  /*5fcc0*/  STL.64 [R1+0x7308], R212 ;  /* 0x007308d401007387 */ /* 0x000fe80000100a00 */
[----:B------:R-:W-:Y:S04]  /*5fcd0*/  STL [R1+0x72a8], R252 ;  /* 0x0072a8fc01007387 */ /* 0x000fe80000100800 */
[----:B------:R3:W-:Y:S04]  /*5fce0*/  STL.64 [R1+0x6d0], R12 ;  /* 0x0006d00c01007387 */ /* 0x0007e80000100a00 */
[----:B------:R4:W-:Y:S01]  /*5fcf0*/  STL [R1+0x6d8], R14 ;  /* 0x0006d80e01007387 */ /* 0x0009e20000100800 */
[----:B------:R-:W-:Y:S01]  /*5fd00*/  IMAD.MOV.U32 R210, RZ, RZ, R5 ;  /* 0x000000ffffd27224 */ /* 0x000fe200078e0005 */
[----:B------:R-:W-:Y:S01]  /*5fd10*/  MOV R211, R6 ;  /* 0x0000000600d37202 */ /* 0x000fe20000000f00 */
[C---:B------:R-:W-:Y:S01]  /*5fd20*/  HMMA.1688.F32.TF32 R24, R240.reuse, R192, R24 ;  /* 0x000000c0f018723c */ /* 0x040fe20000081018 */
[----:B------:R-:W-:Y:S04]  /*5fd30*/  LDSM.16.M88.4 R212, [R0+UR11+0x1b800] ;  /* 0x01b8000b00d4783b */ /* 0x000fe80008000200 */
[----:B---3--:R-:W3:Y:S04]  /*5fd40*/  LDL.LU.64 R12, [R1+0x7b0] ;  /* 0x0007b000010c7983 */ /* 0x008ee80000300a00 */
[----:B----4-:R-:W3:Y:S04]  /*5fd50*/  LDL.LU.64 R14, [R1+0x7b8] ;  /* 0x0007b800010e7983 */ /* 0x010ee80000300a00 */
[----:B------:R-:W-:Y:S04]  /*5fd60*/  STL [R1+0x72ac], R2 ;  /* 0x0072ac0201007387 */ /* 0x000fe80000100800 */
[----:B------:R4:W-:Y:S04]  /*5fd70*/  STL [R1+0x6c0], R4 ;  /* 0x0006c00401007387 */ /* 0x0009e80000100800 */
[----:B------:R1:W-:Y:S04]  /*5fd80*/  STL [R1+0x6cc], R7 ;  /* 0x0006cc0701007387 */ /* 0x0003e80000100800 */
[----:B----4-:R-:W4:Y:S04]  /*5fd90*/  LDL.LU.64 R4, [R1+0x7a0] ;  /* 0x0007a00001047983 */ /* 0x010f280000300a00 */
[----:B-1----:R-:W4:Y:S01]  /*5fda0*/  LDL.LU.64 R6, [R1+0x7a8] ;  /* 0x0007a80001067983 */ /* 0x002f220000300a00 */
[----:B------:R-:W-:Y:S01]  /*5fdb0*/  HMMA.1688.F32.TF32 R20, R240, R188, R20 ;  /* 0x000000bcf014723c */ /* 0x000fe20000081014 */
[----:B------:R-:W-:-:S02]  /*5fdc0*/  IMAD.MOV.U32 R206, RZ, RZ, R26 ;  /* 0x000000ffffce7224 */ /* 0x000fc400078e001a */
[----:B------:R-:W-:Y:S01]  /*5fdd0*/  IMAD.MOV.U32 R207, RZ, RZ, R27 ;  /* 0x000000ffffcf7224 */ /* 0x000fe200078e001b */
[----:B------:R-:W-:Y:S04]  /*5fde0*/  STL [R1+0x72b4], R211 ;  /* 0x0072b4d301007387 */ /* 0x000fe80000100800 */
[----:B------:R-:W-:Y:S04]  /*5fdf0*/  STL [R1+0x72b0], R210 ;  /* 0x0072b0d201007387 */ /* 0x000fe80000100800 */
[----:B------:R-:W-:Y:S04]  /*5fe00*/  STL.64 [R1+0x7318], R208 ;  /* 0x007318d001007387 */ /* 0x000fe80000100a00 */
[----:B------:R1:W-:Y:S03]  /*5fe10*/  STL.64 [R1+0x6b0], R24 ;  /* 0x0006b01801007387 */ /* 0x0003e60000100a00 */
[----:B------:R-:W-:-:S02]  /*5fe20*/  IMAD.MOV.U32 R202, RZ, RZ, R22 ;  /* 0x000000ffffca7224 */ /* 0x000fc400078e0016 */
[----:B------:R-:W-:Y:S01]  /*5fe30*/  IMAD.MOV.U32 R203, RZ, RZ, R23 ;  /* 0x000000ffffcb7224 */ /* 0x000fe200078e0017 */
[----:B------:R-:W-:Y:S01]  /*5fe40*/  STL.64 [R1+0x7328], R206 ;  /* 0x007328ce01007387 */ /* 0x000fe20000100a00 */
[----:B------:R-:W-:-:S03]  /*5fe50*/  MOV R186, R21 ;  /* 0x0000001500ba7202 */ /* 0x000fc60000000f00 */
[----:B------:R-:W-:Y:S04]  /*5fe60*/  STL.64 [R1+0x7320], R204 ;  /* 0x007320cc01007387 */ /* 0x000fe80000100a00 */
[----:B------:R1:W-:Y:S04]  /*5fe70*/  STL [R1+0x6a0], R20 ;  /* 0x0006a01401007387 */ /* 0x0003e80000100800 */
[----:B------:R-:W-:Y:S04]  /*5fe80*/  STL.64 [R1+0x72c0], R202 ;  /* 0x0072c0ca01007387 */ /* 0x000fe80000100a00 */
[----:B------:R-:W-:Y:S01]  /*5fe90*/  STL.64 [R1+0x72b8], R200 ;  /* 0x0072b8c801007387 */ /* 0x000fe20000100a00 */
[----:B--2---:R-:W-:-:S15]  /*5fea0*/  HMMA.1688.F32.TF32 R16, R240, R184, R16 ;  /* 0x000000b8f010723c */ /* 0x004fde0000081010 */
[----:B------:R-:W-:-:S04]  /*5feb0*/  NOP ;  /* 0x0000000000007918 */ /* 0x000fc80000000000 */
[----:B------:R-:W-:Y:S01]  /*5fec0*/  IMAD.MOV.U32 R198, RZ, RZ, R18 ;  /* 0x000000ffffc67224 */ /* 0x000fe200078e0012 */
[----:B------:R-:W-:Y:S02]  /*5fed0*/  MOV R199, R19 ;  /* 0x0000001300c77202 */ /* 0x000fe40000000f00 */
[----:B------:R-:W-:Y:S01]  /*5fee0*/  MOV R187, R16 ;  /* 0x0000001000bb7202 */ /* 0x000fe20000000f00 */
[C---:B---3--:R-:W-:Y:S02]  /*5fef0*/  HMMA.1688.F32.TF32 R12, R240.reuse, R180, R12 ;  /* 0x000000b4f00c723c */ /* 0x048fe4000008100c */
[----:B------:R-:W-:Y:S04]  /*5ff00*/  STL.64 [R1+0x7348], R198 ;  /* 0x007348c601007387 */ /* 0x000fe80000100a00 */
[----:B------:R-:W-:Y:S02]  /*5ff10*/  STL.64 [R1+0x7340], R196 ;  /* 0x007340c401007387 */ /* 0x000fe40000100a00 */
[----:B----4-:R-:W-:Y:S02]  /*5ff20*/  HMMA.1688.F32.TF32 R4, R240, R176, R4 ;  /* 0x000000b0f004723c */ /* 0x010fe40000081004 */
[----:B------:R-:W-:Y:S04]  /*5ff30*/  STL.64 [R1+0x7338], R186 ;  /* 0x007338ba01007387 */ /* 0x000fe80000100a00 */
[----:B------:R-:W-:Y:S05]  /*5ff40*/  STL.64 [R1+0x7330], R184 ;  /* 0x007330b801007387 */ /* 0x000fea0000100a00 */
[----:B------:R-:W-:Y:S01]  /*5ff50*/  IMAD.MOV.U32 R194, RZ, RZ, R12 ;  /* 0x000000ffffc27224 */ /* 0x000fe200078e000c */
[----:B------:R-:W-:Y:S01]  /*5ff60*/  MOV R191, R14 ;  /* 0x0000000e00bf7202 */ /* 0x000fe20000000f00 */
[----:B------:R-:W-:-:S02]  /*5ff70*/  IMAD.MOV.U32 R195, RZ, RZ, R13 ;  /* 0x000000ffffc37224 */ /* 0x000fc400078e000d */
[----:B------:R-:W-:-:S04]  /*5ff80*/  IMAD.MOV.U32 R3, RZ, RZ, R15 ;  /* 0x000000ffff037224 */ /* 0x000fc800078e000f */
[----:B------:R2:W-:Y:S04]  /*5ff90*/  STL.64 [R1+0x670], R4 ;  /* 0x0006700401007387 */ /* 0x0005e80000100a00 */
[----:B------:R-:W3:Y:S04]  /*5ffa0*/  LDL.LU.64 R32, [R1+0x11b0] ;  /* 0x0011b00001207983 */ /* 0x000ee80000300a00 */
[----:B------:R-:W3:Y:S04]  /*5ffb0*/  LDL.LU.64 R34, [R1+0x11b8] ;  /* 0x0011b80001227983 */ /* 0x000ee80000300a00 */
[----:B------:R-:W4:Y:S04]  /*5ffc0*/  LDL.LU.64 R28, [R1+0x11a0] ;  /* 0x0011a000011c7983 */ /* 0x000f280000300a00 */
[----:B------:R-:W4:Y:S04]  /*5ffd0*/  LDL.LU.64 R30, [R1+0x11a8] ;  /* 0x0011a800011e7983 */ /* 0x000f280000300a00 */
[----:B------:R-:W4:Y:S04]  /*5ffe0*/  LDL.LU.64 R12, [R1+0x1190] ;  /* 0x00119000010c7983 */ /* 0x000f280000300a00 */
[----:B------:R-:W4:Y:S04]  /*5fff0*/  LDL.LU.64 R14, [R1+0x1198] ;  /* 0x00119800010e7983 */ /* 0x000f280000300a00 */
[----:B-1----:R-:W4:Y:S04]  /*60000*/  LDL.LU.64 R24, [R1+0x1180] ;  /* 0x0011800001187983 */ /* 0x002f280000300a00 */
[----:B------:R-:W4:Y:S04]  /*60010*/  LDL.LU.64 R26, [R1+0x1188] ;  /* 0x00118800011a7983 */ /* 0x000f280000300a00 */
[----:B------:R-:W4:Y:S04]  /*60020*/  LDL.LU.64 R20, [R1+0x1170] ;  /* 0x0011700001147983 */ /* 0x000f280000300a00 */
[----:B------:R-:W4:Y:S01]  /*60030*/  LDL.LU.64 R22, [R1+0x1178] ;  /* 0x0011780001167983 */ /* 0x000f220000300a00 */
[----:B------:R-:W-:Y:S01]  /*60040*/  IMAD.MOV.U32 R182, RZ, RZ, R6 ;  /* 0x000000ffffb67224 */ /* 0x000fe200078e0006 */
[----:B------:R-:W-:-:S02]  /*60050*/  MOV R183, R7 ;  /* 0x0000000700b77202 */ /* 0x000fc40000000f00 */
[----:B--2---:R-:W2:Y:S04]  /*60060*/  LDL.LU.64 R4, [R1+0x1160] ;  /* 0x0011600001047983 */ /* 0x004ea80000300a00 */
[----:B------:R-:W2:Y:S01]  /*60070*/  LDL.LU.64 R6, [R1+0x1168] ;  /* 0x0011680001067983 */ /* 0x000ea20000300a00 */
[----:B------:R-:W-:-:S03]  /*60080*/  IMAD.MOV.U32 R190, RZ, RZ, R17 ;  /* 0x000000ffffbe7224 */ /* 0x000fc600078e0011 */
[----:B------:R-:W2:Y:S04]  /*60090*/  LDL.LU.64 R16, [R1+0x1150] ;  /* 0x0011500001107983 */ /* 0x000ea80000300a00 */
[----:B------:R-:W2:Y:S04]  /*600a0*/  LDL.LU.64 R18, [R1+0x1158] ;  /* 0x0011580001127983 */ /* 0x000ea80000300a00 */
        /* <DEDUP_REMOVED lines=44> */
[C---:B---3--:R-:W-:Y:S08]  /*60370*/  HMMA.1688.F32.TF32 R32, R240.reuse, R172, R32 ;  /* 0x000000acf020723c */ /* 0x048ff00000081020 */
[C---:B----4-:R-:W-:Y:S08]  /*60380*/  HMMA.1688.F32.TF32 R28, R240.reuse, R168, R28 ;  /* 0x000000a8f01c723c */ /* 0x050ff0000008101c */
[C---:B------:R-:W-:Y:S08]  /*60390*/  HMMA.1688.F32.TF32 R12, R240.reuse, R164, R12 ;  /* 0x000000a4f00c723c */ /* 0x040ff0000008100c */
[----:B------:R-:W-:Y:S03]  /*603a0*/  HMMA.1688.F32.TF32 R24, R240, R160, R24 ;  /* 0x000000a0f018723c */ /* 0x000fe60000081018 */
[----:B-1----:R-:W-:-:S05]  /*603b0*/  IMAD.MOV.U32 R175, RZ, RZ, R28 ;  /* 0x000000ffffaf7224 */ /* 0x002fca00078e001c */
[C---:B------:R-:W-:Y:S01]  /*603c0*/  HMMA.1688.F32.TF32 R20, R240.reuse, R156, R20 ;  /* 0x0000009cf014723c */ /* 0x040fe20000081014 */
[----:B------:R-:W-:Y:S02]  /*603d0*/  STL [R1+0x644], R29 ;  /* 0x0006441d01007387 */ /* 0x000fe40000100800 */
[----:B------:R-:W-:Y:S02]  /*603e0*/  IMAD.MOV.U32 R174, RZ, RZ, R15 ;  /* 0x000000ffffae7224 */ /* 0x000fe400078e000f */
[----:B------:R-:W-:Y:S03]  /*603f0*/  STL.64 [R1+0x660], R32 ;  /* 0x0006602001007387 */ /* 0x000fe60000100a00 */
[----:B--2---:R-:W-:Y:S01]  /*60400*/  HMMA.1688.F32.TF32 R4, R240, R152, R4 ;  /* 0x00000098f004723c */ /* 0x004fe20000081004 */
[----:B------:R-:W-:Y:S01]  /*60410*/  STL.64 [R1+0x668], R34 ;  /* 0x0006682201007387 */ /* 0x000fe20000100a00 */
[----:B------:R-:W-:Y:S01]  /*60420*/  MOV R179, R14 ;  /* 0x0000000e00b37202 */ /* 0x000fe20000000f00 */
[----:B------:R-:W-:-:S02]  /*60430*/  IMAD.MOV.U32 R178, RZ, RZ, R13 ;  /* 0x000000ffffb27224 */ /* 0x000fc400078e000d */
[----:B------:R-:W-:Y:S04]  /*60440*/  STL.64 [R1+0x648], R30 ;  /* 0x0006481e01007387 */ /* 0x000fe80000100a00 */
[----:B------:R1:W-:Y:S04]  /*60450*/  STL [R1+0x6fcc], R175 ;  /* 0x006fccaf01007387 */ /* 0x0003e80000100800 */
[----:B------:R2:W-:Y:S01]  /*60460*/  STL [R1+0x630], R12 ;  /* 0x0006300c01007387 */ /* 0x0005e20000100800 */
[----:B-1----:R-:W-:-:S03]  /*60470*/  IMAD.MOV.U32 R175, RZ, RZ, R26 ;  /* 0x000000ffffaf7224 */ /* 0x002fc600078e001a */
[----:B--2---:R-:W2:Y:S04]  /*60480*/  LDL.LU.64 R12, [R1+0x1140] ;  /* 0x00114000010c7983 */ /* 0x004ea80000300a00 */
[----:B------:R-:W2:Y:S04]  /*60490*/  LDL.LU.64 R14, [R1+0x1148] ;  /* 0x00114800010e7983 */ /* 0x000ea80000300a00 */
[----:B------:R-:W-:Y:S04]  /*604a0*/  STL [R1+0x6fd8], R174 ;  /* 0x006fd8ae01007387 */ /* 0x000fe80000100800 */
[----:B------:R-:W-:Y:S04]  /*604b0*/  STL [R1+0x6fd4], R179 ;  /* 0x006fd4b301007387 */ /* 0x000fe80000100800 */
[----:B------:R-:W-:Y:S04]  /*604c0*/  STL [R1+0x6fd0], R178 ;  /* 0x006fd0b201007387 */ /* 0x000fe80000100800 */
[----:B------:R-:W-:Y:S04]  /*604d0*/  STL.64 [R1+0x620], R24 ;  /* 0x0006201801007387 */ /* 0x000fe80000100a00 */
[----:B------:R-:W-:Y:S04]  /*604e0*/  STL [R1+0x62c], R27 ;  /* 0x00062c1b01007387 */ /* 0x000fe80000100800 */
[----:B------:R1:W-:Y:S04]  /*604f0*/  STL [R1+0x6fdc], R175 ;  /* 0x006fdcaf01007387 */ /* 0x0003e80000100800 */
[----:B------:R-:W-:Y:S04]  /*60500*/  STL [R1+0x600], R20 ;  /* 0x0006001401007387 */ /* 0x000fe80000100800 */
[----:B------:R-:W3:Y:S04]  /*60510*/  LDL.LU.64 R28, [R1+0x1130] ;  /* 0x00113000011c7983 */ /* 0x000ee80000300a00 */
[----:B------:R-:W3:Y:S01]  /*60520*/  LDL.LU.64 R30, [R1+0x1138] ;  /* 0x00113800011e7983 */ /* 0x000ee20000300a00 */
[----:B-1----:R-:W-:-:S03]  /*60530*/  MOV R175, R7 ;  /* 0x0000000700af7202 */ /* 0x002fc60000000f00 */
[----:B------:R1:W-:Y:S04]  /*60540*/  STL.64 [R1+0x5f0], R4 ;  /* 0x0005f00401007387 */ /* 0x0003e80000100a00 */
[----:B------:R4:W-:Y:S04]  /*60550*/  STL [R1+0x5f8], R6 ;  /* 0x0005f80601007387 */ /* 0x0009e80000100800 */
[----:B-1----:R-:W3:Y:S04]  /*60560*/  LDL.LU.64 R4, [R1+0x1120] ;  /* 0x0011200001047983 */ /* 0x002ee80000300a00 */
[----:B----4-:R-:W4:Y:S01]  /*60570*/  LDL.LU.64 R6, [R1+0x1128] ;  /* 0x0011280001067983 */ /* 0x010f220000300a00 */
[----:B------:R-:W-:Y:S01]  /*60580*/  HMMA.1688.F32.TF32 R16, R240, R148, R16 ;  /* 0x00000094f010723c */ /* 0x000fe20000081010 */
[----:B------:R-:W-:Y:S01]  /*60590*/  MOV R174, R21 ;  /* 0x0000001500ae7202 */ /* 0x000fe20000000f00 */
[----:B------:R-:W-:-:S02]  /*605a0*/  IMAD.MOV.U32 R179, RZ, RZ, R22 ;  /* 0x000000ffffb37224 */ /* 0x000fc400078e0016 */
[----:B------:R-:W-:-:S15]  /*605b0*/  IMAD.MOV.U32 R178, RZ, RZ, R23 ;  /* 0x000000ffffb27224 */ /* 0x000fde00078e0017 */
[----:B------:R-:W-:Y:S01]  /*605c0*/  IMAD.MOV.U32 R158, RZ, RZ, R17 ;  /* 0x000000ffff9e7224 */ /* 0x000fe200078e0011 */
[----:B------:R1:W-:Y:S01]  /*605d0*/  STL [R1+0x5e0], R16 ;  /* 0x0005e01001007387 */ /* 0x0003e20000100800 */
[----:B------:R-:W-:Y:S01]  /*605e0*/  IMAD.MOV.U32 R162, RZ, RZ, R18 ;  /* 0x000000ffffa27224 */ /* 0x000fe200078e0012 */
[----:B------:R-:W-:Y:S02]  /*605f0*/  MOV R166, R19 ;  /* 0x0000001300a67202 */ /* 0x000fe40000000f00 */
[----:B------:R-:W4:Y:S04]  /*60600*/  LDL.LU.64 R24, [R1+0x1110] ;  /* 0x0011100001187983 */ /* 0x000f280000300a00 */
[----:B------:R-:W4:Y:S04]  /*60610*/  LDL.LU.64 R26, [R1+0x1118] ;  /* 0x00111800011a7983 */ /* 0x000f280000300a00 */
[----:B------:R-:W4:Y:S04]  /*60620*/  LDL.LU.64 R20, [R1+0x1100] ;  /* 0x0011000001147983 */ /* 0x000f280000300a00 */
[----:B------:R-:W4:Y:S04]  /*60630*/  LDL.LU.64 R22, [R1+0x1108] ;  /* 0x0011080001167983 */ /* 0x000f280000300a00 */
[----:B------:R-:W-:Y:S04]  /*60640*/  STL [R1+0x6fa0], R158 ;  /* 0x006fa09e01007387 */ /* 0x000fe80000100800 */
[----:B------:R-:W-:Y:S04]  /*60650*/  STL [R1+0x6f9c], R162 ;  /* 0x006f9ca201007387 */ /* 0x000fe80000100800 */
[----:B------:R2:W-:Y:S04]  /*60660*/  STL [R1+0x6f98], R166 ;  /* 0x006f98a601007387 */ /* 0x0005e80000100800 */
[----:B-1----:R-:W4:Y:S04]  /*60670*/  LDL.LU.64 R16, [R1+0x10f0] ;  /* 0x0010f00001107983 */ /* 0x002f280000300a00 */
[----:B------:R-:W4:Y:S01]  /*60680*/  LDL.LU.64 R18, [R1+0x10f8] ;  /* 0x0010f80001127983 */ /* 0x000f220000300a00 */
[----:B--2---:R-:W-:-:S15]  /*60690*/  HMMA.1688.F32.TF32 R12, R240, R144, R12 ;  /* 0x00000090f00c723c */ /* 0x004fde000008100c */
[----:B------:R-:W-:-:S04]  /*606a0*/  NOP ;  /* 0x0000000000007918 */ /* 0x000fc80000000000 */
[----:B------:R-:W-:Y:S01]  /*606b0*/  IMAD.MOV.U32 R163, RZ, RZ, R15 ;  /* 0x000000ffffa37224 */ /* 0x000fe200078e000f */
[----:B------:R-:W-:Y:S01]  /*606c0*/  MOV R171, R14 ;  /* 0x0000000e00ab7202 */ /* 0x000fe20000000f00 */
[C---:B---3--:R-:W-:Y:S01]  /*606d0*/  HMMA.1688.F32.TF32 R28, R240.reuse, R140, R28 ;  /* 0x0000008cf01c723c */ /* 0x048fe2000008101c */
[----:B------:R-:W-:Y:S02]  /*606e0*/  IMAD.MOV.U32 R167, RZ, RZ, R12 ;  /* 0x000000ffffa77224 */ /* 0x000fe400078e000c */
[----:B------:R-:W-:Y:S02]  /*606f0*/  IMAD.MOV.U32 R170, RZ, RZ, R13 ;  /* 0x000000ffffaa7224 */ /* 0x000fe400078e000d */
[----:B------:R-:W2:Y:S04]  /*60700*/  LDL.LU.64 R12, [R1+0x10e0] ;  /* 0x0010e000010c7983 */ /* 0x000ea80000300a00 */
[----:B------:R-:W2:Y:S01]  /*60710*/  LDL.LU.64 R14, [R1+0x10e8] ;  /* 0x0010e800010e7983 */ /* 0x000ea20000300a00 */
[----:B----4-:R-:W-:Y:S03]  /*60720*/  HMMA.1688.F32.TF32 R4, R240, R136, R4 ;  /* 0x00000088f004723c */ /* 0x010fe60000081004 */
[----:B------:R-:W-:Y:S06]  /*60730*/  STL [R1+0x6fb0], R163 ;  /* 0x006fb0a301007387 */ /* 0x000fec0000100800 */
[----:B------:R-:W-:Y:S01]  /*60740*/  MOV R166, R29 ;  /* 0x0000001d00a67202 */ /* 0x000fe20000000f00 */
[----:B------:R-:W-:Y:S01]  /*60750*/  IMAD.MOV.U32 R162, RZ, RZ, R28 ;  /* 0x000000ffffa27224 */ /* 0x000fe200078e001c */
[----:B------:R1:W-:Y:S04]  /*60760*/  STL [R1+0x6fac], R171 ;  /* 0x006facab01007387 */ /* 0x0003e80000100800 */
[----:B------:R3:W-:Y:S04]  /*60770*/  STL [R1+0x6fa8], R170 ;  /* 0x006fa8aa01007387 */ /* 0x0007e80000100800 */
[----:B------:R4:W-:Y:S04]  /*60780*/  STL [R1+0x6fa4], R167 ;  /* 0x006fa4a701007387 */ /* 0x0009e80000100800 */
[----:B------:R-:W-:Y:S01]  /*60790*/  STL.64 [R1+0x5c8], R30 ;  /* 0x0005c81e01007387 */ /* 0x000fe20000100a00 */
[----:B-1----:R-:W-:-:S03]  /*607a0*/  IMAD.MOV.U32 R171, RZ, RZ, R4 ;  /* 0x000000ffffab7224 */ /* 0x002fc600078e0004 */
[----:B------:R1:W-:Y:S01]  /*607b0*/  STL [R1+0x6fb8], R166 ;  /* 0x006fb8a601007387 */ /* 0x0003e20000100800 */
[----:B---3--:R-:W-:Y:S01]  /*607c0*/  IMAD.MOV.U32 R170, RZ, RZ, R5 ;  /* 0x000000ffffaa7224 */ /* 0x008fe200078e0005 */
[----:B----4-:R-:W-:Y:S01]  /*607d0*/  MOV R167, R6 ;  /* 0x0000000600a77202 */ /* 0x010fe20000000f00 */
[----:B------:R-:W-:Y:S01]  /*607e0*/  IMAD.MOV.U32 R158, RZ, RZ, R7 ;  /* 0x000000ffff9e7224 */ /* 0x000fe200078e0007 */
[----:B------:R3:W-:Y:S04]  /*607f0*/  STL [R1+0x6fb4], R162 ;  /* 0x006fb4a201007387 */ /* 0x0007e80000100800 */
[----:B------:R-:W4:Y:S04]  /*60800*/  LDL.LU.64 R4, [R1+0x10d0] ;  /* 0x0010d00001047983 */ /* 0x000f280000300a00 */
[----:B------:R-:W4:Y:S01]  /*60810*/  LDL.LU.64 R6, [R1+0x10d8] ;  /* 0x0010d80001067983 */ /* 0x000f220000300a00 */
[C---:B------:R-:W-:Y:S08]  /*60820*/  HMMA.1688.F32.TF32 R24, R240.reuse, R132, R24 ;  /* 0x00000084f018723c */ /* 0x040ff00000081018 */
[C---:B------:R-:W-:Y:S08]  /*60830*/  HMMA.1688.F32.TF32 R20, R240.reuse, R128, R20 ;  /* 0x00000080f014723c */ /* 0x040ff00000081014 */
[----:B------:R-:W-:Y:S03]  /*60840*/  HMMA.1688.F32.TF32 R16, R240, R124, R16 ;  /* 0x0000007cf010723c */ /* 0x000fe60000081010 */
[----:B------:R1:W-:Y:S08]  /*60850*/  STL [R1+0x5a0], R24 ;  /* 0x0005a01801007387 */ /* 0x0003f00000100800 */
[----:B------:R3:W-:Y:S04]  /*60860*/  STL [R1+0x59c], R23 ;  /* 0x00059c1701007387 */ /* 0x0007e80000100800 */
[----:B------:R-:W4:Y:S04]  /*60870*/  LDL.LU.64 R32, [R1+0x10c0] ;  /* 0x0010c00001207983 */ /* 0x000f280000300a00 */
[----:B------:R-:W4:Y:S01]  /*60880*/  LDL.LU.64 R34, [R1+0x10c8] ;  /* 0x0010c80001227983 */ /* 0x000f220000300a00 */
[----:B-1----:R-:W-:-:S03]  /*60890*/  IMAD.MOV.U32 R166, RZ, RZ, R25 ;  /* 0x000000ffffa67224 */ /* 0x002fc600078e0019 */
[----:B------:R-:W4:Y:S01]  /*608a0*/  LDL.LU.64 R28, [R1+0x10b0] ;  /* 0x0010b000011c7983 */ /* 0x000f220000300a00 */
[----:B---3--:R-:W-:-:S03]  /*608b0*/  MOV R162, R26 ;  /* 0x0000001a00a27202 */ /* 0x008fc60000000f00 */
[----:B------:R-:W3:Y:S01]  /*608c0*/  LDL.LU.64 R30, [R1+0x10b8] ;  /* 0x0010b800011e7983 */ /* 0x000ee20000300a00 */
[----:B------:R-:W-:-:S03]  /*608d0*/  IMAD.MOV.U32 R163, RZ, RZ, R27 ;  /* 0x000000ffffa37224 */ /* 0x000fc600078e001b */
[----:B------:R1:W-:Y:S01]  /*608e0*/  STL.64 [R1+0x580], R16 ;  /* 0x0005801001007387 */ /* 0x0003e20000100a00 */
[----:B------:R-:W-:Y:S01]  /*608f0*/  IMAD.MOV.U32 R159, RZ, RZ, R20 ;  /* 0x000000ffff9f7224 */ /* 0x000fe200078e0014 */
[----:B------:R-:W-:Y:S02]  /*60900*/  MOV R154, R21 ;  /* 0x00000015009a7202 */ /* 0x000fe40000000f00 */
[----:B------:R1:W-:Y:S01]  /*60910*/  STL.64 [R1+0x588], R18 ;  /* 0x0005881201007387 */ /* 0x0003e20000100a00 */
[----:B------:R-:W-:-:S03]  /*60920*/  IMAD.MOV.U32 R155, RZ, RZ, R22 ;  /* 0x000000ffff9b7224 */ /* 0x000fc600078e0016 */
[----:B------:R-:W3:Y:S04]  /*60930*/  LDL.LU.64 R24, [R1+0xe00] ;  /* 0x000e000001187983 */ /* 0x000ee80000300a00 */
[----:B------:R-:W3:Y:S04]  /*60940*/  LDL.LU.64 R26, [R1+0xe08] ;  /* 0x000e0800011a7983 */ /* 0x000ee80000300a00 */
[----:B------:R-:W3:Y:S04]  /*60950*/  LDL.LU.64 R20, [R1+0xdf0] ;  /* 0x000df00001147983 */ /* 0x000ee80000300a00 */
[----:B------:R-:W3:Y:S04]  /*60960*/  LDL.LU.64 R22, [R1+0xdf8] ;  /* 0x000df80001167983 */ /* 0x000ee80000300a00 */
[----:B-1----:R-:W3:Y:S04]  /*60970*/  LDL.LU.64 R16, [R1+0xde0] ;  /* 0x000de00001107983 */ /* 0x002ee80000300a00 */
[----:B------:R-:W3:Y:S01]  /*60980*/  LDL.LU.64 R18, [R1+0xde8] ;  /* 0x000de80001127983 */ /* 0x000ee20000300a00 */
[----:B--2---:R-:W-:-:S15]  /*60990*/  HMMA.1688.F32.TF32 R12, R240, R120, R12 ;  /* 0x00000078f00c723c */ /* 0x004fde000008100c */
[----:B------:R-:W-:-:S04]  /*609a0*/  NOP ;  /* 0x0000000000007918 */ /* 0x000fc80000000000 */
[----:B------:R-:W-:Y:S01]  /*609b0*/  IMAD.MOV.U32 R146, RZ, RZ, R15 ;  /* 0x000000ffff927224 */ /* 0x000fe200078e000f */
[----:B------:R-:W-:Y:S01]  /*609c0*/  MOV R150, R13 ;  /* 0x0000000d00967202 */ /* 0x000fe20000000f00 */
[----:B------:R-:W-:Y:S02]  /*609d0*/  IMAD.MOV.U32 R151, RZ, RZ, R14 ;  /* 0x000000ffff977224 */ /* 0x000fe400078e000e */
[----:B------:R-:W-:Y:S02]  /*609e0*/  IMAD.MOV.U32 R138, RZ, RZ, R12 ;  /* 0x000000ffff8a7224 */ /* 0x000fe400078e000c */
[----:B------:R-:W2:Y:S04]  /*609f0*/  LDL.LU.64 R12, [R1+0xdd0] ;  /* 0x000dd000010c7983 */ /* 0x000ea80000300a00 */
[----:B------:R-:W2:Y:S01]  /*60a00*/  LDL.LU.64 R14, [R1+0xdd8] ;  /* 0x000dd800010e7983 */ /* 0x000ea20000300a00 */
[C---:B----4-:R-:W-:Y:S03]  /*60a10*/  HMMA.1688.F32.TF32 R4, R240.reuse, R116, R4 ;  /* 0x00000074f004723c */ /* 0x050fe60000081004 */
[----:B------:R1:W-:Y:S04]  /*60a20*/  STL [R1+0x6f6c], R146 ;  /* 0x006f6c9201007387 */ /* 0x0003e80000100800 */
[----:B------:R-:W-:Y:S04]  /*60a30*/  STL [R1+0x6f68], R151 ;  /* 0x006f689701007387 */ /* 0x000fe80000100800 */
[----:B------:R4:W-:Y:S04]  /*60a40*/  STL [R1+0x6f64], R138 ;  /* 0x006f648a01007387 */ /* 0x0009e80000100800 */
[----:B------:R1:W-:Y:S04]  /*60a50*/  STL [R1+0x6f60], R150 ;  /* 0x006f609601007387 */ /* 0x0003e80000100800 */
[----:B------:R-:W-:Y:S01]  /*60a60*/  MOV R130, R4 ;  /* 0x0000000400827202 */ /* 0x000fe20000000f00 */
[----:B------:R-:W-:Y:S01]  /*60a70*/  IMAD.MOV.U32 R131, RZ, RZ, R5 ;  /* 0x000000ffff837224 */ /* 0x000fe200078e0005 */
[----:B------:R-:W-:Y:S01]  /*60a80*/  MOV R135, R7 ;  /* 0x0000000700877202 */ /* 0x000fe20000000f00 */
[----:B------:R-:W-:Y:S01]  /*60a90*/  IMAD.MOV.U32 R134, RZ, RZ, R6 ;  /* 0x000000ffff867224 */ /* 0x000fe200078e0006 */
[----:B------:R-:W2:Y:S04]  /*60aa0*/  LDL.LU.64 R4, [R1+0xdc0] ;  /* 0x000dc00001047983 */ /* 0x000ea80000300a00 */
[----:B------:R-:W2:Y:S01]  /*60ab0*/  LDL.LU.64 R6, [R1+0xdc8] ;  /* 0x000dc80001067983 */ /* 0x000ea20000300a00 */
[C---:B---3--:R-:W-:Y:S08]  /*60ac0*/  HMMA.1688.F32.TF32 R24, R240.reuse, R104, R24 ;  /* 0x00000068f018723c */ /* 0x048ff00000081018 */
[C---:B------:R-:W-:Y:S08]  /*60ad0*/  HMMA.1688.F32.TF32 R20, R240.reuse, R100, R20 ;  /* 0x00000064f014723c */ /* 0x040ff00000081014 */
[C---:B------:R-:W-:Y:S03]  /*60ae0*/  HMMA.1688.F32.TF32 R16, R240.reuse, R96, R16 ;  /* 0x00000060f010723c */ /* 0x040fe60000081010 */
[----:B------:R-:W-:Y:S04]  /*60af0*/  STL [R1+0x9b0], R24 ;  /* 0x0009b01801007387 */ /* 0x000fe80000100800 */
[----:B------:R-:W-:Y:S04]  /*60b00*/  STL [R1+0x9bc], R27 ;  /* 0x0009bc1b01007387 */ /* 0x000fe80000100800 */
[----:B------:R-:W-:Y:S04]  /*60b10*/  STL.64 [R1+0x990], R20 ;  /* 0x0009901401007387 */ /* 0x000fe80000100a00 */
[----:B------:R-:W-:Y:S04]  /*60b20*/  STL.64 [R1+0x998], R22 ;  /* 0x0009981601007387 */ /* 0x000fe80000100a00 */
[----:B------:R-:W-:Y:S04]  /*60b30*/  STL.64 [R1+0x980], R16 ;  /* 0x0009801001007387 */ /* 0x000fe80000100a00 */
[----:B------:R-:W-:Y:S01]  /*60b40*/  STL [R1+0x422c], R239 ;  /* 0x00422cef01007387 */ /* 0x000fe20000100800 */
[C---:B--2---:R-:W-:Y:S08]  /*60b50*/  HMMA.1688.F32.TF32 R4, R240.reuse, R88, R4 ;  /* 0x00000058f004723c */ /* 0x044ff00000081004 */
[C---:B------:R-:W-:Y:S08]  /*60b60*/  HMMA.1688.F32.TF32 R32, R240.reuse, R112, R32 ;  /* 0x00000070f020723c */ /* 0x040ff00000081020 */
[C---:B------:R-:W-:Y:S01]  /*60b70*/  HMMA.1688.F32.TF32 R28, R240.reuse, R108, R28 ;  /* 0x0000006cf01c723c */ /* 0x040fe2000008101c */
[----:B------:R-:W-:Y:S01]  /*60b80*/  MOV R126, R25 ;  /* 0x00000019007e7202 */ /* 0x000fe20000000f00 */
[----:B------:R-:W-:Y:S01]  /*60b90*/  IMAD.MOV.U32 R127, RZ, RZ, R26 ;  /* 0x000000ffff7f7224 */ /* 0x000fe200078e001a */
[----:B------:R-:W-:Y:S04]  /*60ba0*/  STL.64 [R1+0x968], R6 ;  /* 0x0009680601007387 */ /* 0x000fe80000100a00 */
[----:B------:R-:W2:Y:S04]  /*60bb0*/  LDL.LU.64 R200, [R1+0x1880] ;  /* 0x0018800001c87983 */ /* 0x000ea80000300a00 */
[----:B------:R-:W2:Y:S04]  /*60bc0*/  LDL.LU.64 R202, [R1+0x1888] ;  /* 0x0018880001ca7983 */ /* 0x000ea80000300a00 */
[----:B------:R-:W3:Y:S04]  /*60bd0*/  LDL.LU.64 R184, [R1+0x1870] ;  /* 0x0018700001b87983 */ /* 0x000ee80000300a00 */
[----:B------:R-:W3:Y:S01]  /*60be0*/  LDL.LU.64 R186, [R1+0x1878] ;  /* 0x0018780001ba7983 */ /* 0x000ee20000300a00 */
[----:B-1----:R-:W-:Y:S01]  /*60bf0*/  IMAD.MOV.U32 R146, RZ, RZ, R32 ;  /* 0x000000ffff927224 */ /* 0x002fe200078e0020 */
[----:B----4-:R-:W-:Y:S01]  /*60c00*/  MOV R138, R34 ;  /* 0x00000022008a7202 */ /* 0x010fe20000000f00 */
[----:B------:R-:W-:Y:S01]  /*60c10*/  IMAD.MOV.U32 R151, RZ, RZ, R33 ;  /* 0x000000ffff977224 */ /* 0x000fe200078e0021 */
[----:B------:R-:W-:Y:S01]  /*60c20*/  HMMA.1688.F32.TF32 R12, R240, R92, R12 ;  /* 0x0000005cf00c723c */ /* 0x000fe2000008100c */
[----:B------:R-:W-:Y:S01]  /*60c30*/  IMAD.MOV.U32 R150, RZ, RZ, R35 ;  /* 0x000000ffff967224 */ /* 0x000fe200078e0023 */
[----:B------:R-:W-:Y:S01]  /*60c40*/  MOV R142, R29 ;  /* 0x0000001d008e7202 */ /* 0x000fe20000000f00 */
[----:B------:R-:W1:Y:S01]  /*60c50*/  LDSM.16.M88.4 R32, [R0+UR11+0x19800] ;  /* 0x0198000b0020783b */ /* 0x000e620008000200 */
[----:B------:R-:W-:-:S02]  /*60c60*/  IMAD.MOV.U32 R147, RZ, RZ, R28 ;  /* 0x000000ffff937224 */ /* 0x000fc400078e001c */
[----:B------:R-:W-:Y:S01]  /*60c70*/  IMAD.MOV.U32 R143, RZ, RZ, R30 ;  /* 0x000000ffff8f7224 */ /* 0x000fe200078e001e */
[----:B------:R-:W-:Y:S01]  /*60c80*/  LDSM.16.M88.4 R24, [R0+UR11+0x1a800] ;  /* 0x01a8000b0018783b */ /* 0x000fe20008000200 */
[----:B------:R-:W-:-:S03]  /*60c90*/  IMAD.MOV.U32 R139, RZ, RZ, R31 ;  /* 0x000000ffff8b7224 */ /* 0x000fc600078e001f */
[----:B------:R-:W4:Y:S04]  /*60ca0*/  LDSM.16.M88.4 R28, [R0+UR11+0x1a000] ;  /* 0x01a0000b001c783b */ /* 0x000f280008000200 */
[----:B------:R-:W1:Y:S04]  /*60cb0*/  LDSM.16.M88.4 R20, [R0+UR11+0x1b000] ;  /* 0x01b0000b0014783b */ /* 0x000e680008000200 */
[----:B------:R-:W2:Y:S04]  /*60cc0*/  LDL.LU.64 R196, [R1+0x1860] ;  /* 0x0018600001c47983 */ /* 0x000ea80000300a00 */
[----:B------:R-:W2:Y:S04]  /*60cd0*/  LDL.LU.64 R198, [R1+0x1868] ;  /* 0x0018680001c67983 */ /* 0x000ea80000300a00 */
[----:B------:R-:W-:Y:S01]  /*60ce0*/  STL [R1+0x6ee8], R86 ;  /* 0x006ee85601007387 */ /* 0x000fe20000100800 */
[----:B------:R-:W-:-:S03]  /*60cf0*/  LOP3.LUT R238, R8, 0x1c, RZ, 0xc0, !PT ;  /* 0x0000001c08ee7812 */ /* 0x000fc600078ec0ff */
[----:B------:R-:W-:Y:S01]  /*60d00*/  STL [R1+0x6ed4], R87 ;  /* 0x006ed45701007387 */ /* 0x000fe20000100800 */
[----:B------:R-:W-:-:S03]  /*60d10*/  LOP3.LUT R234, R8, 0x3, RZ, 0xc0, !PT ;  /* 0x0000000308ea7812 */ /* 0x000fc600078ec0ff */
[----:B------:R-:W-:Y:S01]  /*60d20*/  STL [R1+0x6eb8], R83 ;  /* 0x006eb85301007387 */ /* 0x000fe20000100800 */
[----:B------:R-:W-:-:S03]  /*60d30*/  IMAD.MOV.U32 R115, RZ, RZ, R12 ;  /* 0x000000ffff737224 */ /* 0x000fc600078e000c */
[----:B------:R-:W-:Y:S01]  /*60d40*/  STL [R1+0x6eb4], R78 ;  /* 0x006eb44e01007387 */ /* 0x000fe20000100800 */
[----:B------:R-:W-:Y:S01]  /*60d50*/  IMAD.MOV.U32 R122, RZ, RZ, R13 ;  /* 0x000000ffff7a7224 */ /* 0x000fe200078e000d */
[----:B------:R-:W-:Y:S02]  /*60d60*/  MOV R123, R14 ;  /* 0x0000000e007b7202 */ /* 0x000fe40000000f00 */
[----:B------:R-:W-:Y:S01]  /*60d70*/  STL [R1+0x6eb0], R79 ;  /* 0x006eb04f01007387 */ /* 0x000fe20000100800 */
[----:B------:R-:W-:-:S03]  /*60d80*/  IMAD.MOV.U32 R118, RZ, RZ, R15 ;  /* 0x000000ffff767224 */ /* 0x000fc600078e000f */
[----:B------:R-:W-:Y:S01]  /*60d90*/  STL [R1+0x6eac], R74 ;  /* 0x006eac4a01007387 */ /* 0x000fe20000100800 */
[----:B------:R-:W-:-:S03]  /*60da0*/  IMAD.MOV.U32 R110, RZ, RZ, R18 ;  /* 0x000000ffff6e7224 */ /* 0x000fc600078e0012 */
[----:B------:R-:W1:Y:S01]  /*60db0*/  LDSM.16.M88.4 R8, [R0+UR11+0x1e800] ;  /* 0x01e8000b0008783b */ /* 0x000e620008000200 */
[----:B------:R-:W-:-:S03]  /*60dc0*/  MOV R114, R19 ;  /* 0x0000001300727202 */ /* 0x000fc60000000f00 */
[----:B------:R-:W-:Y:S04]  /*60dd0*/  STL [R1+0x6ea8], R75 ;  /* 0x006ea84b01007387 */ /* 0x000fe80000100800 */
[----:B------:R-:W-:Y:S04]  /*60de0*/  STL [R1+0x6e88], R70 ;  /* 0x006e884601007387 */ /* 0x000fe80000100800 */
[----:B------:R-:W1:Y:S04]  /*60df0*/  LDSM.16.M88.4 R12, [R0+UR11+0x1f000] ;  /* 0x01f0000b000c783b */ /* 0x000e680008000200 */
[----:B------:R-:W-:Y:S04]  /*60e00*/  STL [R1+0x6e84], R71 ;  /* 0x006e844701007387 */ /* 0x000fe80000100800 */
[----:B------:R-:W-:Y:S04]  /*60e10*/  STL [R1+0x6e80], R66 ;  /* 0x006e804201007387 */ /* 0x000fe80000100800 */
[----:B------:R-:W1:Y:S04]  /*60e20*/  LDSM.16.M88.4 R16, [R0+UR11+0x1f800] ;  /* 0x01f8000b0010783b */ /* 0x000e680008000200 */
        /* <DEDUP_REMOVED lines=15> */
[----:B-1----:R-:W-:Y:S04]  /*60f20*/  STL [R1+0x6e34], R34 ;  /* 0x006e342201007387 */ /* 0x002fe80000100800 */
[----:B------:R-:W-:Y:S04]  /*60f30*/  STL [R1+0x6e30], R35 ;  /* 0x006e302301007387 */ /* 0x000fe80000100800 */
[----:B----4-:R-:W-:Y:S04]  /*60f40*/  STL [R1+0x6e0c], R30 ;  /* 0x006e0c1e01007387 */ /* 0x010fe80000100800 */
[----:B------:R-:W-:Y:S04]  /*60f50*/  STL [R1+0x6e08], R31 ;  /* 0x006e081f01007387 */ /* 0x000fe80000100800 */
[----:B------:R-:W-:Y:S04]  /*60f60*/  STL [R1+0x6dec], R26 ;  /* 0x006dec1a01007387 */ /* 0x000fe80000100800 */
[----:B------:R-:W-:Y:S04]  /*60f70*/  STL [R1+0x6de8], R27 ;  /* 0x006de81b01007387 */ /* 0x000fe80000100800 */
[----:B------:R-:W-:Y:S04]  /*60f80*/  STL [R1+0x6df0], R22 ;  /* 0x006df01601007387 */ /* 0x000fe80000100800 */
[----:B------:R-:W-:Y:S04]  /*60f90*/  STL [R1+0x6ddc], R23 ;  /* 0x006ddc1701007387 */ /* 0x000fe80000100800 */
[----:B------:R-:W-:Y:S04]  /*60fa0*/  STL.64 [R1+0x30], R212 ;  /* 0x000030d401007387 */ /* 0x000fe80000100a00 */
[----:B------:R-:W-:Y:S04]  /*60fb0*/  STL.64 [R1+0x38], R214 ;  /* 0x000038d601007387 */ /* 0x000fe80000100a00 */
[----:B------:R-:W-:Y:S04]  /*60fc0*/  STL.64 [R1+0x20], R228 ;  /* 0x000020e401007387 */ /* 0x000fe80000100a00 */
[----:B------:R-:W-:Y:S04]  /*60fd0*/  STL.64 [R1+0x28], R230 ;  /* 0x000028e601007387 */ /* 0x000fe80000100a00 */
[----:B------:R-:W-:Y:S04]  /*60fe0*/  STL [R1+0x6dd8], R250 ;  /* 0x006dd8fa01007387 */ /* 0x000fe80000100800 */
[----:B------:R-:W-:Y:S04]  /*60ff0*/  STL.64 [R1+0x10], R216 ;  /* 0x000010d801007387 */ /* 0x000fe80000100a00 */
[----:B------:R-:W-:Y:S04]  /*61000*/  STL.64 [R1+0x18], R218 ;  /* 0x000018da01007387 */ /* 0x000fe80000100a00 */
[----:B------:R-:W-:Y:S04]  /*61010*/  STL [R1+0x6dd4], R251 ;  /* 0x006dd4fb01007387 */ /* 0x000fe80000100800 */
[----:B------:R-:W-:Y:S04]  /*61020*/  STL.64 [R1], R224 ;  /* 0x000000e001007387 */ /* 0x000fe80000100a00 */
[----:B------:R-:W-:Y:S04]  /*61030*/  STL.64 [R1+0x8], R226 ;  /* 0x000008e201007387 */ /* 0x000fe80000100a00 */
        /* <DEDUP_REMOVED lines=8> */
[----:B------:R1:W-:Y:S01]  /*610c0*/  STL [R1+0x5f20], R0 ;  /* 0x005f200001007387 */ /* 0x0003e20000100800 */
[----:B------:R-:W-:Y:S01]  /*610d0*/  IMAD.MOV.U32 R2, RZ, RZ, R216 ;  /* 0x000000ffff027224 */ /* 0x000fe200078e00d8 */
[----:B------:R-:W-:Y:S01]  /*610e0*/  MOV R252, R217 ;  /* 0x000000d900fc7202 */ /* 0x000fe20000000f00 */
[----:B------:R-:W-:Y:S01]  /*610f0*/  IMAD.MOV.U32 R119, RZ, RZ, R4 ;  /* 0x000000ffff777224 */ /* 0x000fe200078e0004 */
[----:B------:R-:W-:Y:S01]  /*61100*/  MOV R111, R5 ;  /* 0x00000005006f7202 */ /* 0x000fe20000000f00 */
[----:B------:R-:W-:Y:S01]  /*61110*/  LDS R6, [R239+UR10+0x40400] ;  /* 0x0404000aef067984 */ /* 0x000fe20008000800 */
[C---:B---3--:R-:W-:Y:S08]  /*61120*/  HMMA.1688.F32.TF32 R184, R240.reuse, R80, R184 ;  /* 0x00000050f0b8723c */ /* 0x048ff000000810b8 */
[C---:B--2---:R-:W-:Y:S08]  /*61130*/  HMMA.1688.F32.TF32 R200, R240.reuse, R84, R200 ;  /* 0x00000054f0c8723c */ /* 0x044ff000000810c8 */
[----:B------:R-:W-:Y:S03]  /*61140*/  HMMA.1688.F32.TF32 R196, R240, R76, R196 ;  /* 0x0000004cf0c4723c */ /* 0x000fe600000810c4 */
[----:B------:R-:W-:Y:S01]  /*61150*/  IMAD.MOV.U32 R103, RZ, RZ, R184 ;  /* 0x000000ffff677224 */ /* 0x000fe200078e00b8 */
[----:B------:R-:W-:Y:S01]  /*61160*/  MOV R87, R185 ;  /* 0x000000b900577202 */ /* 0x000fe20000000f00 */
[----:B------:R-:W-:Y:S01]  /*61170*/  IMAD.MOV.U32 R98, RZ, RZ, R186 ;  /* 0x000000ffff627224 */ /* 0x000fe200078e00ba */
[----:B------:R-:W2:Y:S01]  /*61180*/  LDL.LU.64 R184, [R1+0x1850] ;  /* 0x0018500001b87983 */ /* 0x000ea20000300a00 */
[----:B------:R-:W-:-:S03]  /*61190*/  IMAD.MOV.U32 R99, RZ, RZ, R187 ;  /* 0x000000ffff637224 */ /* 0x000fc600078e00bb */
[----:B------:R-:W2:Y:S04]  /*611a0*/  LDL.LU.64 R186, [R1+0x1858] ;  /* 0x0018580001ba7983 */ /* 0x000ea80000300a00 */
[----:B------:R-:W3:Y:S04]  /*611b0*/  LDL.LU.64 R220, [R1+0x1840] ;  /* 0x0018400001dc7983 */ /* 0x000ee80000300a00 */
[----:B------:R-:W3:Y:S01]  /*611c0*/  LDL.LU.64 R222, [R1+0x1848] ;  /* 0x0018480001de7983 */ /* 0x000ee20000300a00 */
[----:B------:R-:W-:-:S03]  /*611d0*/  IMAD.MOV.U32 R86, RZ, RZ, R200 ;  /* 0x000000ffff567224 */ /* 0x000fc600078e00c8 */
[----:B------:R-:W4:Y:S01]  /*611e0*/  LDL.LU.64 R208, [R1+0x1830] ;  /* 0x0018300001d07983 */ /* 0x000f220000300a00 */
[----:B------:R-:W-:-:S03]  /*611f0*/  IMAD.MOV.U32 R102, RZ, RZ, R201 ;  /* 0x000000ffff667224 */ /* 0x000fc600078e00c9 */
[----:B------:R-:W4:Y:S01]  /*61200*/  LDL.LU.64 R210, [R1+0x1838] ;  /* 0x0018380001d27983 */ /* 0x000f220000300a00 */
[----:B------:R-:W-:Y:S01]  /*61210*/  MOV R106, R202 ;  /* 0x000000ca006a7202 */ /* 0x000fe20000000f00 */
[----:B------:R-:W-:Y:S02]  /*61220*/  IMAD.MOV.U32 R107, RZ, RZ, R203 ;  /* 0x000000ffff6b7224 */ /* 0x000fe400078e00cb */
[----:B------:R-:W4:Y:S04]  /*61230*/  LDL.LU.64 R204, [R1+0x1820] ;  /* 0x0018200001cc7983 */ /* 0x000f280000300a00 */
[----:B------:R-:W4:Y:S04]  /*61240*/  LDL.LU.64 R206, [R1+0x1828] ;  /* 0x0018280001ce7983 */ /* 0x000f280000300a00 */
[----:B------:R-:W4:Y:S04]  /*61250*/  LDL.LU.64 R200, [R1+0x1810] ;  /* 0x0018100001c87983 */ /* 0x000f280000300a00 */
[----:B------:R-:W4:Y:S01]  /*61260*/  LDL.LU.64 R202, [R1+0x1818] ;  /* 0x0018180001ca7983 */ /* 0x000f220000300a00 */
[----:B------:R-:W-:Y:S01]  /*61270*/  MOV R94, R196 ;  /* 0x000000c4005e7202 */ /* 0x000fe20000000f00 */
[----:B------:R-:W-:Y:S01]  /*61280*/  IMAD.MOV.U32 R95, RZ, RZ, R197 ;  /* 0x000000ffff5f7224 */ /* 0x000fe200078e00c5 */
[----:B------:R-:W-:Y:S01]  /*61290*/  MOV R91, R199 ;  /* 0x000000c7005b7202 */ /* 0x000fe20000000f00 */
[----:B------:R-:W-:Y:S01]  /*612a0*/  IMAD.MOV.U32 R90, RZ, RZ, R198 ;  /* 0x000000ffff5a7224 */ /* 0x000fe200078e00c6 */
[----:B------:R-:W4:Y:S04]  /*612b0*/  LDL.LU.64 R196, [R1+0x1800] ;  /* 0x0018000001c47983 */ /* 0x000f280000300a00 */
[----:B------:R-:W4:Y:S01]  /*612c0*/  LDL.LU.64 R198, [R1+0x1808] ;  /* 0x0018080001c67983 */ /* 0x000f220000300a00 */
[----:B------:R-:W-:Y:S01]  /*612d0*/  IMAD R234, R234, 0x120, R238 ;  /* 0x00000120eaea7824 */ /* 0x000fe200078e02ee */
[----:B-1----:R-:W-:Y:S01]  /*612e0*/  MOV R0, R213 ;  /* 0x000000d500007202 */ /* 0x002fe20000000f00 */
[----:B------:R-:W-:Y:S01]  /*612f0*/  IMAD.MOV.U32 R247, RZ, RZ, R228 ;  /* 0x000000fffff77224 */ /* 0x000fe200078e00e4 */
[----:B------:R-:W-:Y:S01]  /*61300*/  MOV R246, R229 ;  /* 0x000000e500f67202 */ /* 0x000fe20000000f00 */
[----:B------:R-:W-:Y:S01]  /*61310*/  LDS R4, [R239+UR10+0x40000] ;  /* 0x0400000aef047984 */ /* 0x000fe20008000800 */
[C---:B--2---:R-:W-:Y:S08]  /*61320*/  HMMA.1688.F32.TF32 R184, R240.reuse, R72, R184 ;  /* 0x00000048f0b8723c */ /* 0x044ff000000810b8 */
[C---:B---3--:R-:W-:Y:S08]  /*61330*/  HMMA.1688.F32.TF32 R220, R240.reuse, R68, R220 ;  /* 0x00000044f0dc723c */ /* 0x048ff000000810dc */
[----:B----4-:R-:W-:Y:S03]  /*61340*/  HMMA.1688.F32.TF32 R208, R240, R64, R208 ;  /* 0x00000040f0d0723c */ /* 0x010fe600000810d0 */
[----:B------:R-:W-:Y:S01]  /*61350*/  IMAD.MOV.U32 R83, RZ, RZ, R184 ;  /* 0x000000ffff537224 */ /* 0x000fe200078e00b8 */
[----:B------:R1:W-:Y:S01]  /*61360*/  STL [R1+0x924], R185 ;  /* 0x000924b901007387 */ /* 0x0003e20000100800 */
[----:B------:R-:W-:-:S03]  /*61370*/  IMAD.MOV.U32 R78, RZ, RZ, R186 ;  /* 0x000000ffff4e7224 */ /* 0x000fc600078e00ba */
[C---:B------:R-:W-:Y:S01]  /*61380*/  HMMA.1688.F32.TF32 R204, R240.reuse, R60, R204 ;  /* 0x0000003cf0cc723c */ /* 0x040fe200000810cc */
[----:B------:R-:W-:Y:S01]  /*61390*/  MOV R79, R187 ;  /* 0x000000bb004f7202 */ /* 0x000fe20000000f00 */
[----:B-1----:R-:W2:Y:S06]  /*613a0*/  LDL.LU.64 R184, [R1+0x17f0] ;  /* 0x0017f00001b87983 */ /* 0x002eac0000300a00 */
[----:B------:R-:W-:Y:S01]  /*613b0*/  HMMA.1688.F32.TF32 R200, R240, R56, R200 ;  /* 0x00000038f0c8723c */ /* 0x000fe200000810c8 */
[----:B------:R-:W2:Y:S04]  /*613c0*/  LDL.LU.64 R186, [R1+0x17f8] ;  /* 0x0017f80001ba7983 */ /* 0x000ea80000300a00 */
[----:B------:R-:W-:Y:S04]  /*613d0*/  STL.64 [R1+0x910], R220 ;  /* 0x000910dc01007387 */ /* 0x000fe80000100a00 */
[----:B------:R-:W-:Y:S04]  /*613e0*/  STL.64 [R1+0x918], R222 ;  /* 0x000918de01007387 */ /* 0x000fe80000100a00 */
[----:B------:R-:W-:Y:S04]  /*613f0*/  STL.64 [R1+0x900], R208 ;  /* 0x000900d001007387 */ /* 0x000fe80000100a00 */
[----:B------:R-:W-:Y:S02]  /*61400*/  STL.64 [R1+0x908], R210 ;  /* 0x000908d201007387 */ /* 0x000fe40000100a00 */
[----:B------:R-:W-:-:S02]  /*61410*/  MOV R46, R202 ;  /* 0x000000ca002e7202 */ /* 0x000fc40000000f00 */
[----:B------:R-:W-:Y:S01]  /*61420*/  STL [R1+0x8f0], R204 ;  /* 0x0008f0cc01007387 */ /* 0x000fe20000100800 */
[----:B------:R-:W-:-:S03]  /*61430*/  IMAD.MOV.U32 R47, RZ, RZ, R203 ;  /* 0x000000ffff2f7224 */ /* 0x000fc600078e00cb */
[----:B------:R-:W-:Y:S04]  /*61440*/  STL [R1+0x8fc], R207 ;  /* 0x0008fccf01007387 */ /* 0x000fe80000100800 */
[----:B------:R1:W-:Y:S04]  /*61450*/  STL.64 [R1+0x8d0], R200 ;  /* 0x0008d0c801007387 */ /* 0x0003e80000100a00 */
[----:B-1----:R-:W3:Y:S04]  /*61460*/  LDL.LU.64 R200, [R1+0x17e0] ;  /* 0x0017e00001c87983 */ /* 0x002ee80000300a00 */
[----:B------:R-:W3:Y:S01]  /*61470*/  LDL.LU.64 R202, [R1+0x17e8] ;  /* 0x0017e80001ca7983 */ /* 0x000ee20000300a00 */
[----:B------:R-:W-:Y:S01]  /*61480*/  HMMA.1688.F32.TF32 R196, R240, R52, R196 ;  /* 0x00000034f0c4723c */ /* 0x000fe200000810c4 */
[----:B------:R-:W-:-:S02]  /*61490*/  IMAD.MOV.U32 R74, RZ, RZ, R205 ;  /* 0x000000ffff4a7224 */ /* 0x000fc400078e00cd */
[----:B------:R-:W-:-:S15]  /*614a0*/  IMAD.MOV.U32 R75, RZ, RZ, R206 ;  /* 0x000000ffff4b7224 */ /* 0x000fde00078e00ce */
[----:B------:R-:W-:Y:S01]  /*614b0*/  NOP ;  /* 0x0000000000007918 */ /* 0x000fe20000000000 */
[----:B------:R-:W-:Y:S01]  /*614c0*/  IMAD.MOV.U32 R50, RZ, RZ, R196 ;  /* 0x000000ffff327224 */ /* 0x000fe200078e00c4 */
[----:B------:R-:W-:Y:S01]  /*614d0*/  MOV R51, R197 ;  /* 0x000000c500337202 */ /* 0x000fe20000000f00 */
[----:B------:R-:W-:Y:S01]  /*614e0*/  IMAD.MOV.U32 R54, RZ, RZ, R198 ;  /* 0x000000ffff367224 */ /* 0x000fe200078e00c6 */
[----:B------:R-:W4:Y:S01]  /*614f0*/  LDL.LU.64 R196, [R1+0x17d0] ;  /* 0x0017d00001c47983 */ /* 0x000f220000300a00 */
[----:B------:R-:W-:-:S03]  /*61500*/  IMAD.MOV.U32 R55, RZ, RZ, R199 ;  /* 0x000000ffff377224 */ /* 0x000fc600078e00c7 */
[----:B------:R-:W4:Y:S01]  /*61510*/  LDL.LU.64 R198, [R1+0x17d8] ;  /* 0x0017d80001c67983 */ /* 0x000f220000300a00 */
[----:B--2---:R-:W-:-:S15]  /*61520*/  HMMA.1688.F32.TF32 R184, R240, R48, R184 ;  /* 0x00000030f0b8723c */ /* 0x004fde00000810b8 */
[----:B------:R-:W-:-:S04]  /*61530*/  NOP ;  /* 0x0000000000007918 */ /* 0x000fc80000000000 */
[----:B------:R-:W-:Y:S01]  /*61540*/  MOV R58, R184 ;  /* 0x000000b8003a7202 */ /* 0x000fe20000000f00 */
[----:B------:R-:W-:Y:S01]  /*61550*/  IMAD.MOV.U32 R70, RZ, RZ, R185 ;  /* 0x000000ffff467224 */ /* 0x000fe200078e00b9 */
[----:B------:R-:W-:Y:S01]  /*61560*/  MOV R66, R187 ;  /* 0x000000bb00427202 */ /* 0x000fe20000000f00 */
[----:B------:R-:W-:Y:S01]  /*61570*/  IMAD.MOV.U32 R71, RZ, RZ, R186 ;  /* 0x000000ffff477224 */ /* 0x000fe200078e00ba */
[----:B------:R-:W2:Y:S04]  /*61580*/  LDL.LU.64 R184, [R1+0x17c0] ;  /* 0x0017c00001b87983 */ /* 0x000ea80000300a00 */
[----:B------:R-:W2:Y:S04]  /*61590*/  LDL.LU.64 R186, [R1+0x17c8] ;  /* 0x0017c80001ba7983 */ /* 0x000ea80000300a00 */
[----:B------:R-:W2:Y:S04]  /*615a0*/  LDL.LU.64 R204, [R1+0x17b0] ;  /* 0x0017b00001cc7983 */ /* 0x000ea80000300a00 */
[----:B------:R-:W2:Y:S04]  /*615b0*/  LDL.LU.64 R206, [R1+0x17b8] ;  /* 0x0017b80001ce7983 */ /* 0x000ea80000300a00 */
[----:B------:R-:W2:Y:S04]  /*615c0*/  LDL.LU.64 R220, [R1+0x1890] ;  /* 0x0018900001dc7983 */ /* 0x000ea80000300a00 */
[----:B------:R-:W2:Y:S01]  /*615d0*/  LDL.LU.64 R222, [R1+0x1898] ;  /* 0x0018980001de7983 */ /* 0x000ea20000300a00 */
[----:B---3--:R-:W-:Y:S03]  /*615e0*/  HMMA.1688.F32.TF32 R200, R240, R44, R200 ;  /* 0x0000002cf0c8723c */ /* 0x008fe600000810c8 */
[----:B------:R-:W3:Y:S04]  /*615f0*/  LDL.LU.64 R208, [R1+0x18c0] ;  /* 0x0018c00001d07983 */ /* 0x000ee80000300a00 */
[----:B------:R-:W3:-:S12]  /*61600*/  LDL.LU.64 R210, [R1+0x18c8] ;  /* 0x0018c80001d27983 */ /* 0x000ed80000300a00 */
[----:B------:R-:W-:Y:S01]  /*61610*/  IMAD.MOV.U32 R67, RZ, RZ, R200 ;  /* 0x000000ffff437224 */ /* 0x000fe200078e00c8 */
[----:B------:R-:W-:Y:S01]  /*61620*/  MOV R62, R202 ;  /* 0x000000ca003e7202 */ /* 0x000fe20000000f00 */
[----:B------:R-:W-:Y:S02]  /*61630*/  IMAD.MOV.U32 R59, RZ, RZ, R201 ;  /* 0x000000ffff3b7224 */ /* 0x000fe400078e00c9 */
[----:B------:R-:W-:Y:S01]  /*61640*/  IMAD.MOV.U32 R63, RZ, RZ, R203 ;  /* 0x000000ffff3f7224 */ /* 0x000fe200078e00cb */
[----:B------:R-:W3:Y:S04]  /*61650*/  LDL.LU.64 R200, [R1+0x1900] ;  /* 0x0019000001c87983 */ /* 0x000ee80000300a00 */
[----:B------:R-:W3:Y:S01]  /*61660*/  LDL.LU.64 R202, [R1+0x1908] ;  /* 0x0019080001ca7983 */ /* 0x000ee20000300a00 */
[----:B----4-:R-:W-:-:S15]  /*61670*/  HMMA.1688.F32.TF32 R196, R240, R40, R196 ;  /* 0x00000028f0c4723c */ /* 0x010fde00000810c4 */
[----:B------:R-:W-:-:S04]  /*61680*/  NOP ;  /* 0x0000000000007918 */ /* 0x000fc80000000000 */
[----:B------:R-:W-:Y:S04]  /*61690*/  STL.64 [R1+0x880], R196 ;  /* 0x000880c401007387 */ /* 0x000fe80000100a00 */
[----:B------:R1:W-:Y:S04]  /*616a0*/  STL.64 [R1+0x888], R198 ;  /* 0x000888c601007387 */ /* 0x0003e80000100a00 */
[----:B-1----:R-:W4:Y:S04]  /*616b0*/  LDL.LU.64 R198, [R1+0x7348] ;  /* 0x0073480001c67983 */ /* 0x002f280000300a00 */
[----:B------:R-:W4:Y:S01]  /*616c0*/  LDL.LU.64 R196, [R1+0x7340] ;  /* 0x0073400001c47983 */ /* 0x000f220000300a00 */
[C---:B--2---:R-:W-:Y:S08]  /*616d0*/  HMMA.1688.F32.TF32 R184, R240.reuse, R36, R184 ;  /* 0x00000024f0b8723c */ /* 0x044ff000000810b8 */
[C---:B------:R-:W-:Y:S08]  /*616e0*/  HMMA.1688.F32.TF32 R204, R240.reuse, R32, R204 ;  /* 0x00000020f0cc723c */ /* 0x040ff000000810cc */
[C---:B------:R-:W-:Y:S08]  /*616f0*/  HMMA.1688.F32.TF32 R220, R240.reuse, R28, R220 ;  /* 0x0000001cf0dc723c */ /* 0x040ff000000810dc */
[C---:B---3--:R-:W-:Y:S01]  /*61700*/  HMMA.1688.F32.TF32 R208, R240.reuse, R24, R208 ;  /* 0x00000018f0d0723c */ /* 0x048fe200000810d0 */
[----:B------:R-:W-:Y:S04]  /*61710*/  STL.64 [R1+0x870], R184 ;  /* 0x000870b801007387 */ /* 0x000fe80000100a00 */
[----:B------:R1:W-:Y:S04]  /*61720*/  STL.64 [R1+0x878], R186 ;  /* 0x000878ba01007387 */ /* 0x0003e80000100a00 */
[----:B-1----:R-:W2:Y:S01]  /*61730*/  LDL.LU.64 R186, [R1+0x7338] ;  /* 0x0073380001ba7983 */ /* 0x002ea20000300a00 */
[----:B------:R-:W-:Y:S03]  /*61740*/  HMMA.1688.F32.TF32 R200, R240, R20, R200 ;  /* 0x00000014f0c8723c */ /* 0x000fe600000810c8 */
[----:B------:R-:W3:Y:S04]  /*61750*/  LDL.LU.64 R184, [R1+0x7330] ;  /* 0x0073300001b87983 */ /* 0x000ee80000300a00 */
[----:B------:R-:W-:Y:S04]  /*61760*/  STL.64 [R1+0x860], R204 ;  /* 0x000860cc01007387 */ /* 0x000fe80000100a00 */
[----:B------:R1:W-:Y:S01]  /*61770*/  STL.64 [R1+0x868], R206 ;  /* 0x000868ce01007387 */ /* 0x0003e20000100a00 */
[----:B------:R-:W-:Y:S01]  /*61780*/  IMAD.MOV.U32 R251, RZ, RZ, R211 ;  /* 0x000000fffffb7224 */ /* 0x000fe200078e00d3 */
[----:B------:R-:W-:Y:S01]  /*61790*/  MOV R250, R210 ;  /* 0x000000d200fa7202 */ /* 0x000fe20000000f00 */
[----:B------:R-:W-:Y:S01]  /*617a0*/  IMAD.MOV.U32 R23, RZ, RZ, R208 ;  /* 0x000000ffff177224 */ /* 0x000fe200078e00d0 */
[----:B-1----:R-:W2:Y:S04]  /*617b0*/  LDL.LU.64 R206, [R1+0x7328] ;  /* 0x0073280001ce7983 */ /* 0x002ea80000300a00 */
[----:B------:R-:W2:Y:S04]  /*617c0*/  LDL.LU.64 R204, [R1+0x7320] ;  /* 0x0073200001cc7983 */ /* 0x000ea80000300a00 */
[----:B------:R1:W-:Y:S04]  /*617d0*/  STL.64 [R1+0x850], R220 ;  /* 0x000850dc01007387 */ /* 0x0003e80000100a00 */
[----:B------:R4:W-:Y:S04]  /*617e0*/  STL.64 [R1+0x858], R222 ;  /* 0x000858de01007387 */ /* 0x0009e80000100a00 */
[----:B-1----:R-:W2:Y:S04]  /*617f0*/  LDL.LU.64 R220, [R1+0x1940] ;  /* 0x0019400001dc7983 */ /* 0x002ea80000300a00 */
[----:B----4-:R-:W2:Y:S04]  /*61800*/  LDL.LU.64 R222, [R1+0x1948] ;  /* 0x0019480001de7983 */ /* 0x010ea80000300a00 */
[----:B------:R1:W-:Y:S01]  /*61810*/  STL [R1+0x844], R209 ;  /* 0x000844d101007387 */ /* 0x0003e20000100800 */
[----:B------:R-:W-:Y:S01]  /*61820*/  IMAD.MOV.U32 R22, RZ, RZ, R201 ;  /* 0x000000ffff167224 */ /* 0x000fe200078e00c9 */
[----:B------:R-:W-:Y:S01]  /*61830*/  MOV R26, R202 ;  /* 0x000000ca001a7202 */ /* 0x000fe20000000f00 */
[----:B------:R-:W-:Y:S01]  /*61840*/  IMAD.MOV.U32 R27, RZ, RZ, R203 ;  /* 0x000000ffff1b7224 */ /* 0x000fe200078e00cb */
[----:B-1----:R-:W4:Y:S04]  /*61850*/  LDL.LU.64 R208, [R1+0x7318] ;  /* 0x0073180001d07983 */ /* 0x002f280000300a00 */
[----:B------:R-:W-:Y:S04]  /*61860*/  STL [R1+0x6e48], R251 ;  /* 0x006e48fb01007387 */ /* 0x000fe80000100800 */
[----:B------:R-:W-:Y:S04]  /*61870*/  STL [R1+0x6e14], R250 ;  /* 0x006e14fa01007387 */ /* 0x000fe80000100800 */
[----:B------:R-:W-:Y:S04]  /*61880*/  STL [R1+0x6e10], R23 ;  /* 0x006e101701007387 */ /* 0x000fe80000100800 */
[----:B------:R1:W-:Y:S04]  /*61890*/  STL [R1+0x830], R200 ;  /* 0x000830c801007387 */ /* 0x0003e80000100800 */
[----:B-1----:R-:W3:Y:S04]  /*618a0*/  LDL.LU.64 R200, [R1+0x1970] ;  /* 0x0019700001c87983 */ /* 0x002ee80000300a00 */
[----:B------:R-:W3:Y:S01]  /*618b0*/  LDL.LU.64 R202, [R1+0x1978] ;  /* 0x0019780001ca7983 */ /* 0x000ee20000300a00 */
[----:B------:R-:W-:-:S03]  /*618c0*/  IMAD.MOV.U32 R238, RZ, RZ, R212 ;  /* 0x000000ffffee7224 */ /* 0x000fc600078e00d4 */
[----:B------:R1:W-:Y:S04]  /*618d0*/  STL [R1+0x6e54], R27 ;  /* 0x006e541b01007387 */ /* 0x0003e80000100800 */
[----:B------:R1:W-:Y:S04]  /*618e0*/  STL [R1+0x6e50], R26 ;  /* 0x006e501a01007387 */ /* 0x0003e80000100800 */
[----:B------:R-:W-:Y:S04]  /*618f0*/  STL [R1+0x6e4c], R22 ;  /* 0x006e4c1601007387 */ /* 0x000fe80000100800 */
[----:B------:R-:W4:Y:S01]  /*61900*/  LDL.LU.64 R214, [R1+0x7310] ;  /* 0x0073100001d67983 */ /* 0x000f220000300a00 */
[----:B--2---:R-:W-:Y:S03]  /*61910*/  HMMA.1688.F32.TF32 R220, R240, R212, R220 ;  /* 0x000000d4f0dc723c */ /* 0x004fe600000810dc */
[----:B------:R-:W2:-:S15]  /*61920*/  LDL.LU.64 R212, [R1+0x7308] ;  /* 0x0073080001d47983 */ /* 0x000e9e0000300a00 */
[----:B------:R-:W-:Y:S01]  /*61930*/  NOP ;  /* 0x0000000000007918 */ /* 0x000fe20000000000 */
[----:B------:R-:W-:Y:S01]  /*61940*/  IMAD.MOV.U32 R31, RZ, RZ, R223 ;  /* 0x000000ffff1f7224 */ /* 0x000fe200078e00df */
[----:B------:R-:W-:Y:S01]  /*61950*/  MOV R30, R222 ;  /* 0x000000de001e7202 */ /* 0x000fe20000000f00 */
[----:B------:R-:W-:Y:S02]  /*61960*/  IMAD.MOV.U32 R250, RZ, RZ, R220 ;  /* 0x000000fffffa7224 */ /* 0x000fe400078e00dc */
[----:B------:R-:W-:Y:S02]  /*61970*/  IMAD.MOV.U32 R23, RZ, RZ, R221 ;  /* 0x000000ffff177224 */ /* 0x000fe400078e00dd */
[----:B------:R-:W2:Y:S04]  /*61980*/  LDL.LU.64 R220, [R1+0x1960] ;  /* 0x0019600001dc7983 */ /* 0x000ea80000300a00 */
[----:B------:R-:W2:Y:S01]  /*61990*/  LDL.LU.64 R222, [R1+0x1968] ;  /* 0x0019680001de7983 */ /* 0x000ea20000300a00 */
[----:B---3--:R-:W-:Y:S03]  /*619a0*/  HMMA.1688.F32.TF32 R200, R240, R228, R200 ;  /* 0x000000e4f0c8723c */ /* 0x008fe600000810c8 */
[----:B------:R-:W-:Y:S04]  /*619b0*/  STL [R1+0x6e64], R31 ;  /* 0x006e641f01007387 */ /* 0x000fe80000100800 */
[----:B------:R-:W-:Y:S04]  /*619c0*/  STL [R1+0x6e60], R30 ;  /* 0x006e601e01007387 */ /* 0x000fe80000100800 */
[----:B------:R3:W-:Y:S04]  /*619d0*/  STL [R1+0x6e5c], R23 ;  /* 0x006e5c1701007387 */ /* 0x0007e80000100800 */
[----:B------:R1:W-:Y:S04]  /*619e0*/  STL [R1+0x6e58], R250 ;  /* 0x006e58fa01007387 */ /* 0x0003e80000100800 */
[----:B------:R-:W3:Y:S01]  /*619f0*/  LDL.LU.64 R228, [R1+0x1950] ;  /* 0x0019500001e47983 */ /* 0x000ee20000300a00 */
[----:B------:R-:W-:Y:S01]  /*61a00*/  IMAD.MOV.U32 R38, RZ, RZ, R200 ;  /* 0x000000ffff267224 */ /* 0x000fe200078e00c8 */
[----:B------:R-:W-:Y:S01]  /*61a10*/  MOV R34, R202 ;  /* 0x000000ca00227202 */ /* 0x000fe20000000f00 */
[----:B------:R-:W-:Y:S01]  /*61a20*/  IMAD.MOV.U32 R39, RZ, RZ, R201 ;  /* 0x000000ffff277224 */ /* 0x000fe200078e00c9 */
[----:B------:R-:W3:Y:S01]  /*61a30*/  LDL.LU.64 R230, [R1+0x1958] ;  /* 0x0019580001e67983 */ /* 0x000ee20000300a00 */
[----:B------:R-:W-:-:S03]  /*61a40*/  IMAD.MOV.U32 R35, RZ, RZ, R203 ;  /* 0x000000ffff237224 */ /* 0x000fc600078e00cb */
[----:B------:R-:W4:Y:S04]  /*61a50*/  LDL.LU.64 R200, [R1+0x1930] ;  /* 0x0019300001c87983 */ /* 0x000f280000300a00 */
[----:B------:R-:W4:Y:S04]  /*61a60*/  LDL.LU.64 R202, [R1+0x1938] ;  /* 0x0019380001ca7983 */ /* 0x000f280000300a00 */
[----:B------:R1:W-:Y:S04]  /*61a70*/  STL [R1+0x6e6c], R39 ;  /* 0x006e6c2701007387 */ /* 0x0003e80000100800 */
[----:B------:R1:W-:Y:S04]  /*61a80*/  STL [R1+0x6e68], R38 ;  /* 0x006e682601007387 */ /* 0x0003e80000100800 */
[----:B------:R-:W4:Y:S01]  /*61a90*/  LDL.LU.64 R218, [R1+0x7300] ;  /* 0x0073000001da7983 */ /* 0x000f220000300a00 */
[----:B------:R-:W-:Y:S01]  /*61aa0*/  IMAD.MOV.U32 R211, RZ, RZ, R224 ;  /* 0x000000ffffd37224 */ /* 0x000fe200078e00e0 */
[----:B------:R-:W-:Y:S01]  /*61ab0*/  MOV R210, R225 ;  /* 0x000000e100d27202 */ /* 0x000fe20000000f00 */
[----:B--2---:R-:W-:Y:S01]  /*61ac0*/  HMMA.1688.F32.TF32 R220, R240, R216, R220 ;  /* 0x000000d8f0dc723c */ /* 0x004fe200000810dc */
[----:B------:R-:W2:-:S15]  /*61ad0*/  LDL.LU.64 R216, [R1+0x72f8] ;  /* 0x0072f80001d87983 */ /* 0x000e9e0000300a00 */
[----:B------:R-:W-:-:S03]  /*61ae0*/  NOP ;  /* 0x0000000000007918 */ /* 0x000fc60000000000 */
[----:B-1----:R-:W-:Y:S01]  /*61af0*/  MOV R27, R222 ;  /* 0x000000de001b7202 */ /* 0x002fe20000000f00 */
[----:B------:R-:W-:Y:S01]  /*61b00*/  IMAD.MOV.U32 R26, RZ, RZ, R223 ;  /* 0x000000ffff1a7224 */ /* 0x000fe200078e00df */
[C---:B---3--:R-:W-:Y:S08]  /*61b10*/  HMMA.1688.F32.TF32 R228, R240.reuse, R224, R228 ;  /* 0x000000e0f0e4723c */ /* 0x048ff000000810e4 */
[----:B----4-:R-:W-:Y:S01]  /*61b20*/  HMMA.1688.F32.TF32 R200, R240, R248, R200 ;  /* 0x000000f8f0c8723c */ /* 0x010fe200000810c8 */
[----:B------:R-:W-:Y:S01]  /*61b30*/  IMAD.MOV.U32 R23, RZ, RZ, R220 ;  /* 0x000000ffff177224 */ /* 0x000fe200078e00dc */
[----:B------:R-:W3:Y:S01]  /*61b40*/  LDL.LU.64 R222, [R1+0x72f0] ;  /* 0x0072f00001de7983 */ /* 0x000ee20000300a00 */
[----:B------:R-:W-:-:S03]  /*61b50*/  IMAD.MOV.U32 R250, RZ, RZ, R221 ;  /* 0x000000fffffa7224 */ /* 0x000fc600078e00dd */
[----:B------:R-:W4:Y:S04]  /*61b60*/  LDL.LU.64 R220, [R1+0x72e8] ;  /* 0x0072e80001dc7983 */ /* 0x000f280000300a00 */
[----:B------:R-:W2:Y:S01]  /*61b70*/  LDL.LU.64 R226, [R1+0x72e0] ;  /* 0x0072e00001e27983 */ /* 0x000ea20000300a00 */
[----:B------:R-:W-:Y:S01]  /*61b80*/  MOV R31, R230 ;  /* 0x000000e6001f7202 */ /* 0x000fe20000000f00 */
[----:B------:R-:W-:Y:S02]  /*61b90*/  IMAD.MOV.U32 R30, RZ, RZ, R231 ;  /* 0x000000ffff1e7224 */ /* 0x000fe400078e00e7 */
[----:B------:R-:W2:Y:S01]  /*61ba0*/  LDL.LU.64 R224, [R1+0x72d8] ;  /* 0x0072d80001e07983 */ /* 0x000ea20000300a00 */
[----:B------:R-:W-:Y:S02]  /*61bb0*/  IMAD.MOV.U32 R39, RZ, RZ, R228 ;  /* 0x000000ffff277224 */ /* 0x000fe400078e00e4 */
[----:B------:R-:W-:Y:S01]  /*61bc0*/  IMAD.MOV.U32 R38, RZ, RZ, R229 ;  /* 0x000000ffff267224 */ /* 0x000fe200078e00e5 */
[----:B------:R-:W2:Y:S01]  /*61bd0*/  LDL.LU.64 R230, [R1+0x72d0] ;  /* 0x0072d00001e67983 */ /* 0x000ea20000300a00 */
[----:B------:R-:W-:Y:S01]  /*61be0*/  IMAD.MOV.U32 R22, RZ, RZ, R200 ;  /* 0x000000ffff167224 */ /* 0x000fe200078e00c8 */
[----:B------:R-:W-:Y:S01]  /*61bf0*/  MOV R251, R201 ;  /* 0x000000c900fb7202 */ /* 0x000fe20000000f00 */
[----:B------:R-:W-:Y:S01]  /*61c00*/  IMAD.MOV.U32 R42, RZ, RZ, R202 ;  /* 0x000000ffff2a7224 */ /* 0x000fe200078e00ca */
[----:B------:R-:W2:Y:S01]  /*61c10*/  LDL.LU.64 R228, [R1+0x72c8] ;  /* 0x0072c80001e47983 */ /* 0x000ea20000300a00 */
[----:B------:R-:W-:-:S03]  /*61c20*/  IMAD.MOV.U32 R43, RZ, RZ, R203 ;  /* 0x000000ffff2b7224 */ /* 0x000fc600078e00cb */
[----:B------:R-:W2:Y:S04]  /*61c30*/  LDL.LU.64 R200, [R1+0x18f0] ;  /* 0x0018f00001c87983 */ /* 0x000ea80000300a00 */
[----:B------:R-:W2:Y:S04]  /*61c40*/  LDL.LU.64 R202, [R1+0x18f8] ;  /* 0x0018f80001ca7983 */ /* 0x000ea80000300a00 */
[----:B------:R-:W-:Y:S04]  /*61c50*/  STL.64 [R1+0x72a0], R22 ;  /* 0x0072a01601007387 */ /* 0x000fe80000100a00 */
[----:B------:R1:W-:Y:S04]  /*61c60*/  STL.64 [R1+0x7298], R20 ;  /* 0x0072981401007387 */ /* 0x0003e80000100a00 */
[----:B-1----:R-:W2:Y:S04]  /*61c70*/  LDL.LU.64 R20, [R1+0x1910] ;  /* 0x0019100001147983 */ /* 0x002ea80000300a00 */
[----:B------:R-:W2:Y:S04]  /*61c80*/  LDL.LU.64 R22, [R1+0x1918] ;  /* 0x0019180001167983 */ /* 0x000ea80000300a00 */
[----:B------:R-:W-:Y:S04]  /*61c90*/  STL.64 [R1+0x7218], R250 ;  /* 0x007218fa01007387 */ /* 0x000fe80000100a00 */
[----:B------:R1:W-:Y:S04]  /*61ca0*/  STL.64 [R1+0x7210], R248 ;  /* 0x007210f801007387 */ /* 0x0003e80000100a00 */
[----:B-1----:R-:W3:Y:S04]  /*61cb0*/  LDL.LU.64 R248, [R1+0x1920] ;  /* 0x0019200001f87983 */ /* 0x002ee80000300a00 */
[----:B------:R-:W3:Y:S04]  /*61cc0*/  LDL.LU.64 R250, [R1+0x1928] ;  /* 0x0019280001fa7983 */ /* 0x000ee80000300a00 */
[----:B------:R-:W-:Y:S01]  /*61cd0*/  STL.64 [R1+0x7208], R244 ;  /* 0x007208f401007387 */ /* 0x000fe20000100a00 */
[C---:B--2---:R-:W-:Y:S08]  /*61ce0*/  HMMA.1688.F32.TF32 R20, R240.reuse, R8, R20 ;  /* 0x00000008f014723c */ /* 0x044ff00000081014 */
[----:B---3--:R-:W-:Y:S11]  /*61cf0*/  HMMA.1688.F32.TF32 R248, R240, R244, R248 ;  /* 0x000000f4f0f8723c */ /* 0x008ff600000810f8 */
[----:B------:R-:W-:Y:S01]  /*61d00*/  MOV R15, R20 ;  /* 0x00000014000f7202 */ /* 0x000fe20000000f00 */
[----:B------:R-:W-:-:S02]  /*61d10*/  IMAD.MOV.U32 R18, RZ, RZ, R22 ;  /* 0x000000ffff127224 */ /* 0x000fc400078e0016 */
[----:B------:R-:W-:-:S05]  /*61d20*/  IMAD.MOV.U32 R19, RZ, RZ, R23 ;  /* 0x000000ffff137224 */ /* 0x000fca00078e0017 */
[----:B------:R-:W-:Y:S04]  /*61d30*/  STL.64 [R1+0x7d0], R248 ;  /* 0x0007d0f801007387 */ /* 0x000fe80000100a00 */
[----:B------:R-:W-:Y:S04]  /*61d40*/  STL.64 [R1+0x7d8], R250 ;  /* 0x0007d8fa01007387 */ /* 0x000fe80000100a00 */
[----:B------:R1:W-:Y:S04]  /*61d50*/  STL [R1+0x7c4], R21 ;  /* 0x0007c41501007387 */ /* 0x0003e80000100800 */
[----:B-1----:R-:W2:Y:S04]  /*61d60*/  LDL.LU.64 R20, [R1+0x1420] ;  /* 0x0014200001147983 */ /* 0x002ea80000300a00 */
[----:B------:R-:W2:Y:S01]  /*61d70*/  LDL.LU.64 R22, [R1+0x1428] ;  /* 0x0014280001167983 */ /* 0x000ea20000300a00 */
[----:B------:R-:W-:Y:S03]  /*61d80*/  HMMA.1688.F32.TF32 R200, R240, R12, R200 ;  /* 0x0000000cf0c8723c */ /* 0x000fe600000810c8 */
[----:B------:R-:W-:Y:S04]  /*61d90*/  STL [R1+0x6db4], R19 ;  /* 0x006db41301007387 */ /* 0x000fe80000100800 */
[----:B------:R-:W-:Y:S04]  /*61da0*/  STL [R1+0x6db0], R18 ;  /* 0x006db01201007387 */ /* 0x000fe80000100800 */
[----:B------:R-:W-:Y:S08]  /*61db0*/  STL [R1+0x6dac], R15 ;  /* 0x006dac0f01007387 */ /* 0x000ff00000100800 */
[----:B------:R-:W-:Y:S01]  /*61dc0*/  IMAD.MOV.U32 R11, RZ, RZ, R203 ;  /* 0x000000ffff0b7224 */ /* 0x000fe200078e00cb */
[----:B------:R-:W-:Y:S01]  /*61dd0*/  STL [R1+0x7b0], R200 ;  /* 0x0007b0c801007387 */ /* 0x000fe20000100800 */
[----:B------:R-:W-:-:S03]  /*61de0*/  IMAD.MOV.U32 R10, RZ, RZ, R202 ;  /* 0x000000ffff0a7224 */ /* 0x000fc600078e00ca */
[----:B------:R-:W3:Y:S04]  /*61df0*/  LDL.LU.64 R248, [R1+0x13f0] ;  /* 0x0013f00001f87983 */ /* 0x000ee80000300a00 */
[----:B------:R-:W3:Y:S04]  /*61e00*/  LDL.LU.64 R250, [R1+0x13f8] ;  /* 0x0013f80001fa7983 */ /* 0x000ee80000300a00 */
[----:B------:R-:W-:Y:S04]  /*61e10*/  STL [R1+0x6dc0], R11 ;  /* 0x006dc00b01007387 */ /* 0x000fe80000100800 */
[----:B------:R-:W-:Y:S04]  /*61e20*/  STL [R1+0x6dbc], R10 ;  /* 0x006dbc0a01007387 */ /* 0x000fe80000100800 */
[----:B------:R1:W-:Y:S04]  /*61e30*/  STL.64 [R1+0x7200], R8 ;  /* 0x0072000801007387 */ /* 0x0003e80000100a00 */
[----:B-1----:R-:W3:Y:S04]  /*61e40*/  LDL.LU.64 R8, [R1+0x1410] ;  /* 0x0014100001087983 */ /* 0x002ee80000300a00 */
[----:B------:R-:W3:Y:S01]  /*61e50*/  LDL.LU.64 R10, [R1+0x1418] ;  /* 0x00141800010a7983 */ /* 0x000ee20000300a00 */
[----:B------:R-:W-:-:S05]  /*61e60*/  MOV R14, R201 ;  /* 0x000000c9000e7202 */ /* 0x000fca0000000f00 */
[----:B------:R-:W-:Y:S04]  /*61e70*/  STL [R1+0x6db8], R14 ;  /* 0x006db80e01007387 */ /* 0x000fe80000100800 */
[----:B------:R2:W-:Y:S01]  /*61e80*/  STL.64 [R1+0x71f8], R12 ;  /* 0x0071f80c01007387 */ /* 0x0005e20000100a00 */
[----:B------:R-:W-:-:S05]  /*61e90*/  LOP3.LUT R234, R234, 0x60, RZ, 0x3c, !PT ;  /* 0x00000060eaea7812 */ /* 0x000fca00078e3cff */
[----:B------:R-:W-:Y:S04]  /*61ea0*/  LDS R5, [R234+UR10+0x40000] ;  /* 0x0400000aea057984 */ /* 0x000fe80008000800 */
[----:B------:R-:W3:Y:S01]  /*61eb0*/  LDS R7, [R234+UR10+0x40400] ;  /* 0x0404000aea077984 */ /* 0x000ee20008000800 */
[----:B--2---:R-:W-:Y:S03]  /*61ec0*/  HMMA.1688.F32.TF32 R12, R240, R16, R20 ;  /* 0x00000010f00c723c */ /* 0x004fe60000081014 */
[----:B------:R-:W2:Y:S04]  /*61ed0*/  LDL.LU.64 R240, [R1+0x1400] ;  /* 0x0014000001f07983 */ /* 0x000ea80000300a00 */
[----:B------:R-:W2:-:S12]  /*61ee0*/  LDL.LU.64 R242, [R1+0x1408] ;  /* 0x0014080001f27983 */ /* 0x000e980000300a00 */
[----:B------:R1:W-:Y:S04]  /*61ef0*/  STL.64 [R1+0x530], R12 ;  /* 0x0005300c01007387 */ /* 0x0003e80000100a00 */
[----:B------:R1:W-:Y:S04]  /*61f00*/  STL.64 [R1+0x538], R14 ;  /* 0x0005380e01007387 */ /* 0x0003e80000100a00 */
[----:B------:R-:W4:Y:S04]  /*61f10*/  LDL.LU.64 R200, [R1+0x13e0] ;  /* 0x0013e00001c87983 */ /* 0x000f280000300a00 */
[----:B------:R-:W4:Y:S04]  /*61f20*/  LDL.LU.64 R202, [R1+0x13e8] ;  /* 0x0013e80001ca7983 */ /* 0x000f280000300a00 */
[----:B------:R-:W4:Y:S04]  /*61f30*/  LDL.LU.64 R20, [R1+0x13d0] ;  /* 0x0013d00001147983 */ /* 0x000f280000300a00 */
[----:B------:R-:W4:Y:S01]  /*61f40*/  LDL.LU.64 R22, [R1+0x13d8] ;  /* 0x0013d80001167983 */ /* 0x000f220000300a00 */
[C---:B---3--:R-:W-:Y:S03]  /*61f50*/  HMMA.1688.F32.TF32 R8, R4.reuse, R236, R8 ;  /* 0x000000ec0408723c */ /* 0x048fe60000081008 */
[----:B------:R-:W-:Y:S04]  /*61f60*/  STL.64 [R1+0x7220], R16 ;  /* 0x0072201001007387 */ /* 0x000fe80000100a00 */
[----:B-1----:R-:W3:Y:S04]  /*61f70*/  LDL.LU.64 R12, [R1+0x13c0] ;  /* 0x0013c000010c7983 */ /* 0x002ee80000300a00 */
[----:B------:R-:W3:Y:S08]  /*61f80*/  LDL.LU.64 R14, [R1+0x13c8] ;  /* 0x0013c800010e7983 */ /* 0x000ef00000300a00 */
[----:B------:R1:W-:Y:S04]  /*61f90*/  STL.64 [R1+0x7a0], R8 ;  /* 0x0007a00801007387 */ /* 0x0003e80000100a00 */
[----:B------:R1:W-:Y:S04]  /*61fa0*/  STL.64 [R1+0x7a8], R10 ;  /* 0x0007a80a01007387 */ /* 0x0003e80000100a00 */
[----:B-1----:R-:W3:Y:S04]  /*61fb0*/  LDL.LU.64 R8, [R1+0x13b0] ;  /* 0x0013b00001087983 */ /* 0x002ee80000300a00 */
[----:B------:R-:W3:Y:S04]  /*61fc0*/  LDL.LU.64 R10, [R1+0x13b8] ;  /* 0x0013b800010a7983 */ /* 0x000ee80000300a00 */
[----:B------:R-:W-:Y:S04]  /*61fd0*/  STL [R1+0x7230], R239 ;  /* 0x007230ef01007387 */ /* 0x000fe80000100800 */
[----:B------:R-:W-:Y:S04]  /*61fe0*/  STL.64 [R1+0x7228], R236 ;  /* 0x007228ec01007387 */ /* 0x000fe80000100a00 */
[----:B------:R-:W-:Y:S04]  /*61ff0*/  STL.64 [R1+0x7240], R234 ;  /* 0x007240ea01007387 */ /* 0x000fe80000100a00 */
[----:B------:R-:W-:Y:S01]  /*62000*/  STL.64 [R1+0x7238], R232 ;  /* 0x007238e801007387 */ /* 0x000fe20000100a00 */
[----:B--2---:R-:W-:-:S15]  /*62010*/  HMMA.1688.F32.TF32 R16, R4, R232, R240 ;  /* 0x000000e80410723c */ /* 0x004fde00000810f0 */
[----:B------:R-:W-:-:S04]  /*62020*/  NOP ;  /* 0x0000000000007918 */ /* 0x000fc80000000000 */
[----:B------:R-:W-:Y:S04]  /*62030*/  STL.64 [R1+0x9c0], R16 ;  /* 0x0009c01001007387 */ /* 0x000fe80000100a00 */
[----:B------:R1:W-:Y:S02]  /*62040*/  STL.64 [R1+0x9c8], R18 ;  /* 0x0009c81201007387 */ /* 0x0003e40000100a00 */
[----:B-1----:R-:W-:Y:S02]  /*62050*/  HMMA.1688.F32.TF32 R16, R4, R228, R248 ;  /* 0x000000e40410723c */ /* 0x002fe400000810f8 */
[----:B------:R-:W-:Y:S04]  /*62060*/  STL.64 [R1+0x7250], R230 ;  /* 0x007250e601007387 */ /* 0x000fe80000100a00 */
[----:B------:R-:W-:-:S13]  /*62070*/  STL.64 [R1+0x7248], R228 ;  /* 0x007248e401007387 */ /* 0x000fda0000100a00 */
[----:B------:R-:W-:Y:S04]  /*62080*/  STL.64 [R1+0x9f0], R16 ;  /* 0x0009f01001007387 */ /* 0x000fe80000100a00 */
[----:B------:R4:W-:Y:S02]  /*62090*/  STL.64 [R1+0x9f8], R18 ;  /* 0x0009f81201007387 */ /* 0x0009e40000100a00 */
[C---:B----4-:R-:W-:Y:S02]  /*620a0*/  HMMA.1688.F32.TF32 R16, R4.reuse, R224, R200 ;  /* 0x000000e00410723c */ /* 0x050fe400000810c8 */
[----:B------:R-:W-:Y:S04]  /*620b0*/  STL.64 [R1+0x7260], R226 ;  /* 0x007260e201007387 */ /* 0x000fe80000100a00 */
[----:B------:R-:W-:Y:S02]  /*620c0*/  STL.64 [R1+0x7258], R224 ;  /* 0x007258e001007387 */ /* 0x000fe40000100a00 */
[C---:B---3--:R-:W-:Y:S11]  /*620d0*/  HMMA.1688.F32.TF32 R12, R4.reuse, R216, R12 ;  /* 0x000000d8040c723c */ /* 0x048ff6000008100c */
[----:B------:R-:W-:Y:S04]  /*620e0*/  STL.64 [R1+0xa30], R16 ;  /* 0x000a301001007387 */ /* 0x000fe80000100a00 */
[----:B------:R1:W-:Y:S01]  /*620f0*/  STL.64 [R1+0xa38], R18 ;  /* 0x000a381201007387 */ /* 0x0003e20000100a00 */
[C---:B------:R-:W-:Y:S08]  /*62100*/  HMMA.1688.F32.TF32 R8, R4.reuse, R212, R8 ;  /* 0x000000d40408723c */ /* 0x040ff00000081008 */
[----:B-1----:R-:W-:Y:S01]  /*62110*/  HMMA.1688.F32.TF32 R16, R4, R220, R20 ;  /* 0x000000dc0410723c */ /* 0x002fe20000081014 */
[----:B------:R-:W-:Y:S04]  /*62120*/  STL.64 [R1+0x7270], R222 ;  /* 0x007270de01007387 */ /* 0x000fe80000100a00 */
[----:B------:R-:W-:-:S14]  /*62130*/  STL.64 [R1+0x7268], R220 ;  /* 0x007268dc01007387 */ /* 0x000fdc0000100a00 */
[----:B------:R-:W-:Y:S04]  /*62140*/  STL.64 [R1+0xa50], R16 ;  /* 0x000a501001007387 */ /* 0x000fe80000100a00 */
[----:B------:R-:W-:Y:S04]  /*62150*/  STL.64 [R1+0xa58], R18 ;  /* 0x000a581201007387 */ /* 0x000fe80000100a00 */
[----:B------:R-:W-:Y:S04]  /*62160*/  STL.64 [R1+0x7280], R218 ;  /* 0x007280da01007387 */ /* 0x000fe80000100a00 */
[----:B------:R-:W-:Y:S04]  /*62170*/  STL.64 [R1+0x7278], R216 ;  /* 0x007278d801007387 */ /* 0x000fe80000100a00 */
[----:B------:R1:W-:Y:S04]  /*62180*/  STL.64 [R1+0xa80], R12 ;  /* 0x000a800c01007387 */ /* 0x0003e80000100a00 */
[----:B------:R2:W-:Y:S04]  /*62190*/  STL.64 [R1+0xa88], R14 ;  /* 0x000a880e01007387 */ /* 0x0005e80000100a00 */
[----:B-1----:R-:W3:Y:S04]  /*621a0*/  LDL.LU.64 R12, [R1+0x13a0] ;  /* 0x0013a000010c7983 */ /* 0x002ee80000300a00 */
[----:B--2---:R-:W3:Y:S04]  /*621b0*/  LDL.LU.64 R14, [R1+0x13a8] ;  /* 0x0013a800010e7983 */ /* 0x004ee80000300a00 */
[----:B------:R1:W-:Y:S04]  /*621c0*/  STL.64 [R1+0xa90], R8 ;  /* 0x000a900801007387 */ /* 0x0003e80000100a00 */
[----:B------:R2:W-:Y:S04]  /*621d0*/  STL.64 [R1+0xa98], R10 ;  /* 0x000a980a01007387 */ /* 0x0005e80000100a00 */
[----:B------:R-:W4:Y:S04]  /*621e0*/  LDL.LU.64 R200, [R1+0xdb0] ;  /* 0x000db00001c87983 */ /* 0x000f280000300a00 */
[----:B------:R-:W4:Y:S04]  /*621f0*/  LDL.LU.64 R202, [R1+0xdb8] ;  /* 0x000db80001ca7983 */ /* 0x000f280000300a00 */
[----:B-1----:R-:W4:Y:S04]  /*62200*/  LDL.LU.64 R8, [R1+0xd90] ;  /* 0x000d900001087983 */ /* 0x002f280000300a00 */
[----:B--2---:R-:W2:Y:S04]  /*62210*/  LDL.LU.64 R10, [R1+0xd98] ;  /* 0x000d9800010a7983 */ /* 0x004ea80000300a00 */
        /* <DEDUP_REMOVED lines=18> */
[----:B------:R-:W-:Y:S04]  /*62340*/  STL.64 [R1+0x7290], R214 ;  /* 0x007290d601007387 */ /* 0x000fe80000100a00 */
[----:B------:R1:W-:Y:S04]  /*62350*/  STL.64 [R1+0x7288], R212 ;  /* 0x007288d401007387 */ /* 0x0003e80000100a00 */
[----:B-1----:R-:W2:Y:S04]  /*62360*/  LDL.LU.64 R212, [R1+0xda0] ;  /* 0x000da00001d47983 */ /* 0x002ea80000300a00 */
[----:B------:R-:W2:Y:S01]  /*62370*/  LDL.LU.64 R214, [R1+0xda8] ;  /* 0x000da80001d67983 */ /* 0x000ea20000300a00 */
[C---:B---3--:R-:W-:Y:S08]  /*62380*/  HMMA.1688.F32.TF32 R12, R4.reuse, R208, R12 ;  /* 0x000000d0040c723c */ /* 0x048ff0000008100c */
[C---:B----4-:R-:W-:Y:S11]  /*62390*/  HMMA.1688.F32.TF32 R200, R4.reuse, R204, R200 ;  /* 0x000000cc04c8723c */ /* 0x050ff600000810c8 */
[----:B------:R1:W-:Y:S04]  /*623a0*/  STL.64 [R1+0xac0], R12 ;  /* 0x000ac00c01007387 */ /* 0x0003e80000100a00 */
[----:B------:R3:W-:Y:S04]  /*623b0*/  STL.64 [R1+0xac8], R14 ;  /* 0x000ac80e01007387 */ /* 0x0007e80000100a00 */
[----:B-1----:R-:W4:Y:S04]  /*623c0*/  LDL.LU.64 R12, [R1+0xcf0] ;  /* 0x000cf000010c7983 */ /* 0x002f280000300a00 */
[----:B---3--:R-:W4:Y:S04]  /*623d0*/  LDL.LU.64 R14, [R1+0xcf8] ;  /* 0x000cf800010e7983 */ /* 0x008f280000300a00 */
[----:B------:R-:W-:Y:S04]  /*623e0*/  STL.64 [R1+0xad0], R200 ;  /* 0x000ad0c801007387 */ /* 0x000fe80000100a00 */
[----:B------:R1:W-:Y:S04]  /*623f0*/  STL.64 [R1+0xad8], R202 ;  /* 0x000ad8ca01007387 */ /* 0x0003e80000100a00 */
[----:B-1----:R-:W3:Y:S04]  /*62400*/  LDL.LU.64 R202, [R1+0x72c0] ;  /* 0x0072c00001ca7983 */ /* 0x002ee80000300a00 */
[----:B------:R-:W3:Y:S01]  /*62410*/  LDL.LU.64 R200, [R1+0x72b8] ;  /* 0x0072b80001c87983 */ /* 0x000ee20000300a00 */
[C---:B--2---:R-:W-:Y:S08]  /*62420*/  HMMA.1688.F32.TF32 R240, R4.reuse, R188, R240 ;  /* 0x000000bc04f0723c */ /* 0x044ff000000810f0 */
[C---:B------:R-:W-:Y:S08]  /*62430*/  HMMA.1688.F32.TF32 R232, R4.reuse, R184, R232 ;  /* 0x000000b804e8723c */ /* 0x040ff000000810e8 */
[----:B---3--:R-:W-:-:S15]  /*62440*/  HMMA.1688.F32.TF32 R212, R4, R200, R212 ;  /* 0x000000c804d4723c */ /* 0x008fde00000810d4 */
[----:B------:R-:W-:-:S04]  /*62450*/  NOP ;  /* 0x0000000000007918 */ /* 0x000fc80000000000 */
[----:B------:R-:W-:Y:S04]  /*62460*/  STL.64 [R1+0xb10], R212 ;  /* 0x000b10d401007387 */ /* 0x000fe80000100a00 */
[----:B------:R1:W-:Y:S02]  /*62470*/  STL.64 [R1+0xb18], R214 ;  /* 0x000b18d601007387 */ /* 0x0003e40000100a00 */
[----:B-1----:R-:W-:Y:S02]  /*62480*/  HMMA.1688.F32.TF32 R212, R4, R196, R8 ;  /* 0x000000c404d4723c */ /* 0x002fe40000081008 */
[----:B------:R-:W2:Y:S04]  /*62490*/  LDL.LU.64 R8, [R1+0xce0] ;  /* 0x000ce00001087983 */ /* 0x000ea80000300a00 */
[----:B------:R-:W2:-:S13]  /*624a0*/  LDL.LU.64 R10, [R1+0xce8] ;  /* 0x000ce800010a7983 */ /* 0x000e9a0000300a00 */
[----:B------:R-:W-:Y:S04]  /*624b0*/  STL.64 [R1+0xb30], R212 ;  /* 0x000b30d401007387 */ /* 0x000fe80000100a00 */
[----:B------:R1:W-:Y:S02]  /*624c0*/  STL.64 [R1+0xb38], R214 ;  /* 0x000b38d601007387 */ /* 0x0003e40000100a00 */
[----:B-1----:R-:W-:-:S15]  /*624d0*/  HMMA.1688.F32.TF32 R212, R4, R192, R248 ;  /* 0x000000c004d4723c */ /* 0x002fde00000810f8 */
[----:B------:R-:W-:-:S04]  /*624e0*/  NOP ;  /* 0x0000000000007918 */ /* 0x000fc80000000000 */
[----:B------:R-:W-:Y:S04]  /*624f0*/  STL.64 [R1+0xb60], R212 ;  /* 0x000b60d401007387 */ /* 0x000fe80000100a00 */
[----:B------:R1:W-:Y:S02]  /*62500*/  STL.64 [R1+0xb68], R214 ;  /* 0x000b68d601007387 */ /* 0x0003e40000100a00 */
[C---:B-1----:R-:W-:Y:S02]  /*62510*/  HMMA.1688.F32.TF32 R212, R4.reuse, R180, R228 ;  /* 0x000000b404d4723c */ /* 0x042fe400000810e4 */
[----:B------:R-:W-:Y:S04]  /*62520*/  STL.64 [R1+0xb70], R240 ;  /* 0x000b70f001007387 */ /* 0x000fe80000100a00 */
[----:B------:R-:W-:Y:S02]  /*62530*/  STL.64 [R1+0xb78], R242 ;  /* 0x000b78f201007387 */ /* 0x000fe40000100a00 */
[C---:B------:R-:W-:Y:S02]  /*62540*/  HMMA.1688.F32.TF32 R224, R4.reuse, R176, R224 ;  /* 0x000000b004e0723c */ /* 0x040fe400000810e0 */
[----:B------:R-:W-:Y:S04]  /*62550*/  STL.64 [R1+0xb80], R232 ;  /* 0x000b80e801007387 */ /* 0x000fe80000100a00 */
[----:B------:R-:W-:Y:S02]  /*62560*/  STL.64 [R1+0xb88], R234 ;  /* 0x000b88ea01007387 */ /* 0x000fe40000100a00 */
[C---:B------:R-:W-:Y:S03]  /*62570*/  HMMA.1688.F32.TF32 R220, R4.reuse, R172, R220 ;  /* 0x000000ac04dc723c */ /* 0x040fe600000810dc */
[----:B------:R-:W-:Y:S04]  /*62580*/  STL.64 [R1+0xba0], R212 ;  /* 0x000ba0d401007387 */ /* 0x000fe80000100a00 */
[----:B------:R1:W-:Y:S01]  /*62590*/  STL.64 [R1+0xba8], R214 ;  /* 0x000ba8d601007387 */ /* 0x0003e20000100a00 */
[C---:B------:R-:W-:Y:S08]  /*625a0*/  HMMA.1688.F32.TF32 R20, R4.reuse, R164, R20 ;  /* 0x000000a40414723c */ /* 0x040ff00000081014 */
[C---:B-1----:R-:W-:Y:S08]  /*625b0*/  HMMA.1688.F32.TF32 R212, R4.reuse, R168, R216 ;  /* 0x000000a804d4723c */ /* 0x042ff000000810d8 */
[C---:B------:R-:W-:Y:S01]  /*625c0*/  HMMA.1688.F32.TF32 R16, R4.reuse, R160, R16 ;  /* 0x000000a00410723c */ /* 0x040fe20000081010 */
[----:B------:R-:W-:Y:S04]  /*625d0*/  STL.64 [R1+0xbb0], R224 ;  /* 0x000bb0e001007387 */ /* 0x000fe80000100a00 */
[----:B------:R-:W-:Y:S04]  /*625e0*/  STL.64 [R1+0xbb8], R226 ;  /* 0x000bb8e201007387 */ /* 0x000fe80000100a00 */
[----:B------:R1:W-:Y:S04]  /*625f0*/  STL.64 [R1+0xbc0], R220 ;  /* 0x000bc0dc01007387 */ /* 0x0003e80000100a00 */
[----:B------:R3:W-:Y:S04]  /*62600*/  STL.64 [R1+0xbc8], R222 ;  /* 0x000bc8de01007387 */ /* 0x0007e80000100a00 */
[----:B------:R1:W-:Y:S04]  /*62610*/  STL.64 [R1+0xbd0], R212 ;  /* 0x000bd0d401007387 */ /* 0x0003e80000100a00 */
[----:B------:R1:W-:Y:S01]  /*62620*/  STL.64 [R1+0xbd8], R214 ;  /* 0x000bd8d601007387 */ /* 0x0003e20000100a00 */
[C---:B----4-:R-:W-:Y:S03]  /*62630*/  HMMA.1688.F32.TF32 R12, R4.reuse, R156, R12 ;  /* 0x0000009c040c723c */ /* 0x050fe6000008100c */
[----:B------:R-:W-:Y:S04]  /*62640*/  STL.64 [R1+0x71f0], R162 ;  /* 0x0071f0a201007387 */ /* 0x000fe80000100a00 */
[----:B------:R-:W-:Y:S04]  /*62650*/  STL.64 [R1+0xbe0], R20 ;  /* 0x000be01401007387 */ /* 0x000fe80000100a00 */
[----:B------:R-:W-:Y:S04]  /*62660*/  STL.64 [R1+0xbe8], R22 ;  /* 0x000be81601007387 */ /* 0x000fe80000100a00 */
[----:B------:R4:W-:Y:S04]  /*62670*/  STL.64 [R1+0x71e8], R160 ;  /* 0x0071e8a001007387 */ /* 0x0009e80000100a00 */
[----:B------:R-:W-:Y:S04]  /*62680*/  STL.64 [R1+0xbf0], R16 ;  /* 0x000bf01001007387 */ /* 0x000fe80000100a00 */
[----:B------:R-:W-:Y:S04]  /*62690*/  STL.64 [R1+0xbf8], R18 ;  /* 0x000bf81201007387 */ /* 0x000fe80000100a00 */
[----:B-1----:R-:W4:Y:S04]  /*626a0*/  LDL.LU.64 R220, [R1+0xcd0] ;  /* 0x000cd00001dc7983 */ /* 0x002f280000300a00 */
[----:B---3--:R-:W3:Y:S04]  /*626b0*/  LDL.LU.64 R222, [R1+0xcd8] ;  /* 0x000cd80001de7983 */ /* 0x008ee80000300a00 */
[----:B------:R-:W-:Y:S04]  /*626c0*/  STL.64 [R1+0xc00], R12 ;  /* 0x000c000c01007387 */ /* 0x000fe80000100a00 */
[----:B------:R-:W-:Y:S04]  /*626d0*/  STL.64 [R1+0xc08], R14 ;  /* 0x000c080e01007387 */ /* 0x000fe80000100a00 */
[----:B------:R-:W-:Y:S04]  /*626e0*/  STL.64 [R1+0x71e0], R158 ;  /* 0x0071e09e01007387 */ /* 0x000fe80000100a00 */
[----:B------:R-:W-:Y:S04]  /*626f0*/  STL.64 [R1+0x71d8], R156 ;  /* 0x0071d89c01007387 */ /* 0x000fe80000100a00 */
[----:B------:R-:W3:Y:S04]  /*62700*/  LDL.LU.64 R216, [R1+0xc30] ;  /* 0x000c300001d87983 */ /* 0x000ee80000300a00 */
[----:B------:R-:W3:Y:S01]  /*62710*/  LDL.LU.64 R218, [R1+0xc38] ;  /* 0x000c380001da7983 */ /* 0x000ee20000300a00 */
[----:B--2---:R-:W-:-:S15]  /*62720*/  HMMA.1688.F32.TF32 R8, R4, R152, R8 ;  /* 0x000000980408723c */ /* 0x004fde0000081008 */
[----:B------:R-:W-:-:S04]  /*62730*/  NOP ;  /* 0x0000000000007918 */ /* 0x000fc80000000000 */
[----:B------:R1:W-:Y:S04]  /*62740*/  STL.64 [R1+0xc10], R8 ;  /* 0x000c100801007387 */ /* 0x0003e80000100a00 */
[----:B------:R2:W-:Y:S04]  /*62750*/  STL.64 [R1+0xc18], R10 ;  /* 0x000c180a01007387 */ /* 0x0005e80000100a00 */
[----:B------:R-:W3:Y:S04]  /*62760*/  LDL.LU.64 R212, [R1+0xc40] ;  /* 0x000c400001d47983 */ /* 0x000ee80000300a00 */
[----:B------:R-:W3:Y:S04]  /*62770*/  LDL.LU.64 R214, [R1+0xc48] ;  /* 0x000c480001d67983 */ /* 0x000ee80000300a00 */
[----:B----4-:R-:W4:Y:S04]  /*62780*/  LDL.LU.64 R160, [R1+0xc50] ;  /* 0x000c500001a07983 */ /* 0x010f280000300a00 */
        /* <DEDUP_REMOVED lines=11> */
[----:B------:R-:W2:Y:S04]  /*62840*/  LDL R250, [R1+0xa4] ;  /* 0x0000a40001fa7983 */ /* 0x000ea80000100800 */
[----:B------:R-:W-:Y:S04]  /*62850*/  STL.64 [R1+0x71d0], R154 ;  /* 0x0071d09a01007387 */ /* 0x000fe80000100a00 */
[----:B------:R3:W-:Y:S04]  /*62860*/  STL.64 [R1+0x71c8], R152 ;  /* 0x0071c89801007387 */ /* 0x0007e80000100a00 */
[----:B------:R-:W2:Y:S04]  /*62870*/  LDL R251, [R1+0x4228] ;  /* 0x0042280001fb7983 */ /* 0x000ea80000100800 */
[----:B------:R-:W-:Y:S01]  /*62880*/  STL.64 [R1+0x71c0], R150 ;  /* 0x0071c09601007387 */ /* 0x000fe20000100a00 */
[----:B---3--:R-:W-:-:S15]  /*62890*/  HMMA.1688.F32.TF32 R152, R4, R148, R220 ;  /* 0x000000940498723c */ /* 0x008fde00000810dc */
[----:B------:R-:W-:-:S04]  /*628a0*/  NOP ;  /* 0x0000000000007918 */ /* 0x000fc80000000000 */
[----:B------:R-:W-:Y:S04]  /*628b0*/  STL.64 [R1+0xc20], R152 ;  /* 0x000c209801007387 */ /* 0x000fe80000100a00 */
[----:B------:R-:W-:Y:S04]  /*628c0*/  STL.64 [R1+0xc28], R154 ;  /* 0x000c289a01007387 */ /* 0x000fe80000100a00 */
[----:B------:R1:W-:Y:S02]  /*628d0*/  STL.64 [R1+0x71b8], R148 ;  /* 0x0071b89401007387 */ /* 0x0003e40000100a00 */
[----:B-1----:R-:W-:-:S15]  /*628e0*/  HMMA.1688.F32.TF32 R148, R4, R144, R216 ;  /* 0x000000900494723c */ /* 0x002fde00000810d8 */
[----:B------:R-:W-:-:S04]  /*628f0*/  NOP ;  /* 0x0000000000007918 */ /* 0x000fc80000000000 */
[----:B------:R-:W-:Y:S04]  /*62900*/  STL.64 [R1+0xc30], R148 ;  /* 0x000c309401007387 */ /* 0x000fe80000100a00 */
[----:B------:R2:W-:Y:S01]  /*62910*/  STL.64 [R1+0xc38], R150 ;  /* 0x000c389601007387 */ /* 0x0005e20000100a00 */
[C---:B------:R-:W-:Y:S08]  /*62920*/  HMMA.1688.F32.TF32 R212, R4.reuse, R140, R212 ;  /* 0x0000008c04d4723c */ /* 0x040ff000000810d4 */
[C---:B----4-:R-:W-:Y:S08]  /*62930*/  HMMA.1688.F32.TF32 R152, R4.reuse, R136, R160 ;  /* 0x000000880498723c */ /* 0x050ff000000810a0 */
[C---:B--2---:R-:W-:Y:S03]  /*62940*/  HMMA.1688.F32.TF32 R148, R4.reuse, R132, R8 ;  /* 0x000000840494723c */ /* 0x044fe60000081008 */
[----:B------:R-:W-:Y:S04]  /*62950*/  STL.64 [R1+0xc40], R212 ;  /* 0x000c40d401007387 */ /* 0x000fe80000100a00 */
[----:B------:R-:W-:Y:S04]  /*62960*/  STL.64 [R1+0xc48], R214 ;  /* 0x000c48d601007387 */ /* 0x000fe80000100a00 */
[----:B------:R-:W2:Y:S04]  /*62970*/  LDL.LU.64 R8, [R1+0xcb0] ;  /* 0x000cb00001087983 */ /* 0x000ea80000300a00 */
[----:B------:R-:W-:Y:S04]  /*62980*/  STL.64 [R1+0xc50], R152 ;  /* 0x000c509801007387 */ /* 0x000fe80000100a00 */
[----:B------:R-:W-:Y:S04]  /*62990*/  STL.64 [R1+0xc58], R154 ;  /* 0x000c589a01007387 */ /* 0x000fe80000100a00 */
[----:B------:R-:W2:Y:S04]  /*629a0*/  LDL.LU.64 R10, [R1+0xcb8] ;  /* 0x000cb800010a7983 */ /* 0x000ea80000300a00 */
[----:B------:R-:W-:Y:S04]  /*629b0*/  STL.64 [R1+0xc60], R148 ;  /* 0x000c609401007387 */ /* 0x000fe80000100a00 */
[----:B------:R1:W-:Y:S01]  /*629c0*/  STL.64 [R1+0xc68], R150 ;  /* 0x000c689601007387 */ /* 0x0003e20000100a00 */
[----:B------:R-:W-:Y:S01]  /*629d0*/  HMMA.1688.F32.TF32 R20, R4, R120, R20 ;  /* 0x000000780414723c */ /* 0x000fe20000081014 */
[----:B------:R-:W-:Y:S01]  /*629e0*/  MOV R248, R211 ;  /* 0x000000d300f87202 */ /* 0x000fe20000000f00 */
[----:B------:R-:W-:-:S02]  /*629f0*/  IMAD.MOV.U32 R249, RZ, RZ, R210 ;  /* 0x000000fffff97224 */ /* 0x000fc400078e00d2 */
[----:B------:R-:W-:Y:S01]  /*62a00*/  IMAD.MOV.U32 R236, RZ, RZ, R2 ;  /* 0x000000ffffec7224 */ /* 0x000fe200078e0002 */
[----:B------:R-:W-:Y:S01]  /*62a10*/  MOV R237, R252 ;  /* 0x000000fc00ed7202 */ /* 0x000fe20000000f00 */
[----:B------:R-:W-:Y:S01]  /*62a20*/  IMAD.MOV.U32 R228, RZ, RZ, R247 ;  /* 0x000000ffffe47224 */ /* 0x000fe200078e00f7 */
[----:B------:R-:W-:Y:S01]  /*62a30*/  LDS R240, [R250+UR10+0x40080] ;  /* 0x0400800afaf07984 */ /* 0x000fe20008000800 */
[C---:B-1----:R-:W-:Y:S03]  /*62a40*/  HMMA.1688.F32.TF32 R148, R4.reuse, R128, R12 ;  /* 0x000000800494723c */ /* 0x042fe6000008100c */
[----:B------:R-:W3:Y:S04]  /*62a50*/  LDL.LU.64 R12, [R1+0xcc0] ;  /* 0x000cc000010c7983 */ /* 0x000ee80000300a00 */
[----:B------:R-:W3:Y:S01]  /*62a60*/  LDL.LU.64 R14, [R1+0xcc8] ;  /* 0x000cc800010e7983 */ /* 0x000ee20000300a00 */
[----:B------:R-:W-:Y:S01]  /*62a70*/  HMMA.1688.F32.TF32 R16, R4, R116, R16 ;  /* 0x000000740410723c */ /* 0x000fe20000081010 */
[----:B------:R-:W-:-:S02]  /*62a80*/  IMAD.MOV.U32 R229, RZ, RZ, R246 ;  /* 0x000000ffffe57224 */ /* 0x000fc400078e00f6 */
[----:B------:R-:W-:Y:S04]  /*62a90*/  LDS R242, [R250+UR10+0x40480] ;  /* 0x0404800afaf27984 */ /* 0x000fe80008000800 */
[----:B------:R-:W-:Y:S04]  /*62aa0*/  LDS R241, [R251+UR10+0x40080] ;  /* 0x0400800afbf17984 */ /* 0x000fe80008000800 */
[----:B------:R-:W1:Y:S04]  /*62ab0*/  LDS R243, [R251+UR10+0x40480] ;  /* 0x0404800afbf37984 */ /* 0x000e680008000800 */
[----:B------:R-:W-:Y:S04]  /*62ac0*/  STL.64 [R1+0xc70], R148 ;  /* 0x000c709401007387 */ /* 0x000fe80000100a00 */
[----:B------:R4:W-:Y:S02]  /*62ad0*/  STL.64 [R1+0xc78], R150 ;  /* 0x000c789601007387 */ /* 0x0009e40000100a00 */
[----:B----4-:R-:W-:-:S15]  /*62ae0*/  HMMA.1688.F32.TF32 R148, R4, R124, R156 ;  /* 0x0000007c0494723c */ /* 0x010fde000008109c */
[----:B------:R-:W-:-:S04]  /*62af0*/  NOP ;  /* 0x0000000000007918 */ /* 0x000fc80000000000 */
[----:B------:R4:W-:Y:S04]  /*62b00*/  STL.64 [R1+0xc80], R148 ;  /* 0x000c809401007387 */ /* 0x0009e80000100a00 */
[----:B------:R1:W-:Y:S04]  /*62b10*/  STL.64 [R1+0xc88], R150 ;  /* 0x000c889601007387 */ /* 0x0003e80000100a00 */
[----:B------:R-:W3:Y:S04]  /*62b20*/  LDL.LU.64 R160, [R1+0x17a0] ;  /* 0x0017a00001a07983 */ /* 0x000ee80000300a00 */
[----:B------:R1:W-:Y:S04]  /*62b30*/  STL.64 [R1+0xc90], R20 ;  /* 0x000c901401007387 */ /* 0x0003e80000100a00 */
[----:B------:R1:W-:Y:S04]  /*62b40*/  STL.64 [R1+0xc98], R22 ;  /* 0x000c981601007387 */ /* 0x0003e80000100a00 */
[----:B------:R-:W3:Y:S04]  /*62b50*/  LDL.LU.64 R162, [R1+0x17a8] ;  /* 0x0017a80001a27983 */ /* 0x000ee80000300a00 */
[----:B------:R-:W-:Y:S04]  /*62b60*/  STL.64 [R1+0xca0], R16 ;  /* 0x000ca01001007387 */ /* 0x000fe80000100a00 */
[----:B------:R2:W-:Y:S04]  /*62b70*/  STL.64 [R1+0xca8], R18 ;  /* 0x000ca81201007387 */ /* 0x0005e80000100a00 */
[----:B------:R-:W3:Y:S04]  /*62b80*/  LDL.LU.64 R156, [R1+0x1790] ;  /* 0x00179000019c7983 */ /* 0x000ee80000300a00 */
[----:B------:R-:W3:Y:S04]  /*62b90*/  LDL.LU.64 R158, [R1+0x1798] ;  /* 0x00179800019e7983 */ /* 0x000ee80000300a00 */
[----:B------:R-:W3:Y:S04]  /*62ba0*/  LDL.LU.64 R152, [R1+0x1780] ;  /* 0x0017800001987983 */ /* 0x000ee80000300a00 */
[----:B------:R-:W3:Y:S04]  /*62bb0*/  LDL.LU.64 R154, [R1+0x1788] ;  /* 0x00178800019a7983 */ /* 0x000ee80000300a00 */
[----:B----4-:R-:W4:Y:S04]  /*62bc0*/  LDL.LU.64 R148, [R1+0x1770] ;  /* 0x0017700001947983 */ /* 0x010f280000300a00 */
[----:B-1----:R-:W4:Y:S04]  /*62bd0*/  LDL.LU.64 R150, [R1+0x1778] ;  /* 0x0017780001967983 */ /* 0x002f280000300a00 */
[----:B------:R-:W4:Y:S04]  /*62be0*/  LDL.LU.64 R20, [R1+0x1760] ;  /* 0x0017600001147983 */ /* 0x000f280000300a00 */
[----:B------:R-:W4:Y:S01]  /*62bf0*/  LDL.LU.64 R22, [R1+0x1768] ;  /* 0x0017680001167983 */ /* 0x000f220000300a00 */
[----:B--2---:R-:W-:Y:S03]  /*62c00*/  HMMA.1688.F32.TF32 R16, R4, R112, R8 ;  /* 0x000000700410723c */ /* 0x004fe60000081008 */
[----:B------:R-:W2:Y:S04]  /*62c10*/  LDL.LU.64 R8, [R1+0x1750] ;  /* 0x0017500001087983 */ /* 0x000ea80000300a00 */
[----:B------:R-:W2:-:S12]  /*62c20*/  LDL.LU.64 R10, [R1+0x1758] ;  /* 0x00175800010a7983 */ /* 0x000e980000300a00 */
[----:B------:R1:W-:Y:S01]  /*62c30*/  STL.64 [R1+0xcb0], R16 ;  /* 0x000cb01001007387 */ /* 0x0003e20000100a00 */
[C---:B---3--:R-:W-:Y:S03]  /*62c40*/  HMMA.1688.F32.TF32 R12, R4.reuse, R108, R12 ;  /* 0x0000006c040c723c */ /* 0x048fe6000008100c */
[----:B------:R3:W-:Y:S04]  /*62c50*/  STL.64 [R1+0xcb8], R18 ;  /* 0x000cb81201007387 */ /* 0x0007e80000100a00 */
[----:B-1----:R-:W2:Y:S04]  /*62c60*/  LDL.LU.64 R16, [R1+0x1740] ;  /* 0x0017400001107983 */ /* 0x002ea80000300a00 */
[----:B---3--:R-:W3:Y:S08]  /*62c70*/  LDL.LU.64 R18, [R1+0x1748] ;  /* 0x0017480001127983 */ /* 0x008ef00000300a00 */
[----:B------:R1:W-:Y:S04]  /*62c80*/  STL.64 [R1+0xcc0], R12 ;  /* 0x000cc00c01007387 */ /* 0x0003e80000100a00 */
[----:B------:R1:W-:Y:S04]  /*62c90*/  STL.64 [R1+0xcc8], R14 ;  /* 0x000cc80e01007387 */ /* 0x0003e80000100a00 */
[----:B-1----:R-:W3:Y:S04]  /*62ca0*/  LDL.LU.64 R12, [R1+0x1730] ;  /* 0x00173000010c7983 */ /* 0x002ee80000300a00 */
[----:B------:R-:W3:Y:S01]  /*62cb0*/  LDL.LU.64 R14, [R1+0x1738] ;  /* 0x00173800010e7983 */ /* 0x000ee20000300a00 */
[C---:B------:R-:W-:Y:S08]  /*62cc0*/  HMMA.1688.F32.TF32 R160, R4.reuse, R104, R160 ;  /* 0x0000006804a0723c */ /* 0x040ff000000810a0 */
[C---:B------:R-:W-:Y:S08]  /*62cd0*/  HMMA.1688.F32.TF32 R156, R4.reuse, R100, R156 ;  /* 0x00000064049c723c */ /* 0x040ff0000008109c */
[C---:B------:R-:W-:Y:S08]  /*62ce0*/  HMMA.1688.F32.TF32 R152, R4.reuse, R96, R152 ;  /* 0x000000600498723c */ /* 0x040ff00000081098 */
[C---:B----4-:R-:W-:Y:S08]  /*62cf0*/  HMMA.1688.F32.TF32 R148, R4.reuse, R92, R148 ;  /* 0x0000005c0494723c */ /* 0x050ff00000081094 */
[C---:B------:R-:W-:Y:S01]  /*62d00*/  HMMA.1688.F32.TF32 R20, R4.reuse, R88, R20 ;  /* 0x000000580414723c */ /* 0x040fe20000081014 */
        /* <DEDUP_REMOVED lines=11> */
[----:B------:R2:W-:Y:S02]  /*62dc0*/  STL.64 [R1+0xd18], R22 ;  /* 0x000d181601007387 */ /* 0x0005e40000100a00 */
[----:B--2---:R-:W-:Y:S02]  /*62dd0*/  HMMA.1688.F32.TF32 R20, R4, R84, R8 ;  /* 0x000000540414723c */ /* 0x004fe40000081008 */
[----:B------:R-:W2:Y:S04]  /*62de0*/  LDL.LU.64 R8, [R1+0x1720] ;  /* 0x0017200001087983 */ /* 0x000ea80000300a00 */
[----:B------:R-:W2:-:S13]  /*62df0*/  LDL.LU.64 R10, [R1+0x1728] ;  /* 0x00172800010a7983 */ /* 0x000e9a0000300a00 */
[----:B------:R-:W-:Y:S01]  /*62e00*/  STL.64 [R1+0xd20], R20 ;  /* 0x000d201401007387 */ /* 0x000fe20000100a00 */
[C---:B---3--:R-:W-:Y:S03]  /*62e10*/  HMMA.1688.F32.TF32 R16, R4.reuse, R80, R16 ;  /* 0x000000500410723c */ /* 0x048fe60000081010 */
[----:B------:R-:W-:Y:S04]  /*62e20*/  STL.64 [R1+0xd28], R22 ;  /* 0x000d281601007387 */ /* 0x000fe80000100a00 */
[----:B------:R-:W-:Y:S04]  /*62e30*/  STL.64 [R1+0x71a0], R86 ;  /* 0x0071a05601007387 */ /* 0x000fe80000100a00 */
[----:B------:R1:W-:Y:S04]  /*62e40*/  STL.64 [R1+0x7198], R84 ;  /* 0x0071985401007387 */ /* 0x0003e80000100a00 */
[----:B------:R-:W-:Y:S04]  /*62e50*/  STL.64 [R1+0x7190], R82 ;  /* 0x0071905201007387 */ /* 0x000fe80000100a00 */
[----:B------:R3:W-:Y:S01]  /*62e60*/  STL.64 [R1+0x7188], R80 ;  /* 0x0071885001007387 */ /* 0x0007e20000100a00 */
[C---:B------:R-:W-:Y:S03]  /*62e70*/  HMMA.1688.F32.TF32 R12, R4.reuse, R76, R12 ;  /* 0x0000004c040c723c */ /* 0x040fe6000008100c */
[----:B------:R4:W-:Y:S04]  /*62e80*/  STL.64 [R1+0xd30], R16 ;  /* 0x000d301001007387 */ /* 0x0009e80000100a00 */
[----:B------:R1:W-:Y:S04]  /*62e90*/  STL.64 [R1+0xd38], R18 ;  /* 0x000d381201007387 */ /* 0x0003e80000100a00 */
[----:B------:R-:W2:Y:S04]  /*62ea0*/  LDL.LU.64 R160, [R1+0x1710] ;  /* 0x0017100001a07983 */ /* 0x000ea80000300a00 */
[----:B------:R-:W2:Y:S04]  /*62eb0*/  LDL.LU.64 R162, [R1+0x1718] ;  /* 0x0017180001a27983 */ /* 0x000ea80000300a00 */
[----:B------:R1:W-:Y:S04]  /*62ec0*/  STL.64 [R1+0xd40], R12 ;  /* 0x000d400c01007387 */ /* 0x0003e80000100a00 */
[----:B------:R1:W-:Y:S04]  /*62ed0*/  STL.64 [R1+0xd48], R14 ;  /* 0x000d480e01007387 */ /* 0x0003e80000100a00 */
        /* <DEDUP_REMOVED lines=8> */
[----:B-1----:R-:W2:Y:S04]  /*62f60*/  LDL.LU.64 R84, [R1+0x16c0] ;  /* 0x0016c00001547983 */ /* 0x002ea80000300a00 */
[----:B------:R-:W2:Y:S04]  /*62f70*/  LDL.LU.64 R86, [R1+0x16c8] ;  /* 0x0016c80001567983 */ /* 0x000ea80000300a00 */
[----:B---3--:R-:W3:Y:S04]  /*62f80*/  LDL.LU.64 R80, [R1+0x16b0] ;  /* 0x0016b00001507983 */ /* 0x008ee80000300a00 */
[----:B------:R-:W3:Y:S04]  /*62f90*/  LDL.LU.64 R82, [R1+0x16b8] ;  /* 0x0016b80001527983 */ /* 0x000ee80000300a00 */
[----:B------:R-:W3:Y:S04]  /*62fa0*/  LDL.LU.64 R20, [R1+0x16a0] ;  /* 0x0016a00001147983 */ /* 0x000ee80000300a00 */
[----:B------:R-:W3:Y:S04]  /*62fb0*/  LDL.LU.64 R22, [R1+0x16a8] ;  /* 0x0016a80001167983 */ /* 0x000ee80000300a00 */
[----:B----4-:R-:W4:Y:S04]  /*62fc0*/  LDL.LU.64 R16, [R1+0x1690] ;  /* 0x0016900001107983 */ /* 0x010f280000300a00 */
[----:B------:R-:W4:Y:S01]  /*62fd0*/  LDL.LU.64 R18, [R1+0x1698] ;  /* 0x0016980001127983 */ /* 0x000f220000300a00 */
[----:B--2---:R-:W-:-:S15]  /*62fe0*/  HMMA.1688.F32.TF32 R8, R4, R72, R8 ;  /* 0x000000480408723c */ /* 0x004fde0000081008 */
[----:B------:R-:W-:-:S04]  /*62ff0*/  NOP ;  /* 0x0000000000007918 */ /* 0x000fc80000000000 */
[----:B------:R1:W-:Y:S04]  /*63000*/  STL.64 [R1+0xd50], R8 ;  /* 0x000d500801007387 */ /* 0x0003e80000100a00 */
[----:B------:R2:W-:Y:S04]  /*63010*/  STL.64 [R1+0xd58], R10 ;  /* 0x000d580a01007387 */ /* 0x0005e80000100a00 */
[----:B------:R-:W4:Y:S04]  /*63020*/  LDL.LU.64 R12, [R1+0x1680] ;  /* 0x00168000010c7983 */ /* 0x000f280000300a00 */
[----:B------:R-:W4:Y:S04]  /*63030*/  LDL.LU.64 R14, [R1+0x1688] ;  /* 0x00168800010e7983 */ /* 0x000f280000300a00 */
[----:B-1----:R-:W4:Y:S04]  /*63040*/  LDL.LU.64 R8, [R1+0x18a0] ;  /* 0x0018a00001087983 */ /* 0x002f280000300a00 */
[----:B--2---:R-:W2:Y:S04]  /*63050*/  LDL.LU.64 R10, [R1+0x18a8] ;  /* 0x0018a800010a7983 */ /* 0x004ea80000300a00 */
[----:B------:R-:W-:Y:S04]  /*63060*/  STL.64 [R1+0x7180], R74 ;  /* 0x0071804a01007387 */ /* 0x000fe80000100a00 */
[----:B------:R1:W-:Y:S02]  /*63070*/  STL.64 [R1+0x7178], R72 ;  /* 0x0071784801007387 */ /* 0x0003e40000100a00 */
[C---:B-1----:R-:W-:Y:S08]  /*63080*/  HMMA.1688.F32.TF32 R72, R4.reuse, R68, R160 ;  /* 0x000000440448723c */ /* 0x042ff000000810a0 */
[C---:B------:R-:W-:Y:S11]  /*63090*/  HMMA.1688.F32.TF32 R156, R4.reuse, R64, R156 ;  /* 0x00000040049c723c */ /* 0x040ff6000008109c */
[----:B------:R-:W-:Y:S04]  /*630a0*/  STL.64 [R1+0xd60], R72 ;  /* 0x000d604801007387 */ /* 0x000fe80000100a00 */
[----:B------:R1:W-:Y:S01]  /*630b0*/  STL.64 [R1+0xd68], R74 ;  /* 0x000d684a01007387 */ /* 0x0003e20000100a00 */
[C---:B------:R-:W-:Y:S08]  /*630c0*/  HMMA.1688.F32.TF32 R152, R4.reuse, R60, R152 ;  /* 0x0000003c0498723c */ /* 0x040ff00000081098 */
[C---:B-1----:R-:W-:Y:S01]  /*630d0*/  HMMA.1688.F32.TF32 R72, R4.reuse, R56, R148 ;  /* 0x000000380448723c */ /* 0x042fe20000081094 */
[----:B------:R-:W-:Y:S04]  /*630e0*/  STL.64 [R1+0xd70], R156 ;  /* 0x000d709c01007387 */ /* 0x000fe80000100a00 */
[----:B------:R-:W-:Y:S03]  /*630f0*/  STL.64 [R1+0xd78], R158 ;  /* 0x000d789e01007387 */ /* 0x000fe60000100a00 */
[C---:B------:R-:W-:Y:S03]  /*63100*/  HMMA.1688.F32.TF32 R88, R4.reuse, R52, R88 ;  /* 0x000000340458723c */ /* 0x040fe60000081058 */
[----:B------:R-:W-:Y:S04]  /*63110*/  STL.64 [R1+0xd80], R152 ;  /* 0x000d809801007387 */ /* 0x000fe80000100a00 */
[----:B------:R-:W-:Y:S01]  /*63120*/  STL.64 [R1+0xd88], R154 ;  /* 0x000d889a01007387 */ /* 0x000fe20000100a00 */
[C---:B------:R-:W-:Y:S03]  /*63130*/  HMMA.1688.F32.TF32 R84, R4.reuse, R48, R84 ;  /* 0x000000300454723c */ /* 0x040fe60000081054 */
[----:B------:R-:W-:Y:S04]  /*63140*/  STL.64 [R1+0xd90], R72 ;  /* 0x000d904801007387 */ /* 0x000fe80000100a00 */
[----:B------:R1:W-:Y:S01]  /*63150*/  STL.64 [R1+0xd98], R74 ;  /* 0x000d984a01007387 */ /* 0x0003e20000100a00 */
[C---:B---3--:R-:W-:Y:S08]  /*63160*/  HMMA.1688.F32.TF32 R20, R4.reuse, R40, R20 ;  /* 0x000000280414723c */ /* 0x048ff00000081014 */
[C---:B-1----:R-:W-:Y:S08]  /*63170*/  HMMA.1688.F32.TF32 R72, R4.reuse, R44, R80 ;  /* 0x0000002c0448723c */ /* 0x042ff00000081050 */
[C---:B----4-:R-:W-:Y:S01]  /*63180*/  HMMA.1688.F32.TF32 R16, R4.reuse, R36, R16 ;  /* 0x000000240410723c */ /* 0x050fe20000081010 */
[----:B------:R-:W-:Y:S04]  /*63190*/  STL.64 [R1+0xda0], R88 ;  /* 0x000da05801007387 */ /* 0x000fe80000100a00 */
[----:B------:R-:W-:Y:S04]  /*631a0*/  STL.64 [R1+0xda8], R90 ;  /* 0x000da85a01007387 */ /* 0x000fe80000100a00 */
[----:B------:R-:W-:Y:S04]  /*631b0*/  STL.64 [R1+0xdb0], R84 ;  /* 0x000db05401007387 */ /* 0x000fe80000100a00 */
[----:B------:R-:W-:Y:S04]  /*631c0*/  STL.64 [R1+0xdb8], R86 ;  /* 0x000db85601007387 */ /* 0x000fe80000100a00 */
[----:B------:R-:W-:Y:S04]  /*631d0*/  STL.64 [R1+0xdc0], R72 ;  /* 0x000dc04801007387 */ /* 0x000fe80000100a00 */
[----:B------:R-:W-:Y:S04]  /*631e0*/  STL.64 [R1+0xdc8], R74 ;  /* 0x000dc84a01007387 */ /* 0x000fe80000100a00 */
[----:B------:R-:W3:Y:S04]  /*631f0*/  LDL.LU R211, [R1+0x72b4] ;  /* 0x0072b40001d37983 */ /* 0x000ee80000300800 */
[----:B------:R1:W-:Y:S04]  /*63200*/  STL.64 [R1+0xdd0], R20 ;  /* 0x000dd01401007387 */ /* 0x0003e80000100a00 */
[----:B------:R4:W-:Y:S04]  /*63210*/  STL.64 [R1+0xdd8], R22 ;  /* 0x000dd81601007387 */ /* 0x0009e80000100a00 */
[----:B------:R-:W3:Y:S04]  /*63220*/  LDL.LU R210, [R1+0x72b0] ;  /* 0x0072b00001d27983 */ /* 0x000ee80000300800 */
[----:B------:R-:W3:Y:S04]  /*63230*/  LDL.LU R2, [R1+0x72ac] ;  /* 0x0072ac0001027983 */ /* 0x000ee80000300800 */
[----:B------:R1:W-:Y:S04]  /*63240*/  STL.64 [R1+0xde0], R16 ;  /* 0x000de01001007387 */ /* 0x0003e80000100a00 */
[----:B------:R1:W-:Y:S04]  /*63250*/  STL.64 [R1+0xde8], R18 ;  /* 0x000de81201007387 */ /* 0x0003e80000100a00 */
[----:B------:R-:W3:Y:S01]  /*63260*/  LDL.LU R252, [R1+0x72a8] ;  /* 0x0072a80001fc7983 */ /* 0x000ee20000300800 */
[C---:B------:R-:W-:Y:S08]  /*63270*/  HMMA.1688.F32.TF32 R12, R4.reuse, R32, R12 ;  /* 0x00000020040c723c */ /* 0x040ff0000008100c */
[C---:B--2---:R-:W-:Y:S11]  /*63280*/  HMMA.1688.F32.TF32 R8, R4.reuse, R28, R8 ;  /* 0x0000001c0408723c */ /* 0x044ff60000081008 */
[----:B------:R-:W-:Y:S04]  /*63290*/  STL.64 [R1+0xdf0], R12 ;  /* 0x000df00c01007387 */ /* 0x000fe80000100a00 */
[----:B------:R-:W-:Y:S04]  /*632a0*/  STL.64 [R1+0xdf8], R14 ;  /* 0x000df80e01007387 */ /* 0x000fe80000100a00 */
[----:B------:R2:W-:Y:S04]  /*632b0*/  STL.64 [R1+0xe00], R8 ;  /* 0x000e000801007387 */ /* 0x0005e80000100a00 */
[----:B------:R2:W-:Y:S04]  /*632c0*/  STL.64 [R1+0xe08], R10 ;  /* 0x000e080a01007387 */ /* 0x0005e80000100a00 */
[----:B-1----:R-:W3:Y:S04]  /*632d0*/  LDL.LU.64 R20, [R1+0x18e0] ;  /* 0x0018e00001147983 */ /* 0x002ee80000300a00 */
[----:B----4-:R-:W3:Y:S04]  /*632e0*/  LDL.LU.64 R22, [R1+0x18e8] ;  /* 0x0018e80001167983 */ /* 0x010ee80000300a00 */
        /* <DEDUP_REMOVED lines=31> */
[----:B------:R-:W2:Y:S01]  /*634e0*/  LDL.LU.64 R74, [R1+0x508] ;  /* 0x00050800014a7983 */ /* 0x000ea20000300a00 */
[----:B---3--:R-:W-:-:S15]  /*634f0*/  HMMA.1688.F32.TF32 R20, R4, R24, R20 ;  /* 0x000000180414723c */ /* 0x008fde0000081014 */
[----:B------:R-:W-:-:S04]  /*63500*/  NOP ;  /* 0x0000000000007918 */ /* 0x000fc80000000000 */
[----:B------:R-:W-:Y:S04]  /*63510*/  STL.64 [R1+0xe10], R20 ;  /* 0x000e101401007387 */ /* 0x000fe80000100a00 */
[----:B------:R1:W-:Y:S04]  /*63520*/  STL.64 [R1+0xe18], R22 ;  /* 0x000e181601007387 */ /* 0x0003e80000100a00 */
[----:B-1----:R-:W3:Y:S04]  /*63530*/  LDL.LU.64 R22, [R1+0x72a0] ;  /* 0x0072a00001167983 */ /* 0x002ee80000300a00 */
[----:B------:R-:W2:Y:S01]  /*63540*/  LDL.LU.64 R20, [R1+0x7298] ;  /* 0x0072980001147983 */ /* 0x000ea20000300a00 */
[----:B------:R-:W-:Y:S01]  /*63550*/  MOV R220, R238 ;  /* 0x000000ee00dc7202 */ /* 0x000fe20000000f00 */
[----:B------:R-:W-:Y:S01]  /*63560*/  IMAD.MOV.U32 R221, RZ, RZ, R0 ;  /* 0x000000ffffdd7224 */ /* 0x000fe200078e0000 */
[C---:B----4-:R-:W-:Y:S08]  /*63570*/  HMMA.1688.F32.TF32 R228, R4.reuse, R228, R224 ;  /* 0x000000e404e4723c */ /* 0x050ff000000810e0 */
[C---:B------:R-:W-:Y:S08]  /*63580*/  HMMA.1688.F32.TF32 R220, R4.reuse, R220, R216 ;  /* 0x000000dc04dc723c */ /* 0x040ff000000810d8 */
[C---:B------:R-:W-:Y:S08]  /*63590*/  HMMA.1688.F32.TF32 R236, R4.reuse, R236, R232 ;  /* 0x000000ec04ec723c */ /* 0x040ff000000810e8 */
[C---:B------:R-:W-:Y:S08]  /*635a0*/  HMMA.1688.F32.TF32 R248, R4.reuse, R248, R16 ;  /* 0x000000f804f8723c */ /* 0x040ff00000081010 */
[----:B--2---:R-:W-:-:S15]  /*635b0*/  HMMA.1688.F32.TF32 R212, R4, R20, R212 ;  /* 0x0000001404d4723c */ /* 0x004fde00000810d4 */
[----:B------:R-:W-:-:S04]  /*635c0*/  NOP ;  /* 0x0000000000007918 */ /* 0x000fc80000000000 */
[----:B------:R-:W-:Y:S04]  /*635d0*/  STL.64 [R1+0xe20], R212 ;  /* 0x000e20d401007387 */ /* 0x000fe80000100a00 */
[----:B------:R1:W-:Y:S04]  /*635e0*/  STL.64 [R1+0xe28], R214 ;  /* 0x000e28d601007387 */ /* 0x0003e80000100a00 */
[----:B-1----:R-:W2:Y:S04]  /*635f0*/  LDL.LU.64 R214, [R1+0x7290] ;  /* 0x0072900001d67983 */ /* 0x002ea80000300a00 */
[----:B------:R-:W4:Y:S04]  /*63600*/  LDL.LU.64 R212, [R1+0x7288] ;  /* 0x0072880001d47983 */ /* 0x000f280000300a00 */
[----:B------:R-:W2:Y:S04]  /*63610*/  LDL.LU.64 R218, [R1+0x7280] ;  /* 0x0072800001da7983 */ /* 0x000ea80000300a00 */
[----:B------:R-:W2:Y:S04]  /*63620*/  LDL.LU.64 R216, [R1+0x7278] ;  /* 0x0072780001d87983 */ /* 0x000ea80000300a00 */
[----:B------:R-:W-:Y:S04]  /*63630*/  STL.64 [R1+0xe30], R220 ;  /* 0x000e30dc01007387 */ /* 0x000fe80000100a00 */
[----:B------:R1:W-:Y:S04]  /*63640*/  STL.64 [R1+0xe38], R222 ;  /* 0x000e38de01007387 */ /* 0x0003e80000100a00 */
[----:B-1----:R-:W2:Y:S04]  /*63650*/  LDL.LU.64 R222, [R1+0x7270] ;  /* 0x0072700001de7983 */ /* 0x002ea80000300a00 */
[----:B------:R-:W2:Y:S04]  /*63660*/  LDL.LU.64 R220, [R1+0x7268] ;  /* 0x0072680001dc7983 */ /* 0x000ea80000300a00 */
        /* <DEDUP_REMOVED lines=10> */
[----:B-1----:R-:W2:Y:S04]  /*63710*/  LDL.LU R239, [R1+0x7230] ;  /* 0x0072300001ef7983 */ /* 0x002ea80000300800 */
[----:B------:R-:W2:Y:S04]  /*63720*/  LDL.LU.64 R236, [R1+0x7228] ;  /* 0x0072280001ec7983 */ /* 0x000ea80000300a00 */
[----:B------:R-:W2:Y:S04]  /*63730*/  LDL.LU.64 R16, [R1+0x7220] ;  /* 0x0072200001107983 */ /* 0x000ea80000300a00 */
[----:B------:R-:W-:Y:S04]  /*63740*/  STL.64 [R1+0xe70], R248 ;  /* 0x000e70f801007387 */ /* 0x000fe80000100a00 */
[----:B------:R1:W-:Y:S04]  /*63750*/  STL.64 [R1+0xe78], R250 ;  /* 0x000e78fa01007387 */ /* 0x0003e80000100a00 */
[----:B-1----:R-:W2:Y:S04]  /*63760*/  LDL.LU.64 R250, [R1+0x7218] ;  /* 0x0072180001fa7983 */ /* 0x002ea80000300a00 */
[----:B------:R-:W2:Y:S02]  /*63770*/  LDL.LU.64 R248, [R1+0x7210] ;  /* 0x0072100001f87983 */ /* 0x000ea40000300a00 */
[----:B--2---:R-:W-:-:S15]  /*63780*/  HMMA.1688.F32.TF32 R244, R4, R248, R244 ;  /* 0x000000f804f4723c */ /* 0x004fde00000810f4 */
[----:B------:R-:W-:-:S04]  /*63790*/  NOP ;  /* 0x0000000000007918 */ /* 0x000fc80000000000 */
[----:B------:R1:W-:Y:S04]  /*637a0*/  STL.64 [R1+0xe90], R244 ;  /* 0x000e90f401007387 */ /* 0x0003e80000100a00 */
[----:B------:R-:W-:Y:S04]  /*637b0*/  STL.64 [R1+0xe98], R246 ;  /* 0x000e98f601007387 */ /* 0x000fe80000100a00 */
[----:B-1----:R-:W2:Y:S02]  /*637c0*/  LDL.LU.64 R244, [R1+0x7208] ;  /* 0x0072080001f47983 */ /* 0x002ea40000300a00 */
        /* <DEDUP_REMOVED lines=9> */
[----:B-1----:R-:W2:Y:S01]  /*63860*/  LDL.LU.64 R12, [R1+0x71f8] ;  /* 0x0071f800010c7983 */ /* 0x002ea20000300a00 */
[C---:B------:R-:W-:Y:S08]  /*63870*/  HMMA.1688.F32.TF32 R152, R240.reuse, R236, R152 ;  /* 0x000000ecf098723c */ /* 0x040ff00000081098 */
[C---:B------:R-:W-:Y:S08]  /*63880*/  HMMA.1688.F32.TF32 R148, R240.reuse, R232, R148 ;  /* 0x000000e8f094723c */ /* 0x040ff00000081094 */
[C---:B------:R-:W-:Y:S08]  /*63890*/  HMMA.1688.F32.TF32 R84, R240.reuse, R224, R84 ;  /* 0x000000e0f054723c */ /* 0x040ff00000081054 */
[----:B------:R-:W-:Y:S08]  /*638a0*/  HMMA.1688.F32.TF32 R80, R240, R220, R80 ;  /* 0x000000dcf050723c */ /* 0x000ff00000081050 */
[C---:B--2---:R-:W-:Y:S08]  /*638b0*/  HMMA.1688.F32.TF32 R160, R4.reuse, R12, R160 ;  /* 0x0000000c04a0723c */ /* 0x044ff000000810a0 */
[----:B------:R-:W-:Y:S11]  /*638c0*/  HMMA.1688.F32.TF32 R4, R4, R16, R156 ;  /* 0x000000100404723c */ /* 0x000ff6000008109c */
[----:B------:R-:W-:Y:S04]  /*638d0*/  STL.64 [R1+0x1080], R160 ;  /* 0x001080a001007387 */ /* 0x000fe80000100a00 */
[----:B------:R-:W-:Y:S04]  /*638e0*/  STL.64 [R1+0x1088], R162 ;  /* 0x001088a201007387 */ /* 0x000fe80000100a00 */
[----:B------:R-:W-:Y:S04]  /*638f0*/  STL.64 [R1+0x1070], R4 ;  /* 0x0010700401007387 */ /* 0x000fe80000100a00 */
[----:B------:R1:W-:Y:S02]  /*63900*/  STL.64 [R1+0x1078], R6 ;  /* 0x0010780601007387 */ /* 0x0003e40000100a00 */
[C---:B-1----:R-:W-:Y:S02]  /*63910*/  HMMA.1688.F32.TF32 R4, R240.reuse, R228, R88 ;  /* 0x000000e4f004723c */ /* 0x042fe40000081058 */
[----:B------:R-:W-:Y:S04]  /*63920*/  STL.64 [R1+0x2f0], R152 ;  /* 0x0002f09801007387 */ /* 0x000fe80000100a00 */
[----:B------:R-:W-:Y:S04]  /*63930*/  STL.64 [R1+0x2f8], R154 ;  /* 0x0002f89a01007387 */ /* 0x000fe80000100a00 */
[----:B------:R-:W-:Y:S04]  /*63940*/  STL.64 [R1+0x2e0], R148 ;  /* 0x0002e09401007387 */ /* 0x000fe80000100a00 */
[----:B------:R-:W-:Y:S05]  /*63950*/  STL.64 [R1+0x2e8], R150 ;  /* 0x0002e89601007387 */ /* 0x000fea0000100a00 */
[----:B------:R-:W-:Y:S04]  /*63960*/  STL.64 [R1+0x2d0], R4 ;  /* 0x0002d00401007387 */ /* 0x000fe80000100a00 */
[----:B------:R1:W-:Y:S04]  /*63970*/  STL.64 [R1+0x2d8], R6 ;  /* 0x0002d80601007387 */ /* 0x0003e80000100a00 */
[----:B------:R2:W-:Y:S04]  /*63980*/  STL.64 [R1+0x2c0], R84 ;  /* 0x0002c05401007387 */ /* 0x0005e80000100a00 */
[----:B------:R2:W-:Y:S01]  /*63990*/  STL.64 [R1+0x2c8], R86 ;  /* 0x0002c85601007387 */ /* 0x0005e20000100a00 */
[----:B-1----:R-:W-:Y:S03]  /*639a0*/  HMMA.1688.F32.TF32 R4, R240, R216, R72 ;  /* 0x000000d8f004723c */ /* 0x002fe60000081048 */
[----:B------:R1:W-:Y:S04]  /*639b0*/  STL.64 [R1+0x2b0], R80 ;  /* 0x0002b05001007387 */ /* 0x0003e80000100a00 */
[----:B------:R1:W-:Y:S04]  /*639c0*/  STL.64 [R1+0x2b8], R82 ;  /* 0x0002b85201007387 */ /* 0x0003e80000100a00 */
[----:B------:R-:W4:Y:S04]  /*639d0*/  LDL.LU.64 R156, [R1+0x4e0] ;  /* 0x0004e000019c7983 */ /* 0x000f280000300a00 */
[----:B------:R-:W4:Y:S04]  /*639e0*/  LDL.LU.64 R158, [R1+0x4e8] ;  /* 0x0004e800019e7983 */ /* 0x000f280000300a00 */
[----:B------:R-:W3:Y:S04]  /*639f0*/  LDL.LU.64 R152, [R1+0x4d0] ;  /* 0x0004d00001987983 */ /* 0x000ee80000300a00 */
[----:B------:R-:W3:Y:S04]  /*63a00*/  LDL.LU.64 R154, [R1+0x4d8] ;  /* 0x0004d800019a7983 */ /* 0x000ee80000300a00 */
[----:B------:R-:W3:Y:S04]  /*63a10*/  LDL.LU.64 R148, [R1+0x4c0] ;  /* 0x0004c00001947983 */ /* 0x000ee80000300a00 */
[----:B------:R-:W3:Y:S04]  /*63a20*/  LDL.LU.64 R150, [R1+0x4c8] ;  /* 0x0004c80001967983 */ /* 0x000ee80000300a00 */
[----:B------:R-:W3:Y:S04]  /*63a30*/  LDL.LU.64 R88, [R1+0x4a0] ;  /* 0x0004a00001587983 */ /* 0x000ee80000300a00 */
[----:B------:R-:W3:Y:S04]  /*63a40*/  LDL.LU.64 R90, [R1+0x4a8] ;  /* 0x0004a800015a7983 */ /* 0x000ee80000300a00 */
[----:B--2---:R-:W2:Y:S04]  /*63a50*/  LDL.LU.64 R84, [R1+0x490] ;  /* 0x0004900001547983 */ /* 0x004ea80000300a00 */
[----:B------:R-:W2:Y:S04]  /*63a60*/  LDL.LU.64 R86, [R1+0x498] ;  /* 0x0004980001567983 */ /* 0x000ea80000300a00 */
[----:B-1----:R-:W2:Y:S04]  /*63a70*/  LDL.LU.64 R80, [R1+0x480] ;  /* 0x0004800001507983 */ /* 0x002ea80000300a00 */
[----:B------:R-:W2:Y:S01]  /*63a80*/  LDL.LU.64 R82, [R1+0x488] ;  /* 0x0004880001527983 */ /* 0x000ea20000300a00 */
[----:B------:R-:W-:Y:S01]  /*63a90*/  IMAD.MOV.U32 R11, RZ, RZ, R4 ;  /* 0x000000ffff0b7224 */ /* 0x000fe200078e0004 */
[----:B------:R-:W-:-:S02]  /*63aa0*/  MOV R10, R5 ;  /* 0x00000005000a7202 */ /* 0x000fc40000000f00 */
[----:B------:R-:W2:Y:S01]  /*63ab0*/  LDL.LU.64 R72, [R1+0x470] ;  /* 0x0004700001487983 */ /* 0x000ea20000300a00 */
[----:B------:R-:W-:-:S03]  /*63ac0*/  IMAD.MOV.U32 R14, RZ, RZ, R6 ;  /* 0x000000ffff0e7224 */ /* 0x000fc600078e0006 */
[----:B------:R-:W2:Y:S01]  /*63ad0*/  LDL.LU.64 R74, [R1+0x478] ;  /* 0x00047800014a7983 */ /* 0x000ea20000300a00 */
[----:B------:R-:W-:-:S03]  /*63ae0*/  IMAD.MOV.U32 R19, RZ, RZ, R7 ;  /* 0x000000ffff137224 */ /* 0x000fc600078e0007 */
[----:B------:R-:W2:Y:S04]  /*63af0*/  LDL.LU.64 R4, [R1+0x460] ;  /* 0x0004600001047983 */ /* 0x000ea80000300a00 */
[----:B------:R-:W2:Y:S04]  /*63b00*/  LDL.LU.64 R6, [R1+0x468] ;  /* 0x0004680001067983 */ /* 0x000ea80000300a00 */
[----:B------:R-:W-:Y:S04]  /*63b10*/  STL [R1+0x6dd0], R19 ;  /* 0x006dd01301007387 */ /* 0x000fe80000100800 */
[----:B------:R-:W-:Y:S04]  /*63b20*/  STL [R1+0x6dcc], R14 ;  /* 0x006dcc0e01007387 */ /* 0x000fe80000100800 */
[----:B------:R-:W-:Y:S04]  /*63b30*/  STL [R1+0x6dc8], R10 ;  /* 0x006dc80a01007387 */ /* 0x000fe80000100800 */
[----:B------:R-:W-:Y:S01]  /*63b40*/  STL [R1+0x6dc4], R11 ;  /* 0x006dc40b01007387 */ /* 0x000fe20000100800 */
[C---:B----4-:R-:W-:Y:S08]  /*63b50*/  HMMA.1688.F32.TF32 R156, R240.reuse, R212, R156 ;  /* 0x000000d4f09c723c */ /* 0x050ff0000008109c */
[C---:B---3--:R-:W-:Y:S08]  /*63b60*/  HMMA.1688.F32.TF32 R88, R240.reuse, R200, R88 ;  /* 0x000000c8f058723c */ /* 0x048ff00000081058 */
[C---:B--2---:R-:W-:Y:S08]  /*63b70*/  HMMA.1688.F32.TF32 R84, R240.reuse, R196, R84 ;  /* 0x000000c4f054723c */ /* 0x044ff00000081054 */
[C---:B------:R-:W-:Y:S08]  /*63b80*/  HMMA.1688.F32.TF32 R80, R240.reuse, R192, R80 ;  /* 0x000000c0f050723c */ /* 0x040ff00000081050 */
[C---:B------:R-:W-:Y:S01]  /*63b90*/  HMMA.1688.F32.TF32 R72, R240.reuse, R188, R72 ;  /* 0x000000bcf048723c */ /* 0x040fe20000081048 */
[----:B------:R-:W-:Y:S07]  /*63ba0*/  STL.64 [R1+0x290], R156 ;  /* 0x0002909c01007387 */ /* 0x000fee0000100a00 */
[C---:B------:R-:W-:Y:S01]  /*63bb0*/  HMMA.1688.F32.TF32 R4, R240.reuse, R184, R4 ;  /* 0x000000b8f004723c */ /* 0x040fe20000081004 */
[----:B------:R-:W-:Y:S04]  /*63bc0*/  STL.64 [R1+0x298], R158 ;  /* 0x0002989e01007387 */ /* 0x000fe80000100a00 */
[----:B------:R-:W-:Y:S04]  /*63bd0*/  STL.64 [R1+0x250], R88 ;  /* 0x0002505801007387 */ /* 0x000fe80000100a00 */
[----:B------:R-:W-:Y:S04]  /*63be0*/  STL.64 [R1+0x258], R90 ;  /* 0x0002585a01007387 */ /* 0x000fe80000100a00 */
[----:B------:R1:W-:Y:S04]  /*63bf0*/  STL.64 [R1+0x240], R84 ;  /* 0x0002405401007387 */ /* 0x0003e80000100a00 */
[----:B------:R2:W-:Y:S04]  /*63c00*/  STL.64 [R1+0x248], R86 ;  /* 0x0002485601007387 */ /* 0x0005e80000100a00 */
[----:B------:R3:W-:Y:S04]  /*63c10*/  STL.64 [R1+0x230], R80 ;  /* 0x0002305001007387 */ /* 0x0007e80000100a00 */
[----:B------:R4:W-:Y:S04]  /*63c20*/  STL.64 [R1+0x238], R82 ;  /* 0x0002385201007387 */ /* 0x0009e80000100a00 */
[----:B-1----:R-:W4:Y:S04]  /*63c30*/  LDL.LU.64 R84, [R1+0x450] ;  /* 0x0004500001547983 */ /* 0x002f280000300a00 */
[----:B------:R1:W-:Y:S04]  /*63c40*/  STL.64 [R1+0x210], R72 ;  /* 0x0002104801007387 */ /* 0x0003e80000100a00 */
[----:B------:R1:W-:Y:S04]  /*63c50*/  STL.64 [R1+0x218], R74 ;  /* 0x0002184a01007387 */ /* 0x0003e80000100a00 */
[----:B--2---:R-:W2:Y:S04]  /*63c60*/  LDL.LU.64 R86, [R1+0x458] ;  /* 0x0004580001567983 */ /* 0x004ea80000300a00 */
[----:B------:R1:W-:Y:S04]  /*63c70*/  STL.64 [R1+0x200], R4 ;  /* 0x0002000401007387 */ /* 0x0003e80000100a00 */
[----:B------:R1:W-:Y:S04]  /*63c80*/  STL.64 [R1+0x208], R6 ;  /* 0x0002080601007387 */ /* 0x0003e80000100a00 */
[----:B---3--:R-:W3:Y:S04]  /*63c90*/  LDL.LU.64 R80, [R1+0x440] ;  /* 0x0004400001507983 */ /* 0x008ee80000300a00 */
[----:B----4-:R-:W3:Y:S04]  /*63ca0*/  LDL.LU.64 R82, [R1+0x448] ;  /* 0x0004480001527983 */ /* 0x010ee80000300a00 */
[----:B-1----:R-:W4:Y:S04]  /*63cb0*/  LDL.LU.64 R72, [R1+0x430] ;  /* 0x0004300001487983 */ /* 0x002f280000300a00 */
[----:B------:R-:W4:Y:S04]  /*63cc0*/  LDL.LU.64 R74, [R1+0x438] ;  /* 0x00043800014a7983 */ /* 0x000f280000300a00 */
[----:B------:R-:W4:Y:S04]  /*63cd0*/  LDL.LU.64 R4, [R1+0x420] ;  /* 0x0004200001047983 */ /* 0x000f280000300a00 */
[----:B------:R-:W4:Y:S04]  /*63ce0*/  LDL.LU.64 R6, [R1+0x428] ;  /* 0x0004280001067983 */ /* 0x000f280000300a00 */
[----:B------:R-:W4:Y:S04]  /*63cf0*/  LDL.LU.64 R160, [R1+0x410] ;  /* 0x0004100001a07983 */ /* 0x000f280000300a00 */
[----:B------:R-:W4:Y:S01]  /*63d00*/  LDL.LU.64 R162, [R1+0x418] ;  /* 0x0004180001a27983 */ /* 0x000f220000300a00 */
[C---:B------:R-:W-:Y:S03]  /*63d10*/  HMMA.1688.F32.TF32 R152, R240.reuse, R208, R152 ;  /* 0x000000d0f098723c */ /* 0x040fe60000081098 */
[----:B------:R-:W4:Y:S04]  /*63d20*/  LDL.LU.64 R156, [R1+0x400] ;  /* 0x00040000019c7983 */ /* 0x000f280000300a00 */
[----:B------:R-:W4:Y:S01]  /*63d30*/  LDL.LU.64 R158, [R1+0x408] ;  /* 0x00040800019e7983 */ /* 0x000f220000300a00 */
[C---:B------:R-:W-:Y:S11]  /*63d40*/  HMMA.1688.F32.TF32 R148, R240.reuse, R204, R148 ;  /* 0x000000ccf094723c */ /* 0x040ff60000081094 */
[----:B------:R-:W-:Y:S01]  /*63d50*/  MOV R18, R152 ;  /* 0x0000009800127202 */ /* 0x000fe20000000f00 */
[----:B------:R-:W-:Y:S01]  /*63d60*/  IMAD.MOV.U32 R15, RZ, RZ, R153 ;  /* 0x000000ffff0f7224 */ /* 0x000fe200078e0099 */
[----:B------:R-:W-:Y:S01]  /*63d70*/  MOV R247, R155 ;  /* 0x0000009b00f77202 */ /* 0x000fe20000000f00 */
[----:B------:R-:W-:Y:S01]  /*63d80*/  IMAD.MOV.U32 R246, RZ, RZ, R154 ;  /* 0x000000fffff67224 */ /* 0x000fe200078e009a */
[----:B------:R-:W4:Y:S04]  /*63d90*/  LDL.LU.64 R152, [R1+0x3f0] ;  /* 0x0003f00001987983 */ /* 0x000f280000300a00 */
[----:B------:R-:W-:Y:S01]  /*63da0*/  IMAD.MOV.U32 R19, RZ, RZ, R148 ;  /* 0x000000ffff137224 */ /* 0x000fe200078e0094 */
[----:B------:R-:W4:Y:S01]  /*63db0*/  LDL.LU.64 R154, [R1+0x3f8] ;  /* 0x0003f800019a7983 */ /* 0x000f220000300a00 */
[----:B------:R-:W-:Y:S01]  /*63dc0*/  IMAD.MOV.U32 R14, RZ, RZ, R149 ;  /* 0x000000ffff0e7224 */ /* 0x000fe200078e0095 */
[----:B------:R-:W-:Y:S01]  /*63dd0*/  MOV R10, R150 ;  /* 0x00000096000a7202 */ /* 0x000fe20000000f00 */
[----:B------:R-:W-:Y:S01]  /*63de0*/  IMAD.MOV.U32 R11, RZ, RZ, R151 ;  /* 0x000000ffff0b7224 */ /* 0x000fe200078e0097 */
[----:B------:R-:W4:Y:S04]  /*63df0*/  LDL.LU.64 R148, [R1+0x3e0] ;  /* 0x0003e00001947983 */ /* 0x000f280000300a00 */
[----:B------:R-:W4:Y:S04]  /*63e00*/  LDL.LU.64 R150, [R1+0x3e8] ;  /* 0x0003e80001967983 */ /* 0x000f280000300a00 */
[----:B------:R-:W4:Y:S04]  /*63e10*/  LDL.LU.64 R88, [R1+0x3d0] ;  /* 0x0003d00001587983 */ /* 0x000f280000300a00 */
[----:B------:R-:W4:Y:S01]  /*63e20*/  LDL.LU.64 R90, [R1+0x3d8] ;  /* 0x0003d800015a7983 */ /* 0x000f220000300a00 */
[C---:B--2---:R-:W-:Y:S08]  /*63e30*/  HMMA.1688.F32.TF32 R84, R240.reuse, R180, R84 ;  /* 0x000000b4f054723c */ /* 0x044ff00000081054 */
[C---:B---3--:R-:W-:Y:S08]  /*63e40*/  HMMA.1688.F32.TF32 R80, R240.reuse, R176, R80 ;  /* 0x000000b0f050723c */ /* 0x048ff00000081050 */
[C---:B----4-:R-:W-:Y:S03]  /*63e50*/  HMMA.1688.F32.TF32 R72, R240.reuse, R172, R72 ;  /* 0x000000acf048723c */ /* 0x050fe60000081048 */
[----:B------:R1:W-:Y:S05]  /*63e60*/  STL.64 [R1+0x1f0], R84 ;  /* 0x0001f05401007387 */ /* 0x0003ea0000100a00 */
[C---:B------:R-:W-:Y:S01]  /*63e70*/  HMMA.1688.F32.TF32 R4, R240.reuse, R168, R4 ;  /* 0x000000a8f004723c */ /* 0x040fe20000081004 */
[----:B------:R2:W-:Y:S04]  /*63e80*/  STL.64 [R1+0x1f8], R86 ;  /* 0x0001f85601007387 */ /* 0x0005e80000100a00 */
[----:B-1----:R-:W3:Y:S03]  /*63e90*/  LDL.LU.64 R84, [R1+0x3c0] ;  /* 0x0003c00001547983 */ /* 0x002ee60000300a00 */
[C---:B------:R-:W-:Y:S01]  /*63ea0*/  HMMA.1688.F32.TF32 R160, R240.reuse, R164, R160 ;  /* 0x000000a4f0a0723c */ /* 0x040fe200000810a0 */
[----:B--2---:R-:W3:Y:S04]  /*63eb0*/  LDL.LU.64 R86, [R1+0x3c8] ;  /* 0x0003c80001567983 */ /* 0x004ee80000300a00 */
[----:B------:R1:W-:Y:S04]  /*63ec0*/  STL.64 [R1+0x1e0], R80 ;  /* 0x0001e05001007387 */ /* 0x0003e80000100a00 */
[----:B------:R2:W-:Y:S04]  /*63ed0*/  STL.64 [R1+0x1e8], R82 ;  /* 0x0001e85201007387 */ /* 0x0005e80000100a00 */
[----:B-1----:R-:W4:Y:S04]  /*63ee0*/  LDL.LU.64 R80, [R1+0x3b0] ;  /* 0x0003b00001507983 */ /* 0x002f280000300a00 */
[----:B--2---:R-:W4:Y:S04]  /*63ef0*/  LDL.LU.64 R82, [R1+0x3b8] ;  /* 0x0003b80001527983 */ /* 0x004f280000300a00 */
[----:B------:R1:W-:Y:S04]  /*63f00*/  STL.64 [R1+0x1d0], R72 ;  /* 0x0001d04801007387 */ /* 0x0003e80000100a00 */
[----:B------:R2:W-:Y:S04]  /*63f10*/  STL.64 [R1+0x1d8], R74 ;  /* 0x0001d84a01007387 */ /* 0x0005e80000100a00 */
[----:B-1----:R-:W3:Y:S04]  /*63f20*/  LDL.LU.64 R72, [R1+0x390] ;  /* 0x0003900001487983 */ /* 0x002ee80000300a00 */
[----:B--2---:R-:W2:Y:S04]  /*63f30*/  LDL.LU.64 R74, [R1+0x398] ;  /* 0x00039800014a7983 */ /* 0x004ea80000300a00 */
[----:B------:R1:W-:Y:S04]  /*63f40*/  STL.64 [R1+0x1c0], R4 ;  /* 0x0001c00401007387 */ /* 0x0003e80000100a00 */
[----:B------:R1:W-:Y:S04]  /*63f50*/  STL.64 [R1+0x1c8], R6 ;  /* 0x0001c80601007387 */ /* 0x0003e80000100a00 */
[----:B-1----:R-:W2:Y:S04]  /*63f60*/  LDL.LU.64 R4, [R1+0x380] ;  /* 0x0003800001047983 */ /* 0x002ea80000300a00 */
[----:B------:R-:W2:Y:S04]  /*63f70*/  LDL.LU.64 R6, [R1+0x388] ;  /* 0x0003880001067983 */ /* 0x000ea80000300a00 */
[----:B------:R-:W-:Y:S04]  /*63f80*/  STL.64 [R1+0x1b0], R160 ;  /* 0x0001b0a001007387 */ /* 0x000fe80000100a00 */
[----:B------:R1:W-:Y:S04]  /*63f90*/  STL.64 [R1+0x1b8], R162 ;  /* 0x0001b8a201007387 */ /* 0x0003e80000100a00 */
[----:B-1----:R-:W2:Y:S04]  /*63fa0*/  LDL.LU.64 R162, [R1+0x71f0] ;  /* 0x0071f00001a27983 */ /* 0x002ea80000300a00 */
[----:B------:R-:W2:Y:S02]  /*63fb0*/  LDL.LU.64 R160, [R1+0x71e8] ;  /* 0x0071e80001a07983 */ /* 0x000ea40000300a00 */
[----:B--2---:R-:W-:-:S15]  /*63fc0*/  HMMA.1688.F32.TF32 R156, R240, R160, R156 ;  /* 0x000000a0f09c723c */ /* 0x004fde000008109c */
[----:B------:R-:W-:-:S04]  /*63fd0*/  NOP ;  /* 0x0000000000007918 */ /* 0x000fc80000000000 */
        /* <DEDUP_REMOVED lines=15> */
[----:B------:R-:W2:Y:S01]  /*640d0*/  LDL.LU.64 R148, [R1+0x71b8] ;  /* 0x0071b80001947983 */ /* 0x000ea20000300a00 */
[C---:B---3--:R-:W-:Y:S08]  /*640e0*/  HMMA.1688.F32.TF32 R84, R240.reuse, R144, R84 ;  /* 0x00000090f054723c */ /* 0x048ff00000081054 */
[C---:B----4-:R-:W-:Y:S08]  /*640f0*/  HMMA.1688.F32.TF32 R80, R240.reuse, R140, R80 ;  /* 0x0000008cf050723c */ /* 0x050ff00000081050 */
[C---:B------:R-:W-:Y:S08]  /*64100*/  HMMA.1688.F32.TF32 R72, R240.reuse, R136, R72 ;  /* 0x00000088f048723c */ /* 0x040ff00000081048 */
[C---:B------:R-:W-:Y:S08]  /*64110*/  HMMA.1688.F32.TF32 R4, R240.reuse, R132, R4 ;  /* 0x00000084f004723c */ /* 0x040ff00000081004 */
[----:B--2---:R-:W-:Y:S01]  /*64120*/  HMMA.1688.F32.TF32 R88, R240, R148, R88 ;  /* 0x00000094f058723c */ /* 0x004fe20000081058 */
[----:B------:R-:W-:Y:S04]  /*64130*/  STL.64 [R1+0x7170], R150 ;  /* 0x0071709601007387 */ /* 0x000fe80000100a00 */
[----:B------:R1:W-:-:S14]  /*64140*/  STL.64 [R1+0x7168], R148 ;  /* 0x0071689401007387 */ /* 0x0003dc0000100a00 */
[----:B------:R-:W-:Y:S04]  /*64150*/  STL.64 [R1+0x170], R88 ;  /* 0x0001705801007387 */ /* 0x000fe80000100a00 */
[----:B------:R-:W-:Y:S04]  /*64160*/  STL.64 [R1+0x178], R90 ;  /* 0x0001785a01007387 */ /* 0x000fe80000100a00 */
[----:B------:R-:W-:Y:S04]  /*64170*/  STL.64 [R1+0x7160], R146 ;  /* 0x0071609201007387 */ /* 0x000fe80000100a00 */
[----:B------:R2:W-:Y:S04]  /*64180*/  STL.64 [R1+0x7158], R144 ;  /* 0x0071589001007387 */ /* 0x0005e80000100a00 */
        /* <DEDUP_REMOVED lines=10> */
[----:B-1----:R-:W4:Y:S04]  /*64230*/  LDL.LU.64 R148, [R1+0x360] ;  /* 0x0003600001947983 */ /* 0x002f280000300a00 */
[----:B------:R-:W4:Y:S04]  /*64240*/  LDL.LU.64 R150, [R1+0x368] ;  /* 0x0003680001967983 */ /* 0x000f280000300a00 */
[----:B------:R1:W-:Y:S04]  /*64250*/  STL.64 [R1+0x130], R4 ;  /* 0x0001300401007387 */ /* 0x0003e80000100a00 */
[----:B------:R1:W-:Y:S04]  /*64260*/  STL.64 [R1+0x138], R6 ;  /* 0x0001380601007387 */ /* 0x0003e80000100a00 */
[----:B--2---:R-:W2:Y:S04]  /*64270*/  LDL.LU.64 R144, [R1+0x350] ;  /* 0x0003500001907983 */ /* 0x004ea80000300a00 */
[----:B------:R-:W2:Y:S04]  /*64280*/  LDL.LU.64 R146, [R1+0x358] ;  /* 0x0003580001927983 */ /* 0x000ea80000300a00 */
[----:B---3--:R-:W3:Y:S04]  /*64290*/  LDL.LU.64 R140, [R1+0x340] ;  /* 0x00034000018c7983 */ /* 0x008ee80000300a00 */
[----:B------:R-:W3:Y:S04]  /*642a0*/  LDL.LU.64 R142, [R1+0x348] ;  /* 0x00034800018e7983 */ /* 0x000ee80000300a00 */
[----:B----4-:R-:W4:Y:S04]  /*642b0*/  LDL.LU.64 R136, [R1+0x330] ;  /* 0x0003300001887983 */ /* 0x010f280000300a00 */
[----:B------:R-:W4:Y:S04]  /*642c0*/  LDL.LU.64 R138, [R1+0x338] ;  /* 0x00033800018a7983 */ /* 0x000f280000300a00 */
[----:B------:R-:W3:Y:S04]  /*642d0*/  LDL.LU.64 R88, [R1+0x320] ;  /* 0x0003200001587983 */ /* 0x000ee80000300a00 */
[----:B------:R-:W4:Y:S04]  /*642e0*/  LDL.LU.64 R90, [R1+0x328] ;  /* 0x00032800015a7983 */ /* 0x000f280000300a00 */
[----:B-1----:R-:W4:Y:S04]  /*642f0*/  LDL.LU.64 R4, [R1+0x310] ;  /* 0x0003100001047983 */ /* 0x002f280000300a00 */
[----:B------:R-:W4:Y:S04]  /*64300*/  LDL.LU.64 R6, [R1+0x318] ;  /* 0x0003180001067983 */ /* 0x000f280000300a00 */
[----:B------:R-:W4:Y:S04]  /*64310*/  LDL.LU.64 R84, [R1+0x1600] ;  /* 0x0016000001547983 */ /* 0x000f280000300a00 */
[----:B------:R-:W4:Y:S04]  /*64320*/  LDL.LU.64 R86, [R1+0x1608] ;  /* 0x0016080001567983 */ /* 0x000f280000300a00 */
[----:B------:R-:W4:Y:S04]  /*64330*/  LDL.LU.64 R80, [R1+0x15f0] ;  /* 0x0015f00001507983 */ /* 0x000f280000300a00 */
[----:B------:R-:W4:Y:S04]  /*64340*/  LDL.LU.64 R82, [R1+0x15f8] ;  /* 0x0015f80001527983 */ /* 0x000f280000300a00 */
[----:B------:R-:W4:Y:S04]  /*64350*/  LDL.LU.64 R72, [R1+0x15e0] ;  /* 0x0015e00001487983 */ /* 0x000f280000300a00 */
[----:B------:R-:W4:Y:S04]  /*64360*/  LDL.LU.64 R74, [R1+0x15e8] ;  /* 0x0015e800014a7983 */ /* 0x000f280000300a00 */
[----:B------:R-:W-:Y:S04]  /*64370*/  STL.64 [R1+0x7130], R134 ;  /* 0x0071308601007387 */ /* 0x000fe80000100a00 */
[----:B------:R1:W-:Y:S04]  /*64380*/  STL.64 [R1+0x7128], R132 ;  /* 0x0071288401007387 */ /* 0x0003e80000100a00 */
[----:B------:R-:W-:Y:S04]  /*64390*/  STL.64 [R1+0x7120], R130 ;  /* 0x0071208201007387 */ /* 0x000fe80000100a00 */
[----:B------:R2:W-:Y:S01]  /*643a0*/  STL.64 [R1+0x7118], R128 ;  /* 0x0071188001007387 */ /* 0x0005e20000100a00 */
[C---:B-1----:R-:W-:Y:S08]  /*643b0*/  HMMA.1688.F32.TF32 R132, R240.reuse, R128, R148 ;  /* 0x00000080f084723c */ /* 0x042ff00000081094 */
[C---:B--2---:R-:W-:Y:S11]  /*643c0*/  HMMA.1688.F32.TF32 R128, R240.reuse, R124, R144 ;  /* 0x0000007cf080723c */ /* 0x044ff60000081090 */
[----:B------:R-:W-:Y:S04]  /*643d0*/  STL.64 [R1+0x120], R132 ;  /* 0x0001208401007387 */ /* 0x000fe80000100a00 */
[----:B------:R3:W-:Y:S04]  /*643e0*/  STL.64 [R1+0x128], R134 ;  /* 0x0001288601007387 */ /* 0x0007e80000100a00 */
[----:B------:R-:W-:Y:S04]  /*643f0*/  STL.64 [R1+0x7110], R126 ;  /* 0x0071107e01007387 */ /* 0x000fe80000100a00 */
[----:B------:R4:W-:Y:S04]  /*64400*/  STL.64 [R1+0x7108], R124 ;  /* 0x0071087c01007387 */ /* 0x0009e80000100a00 */
[----:B------:R-:W-:Y:S01]  /*64410*/  STL.64 [R1+0x110], R128 ;  /* 0x0001108001007387 */ /* 0x000fe20000100a00 */
[C---:B---3--:R-:W-:Y:S03]  /*64420*/  HMMA.1688.F32.TF32 R132, R240.reuse, R120, R140 ;  /* 0x00000078f084723c */ /* 0x048fe6000008108c */
[----:B------:R1:W-:Y:S05]  /*64430*/  STL.64 [R1+0x118], R130 ;  /* 0x0001188201007387 */ /* 0x0003ea0000100a00 */
[C---:B----4-:R-:W-:Y:S08]  /*64440*/  HMMA.1688.F32.TF32 R124, R240.reuse, R112, R88 ;  /* 0x00000070f07c723c */ /* 0x050ff00000081058 */
[C---:B-1----:R-:W-:Y:S08]  /*64450*/  HMMA.1688.F32.TF32 R128, R240.reuse, R116, R136 ;  /* 0x00000074f080723c */ /* 0x042ff00000081088 */
[C---:B------:R-:W-:Y:S08]  /*64460*/  HMMA.1688.F32.TF32 R88, R240.reuse, R108, R4 ;  /* 0x0000006cf058723c */ /* 0x040ff00000081004 */
[C---:B------:R-:W-:Y:S08]  /*64470*/  HMMA.1688.F32.TF32 R84, R240.reuse, R104, R84 ;  /* 0x00000068f054723c */ /* 0x040ff00000081054 */
[C---:B------:R-:W-:Y:S01]  /*64480*/  HMMA.1688.F32.TF32 R80, R240.reuse, R100, R80 ;  /* 0x00000064f050723c */ /* 0x040fe20000081050 */
[----:B------:R-:W-:Y:S04]  /*64490*/  STL.64 [R1+0xf0], R132 ;  /* 0x0000f08401007387 */ /* 0x000fe80000100a00 */
[----:B------:R-:W-:Y:S04]  /*644a0*/  STL.64 [R1+0xf8], R134 ;  /* 0x0000f88601007387 */ /* 0x000fe80000100a00 */
[----:B------:R-:W-:Y:S04]  /*644b0*/  STL.64 [R1+0xe0], R128 ;  /* 0x0000e08001007387 */ /* 0x000fe80000100a00 */
        /* <DEDUP_REMOVED lines=10> */
[----:B--2---:R-:W2:Y:S01]  /*64560*/  LDL.LU.64 R90, [R1+0x15d8] ;  /* 0x0015d800015a7983 */ /* 0x004ea20000300a00 */
[C---:B------:R-:W-:Y:S03]  /*64570*/  HMMA.1688.F32.TF32 R72, R240.reuse, R96, R72 ;  /* 0x00000060f048723c */ /* 0x040fe60000081048 */
[----:B------:R-:W-:Y:S04]  /*64580*/  LDS R4, [R239+UR10+0x40080] ;  /* 0x0400800aef047984 */ /* 0x000fe80008000800 */
[----:B------:R-:W-:Y:S04]  /*64590*/  LDS R6, [R239+UR10+0x40480] ;  /* 0x0404800aef067984 */ /* 0x000fe80008000800 */
[----:B------:R-:W-:Y:S04]  /*645a0*/  LDS R5, [R234+UR10+0x40080] ;  /* 0x0400800aea057984 */ /* 0x000fe80008000800 */
[----:B------:R-:W2:Y:S04]  /*645b0*/  LDS R7, [R234+UR10+0x40480] ;  /* 0x0404800aea077984 */ /* 0x000ea80008000800 */
[----:B------:R1:W-:Y:S04]  /*645c0*/  STL.64 [R1+0x500], R72 ;  /* 0x0005004801007387 */ /* 0x0003e80000100a00 */
[----:B------:R1:W-:Y:S04]  /*645d0*/  STL.64 [R1+0x508], R74 ;  /* 0x0005084a01007387 */ /* 0x0003e80000100a00 */
[----:B---3--:R-:W3:Y:S04]  /*645e0*/  LDL.LU.64 R84, [R1+0x15c0] ;  /* 0x0015c00001547983 */ /* 0x008ee80000300a00 */
[----:B----4-:R-:W3:Y:S04]  /*645f0*/  LDL.LU.64 R86, [R1+0x15c8] ;  /* 0x0015c80001567983 */ /* 0x010ee80000300a00 */
[----:B-1----:R-:W4:Y:S04]  /*64600*/  LDL.LU.64 R80, [R1+0x15b0] ;  /* 0x0015b00001507983 */ /* 0x002f280000300a00 */
[----:B------:R-:W4:Y:S04]  /*64610*/  LDL.LU.64 R82, [R1+0x15b8] ;  /* 0x0015b80001527983 */ /* 0x000f280000300a00 */
        /* <DEDUP_REMOVED lines=16> */
[----:B--2---:R-:W-:-:S15]  /*64720*/  HMMA.1688.F32.TF32 R88, R240, R92, R88 ;  /* 0x0000005cf058723c */ /* 0x004fde0000081058 */
[----:B------:R-:W-:-:S04]  /*64730*/  NOP ;  /* 0x0000000000007918 */ /* 0x000fc80000000000 */
[----:B------:R-:W-:Y:S04]  /*64740*/  STL.64 [R1+0x4e0], R88 ;  /* 0x0004e05801007387 */ /* 0x000fe80000100a00 */
[----:B------:R1:W-:Y:S04]  /*64750*/  STL.64 [R1+0x4e8], R90 ;  /* 0x0004e85a01007387 */ /* 0x0003e80000100a00 */
[----:B-1----:R-:W2:Y:S04]  /*64760*/  LDL.LU.64 R90, [R1+0x71b0] ;  /* 0x0071b000015a7983 */ /* 0x002ea80000300a00 */
[----:B------:R-:W3:Y:S02]  /*64770*/  LDL.LU.64 R88, [R1+0x71a8] ;  /* 0x0071a80001587983 */ /* 0x000ee40000300a00 */
[----:B---3--:R-:W-:-:S15]  /*64780*/  HMMA.1688.F32.TF32 R84, R240, R88, R84 ;  /* 0x00000058f054723c */ /* 0x008fde0000081054 */
[----:B------:R-:W-:-:S04]  /*64790*/  NOP ;  /* 0x0000000000007918 */ /* 0x000fc80000000000 */
[----:B------:R-:W-:Y:S04]  /*647a0*/  STL.64 [R1+0x4d0], R84 ;  /* 0x0004d05401007387 */ /* 0x000fe80000100a00 */
[----:B------:R1:W-:Y:S04]  /*647b0*/  STL.64 [R1+0x4d8], R86 ;  /* 0x0004d85601007387 */ /* 0x0003e80000100a00 */
[----:B-1----:R-:W3:Y:S04]  /*647c0*/  LDL.LU.64 R86, [R1+0x71a0] ;  /* 0x0071a00001567983 */ /* 0x002ee80000300a00 */
[----:B------:R-:W4:Y:S02]  /*647d0*/  LDL.LU.64 R84, [R1+0x7198] ;  /* 0x0071980001547983 */ /* 0x000f240000300a00 */
[----:B----4-:R-:W-:-:S15]  /*647e0*/  HMMA.1688.F32.TF32 R80, R240, R84, R80 ;  /* 0x00000054f050723c */ /* 0x010fde0000081050 */
[----:B------:R-:W-:-:S04]  /*647f0*/  NOP ;  /* 0x0000000000007918 */ /* 0x000fc80000000000 */
[----:B------:R-:W-:Y:S04]  /*64800*/  STL.64 [R1+0x4c0], R80 ;  /* 0x0004c05001007387 */ /* 0x000fe80000100a00 */
[----:B------:R1:W-:Y:S04]  /*64810*/  STL.64 [R1+0x4c8], R82 ;  /* 0x0004c85201007387 */ /* 0x0003e80000100a00 */
[----:B-1----:R-:W4:Y:S04]  /*64820*/  LDL.LU.64 R82, [R1+0x7190] ;  /* 0x0071900001527983 */ /* 0x002f280000300a00 */
[----:B------:R-:W2:Y:S01]  /*64830*/  LDL.LU.64 R80, [R1+0x7188] ;  /* 0x0071880001507983 */ /* 0x000ea20000300a00 */
[C---:B------:R-:W-:Y:S08]  /*64840*/  HMMA.1688.F32.TF32 R72, R240.reuse, R76, R72 ;  /* 0x0000004cf048723c */ /* 0x040ff00000081048 */
[----:B--2---:R-:W-:-:S15]  /*64850*/  HMMA.1688.F32.TF32 R140, R240, R80, R140 ;  /* 0x00000050f08c723c */ /* 0x004fde000008108c */
[----:B------:R-:W-:-:S04]  /*64860*/  NOP ;  /* 0x0000000000007918 */ /* 0x000fc80000000000 */
[----:B------:R1:W-:Y:S04]  /*64870*/  STL.64 [R1+0x4a0], R140 ;  /* 0x0004a08c01007387 */ /* 0x0003e80000100a00 */
[----:B------:R2:W-:Y:S04]  /*64880*/  STL.64 [R1+0x4a8], R142 ;  /* 0x0004a88e01007387 */ /* 0x0005e80000100a00 */
[----:B-1----:R-:W3:Y:S04]  /*64890*/  LDL.LU.64 R140, [R1+0x1520] ;  /* 0x00152000018c7983 */ /* 0x002ee80000300a00 */
[----:B--2---:R-:W3:Y:S04]  /*648a0*/  LDL.LU.64 R142, [R1+0x1528] ;  /* 0x00152800018e7983 */ /* 0x004ee80000300a00 */
[----:B------:R-:W-:Y:S04]  /*648b0*/  STL.64 [R1+0x490], R72 ;  /* 0x0004904801007387 */ /* 0x000fe80000100a00 */
[----:B------:R1:W-:Y:S04]  /*648c0*/  STL.64 [R1+0x498], R74 ;  /* 0x0004984a01007387 */ /* 0x0003e80000100a00 */
[----:B-1----:R-:W2:Y:S04]  /*648d0*/  LDL.LU.64 R74, [R1+0x7180] ;  /* 0x00718000014a7983 */ /* 0x002ea80000300a00 */
[----:B------:R-:W2:Y:S01]  /*648e0*/  LDL.LU.64 R72, [R1+0x7178] ;  /* 0x0071780001487983 */ /* 0x000ea20000300a00 */
[C---:B------:R-:W-:Y:S08]  /*648f0*/  HMMA.1688.F32.TF32 R148, R240.reuse, R68, R148 ;  /* 0x00000044f094723c */ /* 0x040ff00000081094 */
[----:B--2---:R-:W-:-:S15]  /*64900*/  HMMA.1688.F32.TF32 R132, R240, R72, R132 ;  /* 0x00000048f084723c */ /* 0x004fde0000081084 */
[----:B------:R-:W-:-:S04]  /*64910*/  NOP ;  /* 0x0000000000007918 */ /* 0x000fc80000000000 */
[----:B------:R1:W-:Y:S04]  /*64920*/  STL.64 [R1+0x480], R132 ;  /* 0x0004808401007387 */ /* 0x0003e80000100a00 */
[----:B------:R2:W-:Y:S04]  /*64930*/  STL.64 [R1+0x488], R134 ;  /* 0x0004888601007387 */ /* 0x0005e80000100a00 */
[----:B-1----:R-:W4:Y:S04]  /*64940*/  LDL.LU.64 R132, [R1+0x1510] ;  /* 0x0015100001847983 */ /* 0x002f280000300a00 */
[----:B--2---:R-:W4:Y:S04]  /*64950*/  LDL.LU.64 R134, [R1+0x1518] ;  /* 0x0015180001867983 */ /* 0x004f280000300a00 */
[----:B------:R-:W-:Y:S04]  /*64960*/  STL.64 [R1+0x470], R148 ;  /* 0x0004709401007387 */ /* 0x000fe80000100a00 */
[----:B------:R1:W-:Y:S02]  /*64970*/  STL.64 [R1+0x478], R150 ;  /* 0x0004789601007387 */ /* 0x0003e40000100a00 */
[C---:B-1----:R-:W-:Y:S08]  /*64980*/  HMMA.1688.F32.TF32 R148, R240.reuse, R64, R144 ;  /* 0x00000040f094723c */ /* 0x042ff00000081090 */
[C---:B------:R-:W-:Y:S01]  /*64990*/  HMMA.1688.F32.TF32 R144, R240.reuse, R60, R128 ;  /* 0x0000003cf090723c */ /* 0x040fe20000081080 */
[----:B------:R-:W2:Y:S10]  /*649a0*/  LDL.LU.64 R128, [R1+0x1500] ;  /* 0x0015000001807983 */ /* 0x000eb40000300a00 */
[----:B------:R-:W-:Y:S04]  /*649b0*/  STL.64 [R1+0x460], R148 ;  /* 0x0004609401007387 */ /* 0x000fe80000100a00 */
[----:B------:R-:W-:Y:S04]  /*649c0*/  STL.64 [R1+0x468], R150 ;  /* 0x0004689601007387 */ /* 0x000fe80000100a00 */
[----:B------:R-:W2:Y:S04]  /*649d0*/  LDL.LU.64 R130, [R1+0x1508] ;  /* 0x0015080001827983 */ /* 0x000ea80000300a00 */
        /* <DEDUP_REMOVED lines=8> */
[----:B------:R1:W-:Y:S04]  /*64a60*/  STL.64 [R1+0x430], R136 ;  /* 0x0004308801007387 */ /* 0x0003e80000100a00 */
[----:B------:R-:W-:Y:S04]  /*64a70*/  STL.64 [R1+0x438], R138 ;  /* 0x0004388a01007387 */ /* 0x000fe80000100a00 */
[----:B-1----:R-:W2:Y:S04]  /*64a80*/  LDL.LU.64 R136, [R1+0x30] ;  /* 0x0000300001887983 */ /* 0x002ea80000300a00 */
[----:B------:R-:W-:Y:S04]  /*64a90*/  STL.64 [R1+0x7100], R54 ;  /* 0x0071003601007387 */ /* 0x000fe80000100a00 */
[----:B------:R3:W-:Y:S02]  /*64aa0*/  STL.64 [R1+0x70f8], R52 ;  /* 0x0070f83401007387 */ /* 0x0007e40000100a00 */
[----:B---3--:R-:W-:Y:S02]  /*64ab0*/  HMMA.1688.F32.TF32 R52, R240, R48, R140 ;  /* 0x00000030f034723c */ /* 0x008fe4000008108c */
[----:B------:R-:W3:Y:S04]  /*64ac0*/  LDL.LU.64 R140, [R1+0x20] ;  /* 0x00002000018c7983 */ /* 0x000ee80000300a00 */
[----:B------:R-:W3:-:S13]  /*64ad0*/  LDL.LU.64 R144, [R1+0x10] ;  /* 0x0000100001907983 */ /* 0x000eda0000300a00 */
[----:B------:R1:W-:Y:S04]  /*64ae0*/  STL.64 [R1+0x420], R52 ;  /* 0x0004203401007387 */ /* 0x0003e80000100a00 */
[----:B------:R1:W-:Y:S04]  /*64af0*/  STL.64 [R1+0x428], R54 ;  /* 0x0004283601007387 */ /* 0x0003e80000100a00 */
[----:B------:R-:W3:Y:S04]  /*64b00*/  LDL.LU.64 R148, [R1] ;  /* 0x0000000001947983 */ /* 0x000ee80000300a00 */
[----:B-1----:R-:W3:Y:S04]  /*64b10*/  LDL.LU.64 R52, [R1+0x14e0] ;  /* 0x0014e00001347983 */ /* 0x002ee80000300a00 */
[----:B------:R-:W3:Y:S01]  /*64b20*/  LDL.LU.64 R54, [R1+0x14e8] ;  /* 0x0014e80001367983 */ /* 0x000ee20000300a00 */
[----:B----4-:R-:W-:-:S15]  /*64b30*/  HMMA.1688.F32.TF32 R132, R240, R44, R132 ;  /* 0x0000002cf084723c */ /* 0x010fde0000081084 */
[----:B------:R-:W-:-:S04]  /*64b40*/  NOP ;  /* 0x0000000000007918 */ /* 0x000fc80000000000 */
[----:B------:R-:W-:Y:S04]  /*64b50*/  STL.64 [R1+0x410], R132 ;  /* 0x0004108401007387 */ /* 0x000fe80000100a00 */
[----:B------:R-:W-:Y:S04]  /*64b60*/  STL.64 [R1+0x418], R134 ;  /* 0x0004188601007387 */ /* 0x000fe80000100a00 */
[----:B------:R-:W-:Y:S04]  /*64b70*/  STL.64 [R1+0x70e8], R46 ;  /* 0x0070e82e01007387 */ /* 0x000fe80000100a00 */
[----:B------:R1:W-:Y:S04]  /*64b80*/  STL.64 [R1+0x70e0], R44 ;  /* 0x0070e02c01007387 */ /* 0x0003e80000100a00 */
[----:B-1----:R-:W4:Y:S01]  /*64b90*/  LDL.LU.64 R44, [R1+0x14d0] ;  /* 0x0014d000012c7983 */ /* 0x002f220000300a00 */
[----:B--2---:R-:W-:Y:S03]  /*64ba0*/  HMMA.1688.F32.TF32 R128, R240, R40, R128 ;  /* 0x00000028f080723c */ /* 0x004fe60000081080 */
[----:B------:R-:W4:-:S15]  /*64bb0*/  LDL.LU.64 R46, [R1+0x14d8] ;  /* 0x0014d800012e7983 */ /* 0x000f1e0000300a00 */
[----:B------:R-:W-:Y:S01]  /*64bc0*/  NOP ;  /* 0x0000000000007918 */ /* 0x000fe20000000000 */
[----:B------:R1:W-:Y:S04]  /*64bd0*/  STL.64 [R1+0x400], R128 ;  /* 0x0004008001007387 */ /* 0x0003e80000100a00 */
[----:B------:R2:W-:Y:S04]  /*64be0*/  STL.64 [R1+0x408], R130 ;  /* 0x0004088201007387 */ /* 0x0005e80000100a00 */
[----:B------:R-:W4:Y:S04]  /*64bf0*/  LDL.LU.64 R132, [R1+0x14c0] ;  /* 0x0014c00001847983 */ /* 0x000f280000300a00 */
[----:B------:R-:W4:Y:S04]  /*64c00*/  LDL.LU.64 R134, [R1+0x14c8] ;  /* 0x0014c80001867983 */ /* 0x000f280000300a00 */
[----:B------:R-:W-:Y:S04]  /*64c10*/  STL.64 [R1+0x70d8], R42 ;  /* 0x0070d82a01007387 */ /* 0x000fe80000100a00 */
[----:B------:R2:W-:Y:S04]  /*64c20*/  STL.64 [R1+0x70d0], R40 ;  /* 0x0070d02801007387 */ /* 0x0005e80000100a00 */
[----:B-1----:R-:W4:Y:S04]  /*64c30*/  LDL.LU.64 R128, [R1+0x14b0] ;  /* 0x0014b00001807983 */ /* 0x002f280000300a00 */
[----:B--2---:R-:W2:Y:S01]  /*64c40*/  LDL.LU.64 R130, [R1+0x14b8] ;  /* 0x0014b80001827983 */ /* 0x004ea20000300a00 */
[----:B------:R-:W-:-:S15]  /*64c50*/  HMMA.1688.F32.TF32 R40, R240, R36, R124 ;  /* 0x00000024f028723c */ /* 0x000fde000008107c */
[----:B------:R-:W-:-:S04]  /*64c60*/  NOP ;  /* 0x0000000000007918 */ /* 0x000fc80000000000 */
[----:B------:R-:W-:Y:S04]  /*64c70*/  STL.64 [R1+0x3f0], R40 ;  /* 0x0003f02801007387 */ /* 0x000fe80000100a00 */
[----:B------:R-:W-:Y:S04]  /*64c80*/  STL.64 [R1+0x3f8], R42 ;  /* 0x0003f82a01007387 */ /* 0x000fe80000100a00 */
[----:B------:R-:W2:Y:S04]  /*64c90*/  LDL.LU.64 R124, [R1+0x14a0] ;  /* 0x0014a000017c7983 */ /* 0x000ea80000300a00 */
[----:B------:R-:W2:Y:S04]  /*64ca0*/  LDL.LU.64 R126, [R1+0x14a8] ;  /* 0x0014a800017e7983 */ /* 0x000ea80000300a00 */
[----:B------:R-:W-:Y:S04]  /*64cb0*/  STL.64 [R1+0x70c8], R38 ;  /* 0x0070c82601007387 */ /* 0x000fe80000100a00 */
[----:B------:R3:W-:Y:S02]  /*64cc0*/  STL.64 [R1+0x70c0], R36 ;  /* 0x0070c02401007387 */ /* 0x0007e40000100a00 */
[----:B---3--:R-:W-:Y:S02]  /*64cd0*/  HMMA.1688.F32.TF32 R36, R240, R32, R52 ;  /* 0x00000020f024723c */ /* 0x008fe40000081034 */
[----:B------:R-:W3:Y:S04]  /*64ce0*/  LDL.LU.64 R52, [R1+0x1490] ;  /* 0x0014900001347983 */ /* 0x000ee80000300a00 */
[----:B------:R-:W3:-:S13]  /*64cf0*/  LDL.LU.64 R54, [R1+0x1498] ;  /* 0x0014980001367983 */ /* 0x000eda0000300a00 */
[----:B------:R-:W-:Y:S04]  /*64d00*/  STL.64 [R1+0x3e0], R36 ;  /* 0x0003e02401007387 */ /* 0x000fe80000100a00 */
[----:B------:R-:W-:Y:S04]  /*64d10*/  STL.64 [R1+0x3e8], R38 ;  /* 0x0003e82601007387 */ /* 0x000fe80000100a00 */
[----:B------:R-:W-:Y:S04]  /*64d20*/  STL.64 [R1+0x70b8], R34 ;  /* 0x0070b82201007387 */ /* 0x000fe80000100a00 */
[----:B------:R4:W-:Y:S02]  /*64d30*/  STL.64 [R1+0x70b0], R32 ;  /* 0x0070b02001007387 */ /* 0x0009e40000100a00 */
[----:B----4-:R-:W-:Y:S02]  /*64d40*/  HMMA.1688.F32.TF32 R32, R240, R28, R44 ;  /* 0x0000001cf020723c */ /* 0x010fe4000008102c */
[----:B------:R-:W4:Y:S04]  /*64d50*/  LDL.LU.64 R44, [R1+0x1480] ;  /* 0x00148000012c7983 */ /* 0x000f280000300a00 */
[----:B------:R-:W4:-:S13]  /*64d60*/  LDL.LU.64 R46, [R1+0x1488] ;  /* 0x00148800012e7983 */ /* 0x000f1a0000300a00 */
[----:B------:R-:W-:Y:S04]  /*64d70*/  STL.64 [R1+0x3d0], R32 ;  /* 0x0003d02001007387 */ /* 0x000fe80000100a00 */
[----:B------:R1:W-:Y:S04]  /*64d80*/  STL.64 [R1+0x3d8], R34 ;  /* 0x0003d82201007387 */ /* 0x0003e80000100a00 */
[----:B------:R-:W4:Y:S04]  /*64d90*/  LDL.LU.64 R40, [R1+0x1470] ;  /* 0x0014700001287983 */ /* 0x000f280000300a00 */
[----:B------:R-:W4:Y:S01]  /*64da0*/  LDL.LU.64 R42, [R1+0x1478] ;  /* 0x00147800012a7983 */ /* 0x000f220000300a00 */
[C---:B-1----:R-:W-:Y:S08]  /*64db0*/  HMMA.1688.F32.TF32 R32, R240.reuse, R24, R132 ;  /* 0x00000018f020723c */ /* 0x042ff00000081084 */
[C---:B--2---:R-:W-:Y:S11]  /*64dc0*/  HMMA.1688.F32.TF32 R128, R240.reuse, R20, R128 ;  /* 0x00000014f080723c */ /* 0x044ff60000081080 */
[----:B------:R1:W-:Y:S04]  /*64dd0*/  STL.64 [R1+0x3c0], R32 ;  /* 0x0003c02001007387 */ /* 0x0003e80000100a00 */
[----:B------:R2:W-:Y:S04]  /*64de0*/  STL.64 [R1+0x3c8], R34 ;  /* 0x0003c82201007387 */ /* 0x0005e80000100a00 */
[----:B-1----:R-:W4:Y:S04]  /*64df0*/  LDL.LU.64 R32, [R1+0x1460] ;  /* 0x0014600001207983 */ /* 0x002f280000300a00 */
[----:B--2---:R-:W2:Y:S04]  /*64e00*/  LDL.LU.64 R34, [R1+0x1468] ;  /* 0x0014680001227983 */ /* 0x004ea80000300a00 */
[----:B------:R-:W-:Y:S04]  /*64e10*/  STL.64 [R1+0x70a8], R26 ;  /* 0x0070a81a01007387 */ /* 0x000fe80000100a00 */
[----:B------:R1:W-:Y:S02]  /*64e20*/  STL.64 [R1+0x70a0], R24 ;  /* 0x0070a01801007387 */ /* 0x0003e40000100a00 */
[----:B-1----:R-:W-:Y:S02]  /*64e30*/  HMMA.1688.F32.TF32 R24, R240, R136, R124 ;  /* 0x00000088f018723c */ /* 0x002fe4000008107c */
[----:B------:R-:W-:Y:S04]  /*64e40*/  STL.64 [R1+0x3b0], R128 ;  /* 0x0003b08001007387 */ /* 0x000fe80000100a00 */
[----:B------:R-:W-:-:S13]  /*64e50*/  STL.64 [R1+0x3b8], R130 ;  /* 0x0003b88201007387 */ /* 0x000fda0000100a00 */
[----:B------:R1:W-:Y:S04]  /*64e60*/  STL.64 [R1+0x390], R24 ;  /* 0x0003901801007387 */ /* 0x0003e80000100a00 */
[----:B------:R3:W-:Y:S04]  /*64e70*/  STL.64 [R1+0x398], R26 ;  /* 0x0003981a01007387 */ /* 0x0007e80000100a00 */
[----:B-1----:R-:W2:Y:S04]  /*64e80*/  LDL.LU.64 R24, [R1+0x1450] ;  /* 0x0014500001187983 */ /* 0x002ea80000300a00 */
[----:B---3--:R-:W3:Y:S01]  /*64e90*/  LDL.LU.64 R26, [R1+0x1458] ;  /* 0x00145800011a7983 */ /* 0x008ee20000300a00 */
[----:B------:R-:W-:Y:S01]  /*64ea0*/  HMMA.1688.F32.TF32 R52, R240, R140, R52 ;  /* 0x0000008cf034723c */ /* 0x000fe20000081034 */
[----:B------:R-:W-:Y:S01]  /*64eb0*/  IMAD.MOV.U32 R39, RZ, RZ, R136 ;  /* 0x000000ffff277224 */ /* 0x000fe200078e0088 */
[----:B------:R-:W-:-:S15]  /*64ec0*/  MOV R38, R137 ;  /* 0x0000008900267202 */ /* 0x000fde0000000f00 */
[----:B------:R-:W-:Y:S02]  /*64ed0*/  NOP ;  /* 0x0000000000007918 */ /* 0x000fe40000000000 */
[----:B------:R1:W-:Y:S04]  /*64ee0*/  STL.64 [R1+0x380], R52 ;  /* 0x0003803401007387 */ /* 0x0003e80000100a00 */
[----:B------:R1:W-:Y:S01]  /*64ef0*/  STL.64 [R1+0x388], R54 ;  /* 0x0003883601007387 */ /* 0x0003e20000100a00 */
[C---:B----4-:R-:W-:Y:S08]  /*64f00*/  HMMA.1688.F32.TF32 R44, R240.reuse, R144, R44 ;  /* 0x00000090f02c723c */ /* 0x050ff0000008102c */
[C---:B------:R-:W-:Y:S11]  /*64f10*/  HMMA.1688.F32.TF32 R40, R240.reuse, R148, R40 ;  /* 0x00000094f028723c */ /* 0x040ff60000081028 */
[----:B------:R4:W-:Y:S04]  /*64f20*/  STL.64 [R1+0x360], R44 ;  /* 0x0003602c01007387 */ /* 0x0009e80000100a00 */
[----:B------:R1:W-:Y:S04]  /*64f30*/  STL.64 [R1+0x368], R46 ;  /* 0x0003682e01007387 */ /* 0x0003e80000100a00 */
[----:B------:R1:W-:Y:S04]  /*64f40*/  STL.64 [R1+0x350], R40 ;  /* 0x0003502801007387 */ /* 0x0003e80000100a00 */
[----:B------:R1:W-:Y:S04]  /*64f50*/  STL.64 [R1+0x358], R42 ;  /* 0x0003582a01007387 */ /* 0x0003e80000100a00 */
[----:B------:R-:W4:Y:S04]  /*64f60*/  LDL.LU.64 R136, [R1+0x1440] ;  /* 0x0014400001887983 */ /* 0x000f280000300a00 */
[----:B------:R-:W4:Y:S01]  /*64f70*/  LDL.LU.64 R138, [R1+0x1448] ;  /* 0x00144800018a7983 */ /* 0x000f220000300a00 */
[----:B--2---:R-:W-:-:S15]  /*64f80*/  HMMA.1688.F32.TF32 R32, R240, R248, R32 ;  /* 0x000000f8f020723c */ /* 0x004fde0000081020 */
[----:B------:R-:W-:-:S04]  /*64f90*/  NOP ;  /* 0x0000000000007918 */ /* 0x000fc80000000000 */
[----:B------:R2:W-:Y:S04]  /*64fa0*/  STL.64 [R1+0x340], R32 ;  /* 0x0003402001007387 */ /* 0x0005e80000100a00 */
[----:B------:R1:W-:Y:S04]  /*64fb0*/  STL.64 [R1+0x348], R34 ;  /* 0x0003482201007387 */ /* 0x0003e80000100a00 */
[----:B------:R-:W-:Y:S04]  /*64fc0*/  STL.64 [R1+0x7080], R250 ;  /* 0x007080fa01007387 */ /* 0x000fe80000100a00 */
[----:B------:R-:W-:Y:S04]  /*64fd0*/  STL.64 [R1+0x7078], R248 ;  /* 0x007078f801007387 */ /* 0x000fe80000100a00 */
[----:B------:R-:W4:Y:S04]  /*64fe0*/  LDL.LU.64 R132, [R1+0x1430] ;  /* 0x0014300001847983 */ /* 0x000f280000300a00 */
[----:B------:R-:W4:Y:S01]  /*64ff0*/  LDL.LU.64 R134, [R1+0x1438] ;  /* 0x0014380001867983 */ /* 0x000f220000300a00 */
[----:B---3--:R-:W-:-:S15]  /*65000*/  HMMA.1688.F32.TF32 R24, R240, R244, R24 ;  /* 0x000000f4f018723c */ /* 0x008fde0000081018 */
[----:B------:R-:W-:-:S04]  /*65010*/  NOP ;  /* 0x0000000000007918 */ /* 0x000fc80000000000 */
[----:B------:R3:W-:Y:S04]  /*65020*/  STL.64 [R1+0x330], R24 ;  /* 0x0003301801007387 */ /* 0x0007e80000100a00 */
[----:B------:R1:W-:Y:S04]  /*65030*/  STL.64 [R1+0x338], R26 ;  /* 0x0003381a01007387 */ /* 0x0003e80000100a00 */
[----:B------:R-:W4:Y:S04]  /*65040*/  LDL.LU.64 R128, [R1+0x1350] ;  /* 0x0013500001807983 */ /* 0x000f280000300a00 */
[----:B------:R-:W4:Y:S04]  /*65050*/  LDL.LU.64 R130, [R1+0x1358] ;  /* 0x0013580001827983 */ /* 0x000f280000300a00 */
[----:B------:R-:W4:Y:S04]  /*65060*/  LDL.LU.64 R124, [R1+0x1340] ;  /* 0x00134000017c7983 */ /* 0x000f280000300a00 */
[----:B------:R-:W4:Y:S04]  /*65070*/  LDL.LU.64 R126, [R1+0x1348] ;  /* 0x00134800017e7983 */ /* 0x000f280000300a00 */
[----:B-1----:R-:W4:Y:S04]  /*65080*/  LDL.LU.64 R52, [R1+0x1330] ;  /* 0x0013300001347983 */ /* 0x002f280000300a00 */
[----:B------:R-:W4:Y:S04]  /*65090*/  LDL.LU.64 R54, [R1+0x1338] ;  /* 0x0013380001367983 */ /* 0x000f280000300a00 */
[----:B----4-:R-:W4:Y:S04]  /*650a0*/  LDL.LU.64 R44, [R1+0x1320] ;  /* 0x00132000012c7983 */ /* 0x010f280000300a00 */
[----:B------:R-:W4:Y:S04]  /*650b0*/  LDL.LU.64 R46, [R1+0x1328] ;  /* 0x00132800012e7983 */ /* 0x000f280000300a00 */
[----:B------:R-:W4:Y:S04]  /*650c0*/  LDL.LU.64 R40, [R1+0x1310] ;  /* 0x0013100001287983 */ /* 0x000f280000300a00 */
[----:B------:R-:W4:Y:S04]  /*650d0*/  LDL.LU.64 R42, [R1+0x1318] ;  /* 0x00131800012a7983 */ /* 0x000f280000300a00 */
[----:B--2---:R-:W2:Y:S04]  /*650e0*/  LDL.LU.64 R32, [R1+0x1300] ;  /* 0x0013000001207983 */ /* 0x004ea80000300a00 */
[----:B------:R-:W2:Y:S04]  /*650f0*/  LDL.LU.64 R34, [R1+0x1308] ;  /* 0x0013080001227983 */ /* 0x000ea80000300a00 */
[----:B---3--:R-:W3:Y:S04]  /*65100*/  LDL.LU.64 R24, [R1+0x12f0] ;  /* 0x0012f00001187983 */ /* 0x008ee80000300a00 */
[----:B------:R-:W3:Y:S04]  /*65110*/  LDL.LU.64 R26, [R1+0x12f8] ;  /* 0x0012f800011a7983 */ /* 0x000ee80000300a00 */
[----:B------:R-:W-:Y:S04]  /*65120*/  STL.64 [R1+0x7090], R246 ;  /* 0x007090f601007387 */ /* 0x000fe80000100a00 */
[----:B------:R-:W-:Y:S04]  /*65130*/  STL.64 [R1+0x7088], R244 ;  /* 0x007088f401007387 */ /* 0x000fe80000100a00 */
[----:B------:R-:W-:Y:S01]  /*65140*/  STL.64 [R1+0x7068], R14 ;  /* 0x0070680e01007387 */ /* 0x000fe20000100a00 */
[----:B------:R-:W-:Y:S01]  /*65150*/  IMAD.MOV.U32 R238, RZ, RZ, R148 ;  /* 0x000000ffffee7224 */ /* 0x000fe200078e0094 */
[----:B------:R-:W-:Y:S01]  /*65160*/  MOV R0, R149 ;  /* 0x0000009500007202 */ /* 0x000fe20000000f00 */
[----:B------:R-:W-:Y:S01]  /*65170*/  IMAD.MOV.U32 R239, RZ, RZ, R145 ;  /* 0x000000ffffef7224 */ /* 0x000fe200078e0091 */
[----:B------:R-:W-:Y:S01]  /*65180*/  MOV R234, R144 ;  /* 0x0000009000ea7202 */ /* 0x000fe20000000f00 */
[----:B------:R-:W-:-:S02]  /*65190*/  IMAD.MOV.U32 R37, RZ, RZ, R140 ;  /* 0x000000ffff257224 */ /* 0x000fc400078e008c */
[----:B------:R-:W-:Y:S01]  /*651a0*/  IMAD.MOV.U32 R36, RZ, RZ, R141 ;  /* 0x000000ffff247224 */ /* 0x000fe200078e008d */
[----:B------:R-:W-:-:S15]  /*651b0*/  HMMA.1688.F32.TF32 R136, R240, R8, R136 ;  /* 0x00000008f088723c */ /* 0x000fde0000081088 */
[----:B------:R-:W-:-:S04]  /*651c0*/  NOP ;  /* 0x0000000000007918 */ /* 0x000fc80000000000 */
[----:B------:R-:W-:Y:S04]  /*651d0*/  STL.64 [R1+0x320], R136 ;  /* 0x0003208801007387 */ /* 0x000fe80000100a00 */
[----:B------:R-:W-:Y:S04]  /*651e0*/  STL.64 [R1+0x328], R138 ;  /* 0x0003288a01007387 */ /* 0x000fe80000100a00 */
[----:B------:R1:W-:Y:S01]  /*651f0*/  STL.64 [R1+0x7060], R12 ;  /* 0x0070600c01007387 */ /* 0x0003e20000100a00 */
[----:B------:R-:W-:-:S15]  /*65200*/  HMMA.1688.F32.TF32 R132, R240, R12, R132 ;  /* 0x0000000cf084723c */ /* 0x000fde0000081084 */
[----:B------:R-:W-:-:S04]  /*65210*/  NOP ;  /* 0x0000000000007918 */ /* 0x000fc80000000000 */
[----:B------:R-:W-:Y:S04]  /*65220*/  STL.64 [R1+0x310], R132 ;  /* 0x0003108401007387 */ /* 0x000fe80000100a00 */
[----:B------:R-:W-:Y:S04]  /*65230*/  STL.64 [R1+0x318], R134 ;  /* 0x0003188601007387 */ /* 0x000fe80000100a00 */
[----:B------:R-:W-:Y:S04]  /*65240*/  STL.64 [R1+0x7058], R18 ;  /* 0x0070581201007387 */ /* 0x000fe80000100a00 */
[----:B------:R1:W-:Y:S02]  /*65250*/  STL.64 [R1+0x7050], R16 ;  /* 0x0070501001007387 */ /* 0x0003e40000100a00 */
[----:B-1----:R-:W-:Y:S08]  /*65260*/  HMMA.1688.F32.TF32 R12, R240, R16, R128 ;  /* 0x00000010f00c723c */ /* 0x002ff00000081080 */
[C---:B------:R-:W-:Y:S08]  /*65270*/  HMMA.1688.F32.TF32 R124, R4.reuse, R236, R124 ;  /* 0x000000ec047c723c */ /* 0x040ff0000008107c */
[C---:B------:R-:W-:Y:S03]  /*65280*/  HMMA.1688.F32.TF32 R16, R4.reuse, R232, R52 ;  /* 0x000000e80410723c */ /* 0x040fe60000081034 */
[----:B------:R-:W-:Y:S04]  /*65290*/  STL.64 [R1+0x90], R12 ;  /* 0x0000900c01007387 */ /* 0x000fe80000100a00 */
[----:B------:R4:W-:Y:S02]  /*652a0*/  STL.64 [R1+0x98], R14 ;  /* 0x0000980e01007387 */ /* 0x0009e40000100a00 */
[C---:B----4-:R-:W-:Y:S02]  /*652b0*/  HMMA.1688.F32.TF32 R12, R4.reuse, R228, R44 ;  /* 0x000000e4040c723c */ /* 0x050fe4000008102c */
[----:B------:R-:W-:Y:S04]  /*652c0*/  STL.64 [R1+0x1060], R124 ;  /* 0x0010607c01007387 */ /* 0x000fe80000100a00 */
[----:B------:R-:W-:Y:S02]  /*652d0*/  STL.64 [R1+0x1068], R126 ;  /* 0x0010687e01007387 */ /* 0x000fe40000100a00 */
[C---:B------:R-:W-:Y:S02]  /*652e0*/  HMMA.1688.F32.TF32 R40, R4.reuse, R224, R40 ;  /* 0x000000e00428723c */ /* 0x040fe40000081028 */
[----:B------:R-:W-:Y:S04]  /*652f0*/  STL.64 [R1+0x1050], R16 ;  /* 0x0010501001007387 */ /* 0x000fe80000100a00 */
[----:B------:R2:W-:Y:S05]  /*65300*/  STL.64 [R1+0x1058], R18 ;  /* 0x0010581201007387 */ /* 0x0005ea0000100a00 */
[----:B------:R-:W-:Y:S01]  /*65310*/  IMAD.MOV.U32 R236, RZ, RZ, R14 ;  /* 0x000000ffffec7224 */ /* 0x000fe200078e000e */
[----:B------:R3:W-:Y:S01]  /*65320*/  STL.64 [R1+0x1040], R12 ;  /* 0x0010400c01007387 */ /* 0x0007e20000100a00 */
[----:B------:R-:W-:Y:S01]  /*65330*/  IMAD.MOV.U32 R233, RZ, RZ, R15 ;  /* 0x000000ffffe97224 */ /* 0x000fe200078e000f */
[C---:B--2---:R-:W-:Y:S08]  /*65340*/  HMMA.1688.F32.TF32 R16, R4.reuse, R220, R32 ;  /* 0x000000dc0410723c */ /* 0x044ff00000081020 */
[C---:B---3--:R-:W-:Y:S01]  /*65350*/  HMMA.1688.F32.TF32 R12, R4.reuse, R216, R24 ;  /* 0x000000d8040c723c */ /* 0x048fe20000081018 */
[----:B------:R1:W-:Y:S04]  /*65360*/  STL.64 [R1+0x1030], R40 ;  /* 0x0010302801007387 */ /* 0x0003e80000100a00 */
[----:B------:R2:W-:Y:S04]  /*65370*/  STL.64 [R1+0x1038], R42 ;  /* 0x0010382a01007387 */ /* 0x0005e80000100a00 */
[----:B------:R-:W3:Y:S04]  /*65380*/  LDL.LU.64 R240, [R1+0x12e0] ;  /* 0x0012e00001f07983 */ /* 0x000ee80000300a00 */
[----:B------:R4:W-:Y:S04]  /*65390*/  STL.64 [R1+0x1020], R16 ;  /* 0x0010201001007387 */ /* 0x0009e80000100a00 */
[----:B------:R1:W-:Y:S04]  /*653a0*/  STL.64 [R1+0x1028], R18 ;  /* 0x0010281201007387 */ /* 0x0003e80000100a00 */
[----:B------:R-:W3:Y:S04]  /*653b0*/  LDL.LU.64 R242, [R1+0x12e8] ;  /* 0x0012e80001f27983 */ /* 0x000ee80000300a00 */
[----:B------:R1:W-:Y:S04]  /*653c0*/  STL.64 [R1+0x1010], R12 ;  /* 0x0010100c01007387 */ /* 0x0003e80000100a00 */
[----:B------:R1:W-:Y:S04]  /*653d0*/  STL.64 [R1+0x1018], R14 ;  /* 0x0010180e01007387 */ /* 0x0003e80000100a00 */
        /* <DEDUP_REMOVED lines=18> */
[----:B-1----:R-:W3:Y:S04]  /*65500*/  LDL.LU.64 R40, [R1+0x1240] ;  /* 0x0012400001287983 */ /* 0x002ee80000300a00 */
[----:B--2---:R-:W2:Y:S04]  /*65510*/  LDL.LU.64 R42, [R1+0x1248] ;  /* 0x00124800012a7983 */ /* 0x004ea80000300a00 */
[----:B------:R-:W2:Y:S04]  /*65520*/  LDL.LU.64 R32, [R1+0x1230] ;  /* 0x0012300001207983 */ /* 0x000ea80000300a00 */
[----:B------:R-:W2:Y:S04]  /*65530*/  LDL.LU.64 R34, [R1+0x1238] ;  /* 0x0012380001227983 */ /* 0x000ea80000300a00 */
[----:B------:R-:W2:Y:S04]  /*65540*/  LDL.LU.64 R24, [R1+0x1220] ;  /* 0x0012200001187983 */ /* 0x000ea80000300a00 */
[----:B------:R-:W2:Y:S04]  /*65550*/  LDL.LU.64 R26, [R1+0x1228] ;  /* 0x00122800011a7983 */ /* 0x000ea80000300a00 */
[----:B----4-:R-:W4:Y:S04]  /*65560*/  LDL.LU.64 R16, [R1+0x1210] ;  /* 0x0012100001107983 */ /* 0x010f280000300a00 */
[----:B------:R-:W4:Y:S04]  /*65570*/  LDL.LU.64 R18, [R1+0x1218] ;  /* 0x0012180001127983 */ /* 0x000f280000300a00 */
[----:B------:R-:W4:Y:S04]  /*65580*/  LDL.LU.64 R12, [R1+0x1200] ;  /* 0x00120000010c7983 */ /* 0x000f280000300a00 */
[----:B------:R-:W4:Y:S01]  /*65590*/  LDL.LU.64 R14, [R1+0x1208] ;  /* 0x00120800010e7983 */ /* 0x000f220000300a00 */
[C---:B---3--:R-:W-:Y:S08]  /*655a0*/  HMMA.1688.F32.TF32 R240, R4.reuse, R212, R240 ;  /* 0x000000d404f0723c */ /* 0x048ff000000810f0 */
[C---:B------:R-:W-:Y:S08]  /*655b0*/  HMMA.1688.F32.TF32 R148, R4.reuse, R208, R148 ;  /* 0x000000d00494723c */ /* 0x040ff00000081094 */
[C---:B------:R-:W-:Y:S08]  /*655c0*/  HMMA.1688.F32.TF32 R144, R4.reuse, R204, R144 ;  /* 0x000000cc0490723c */ /* 0x040ff00000081090 */
[C---:B------:R-:W-:Y:S08]  /*655d0*/  HMMA.1688.F32.TF32 R140, R4.reuse, R200, R140 ;  /* 0x000000c8048c723c */ /* 0x040ff0000008108c */
[C---:B------:R-:W-:Y:S01]  /*655e0*/  HMMA.1688.F32.TF32 R136, R4.reuse, R196, R136 ;  /* 0x000000c40488723c */ /* 0x040fe20000081088 */
[----:B------:R-:W-:Y:S07]  /*655f0*/  STL.64 [R1+0x1000], R240 ;  /* 0x001000f001007387 */ /* 0x000fee0000100a00 */
[C---:B------:R-:W-:Y:S01]  /*65600*/  HMMA.1688.F32.TF32 R132, R4.reuse, R192, R132 ;  /* 0x000000c00484723c */ /* 0x040fe20000081084 */
[----:B------:R-:W-:Y:S04]  /*65610*/  STL.64 [R1+0x1008], R242 ;  /* 0x001008f201007387 */ /* 0x000fe80000100a00 */
[----:B------:R-:W3:Y:S03]  /*65620*/  LDL R212, [R1+0xa4] ;  /* 0x0000a40001d47983 */ /* 0x000ee60000100800 */
[C---:B------:R-:W-:Y:S01]  /*65630*/  HMMA.1688.F32.TF32 R128, R4.reuse, R188, R128 ;  /* 0x000000bc0480723c */ /* 0x040fe20000081080 */
[----:B------:R1:W-:Y:S07]  /*65640*/  STL.64 [R1+0xff0], R148 ;  /* 0x000ff09401007387 */ /* 0x0003ee0000100a00 */
[C---:B------:R-:W-:Y:S01]  /*65650*/  HMMA.1688.F32.TF32 R124, R4.reuse, R184, R124 ;  /* 0x000000b8047c723c */ /* 0x040fe2000008107c */
[----:B------:R1:W-:Y:S07]  /*65660*/  STL.64 [R1+0xff8], R150 ;  /* 0x000ff89601007387 */ /* 0x0003ee0000100a00 */
[C---:B------:R-:W-:Y:S01]  /*65670*/  HMMA.1688.F32.TF32 R52, R4.reuse, R180, R52 ;  /* 0x000000b40434723c */ /* 0x040fe20000081034 */
[----:B------:R1:W-:Y:S07]  /*65680*/  STL.64 [R1+0xfe0], R144 ;  /* 0x000fe09001007387 */ /* 0x0003ee0000100a00 */
[C---:B------:R-:W-:Y:S01]  /*65690*/  HMMA.1688.F32.TF32 R44, R4.reuse, R176, R44 ;  /* 0x000000b0042c723c */ /* 0x040fe2000008102c */
[----:B------:R1:W-:Y:S04]  /*656a0*/  STL.64 [R1+0xfe8], R146 ;  /* 0x000fe89201007387 */ /* 0x0003e80000100a00 */
[----:B------:R-:W3:Y:S03]  /*656b0*/  LDL R213, [R1+0x4228] ;  /* 0x0042280001d57983 */ /* 0x000ee60000100800 */
[C---:B--2---:R-:W-:Y:S01]  /*656c0*/  HMMA.1688.F32.TF32 R40, R4.reuse, R172, R40 ;  /* 0x000000ac0428723c */ /* 0x044fe20000081028 */
[----:B------:R2:W-:Y:S07]  /*656d0*/  STL.64 [R1+0xfd0], R140 ;  /* 0x000fd08c01007387 */ /* 0x0005ee0000100a00 */
[C---:B------:R-:W-:Y:S01]  /*656e0*/  HMMA.1688.F32.TF32 R32, R4.reuse, R168, R32 ;  /* 0x000000a80420723c */ /* 0x040fe20000081020 */
[----:B------:R1:W-:Y:S04]  /*656f0*/  STL.64 [R1+0xfd8], R142 ;  /* 0x000fd88e01007387 */ /* 0x0003e80000100a00 */
[----:B------:R1:W-:Y:S03]  /*65700*/  STL.64 [R1+0xfc0], R136 ;  /* 0x000fc08801007387 */ /* 0x0003e60000100a00 */
[C---:B------:R-:W-:Y:S01]  /*65710*/  HMMA.1688.F32.TF32 R24, R4.reuse, R164, R24 ;  /* 0x000000a40418723c */ /* 0x040fe20000081018 */
[----:B------:R1:W-:Y:S04]  /*65720*/  STL.64 [R1+0xfc8], R138 ;  /* 0x000fc88a01007387 */ /* 0x0003e80000100a00 */
[----:B------:R1:W-:Y:S03]  /*65730*/  STL.64 [R1+0xfb0], R132 ;  /* 0x000fb08401007387 */ /* 0x0003e60000100a00 */
[C---:B----4-:R-:W-:Y:S01]  /*65740*/  HMMA.1688.F32.TF32 R16, R4.reuse, R160, R16 ;  /* 0x000000a00410723c */ /* 0x050fe20000081010 */
[----:B------:R4:W-:Y:S04]  /*65750*/  STL.64 [R1+0xfb8], R134 ;  /* 0x000fb88601007387 */ /* 0x0009e80000100a00 */
        /* <DEDUP_REMOVED lines=14> */
[----:B-1----:R-:W3:Y:S04]  /*65840*/  LDL.LU.64 R148, [R1+0x11f0] ;  /* 0x0011f00001947983 */ /* 0x002ee80000300a00 */
[----:B------:R1:W-:Y:S04]  /*65850*/  STL.64 [R1+0xf30], R16 ;  /* 0x000f301001007387 */ /* 0x0003e80000100a00 */
[----:B------:R1:W-:Y:S04]  /*65860*/  STL.64 [R1+0xf38], R18 ;  /* 0x000f381201007387 */ /* 0x0003e80000100a00 */
[----:B------:R-:W3:Y:S01]  /*65870*/  LDL.LU.64 R150, [R1+0x11f8] ;  /* 0x0011f80001967983 */ /* 0x000ee20000300a00 */
[----:B------:R-:W-:-:S15]  /*65880*/  HMMA.1688.F32.TF32 R12, R4, R156, R12 ;  /* 0x0000009c040c723c */ /* 0x000fde000008100c */
[----:B------:R-:W-:-:S04]  /*65890*/  NOP ;  /* 0x0000000000007918 */ /* 0x000fc80000000000 */
[----:B------:R1:W-:Y:S04]  /*658a0*/  STL.64 [R1+0xf20], R12 ;  /* 0x000f200c01007387 */ /* 0x0003e80000100a00 */
[----:B------:R1:W-:Y:S04]  /*658b0*/  STL.64 [R1+0xf28], R14 ;  /* 0x000f280e01007387 */ /* 0x0003e80000100a00 */
[----:B------:R-:W3:Y:S04]  /*658c0*/  LDL.LU.64 R144, [R1+0x11e0] ;  /* 0x0011e00001907983 */ /* 0x000ee80000300a00 */
[----:B------:R-:W3:Y:S04]  /*658d0*/  LDL.LU.64 R146, [R1+0x11e8] ;  /* 0x0011e80001927983 */ /* 0x000ee80000300a00 */
[----:B--2---:R-:W2:Y:S04]  /*658e0*/  LDL.LU.64 R140, [R1+0x11d0] ;  /* 0x0011d000018c7983 */ /* 0x004ea80000300a00 */
[----:B------:R-:W2:Y:S04]  /*658f0*/  LDL.LU.64 R142, [R1+0x11d8] ;  /* 0x0011d800018e7983 */ /* 0x000ea80000300a00 */
[----:B------:R-:W2:Y:S04]  /*65900*/  LDL.LU.64 R136, [R1+0x11c0] ;  /* 0x0011c00001887983 */ /* 0x000ea80000300a00 */
[----:B------:R-:W2:Y:S04]  /*65910*/  LDL.LU.64 R138, [R1+0x11c8] ;  /* 0x0011c800018a7983 */ /* 0x000ea80000300a00 */
[----:B------:R-:W2:Y:S04]  /*65920*/  LDL.LU.64 R132, [R1+0xb90] ;  /* 0x000b900001847983 */ /* 0x000ea80000300a00 */
[----:B----4-:R-:W4:Y:S04]  /*65930*/  LDL.LU.64 R134, [R1+0xb98] ;  /* 0x000b980001867983 */ /* 0x010f280000300a00 */
        /* <DEDUP_REMOVED lines=47> */
[----:B------:R-:W4:Y:S02]  /*65c30*/  LDL.LU.64 R136, [R1+0x7138] ;  /* 0x0071380001887983 */ /* 0x000f240000300a00 */
[----:B----4-:R-:W-:-:S15]  /*65c40*/  HMMA.1688.F32.TF32 R132, R4, R136, R132 ;  /* 0x000000880484723c */ /* 0x010fde0000081084 */
[----:B------:R-:W-:-:S04]  /*65c50*/  NOP ;  /* 0x0000000000007918 */ /* 0x000fc80000000000 */
[----:B------:R-:W-:Y:S04]  /*65c60*/  STL.64 [R1+0xec0], R132 ;  /* 0x000ec08401007387 */ /* 0x000fe80000100a00 */
[----:B------:R1:W-:Y:S04]  /*65c70*/  STL.64 [R1+0xec8], R134 ;  /* 0x000ec88601007387 */ /* 0x0003e80000100a00 */
[----:B-1----:R-:W4:Y:S04]  /*65c80*/  LDL.LU.64 R134, [R1+0x7130] ;  /* 0x0071300001867983 */ /* 0x002f280000300a00 */
        /* <DEDUP_REMOVED lines=13> */
[C---:B------:R-:W-:Y:S08]  /*65d60*/  HMMA.1688.F32.TF32 R244, R4.reuse, R120, R244 ;  /* 0x0000007804f4723c */ /* 0x040ff000000810f4 */
        /* <DEDUP_REMOVED lines=8> */
[----:B--2---:R-:W-:-:S15]  /*65df0*/  HMMA.1688.F32.TF32 R248, R4, R124, R248 ;  /* 0x0000007c04f8723c */ /* 0x004fde00000810f8 */
[----:B------:R-:W-:-:S04]  /*65e00*/  NOP ;  /* 0x0000000000007918 */ /* 0x000fc80000000000 */
        /* <DEDUP_REMOVED lines=19> */
[----:B--2---:R-:W3:Y:S04]  /*65f40*/  LDL.LU.64 R54, [R1+0xa18] ;  /* 0x000a180001367983 */ /* 0x004ee80000300a00 */
[----:B------:R2:W-:Y:S04]  /*65f50*/  STL.64 [R1+0xa70], R12 ;  /* 0x000a700c01007387 */ /* 0x0005e80000100a00 */
[----:B------:R1:W-:Y:S04]  /*65f60*/  STL.64 [R1+0xa78], R14 ;  /* 0x000a780e01007387 */ /* 0x0003e80000100a00 */
        /* <DEDUP_REMOVED lines=8> */
[----:B-1----:R-:W4:Y:S04]  /*65ff0*/  LDL.LU.64 R16, [R1+0x8e0] ;  /* 0x0008e00001107983 */ /* 0x002f280000300a00 */
[----:B------:R-:W4:Y:S04]  /*66000*/  LDL.LU.64 R18, [R1+0x8e8] ;  /* 0x0008e80001127983 */ /* 0x000f280000300a00 */
[----:B--2---:R-:W2:Y:S04]  /*66010*/  LDL.LU.64 R12, [R1+0x8a0] ;  /* 0x0008a000010c7983 */ /* 0x004ea80000300a00 */
[----:B------:R-:W2:Y:S04]  /*66020*/  LDL.LU.64 R14, [R1+0x8a8] ;  /* 0x0008a800010e7983 */ /* 0x000ea80000300a00 */
[----:B------:R-:W-:Y:S04]  /*66030*/  STL.64 [R1+0x6ef0], R86 ;  /* 0x006ef05601007387 */ /* 0x000fe80000100a00 */
[----:B------:R-:W-:Y:S04]  /*66040*/  LDS R240, [R212+UR10+0x40800] ;  /* 0x0408000ad4f07984 */ /* 0x000fe80008000800 */
[----:B------:R-:W-:Y:S04]  /*66050*/  LDS R242, [R212+UR10+0x40c00] ;  /* 0x040c000ad4f27984 */ /* 0x000fe80008000800 */
[----:B------:R-:W-:Y:S04]  /*66060*/  LDS R241, [R213+UR10+0x40800] ;  /* 0x0408000ad5f17984 */ /* 0x000fe80008000800 */
[----:B------:R-:W1:Y:S01]  /*66070*/  LDS R243, [R213+UR10+0x40c00] ;  /* 0x040c000ad5f37984 */ /* 0x000e620008000800 */
[C---:B---3--:R-:W-:Y:S08]  /*66080*/  HMMA.1688.F32.TF32 R52, R4.reuse, R84, R52 ;  /* 0x000000540434723c */ /* 0x048ff00000081034 */
[C---:B----4-:R-:W-:Y:S08]  /*66090*/  HMMA.1688.F32.TF32 R44, R4.reuse, R80, R44 ;  /* 0x00000050042c723c */ /* 0x050ff0000008102c */
[C---:B------:R-:W-:Y:S08]  /*660a0*/  HMMA.1688.F32.TF32 R40, R4.reuse, R76, R40 ;  /* 0x0000004c0428723c */ /* 0x040ff00000081028 */
[C---:B------:R-:W-:Y:S08]  /*660b0*/  HMMA.1688.F32.TF32 R32, R4.reuse, R72, R32 ;  /* 0x000000480420723c */ /* 0x040ff00000081020 */
[C---:B------:R-:W-:Y:S01]  /*660c0*/  HMMA.1688.F32.TF32 R24, R4.reuse, R68, R24 ;  /* 0x000000440418723c */ /* 0x040fe20000081018 */
[----:B------:R3:W-:Y:S07]  /*660d0*/  STL.64 [R1+0xa60], R52 ;  /* 0x000a603401007387 */ /* 0x0007ee0000100a00 */
[C---:B------:R-:W-:Y:S01]  /*660e0*/  HMMA.1688.F32.TF32 R16, R4.reuse, R64, R16 ;  /* 0x000000400410723c */ /* 0x040fe20000081010 */
[----:B------:R4:W-:Y:S04]  /*660f0*/  STL.64 [R1+0xa68], R54 ;  /* 0x000a683601007387 */ /* 0x0009e80000100a00 */
        /* <DEDUP_REMOVED lines=10> */
[----:B---3--:R-:W3:Y:S04]  /*661a0*/  LDL.LU.64 R52, [R1+0x790] ;  /* 0x0007900001347983 */ /* 0x008ee80000300a00 */
[----:B------:R1:W-:Y:S04]  /*661b0*/  STL.64 [R1+0x9e0], R16 ;  /* 0x0009e01001007387 */ /* 0x0003e80000100a00 */
[----:B------:R1:W-:Y:S04]  /*661c0*/  STL.64 [R1+0x9e8], R18 ;  /* 0x0009e81201007387 */ /* 0x0003e80000100a00 */
[----:B----4-:R-:W3:Y:S01]  /*661d0*/  LDL.LU.64 R54, [R1+0x798] ;  /* 0x0007980001367983 */ /* 0x010ee20000300a00 */
[----:B--2---:R-:W-:Y:S01]  /*661e0*/  HMMA.1688.F32.TF32 R12, R4, R60, R12 ;  /* 0x0000003c040c723c */ /* 0x004fe2000008100c */
[----:B------:R-:W-:Y:S01]  /*661f0*/  IMAD.MOV.U32 R84, RZ, RZ, R37 ;  /* 0x000000ffff547224 */ /* 0x000fe200078e0025 */
[----:B------:R-:W-:Y:S01]  /*66200*/  MOV R85, R36 ;  /* 0x0000002400557202 */ /* 0x000fe20000000f00 */
[----:B------:R-:W-:Y:S01]  /*66210*/  IMAD.MOV.U32 R81, RZ, RZ, R38 ;  /* 0x000000ffff517224 */ /* 0x000fe200078e0026 */
[----:B------:R-:W-:-:S15]  /*66220*/  MOV R80, R39 ;  /* 0x0000002700507202 */ /* 0x000fde0000000f00 */
[----:B------:R2:W-:Y:S04]  /*66230*/  STL.64 [R1+0x9d0], R12 ;  /* 0x0009d00c01007387 */ /* 0x0005e80000100a00 */
[----:B------:R4:W-:Y:S04]  /*66240*/  STL.64 [R1+0x9d8], R14 ;  /* 0x0009d80e01007387 */ /* 0x0009e80000100a00 */
[----:B-1----:R-:W3:Y:S04]  /*66250*/  LDL.LU.64 R16, [R1+0x780] ;  /* 0x0007800001107983 */ /* 0x002ee80000300a00 */
        /* <DEDUP_REMOVED lines=13> */
[----:B--2---:R-:W2:Y:S04]  /*66330*/  LDL.LU.64 R12, [R1+0x370] ;  /* 0x00037000010c7983 */ /* 0x004ea80000300a00 */
[----:B----4-:R-:W2:Y:S04]  /*66340*/  LDL.LU.64 R14, [R1+0x378] ;  /* 0x00037800010e7983 */ /* 0x010ea80000300a00 */
[----:B------:R-:W4:Y:S04]  /*66350*/  LDL.LU.64 R244, [R1+0x300] ;  /* 0x0003000001f47983 */ /* 0x000f280000300a00 */
[----:B------:R-:W4:Y:S04]  /*66360*/  LDL.LU.64 R246, [R1+0x308] ;  /* 0x0003080001f67983 */ /* 0x000f280000300a00 */
        /* <DEDUP_REMOVED lines=8> */
[C---:B------:R-:W-:Y:S08]  /*663f0*/  HMMA.1688.F32.TF32 R44, R4.reuse, R48, R44 ;  /* 0x00000030042c723c */ /* 0x040ff0000008102c */
[----:B--2---:R-:W-:-:S15]  /*66400*/  HMMA.1688.F32.TF32 R16, R4, R52, R16 ;  /* 0x000000340410723c */ /* 0x004fde0000081010 */
[----:B------:R-:W-:-:S04]  /*66410*/  NOP ;  /* 0x0000000000007918 */ /* 0x000fc80000000000 */
[----:B------:R1:W-:Y:S04]  /*66420*/  STL.64 [R1+0x8e0], R16 ;  /* 0x0008e01001007387 */ /* 0x0003e80000100a00 */
[----:B------:R-:W-:Y:S01]  /*66430*/  STL.64 [R1+0x8e8], R18 ;  /* 0x0008e81201007387 */ /* 0x000fe20000100a00 */
[----:B-1----:R-:W-:-:S03]  /*66440*/  IMAD.MOV.U32 R16, RZ, RZ, R234 ;  /* 0x000000ffff107224 */ /* 0x002fc600078e00ea */
[----:B------:R-:W2:Y:S01]  /*66450*/  LDL.LU R234, [R1+0x70f4] ;  /* 0x0070f40001ea7983 */ /* 0x000ea20000300800 */
[----:B------:R-:W-:-:S03]  /*66460*/  IMAD.MOV.U32 R17, RZ, RZ, R239 ;  /* 0x000000ffff117224 */ /* 0x000fc600078e00ef */
[----:B------:R-:W2:Y:S04]  /*66470*/  LDL.LU R239, [R1+0x70f0] ;  /* 0x0070f00001ef7983 */ /* 0x000ea80000300800 */
        /* <DEDUP_REMOVED lines=33> */
[C---:B----4-:R-:W-:Y:S08]  /*66690*/  HMMA.1688.F32.TF32 R244, R4.reuse, R20, R244 ;  /* 0x0000001404f4723c */ /* 0x050ff000000810f4 */
[----:B------:R-:W-:-:S15]  /*666a0*/  HMMA.1688.F32.TF32 R80, R4, R80, R248 ;  /* 0x000000500450723c */ /* 0x000fde00000810f8 */
[----:B------:R-:W-:-:S04]  /*666b0*/  NOP ;  /* 0x0000000000007918 */ /* 0x000fc80000000000 */
[----:B------:R-:W-:Y:S01]  /*666c0*/  IMAD.MOV.U32 R197, RZ, RZ, R80 ;  /* 0x000000ffffc57224 */ /* 0x000fe200078e0050 */
[----:B------:R-:W-:Y:S01]  /*666d0*/  MOV R196, R81 ;  /* 0x0000005100c47202 */ /* 0x000fe20000000f00 */
[----:B------:R-:W-:Y:S02]  /*666e0*/  IMAD.MOV.U32 R192, RZ, RZ, R83 ;  /* 0x000000ffffc07224 */ /* 0x000fe400078e0053 */
[----:B------:R-:W-:Y:S01]  /*666f0*/  IMAD.MOV.U32 R193, RZ, RZ, R82 ;  /* 0x000000ffffc17224 */ /* 0x000fe200078e0052 */
[C---:B---3--:R-:W-:Y:S08]  /*66700*/  HMMA.1688.F32.TF32 R76, R4.reuse, R84, R76 ;  /* 0x00000054044c723c */ /* 0x048ff0000008104c */
[----:B--2---:R-:W-:Y:S11]  /*66710*/  HMMA.1688.F32.TF32 R12, R4, R24, R12 ;  /* 0x00000018040c723c */ /* 0x004ff6000008100c */
[----:B------:R-:W-:Y:S01]  /*66720*/  MOV R209, R76 ;  /* 0x0000004c00d17202 */ /* 0x000fe20000000f00 */
[----:B------:R-:W-:-:S07]  /*66730*/  IMAD.MOV.U32 R208, RZ, RZ, R77 ;  /* 0x000000ffffd07224 */ /* 0x000fce00078e004d */
[----:B------:R1:W-:Y:S04]  /*66740*/  STL.64 [R1+0x4f0], R12 ;  /* 0x0004f00c01007387 */ /* 0x0003e80000100a00 */
[----:B------:R-:W-:Y:S01]  /*66750*/  STL.64 [R1+0x4f8], R14 ;  /* 0x0004f80e01007387 */ /* 0x000fe20000100a00 */
[----:B-1----:R-:W-:-:S03]  /*66760*/  MOV R12, R238 ;  /* 0x000000ee000c7202 */ /* 0x002fc60000000f00 */
[----:B------:R-:W2:Y:S04]  /*66770*/  LDL.LU R238, [R1+0x7098] ;  /* 0x0070980001ee7983 */ /* 0x000ea80000300800 */
[----:B------:R-:W-:Y:S04]  /*66780*/  STL.64 [R1+0x4b0], R244 ;  /* 0x0004b0f401007387 */ /* 0x000fe80000100a00 */
[----:B------:R1:W-:Y:S04]  /*66790*/  STL.64 [R1+0x4b8], R246 ;  /* 0x0004b8f601007387 */ /* 0x0003e80000100a00 */
[----:B-1----:R-:W3:Y:S04]  /*667a0*/  LDL.LU.64 R246, [R1+0x7090] ;  /* 0x0070900001f67983 */ /* 0x002ee80000300a00 */
[----:B------:R-:W4:Y:S04]  /*667b0*/  LDL.LU.64 R244, [R1+0x7088] ;  /* 0x0070880001f47983 */ /* 0x000f280000300a00 */
[----:B------:R-:W2:Y:S04]  /*667c0*/  LDL.LU.64 R250, [R1+0x7080] ;  /* 0x0070800001fa7983 */ /* 0x000ea80000300a00 */
[----:B------:R-:W2:Y:S04]  /*667d0*/  LDL.LU.64 R248, [R1+0x7078] ;  /* 0x0070780001f87983 */ /* 0x000ea80000300a00 */
[----:B------:R-:W2:Y:S04]  /*667e0*/  LDL.LU.64 R80, [R1+0x100] ;  /* 0x0001000001507983 */ /* 0x000ea80000300a00 */
[----:B------:R-:W2:Y:S04]  /*667f0*/  LDL.LU.64 R82, [R1+0x108] ;  /* 0x0001080001527983 */ /* 0x000ea80000300a00 */
[----:B------:R-:W-:Y:S01]  /*66800*/  STL [R1+0x69e4], R192 ;  /* 0x0069e4c001007387 */ /* 0x000fe20000100800 */
[----:B------:R-:W-:-:S03]  /*66810*/  IMAD.MOV.U32 R205, RZ, RZ, R78 ;  /* 0x000000ffffcd7224 */ /* 0x000fc600078e004e */
[----:B------:R-:W-:Y:S01]  /*66820*/  STL [R1+0x69e0], R193 ;  /* 0x0069e0c101007387 */ /* 0x000fe20000100800 */
[----:B------:R-:W-:-:S03]  /*66830*/  MOV R204, R79 ;  /* 0x0000004f00cc7202 */ /* 0x000fc60000000f00 */
[----:B------:R-:W-:Y:S04]  /*66840*/  STL [R1+0x69dc], R196 ;  /* 0x0069dcc401007387 */ /* 0x000fe80000100800 */
[----:B------:R1:W-:Y:S04]  /*66850*/  STL [R1+0x69d8], R197 ;  /* 0x0069d8c501007387 */ /* 0x0003e80000100800 */
[----:B------:R-:W3:Y:S04]  /*66860*/  LDL.LU.64 R76, [R1+0xc0] ;  /* 0x0000c000014c7983 */ /* 0x000ee80000300a00 */
[----:B------:R-:W3:Y:S01]  /*66870*/  LDL.LU.64 R78, [R1+0xc8] ;  /* 0x0000c800014e7983 */ /* 0x000ee20000300a00 */
[----:B------:R-:W-:-:S03]  /*66880*/  IMAD.MOV.U32 R13, RZ, RZ, R0 ;  /* 0x000000ffff0d7224 */ /* 0x000fc600078e0000 */
[----:B------:R-:W-:Y:S04]  /*66890*/  STL [R1+0x69f4], R204 ;  /* 0x0069f4cc01007387 */ /* 0x000fe80000100800 */
[----:B------:R1:W-:Y:S04]  /*668a0*/  STL [R1+0x69f0], R205 ;  /* 0x0069f0cd01007387 */ /* 0x0003e80000100800 */
[----:B------:R-:W-:Y:S04]  /*668b0*/  STL [R1+0x69ec], R208 ;  /* 0x0069ecd001007387 */ /* 0x000fe80000100800 */
[----:B------:R1:W-:Y:S01]  /*668c0*/  STL [R1+0x69e8], R209 ;  /* 0x0069e8d101007387 */ /* 0x0003e20000100800 */
[C---:B--2---:R-:W-:Y:S08]  /*668d0*/  HMMA.1688.F32.TF32 R16, R4.reuse, R16, R80 ;  /* 0x000000100410723c */ /* 0x044ff00000081050 */
[----:B---3--:R-:W-:Y:S11]  /*668e0*/  HMMA.1688.F32.TF32 R12, R4, R12, R76 ;  /* 0x0000000c040c723c */ /* 0x008ff6000008104c */
[----:B------:R-:W-:Y:S01]  /*668f0*/  IMAD.MOV.U32 R221, RZ, RZ, R16 ;  /* 0x000000ffffdd7224 */ /* 0x000fe200078e0010 */
[----:B------:R-:W-:Y:S01]  /*66900*/  MOV R217, R18 ;  /* 0x0000001200d97202 */ /* 0x000fe20000000f00 */
[----:B------:R-:W-:-:S02]  /*66910*/  IMAD.MOV.U32 R220, RZ, RZ, R17 ;  /* 0x000000ffffdc7224 */ /* 0x000fc400078e0011 */
[----:B------:R-:W-:Y:S01]  /*66920*/  IMAD.MOV.U32 R216, RZ, RZ, R19 ;  /* 0x000000ffffd87224 */ /* 0x000fe200078e0013 */
[----:B------:R-:W2:Y:S04]  /*66930*/  LDL.LU.64 R16, [R1+0x80] ;  /* 0x0000800001107983 */ /* 0x000ea80000300a00 */
[----:B------:R-:W2:Y:S04]  /*66940*/  LDL.LU.64 R18, [R1+0x88] ;  /* 0x0000880001127983 */ /* 0x000ea80000300a00 */
[----:B------:R-:W-:Y:S04]  /*66950*/  STL [R1+0x6a04], R216 ;  /* 0x006a04d801007387 */ /* 0x000fe80000100800 */
[----:B------:R-:W-:Y:S01]  /*66960*/  STL [R1+0x6a00], R217 ;  /* 0x006a00d901007387 */ /* 0x000fe20000100800 */
[----:B------:R-:W-:Y:S01]  /*66970*/  IMAD.MOV.U32 R232, RZ, RZ, R12 ;  /* 0x000000ffffe87224 */ /* 0x000fe200078e000c */
[----:B------:R-:W-:-:S02]  /*66980*/  MOV R161, R13 ;  /* 0x0000000d00a17202 */ /* 0x000fc40000000f00 */
[----:B------:R-:W-:Y:S01]  /*66990*/  STL [R1+0x69fc], R220 ;  /* 0x0069fcdc01007387 */ /* 0x000fe20000100800 */
[----:B------:R-:W-:Y:S02]  /*669a0*/  IMAD.MOV.U32 R229, RZ, RZ, R14 ;  /* 0x000000ffffe57224 */ /* 0x000fe400078e000e */
[----:B------:R-:W-:Y:S01]  /*669b0*/  IMAD.MOV.U32 R228, RZ, RZ, R15 ;  /* 0x000000ffffe47224 */ /* 0x000fe200078e000f */
[----:B------:R3:W-:Y:S04]  /*669c0*/  STL [R1+0x69f8], R221 ;  /* 0x0069f8dd01007387 */ /* 0x0007e80000100800 */
[----:B------:R-:W4:Y:S04]  /*669d0*/  LDL.LU.64 R12, [R1+0x70] ;  /* 0x00007000010c7983 */ /* 0x000f280000300a00 */
[----:B------:R-:W4:Y:S04]  /*669e0*/  LDL.LU.64 R14, [R1+0x78] ;  /* 0x00007800010e7983 */ /* 0x000f280000300a00 */
[----:B------:R-:W-:Y:S04]  /*669f0*/  STL [R1+0x6a14], R228 ;  /* 0x006a14e401007387 */ /* 0x000fe80000100800 */
[----:B------:R-:W-:Y:S04]  /*66a00*/  STL [R1+0x6a10], R229 ;  /* 0x006a10e501007387 */ /* 0x000fe80000100800 */
[----:B------:R-:W-:Y:S04]  /*66a10*/  STL [R1+0x6a0c], R161 ;  /* 0x006a0ca101007387 */ /* 0x000fe80000100800 */
[----:B------:R1:W-:Y:S04]  /*66a20*/  STL [R1+0x6a08], R232 ;  /* 0x006a08e801007387 */ /* 0x0003e80000100800 */
[----:B------:R-:W3:Y:S04]  /*66a30*/  LDL.LU R80, [R1+0x760] ;  /* 0x0007600001507983 */ /* 0x000ee80000300800 */
[----:B------:R-:W3:Y:S04]  /*66a40*/  LDL.LU R81, [R1+0x764] ;  /* 0x0007640001517983 */ /* 0x000ee80000300800 */
[----:B------:R-:W3:Y:S04]  /*66a50*/  LDL.LU R82, [R1+0x768] ;  /* 0x0007680001527983 */ /* 0x000ee80000300800 */
[----:B------:R-:W3:Y:S01]  /*66a60*/  LDL.LU R83, [R1+0x76c] ;  /* 0x00076c0001537983 */ /* 0x000ee20000300800 */
[C---:B--2---:R-:W-:Y:S08]  /*66a70*/  HMMA.1688.F32.TF32 R16, R4.reuse, R248, R16 ;  /* 0x000000f80410723c */ /* 0x044ff00000081010 */
[----:B----4-:R-:W-:Y:S11]  /*66a80*/  HMMA.1688.F32.TF32 R12, R4, R244, R12 ;  /* 0x000000f4040c723c */ /* 0x010ff6000008100c */
[----:B------:R-:W-:Y:S01]  /*66a90*/  MOV R237, R19 ;  /* 0x0000001300ed7202 */ /* 0x000fe20000000f00 */
[----:B-1----:R-:W-:Y:S01]  /*66aa0*/  IMAD.MOV.U32 R197, RZ, RZ, R18 ;  /* 0x000000ffffc57224 */ /* 0x002fe200078e0012 */
[----:B------:R-:W-:Y:S01]  /*66ab0*/  MOV R193, R16 ;  /* 0x0000001000c17202 */ /* 0x000fe20000000f00 */
[----:B------:R-:W-:-:S02]  /*66ac0*/  IMAD.MOV.U32 R196, RZ, RZ, R17 ;  /* 0x000000ffffc47224 */ /* 0x000fc400078e0011 */
[----:B------:R-:W-:Y:S04]  /*66ad0*/  STL [R1+0x6a24], R237 ;  /* 0x006a24ed01007387 */ /* 0x000fe80000100800 */
[----:B------:R-:W-:Y:S04]  /*66ae0*/  STL [R1+0x6a20], R197 ;  /* 0x006a20c501007387 */ /* 0x000fe80000100800 */
[----:B------:R-:W-:Y:S04]  /*66af0*/  STL [R1+0x6a1c], R196 ;  /* 0x006a1cc401007387 */ /* 0x000fe80000100800 */
[----:B------:R-:W-:Y:S01]  /*66b00*/  STL [R1+0x6a18], R193 ;  /* 0x006a18c101007387 */ /* 0x000fe20000100800 */
[----:B------:R-:W-:Y:S01]  /*66b10*/  IMAD.MOV.U32 R205, RZ, RZ, R12 ;  /* 0x000000ffffcd7224 */ /* 0x000fe200078e000c */
[----:B------:R-:W-:Y:S01]  /*66b20*/  MOV R209, R14 ;  /* 0x0000000e00d17202 */ /* 0x000fe20000000f00 */
[----:B------:R-:W-:-:S02]  /*66b30*/  IMAD.MOV.U32 R208, RZ, RZ, R13 ;  /* 0x000000ffffd07224 */ /* 0x000fc400078e000d */
[----:B------:R-:W-:Y:S01]  /*66b40*/  IMAD.MOV.U32 R192, RZ, RZ, R15 ;  /* 0x000000ffffc07224 */ /* 0x000fe200078e000f */
[----:B------:R-:W2:Y:S04]  /*66b50*/  LDL.LU.64 R12, [R1+0x60] ;  /* 0x00006000010c7983 */ /* 0x000ea80000300a00 */
[----:B------:R-:W2:Y:S04]  /*66b60*/  LDL.LU.64 R14, [R1+0x68] ;  /* 0x00006800010e7983 */ /* 0x000ea80000300a00 */
[----:B------:R-:W4:Y:S04]  /*66b70*/  LDL.LU.64 R16, [R1+0x50] ;  /* 0x0000500001107983 */ /* 0x000f280000300a00 */
[----:B------:R-:W4:Y:S01]  /*66b80*/  LDL.LU.64 R18, [R1+0x58] ;  /* 0x0000580001127983 */ /* 0x000f220000300a00 */
[----:B------:R-:W-:-:S03]  /*66b90*/  IMAD.MOV.U32 R86, RZ, RZ, R238 ;  /* 0x000000ffff567224 */ /* 0x000fc600078e00ee */
[----:B------:R-:W3:Y:S01]  /*66ba0*/  LDL.LU.64 R76, [R1+0x40] ;  /* 0x00004000014c7983 */ /* 0x000ee20000300a00 */
[----:B------:R-:W-:-:S03]  /*66bb0*/  MOV R87, R239 ;  /* 0x000000ef00577202 */ /* 0x000fc60000000f00 */
[----:B------:R-:W3:Y:S04]  /*66bc0*/  LDL.LU.64 R78, [R1+0x48] ;  /* 0x00004800014e7983 */ /* 0x000ee80000300a00 */
[----:B------:R-:W4:Y:S04]  /*66bd0*/  LDL.LU R84, [R1+0x750] ;  /* 0x0007500001547983 */ /* 0x000f280000300800 */
[----:B------:R-:W4:Y:S04]  /*66be0*/  LDL.LU R85, [R1+0x754] ;  /* 0x0007540001557983 */ /* 0x000f280000300800 */
[----:B------:R-:W4:Y:S04]  /*66bf0*/  LDL.LU R238, [R1+0x7074] ;  /* 0x0070740001ee7983 */ /* 0x000f280000300800 */
[----:B------:R-:W4:Y:S04]  /*66c00*/  LDL.LU R239, [R1+0x7070] ;  /* 0x0070700001ef7983 */ /* 0x000f280000300800 */
[----:B------:R-:W-:Y:S04]  /*66c10*/  STL [R1+0x6a34], R192 ;  /* 0x006a34c001007387 */ /* 0x000fe80000100800 */
[----:B------:R-:W-:Y:S04]  /*66c20*/  STL [R1+0x6a30], R209 ;  /* 0x006a30d101007387 */ /* 0x000fe80000100800 */
[----:B------:R-:W-:Y:S04]  /*66c30*/  STL [R1+0x6a2c], R208 ;  /* 0x006a2cd001007387 */ /* 0x000fe80000100800 */
[----:B------:R-:W-:Y:S01]  /*66c40*/  STL [R1+0x6a28], R205 ;  /* 0x006a28cd01007387 */ /* 0x000fe20000100800 */
[----:B--2---:R-:W-:-:S15]  /*66c50*/  HMMA.1688.F32.TF32 R12, R4, R8, R12 ;  /* 0x00000008040c723c */ /* 0x004fde000008100c */
[----:B------:R-:W-:-:S04]  /*66c60*/  NOP ;  /* 0x0000000000007918 */ /* 0x000fc80000000000 */
[----:B---3--:R-:W-:Y:S01]  /*66c70*/  MOV R221, R14 ;  /* 0x0000000e00dd7202 */ /* 0x008fe20000000f00 */
[----:B------:R-:W-:Y:S02]  /*66c80*/  IMAD.MOV.U32 R204, RZ, RZ, R15 ;  /* 0x000000ffffcc7224 */ /* 0x000fe400078e000f */
[----:B------:R-:W-:Y:S01]  /*66c90*/  IMAD.MOV.U32 R217, RZ, RZ, R12 ;  /* 0x000000ffffd97224 */ /* 0x000fe200078e000c */
[----:B------:R-:W2:Y:S01]  /*66ca0*/  LDL.LU.64 R14, [R1+0x7068] ;  /* 0x00706800010e7983 */ /* 0x000ea20000300a00 */
[----:B------:R-:W-:-:S03]  /*66cb0*/  IMAD.MOV.U32 R220, RZ, RZ, R13 ;  /* 0x000000ffffdc7224 */ /* 0x000fc600078e000d */
[----:B------:R-:W4:Y:S04]  /*66cc0*/  LDL.LU.64 R12, [R1+0x7060] ;  /* 0x00706000010c7983 */ /* 0x000f280000300a00 */
[----:B------:R-:W-:Y:S01]  /*66cd0*/  STL [R1+0x6a38], R217 ;  /* 0x006a38d901007387 */ /* 0x000fe20000100800 */
[----:B----4-:R-:W-:-:S15]  /*66ce0*/  HMMA.1688.F32.TF32 R16, R4, R12, R16 ;  /* 0x0000000c0410723c */ /* 0x010fde0000081010 */
[----:B------:R-:W-:-:S04]  /*66cf0*/  NOP ;  /* 0x0000000000007918 */ /* 0x000fc80000000000 */
[----:B------:R-:W-:Y:S01]  /*66d00*/  IMAD.MOV.U32 R232, RZ, RZ, R18 ;  /* 0x000000ffffe87224 */ /* 0x000fe200078e0012 */
[----:B------:R-:W-:Y:S01]  /*66d10*/  MOV R161, R17 ;  /* 0x0000001100a17202 */ /* 0x000fe20000000f00 */
[----:B------:R-:W-:Y:S02]  /*66d20*/  IMAD.MOV.U32 R216, RZ, RZ, R19 ;  /* 0x000000ffffd87224 */ /* 0x000fe400078e0013 */
[----:B------:R-:W-:Y:S01]  /*66d30*/  IMAD.MOV.U32 R229, RZ, RZ, R16 ;  /* 0x000000ffffe57224 */ /* 0x000fe200078e0010 */
[----:B------:R-:W3:Y:S04]  /*66d40*/  LDL.LU.64 R18, [R1+0x7058] ;  /* 0x0070580001127983 */ /* 0x000ee80000300a00 */
[----:B------:R-:W4:Y:S02]  /*66d50*/  LDL.LU.64 R16, [R1+0x7050] ;  /* 0x0070500001107983 */ /* 0x000f240000300a00 */
[----:B----4-:R-:W-:Y:S02]  /*66d60*/  HMMA.1688.F32.TF32 R4, R4, R16, R76 ;  /* 0x000000100404723c */ /* 0x010fe4000008104c */
[----:B------:R-:W4:Y:S04]  /*66d70*/  LDL.LU R76, [R1+0x740] ;  /* 0x00074000014c7983 */ /* 0x000f280000300800 */
[----:B------:R-:W4:Y:S01]  /*66d80*/  LDL.LU R77, [R1+0x744] ;  /* 0x00074400014d7983 */ /* 0x000f220000300800 */
[----:B------:R-:W-:-:S03]  /*66d90*/  IMAD.MOV.U32 R17, RZ, RZ, R234 ;  /* 0x000000ffff117224 */ /* 0x000fc600078e00ea */
[----:B------:R-:W4:Y:S04]  /*66da0*/  LDL.LU R78, [R1+0x748] ;  /* 0x00074800014e7983 */ /* 0x000f280000300800 */
[----:B------:R-:W4:Y:S04]  /*66db0*/  LDL.LU R79, [R1+0x74c] ;  /* 0x00074c00014f7983 */ /* 0x000f280000300800 */
[----:B---3--:R1:W-:Y:S04]  /*66dc0*/  STL.64 [R1+0x6de0], R18 ;  /* 0x006de01201007387 */ /* 0x0083e80000100a00 */
[----:B------:R-:W3:Y:S04]  /*66dd0*/  LDL.LU R16, [R1+0x730] ;  /* 0x0007300001107983 */ /* 0x000ee80000300800 */
[----:B------:R-:W2:Y:S01]  /*66de0*/  LDL.LU R234, [R1+0x704c] ;  /* 0x00704c0001ea7983 */ /* 0x000ea20000300800 */
[----:B-1----:R-:W-:-:S03]  /*66df0*/  MOV R18, R235 ;  /* 0x000000eb00127202 */ /* 0x002fc60000000f00 */
[----:B------:R-:W2:Y:S01]  /*66e00*/  LDL.LU R235, [R1+0x7048] ;  /* 0x0070480001eb7983 */ /* 0x000ea20000300800 */
[----:B------:R-:W-:Y:S01]  /*66e10*/  MOV R188, R4 ;  /* 0x0000000400bc7202 */ /* 0x000fe20000000f00 */
[----:B------:R-:W-:Y:S01]  /*66e20*/  IMAD.MOV.U32 R189, RZ, RZ, R5 ;  /* 0x000000ffffbd7224 */ /* 0x000fe200078e0005 */
[----:B------:R-:W-:Y:S01]  /*66e30*/  MOV R228, R7 ;  /* 0x0000000700e47202 */ /* 0x000fe20000000f00 */
[----:B------:R-:W-:Y:S01]  /*66e40*/  IMAD.MOV.U32 R193, RZ, RZ, R6 ;  /* 0x000000ffffc17224 */ /* 0x000fe200078e0006 */
[----:B------:R-:W3:Y:S01]  /*66e50*/  LDL.LU R19, [R1+0x73c] ;  /* 0x00073c0001137983 */ /* 0x000ee20000300800 */
[----:B------:R-:W-:Y:S03]  /*66e60*/  HMMA.1688.F32.TF32 R4, R240, R238, R80 ;  /* 0x000000eef004723c */ /* 0x000fe60000081050 */
[----:B------:R-:W3:Y:S04]  /*66e70*/  LDL.LU R80, [R1+0x720] ;  /* 0x0007200001507983 */ /* 0x000ee80000300800 */
[----:B------:R-:W3:Y:S04]  /*66e80*/  LDL.LU R81, [R1+0x724] ;  /* 0x0007240001517983 */ /* 0x000ee80000300800 */
[----:B------:R-:W3:Y:S04]  /*66e90*/  LDL.LU R82, [R1+0x728] ;  /* 0x0007280001527983 */ /* 0x000ee80000300800 */
[----:B------:R-:W3:Y:S04]  /*66ea0*/  LDL.LU R83, [R1+0x72c] ;  /* 0x00072c0001537983 */ /* 0x000ee80000300800 */
[----:B------:R-:W-:Y:S01]  /*66eb0*/  IMAD.MOV.U32 R164, RZ, RZ, R4 ;  /* 0x000000ffffa47224 */ /* 0x000fe200078e0004 */
[----:B------:R-:W-:Y:S01]  /*66ec0*/  MOV R197, R6 ;  /* 0x0000000600c57202 */ /* 0x000fe20000000f00 */
[----:B------:R-:W-:-:S02]  /*66ed0*/  IMAD.MOV.U32 R165, RZ, RZ, R5 ;  /* 0x000000ffffa57224 */ /* 0x000fc400078e0005 */
[----:B------:R-:W-:Y:S02]  /*66ee0*/  IMAD.MOV.U32 R196, RZ, RZ, R7 ;  /* 0x000000ffffc47224 */ /* 0x000fe400078e0007 */
[----:B--2---:R-:W-:Y:S01]  /*66ef0*/  HMMA.1688.F32.TF32 R4, R240, R234, R84 ;  /* 0x000000eaf004723c */ /* 0x004fe20000081054 */
[----:B------:R-:W2:Y:S01]  /*66f00*/  LDL.LU R84, [R1+0x710] ;  /* 0x0007100001547983 */ /* 0x000ea20000300800 */
[----:B------:R-:W-:-:S03]  /*66f10*/  IMAD.MOV.U32 R87, RZ, RZ, R230 ;  /* 0x000000ffff577224 */ /* 0x000fc600078e00e6 */
[----:B------:R-:W2:Y:S04]  /*66f20*/  LDL.LU R85, [R1+0x714] ;  /* 0x0007140001557983 */ /* 0x000ea80000300800 */
[----:B------:R-:W2:Y:S04]  /*66f30*/  LDL.LU R86, [R1+0x718] ;  /* 0x0007180001567983 */ /* 0x000ea80000300800 */
[----:B------:R-:W4:Y:S06]  /*66f40*/  LDL.LU R230, [R1+0x7044] ;  /* 0x0070440001e67983 */ /* 0x000f2c0000300800 */
[----:B------:R-:W-:Y:S01]  /*66f50*/  IMAD.MOV.U32 R168, RZ, RZ, R4 ;  /* 0x000000ffffa87224 */ /* 0x000fe200078e0004 */
[----:B------:R-:W-:-:S02]  /*66f60*/  MOV R4, R231 ;  /* 0x000000e700047202 */ /* 0x000fc40000000f00 */
[----:B------:R-:W4:Y:S01]  /*66f70*/  LDL.LU R231, [R1+0x7040] ;  /* 0x0070400001e77983 */ /* 0x000f220000300800 */
[----:B------:R-:W-:Y:S01]  /*66f80*/  IMAD.MOV.U32 R169, RZ, RZ, R5 ;  /* 0x000000ffffa97224 */ /* 0x000fe200078e0005 */
[----:B------:R-:W-:Y:S01]  /*66f90*/  MOV R205, R6 ;  /* 0x0000000600cd7202 */ /* 0x000fe20000000f00 */
[----:B------:R-:W-:Y:S01]  /*66fa0*/  IMAD.MOV.U32 R237, RZ, RZ, R7 ;  /* 0x000000ffffed7224 */ /* 0x000fe200078e0007 */
[----:B------:R-:W2:Y:S01]  /*66fb0*/  LDL.LU R5, [R1+0x704] ;  /* 0x0007040001057983 */ /* 0x000ea20000300800 */
[----:B------:R-:W-:Y:S02]  /*66fc0*/  IMAD.MOV.U32 R6, RZ, RZ, R226 ;  /* 0x000000ffff067224 */ /* 0x000fe400078e00e2 */
[----:B------:R-:W-:Y:S01]  /*66fd0*/  IMAD.MOV.U32 R7, RZ, RZ, R227 ;  /* 0x000000ffff077224 */ /* 0x000fe200078e00e3 */
[----:B------:R-:W3:Y:S04]  /*66fe0*/  LDL.LU R226, [R1+0x703c] ;  /* 0x00703c0001e27983 */ /* 0x000ee80000300800 */
[----:B------:R-:W3:Y:S04]  /*66ff0*/  LDL.LU R227, [R1+0x7038] ;  /* 0x0070380001e37983 */ /* 0x000ee80000300800 */
[----:B------:R-:W-:Y:S04]  /*67000*/  STL.64 [R1+0x6e00], R238 ;  /* 0x006e00ee01007387 */ /* 0x000fe80000100a00 */
[----:B------:R-:W-:Y:S04]  /*67010*/  STL.64 [R1+0x6df8], R236 ;  /* 0x006df8ec01007387 */ /* 0x000fe80000100a00 */
[----:B------:R-:W-:Y:S04]  /*67020*/  STL.64 [R1+0x6d90], R234 ;  /* 0x006d90ea01007387 */ /* 0x000fe80000100a00 */
[----:B------:R-:W-:Y:S01]  /*67030*/  STL.64 [R1+0x6d88], R232 ;  /* 0x006d88e801007387 */ /* 0x000fe20000100a00 */
[----:B----4-:R-:W-:-:S15]  /*67040*/  HMMA.1688.F32.TF32 R76, R240, R230, R76 ;  /* 0x000000e6f04c723c */ /* 0x010fde000008104c */
[----:B------:R-:W-:-:S04]  /*67050*/  NOP ;  /* 0x0000000000007918 */ /* 0x000fc80000000000 */
[----:B------:R-:W-:Y:S01]  /*67060*/  MOV R172, R76 ;  /* 0x0000004c00ac7202 */ /* 0x000fe20000000f00 */
[----:B------:R-:W-:Y:S02]  /*67070*/  IMAD.MOV.U32 R173, RZ, RZ, R77 ;  /* 0x000000ffffad7224 */ /* 0x000fe400078e004d */
[----:B------:R-:W-:Y:S02]  /*67080*/  IMAD.MOV.U32 R76, RZ, RZ, R218 ;  /* 0x000000ffff4c7224 */ /* 0x000fe400078e00da */
[----:B------:R-:W-:Y:S01]  /*67090*/  IMAD.MOV.U32 R209, RZ, RZ, R78 ;  /* 0x000000ffffd17224 */ /* 0x000fe200078e004e */
[----:B------:R-:W2:Y:S01]  /*670a0*/  LDL.LU R218, [R1+0x7034] ;  /* 0x0070340001da7983 */ /* 0x000ea20000300800 */
[----:B------:R-:W-:Y:S01]  /*670b0*/  IMAD.MOV.U32 R77, RZ, RZ, R222 ;  /* 0x000000ffff4d7224 */ /* 0x000fe200078e00de */
[----:B------:R-:W-:Y:S02]  /*670c0*/  MOV R78, R223 ;  /* 0x000000df004e7202 */ /* 0x000fe40000000f00 */
[----:B------:R-:W4:Y:S04]  /*670d0*/  LDL.LU R222, [R1+0x7030] ;  /* 0x0070300001de7983 */ /* 0x000f280000300800 */
[----:B------:R-:W4:Y:S01]  /*670e0*/  LDL.LU R223, [R1+0x702c] ;  /* 0x00702c0001df7983 */ /* 0x000f220000300800 */
[----:B------:R-:W-:Y:S01]  /*670f0*/  MOV R208, R79 ;  /* 0x0000004f00d07202 */ /* 0x000fe20000000f00 */
[----:B------:R-:W-:-:S02]  /*67100*/  IMAD.MOV.U32 R79, RZ, RZ, R219 ;  /* 0x000000ffff4f7224 */ /* 0x000fc400078e00db */
[----:B------:R-:W2:Y:S01]  /*67110*/  LDL.LU R219, [R1+0x7028] ;  /* 0x0070280001db7983 */ /* 0x000ea20000300800 */
[----:B---3--:R-:W-:-:S15]  /*67120*/  HMMA.1688.F32.TF32 R16, R240, R226, R16 ;  /* 0x000000e2f010723c */ /* 0x008fde0000081010 */
[----:B------:R-:W-:-:S04]  /*67130*/  NOP ;  /* 0x0000000000007918 */ /* 0x000fc80000000000 */
[----:B------:R-:W-:Y:S01]  /*67140*/  IMAD.MOV.U32 R176, RZ, RZ, R16 ;  /* 0x000000ffffb07224 */ /* 0x000fe200078e0010 */
[----:B------:R-:W-:Y:S01]  /*67150*/  MOV R177, R17 ;  /* 0x0000001100b17202 */ /* 0x000fe20000000f00 */
[----:B------:R-:W-:Y:S02]  /*67160*/  IMAD.MOV.U32 R217, RZ, RZ, R18 ;  /* 0x000000ffffd97224 */ /* 0x000fe400078e0012 */
[----:B------:R-:W-:Y:S01]  /*67170*/  IMAD.MOV.U32 R192, RZ, RZ, R19 ;  /* 0x000000ffffc07224 */ /* 0x000fe200078e0013 */
[----:B------:R-:W-:Y:S04]  /*67180*/  STL.64 [R1+0x6e20], R230 ;  /* 0x006e20e601007387 */ /* 0x000fe80000100a00 */
[----:B------:R-:W-:Y:S04]  /*67190*/  STL.64 [R1+0x6e18], R228 ;  /* 0x006e18e401007387 */ /* 0x000fe80000100a00 */
[----:B------:R-:W-:Y:S01]  /*671a0*/  STL.64 [R1+0x6e28], R226 ;  /* 0x006e28e201007387 */ /* 0x000fe20000100a00 */
[----:B----4-:R-:W-:Y:S01]  /*671b0*/  HMMA.1688.F32.TF32 R16, R240, R222, R80 ;  /* 0x000000def010723c */ /* 0x010fe20000081050 */
[----:B------:R-:W-:-:S15]  /*671c0*/  IMAD.MOV.U32 R81, RZ, RZ, R214 ;  /* 0x000000ffff517224 */ /* 0x000fde00078e00d6 */
[----:B------:R-:W-:-:S03]  /*671d0*/  NOP ;  /* 0x0000000000007918 */ /* 0x000fc60000000000 */
[----:B------:R-:W-:Y:S01]  /*671e0*/  MOV R180, R16 ;  /* 0x0000001000b47202 */ /* 0x000fe20000000f00 */
[----:B------:R2:W-:Y:S01]  /*671f0*/  STL.64 [R1+0x728], R18 ;  /* 0x0007281201007387 */ /* 0x0005e20000100a00 */
[----:B------:R-:W-:Y:S01]  /*67200*/  IMAD.MOV.U32 R181, RZ, RZ, R17 ;  /* 0x000000ffffb57224 */ /* 0x000fe200078e0011 */
[----:B------:R-:W-:Y:S02]  /*67210*/  MOV R82, R215 ;  /* 0x000000d700527202 */ /* 0x000fe40000000f00 */
[----:B------:R-:W3:Y:S04]  /*67220*/  LDL.LU R80, [R1+0x6e0] ;  /* 0x0006e00001507983 */ /* 0x000ee80000300800 */
[----:B------:R-:W4:Y:S01]  /*67230*/  LDL.LU R214, [R1+0x7024] ;  /* 0x0070240001d67983 */ /* 0x000f220000300800 */
[----:B--2---:R-:W-:Y:S03]  /*67240*/  HMMA.1688.F32.TF32 R16, R240, R218, R84 ;  /* 0x000000daf010723c */ /* 0x004fe60000081054 */
[----:B------:R-:W4:-:S15]  /*67250*/  LDL.LU R215, [R1+0x7020] ;  /* 0x0070200001d77983 */ /* 0x000f1e0000300800 */
[----:B------:R-:W-:Y:S01]  /*67260*/  NOP ;  /* 0x0000000000007918 */ /* 0x000fe20000000000 */
[----:B------:R1:W-:Y:S01]  /*67270*/  STL [R1+0x718], R18 ;  /* 0x0007181201007387 */ /* 0x0003e20000100800 */
[----:B------:R-:W-:Y:S01]  /*67280*/  IMAD.MOV.U32 R184, RZ, RZ, R16 ;  /* 0x000000ffffb87224 */ /* 0x000fe200078e0010 */
[----:B------:R-:W-:Y:S02]  /*67290*/  MOV R185, R17 ;  /* 0x0000001100b97202 */ /* 0x000fe40000000f00 */
[----:B------:R-:W2:Y:S01]  /*672a0*/  LDL.LU R84, [R1+0x6d0] ;  /* 0x0006d00001547983 */ /* 0x000ea20000300800 */
[----:B------:R-:W-:-:S03]  /*672b0*/  IMAD.MOV.U32 R17, RZ, RZ, R210 ;  /* 0x000000ffff117224 */ /* 0x000fc600078e00d2 */
[----:B------:R-:W2:Y:S01]  /*672c0*/  LDL.LU R85, [R1+0x6d4] ;  /* 0x0006d40001557983 */ /* 0x000ea20000300800 */
[----:B-1----:R-:W-:-:S03]  /*672d0*/  IMAD.MOV.U32 R18, RZ, RZ, R211 ;  /* 0x000000ffff127224 */ /* 0x002fc600078e00d3 */
[----:B------:R-:W2:Y:S04]  /*672e0*/  LDL.LU R86, [R1+0x6d8] ;  /* 0x0006d80001567983 */ /* 0x000ea80000300800 */
[----:B------:R-:W2:Y:S04]  /*672f0*/  LDL.LU R16, [R1+0x6c0] ;  /* 0x0006c00001107983 */ /* 0x000ea80000300800 */
[----:B------:R-:W2:Y:S04]  /*67300*/  LDL.LU R210, [R1+0x701c] ;  /* 0x00701c0001d27983 */ /* 0x000ea80000300800 */
[----:B------:R-:W2:Y:S01]  /*67310*/  LDL.LU R211, [R1+0x7018] ;  /* 0x0070180001d37983 */ /* 0x000ea20000300800 */
[----:B------:R-:W-:-:S02]  /*67320*/  IMAD.MOV.U32 R83, RZ, RZ, R252 ;  /* 0x000000ffff537224 */ /* 0x000fc400078e00fc */
[----:B------:R-:W-:Y:S02]  /*67330*/  IMAD.MOV.U32 R252, RZ, RZ, R19 ;  /* 0x000000fffffc7224 */ /* 0x000fe400078e0013 */
[----:B------:R-:W-:Y:S01]  /*67340*/  IMAD.MOV.U32 R87, RZ, RZ, R2 ;  /* 0x000000ffff577224 */ /* 0x000fe200078e0002 */
[----:B------:R-:W3:Y:S01]  /*67350*/  LDL.LU R19, [R1+0x6cc] ;  /* 0x0006cc0001137983 */ /* 0x000ee20000300800 */
[----:B----4-:R-:W-:-:S15]  /*67360*/  HMMA.1688.F32.TF32 R4, R240, R214, R4 ;  /* 0x000000d6f004723c */ /* 0x010fde0000081004 */
[----:B------:R-:W-:-:S04]  /*67370*/  NOP ;  /* 0x0000000000007918 */ /* 0x000fc80000000000 */
[----:B------:R-:W-:Y:S01]  /*67380*/  MOV R160, R4 ;  /* 0x0000000400a07202 */ /* 0x000fe20000000f00 */
[----:B------:R-:W-:Y:S01]  /*67390*/  IMAD.MOV.U32 R157, RZ, RZ, R5 ;  /* 0x000000ffff9d7224 */ /* 0x000fe200078e0005 */
[----:B------:R-:W4:Y:S01]  /*673a0*/  LDL.LU R4, [R1+0x6b0] ;  /* 0x0006b00001047983 */ /* 0x000f220000300800 */
[----:B------:R-:W-:Y:S01]  /*673b0*/  IMAD.MOV.U32 R2, RZ, RZ, R6 ;  /* 0x000000ffff027224 */ /* 0x000fe200078e0006 */
[----:B------:R-:W-:Y:S01]  /*673c0*/  MOV R0, R7 ;  /* 0x0000000700007202 */ /* 0x000fe20000000f00 */
[----:B------:R-:W-:Y:S01]  /*673d0*/  IMAD.MOV.U32 R7, RZ, RZ, R207 ;  /* 0x000000ffff077224 */ /* 0x000fe200078e00cf */
[----:B------:R-:W4:Y:S01]  /*673e0*/  LDL.LU R5, [R1+0x6b4] ;  /* 0x0006b40001057983 */ /* 0x000f220000300800 */
[----:B--2---:R-:W-:Y:S01]  /*673f0*/  HMMA.1688.F32.TF32 R76, R240, R210, R76 ;  /* 0x000000d2f04c723c */ /* 0x004fe2000008104c */
[----:B------:R-:W-:Y:S02]  /*67400*/  MOV R6, R206 ;  /* 0x000000ce00067202 */ /* 0x000fe40000000f00 */
[----:B------:R-:W3:Y:S04]  /*67410*/  LDL.LU R206, [R1+0x7014] ;  /* 0x0070140001ce7983 */ /* 0x000ee80000300800 */
[----:B------:R-:W3:-:S12]  /*67420*/  LDL.LU R207, [R1+0x7010] ;  /* 0x0070100001cf7983 */ /* 0x000ed80000300800 */
[----:B------:R-:W-:Y:S01]  /*67430*/  IMAD.MOV.U32 R156, RZ, RZ, R76 ;  /* 0x000000ffff9c7224 */ /* 0x000fe200078e004c */
[----:B------:R-:W-:Y:S01]  /*67440*/  MOV R153, R77 ;  /* 0x0000004d00997202 */ /* 0x000fe20000000f00 */
[----:B------:R-:W-:Y:S01]  /*67450*/  IMAD.MOV.U32 R152, RZ, RZ, R78 ;  /* 0x000000ffff987224 */ /* 0x000fe200078e004e */
[----:B------:R-:W2:Y:S01]  /*67460*/  LDL.LU R76, [R1+0x6a0] ;  /* 0x0006a000014c7983 */ /* 0x000ea20000300800 */
[----:B------:R-:W-:Y:S01]  /*67470*/  MOV R77, R186 ;  /* 0x000000ba004d7202 */ /* 0x000fe20000000f00 */
[----:B------:R-:W-:Y:S02]  /*67480*/  IMAD.MOV.U32 R149, RZ, RZ, R79 ;  /* 0x000000ffff957224 */ /* 0x000fe400078e004f */
[----:B------:R-:W2:Y:S01]  /*67490*/  LDL.LU R186, [R1+0x700c] ;  /* 0x00700c0001ba7983 */ /* 0x000ea20000300800 */
[----:B------:R-:W-:Y:S02]  /*674a0*/  IMAD.MOV.U32 R78, RZ, RZ, R202 ;  /* 0x000000ffff4e7224 */ /* 0x000fe400078e00ca */
[----:B------:R-:W-:Y:S01]  /*674b0*/  IMAD.MOV.U32 R79, RZ, RZ, R203 ;  /* 0x000000ffff4f7224 */ /* 0x000fe200078e00cb */
[----:B------:R-:W2:Y:S04]  /*674c0*/  LDL.LU R202, [R1+0x7008] ;  /* 0x0070080001ca7983 */ /* 0x000ea80000300800 */
[----:B------:R-:W2:Y:S01]  /*674d0*/  LDL.LU R203, [R1+0x7004] ;  /* 0x0070040001cb7983 */ /* 0x000ea20000300800 */
[C---:B---3--:R-:W-:Y:S08]  /*674e0*/  HMMA.1688.F32.TF32 R80, R240.reuse, R206, R80 ;  /* 0x000000cef050723c */ /* 0x048ff00000081050 */
[----:B--2---:R-:W-:Y:S11]  /*674f0*/  HMMA.1688.F32.TF32 R84, R240, R202, R84 ;  /* 0x000000caf054723c */ /* 0x004ff60000081054 */
[----:B------:R-:W-:Y:S01]  /*67500*/  MOV R148, R80 ;  /* 0x0000005000947202 */ /* 0x000fe20000000f00 */
[----:B------:R-:W-:-:S02]  /*67510*/  IMAD.MOV.U32 R145, RZ, RZ, R81 ;  /* 0x000000ffff917224 */ /* 0x000fc400078e0051 */
[----:B------:R-:W-:Y:S01]  /*67520*/  IMAD.MOV.U32 R80, RZ, RZ, R187 ;  /* 0x000000ffff507224 */ /* 0x000fe200078e00bb */
[----:B------:R-:W-:Y:S01]  /*67530*/  MOV R141, R83 ;  /* 0x00000053008d7202 */ /* 0x000fe20000000f00 */
[----:B------:R-:W-:Y:S01]  /*67540*/  IMAD.MOV.U32 R144, RZ, RZ, R82 ;  /* 0x000000ffff907224 */ /* 0x000fe200078e0052 */
[----:B------:R-:W2:Y:S01]  /*67550*/  LDL.LU R187, [R1+0x7000] ;  /* 0x0070000001bb7983 */ /* 0x000ea20000300800 */
[----:B------:R-:W-:Y:S01]  /*67560*/  IMAD.MOV.U32 R81, RZ, RZ, R190 ;  /* 0x000000ffff517224 */ /* 0x000fe200078e00be */
[----:B------:R-:W-:Y:S01]  /*67570*/  MOV R82, R198 ;  /* 0x000000c600527202 */ /* 0x000fe20000000f00 */
[----:B------:R-:W-:Y:S01]  /*67580*/  IMAD.MOV.U32 R83, RZ, RZ, R199 ;  /* 0x000000ffff537224 */ /* 0x000fe200078e00c7 */
[----:B------:R-:W3:Y:S04]  /*67590*/  LDL.LU R190, [R1+0x6ffc] ;  /* 0x006ffc0001be7983 */ /* 0x000ee80000300800 */
[----:B------:R-:W2:Y:S01]  /*675a0*/  LDL.LU R198, [R1+0x6ff8] ;  /* 0x006ff80001c67983 */ /* 0x000ea20000300800 */
[----:B------:R-:W-:-:S03]  /*675b0*/  IMAD.MOV.U32 R140, RZ, RZ, R84 ;  /* 0x000000ffff8c7224 */ /* 0x000fc600078e0054 */
[----:B------:R-:W2:Y:S01]  /*675c0*/  LDL.LU R199, [R1+0x6ff4] ;  /* 0x006ff40001c77983 */ /* 0x000ea20000300800 */
[----:B------:R-:W-:Y:S01]  /*675d0*/  MOV R137, R85 ;  /* 0x0000005500897202 */ /* 0x000fe20000000f00 */
[----:B------:R-:W-:Y:S01]  /*675e0*/  IMAD.MOV.U32 R85, RZ, RZ, R195 ;  /* 0x000000ffff557224 */ /* 0x000fe200078e00c3 */
[----:B------:R-:W-:Y:S02]  /*675f0*/  MOV R84, R194 ;  /* 0x000000c200547202 */ /* 0x000fe40000000f00 */
[----:B------:R-:W4:Y:S04]  /*67600*/  LDL.LU R194, [R1+0x6ff0] ;  /* 0x006ff00001c27983 */ /* 0x000f280000300800 */
[----:B------:R-:W4:Y:S01]  /*67610*/  LDL.LU R195, [R1+0x6fec] ;  /* 0x006fec0001c37983 */ /* 0x000f220000300800 */
[----:B------:R-:W-:-:S02]  /*67620*/  IMAD.MOV.U32 R136, RZ, RZ, R86 ;  /* 0x000000ffff887224 */ /* 0x000fc400078e0056 */
[----:B------:R-:W-:Y:S02]  /*67630*/  IMAD.MOV.U32 R86, RZ, RZ, R191 ;  /* 0x000000ffff567224 */ /* 0x000fe400078e00bf */
[----:B------:R-:W3:Y:S01]  /*67640*/  LDL.LU R191, [R1+0x6fe8] ;  /* 0x006fe80001bf7983 */ /* 0x000ee20000300800 */
[----:B----4-:R-:W-:Y:S03]  /*67650*/  HMMA.1688.F32.TF32 R4, R240, R194, R4 ;  /* 0x000000c2f004723c */ /* 0x010fe60000081004 */
[----:B--2---:R-:W-:Y:S04]  /*67660*/  STL.64 [R1+0x6d70], R198 ;  /* 0x006d70c601007387 */ /* 0x004fe80000100a00 */
[----:B------:R1:W-:Y:S04]  /*67670*/  STL.64 [R1+0x6d68], R196 ;  /* 0x006d68c401007387 */ /* 0x0003e80000100a00 */
[----:B------:R-:W-:Y:S04]  /*67680*/  STL.64 [R1+0x6d60], R194 ;  /* 0x006d60c201007387 */ /* 0x000fe80000100a00 */
[----:B------:R2:W-:Y:S04]  /*67690*/  STL.64 [R1+0x6d58], R192 ;  /* 0x006d58c001007387 */ /* 0x0005e80000100a00 */
[----:B------:R-:W-:Y:S01]  /*676a0*/  IMAD.MOV.U32 R132, RZ, RZ, R4 ;  /* 0x000000ffff847224 */ /* 0x000fe200078e0004 */
[----:B------:R-:W-:Y:S01]  /*676b0*/  MOV R129, R5 ;  /* 0x0000000500817202 */ /* 0x000fe20000000f00 */
[----:B------:R-:W-:-:S02]  /*676c0*/  IMAD.MOV.U32 R128, RZ, RZ, R6 ;  /* 0x000000ffff807224 */ /* 0x000fc400078e0006 */
[----:B------:R-:W-:Y:S02]  /*676d0*/  IMAD.MOV.U32 R125, RZ, RZ, R7 ;  /* 0x000000ffff7d7224 */ /* 0x000fe400078e0007 */
[----:B---3--:R-:W-:Y:S01]  /*676e0*/  HMMA.1688.F32.TF32 R4, R240, R190, R76 ;  /* 0x000000bef004723c */ /* 0x008fe2000008104c */
[----:B------:R-:W3:Y:S01]  /*676f0*/  LDL.LU R76, [R1+0x670] ;  /* 0x00067000014c7983 */ /* 0x000ee20000300800 */
[----:B------:R-:W-:Y:S02]  /*67700*/  IMAD.MOV.U32 R78, RZ, RZ, R182 ;  /* 0x000000ffff4e7224 */ /* 0x000fe400078e00b6 */
[----:B------:R-:W-:Y:S01]  /*67710*/  IMAD.MOV.U32 R79, RZ, RZ, R183 ;  /* 0x000000ffff4f7224 */ /* 0x000fe200078e00b7 */
[----:B------:R-:W3:Y:S04]  /*67720*/  LDL.LU R77, [R1+0x674] ;  /* 0x00067400014d7983 */ /* 0x000ee80000300800 */
[----:B------:R-:W4:Y:S04]  /*67730*/  LDL.LU R182, [R1+0x6fe4] ;  /* 0x006fe40001b67983 */ /* 0x000f280000300800 */
[----:B------:R-:W4:Y:S06]  /*67740*/  LDL.LU R183, [R1+0x6fe0] ;  /* 0x006fe00001b77983 */ /* 0x000f2c0000300800 */
[----:B------:R-:W-:Y:S01]  /*67750*/  MOV R93, R4 ;  /* 0x00000004005d7202 */ /* 0x000fe20000000f00 */
[----:B------:R-:W-:Y:S01]  /*67760*/  IMAD.MOV.U32 R92, RZ, RZ, R5 ;  /* 0x000000ffff5c7224 */ /* 0x000fe200078e0005 */
[----:B------:R-:W-:Y:S01]  /*67770*/  MOV R88, R7 ;  /* 0x0000000700587202 */ /* 0x000fe20000000f00 */
[----:B------:R-:W-:-:S02]  /*67780*/  IMAD.MOV.U32 R89, RZ, RZ, R6 ;  /* 0x000000ffff597224 */ /* 0x000fc400078e0006 */
[----:B------:R-:W-:Y:S01]  /*67790*/  HMMA.1688.F32.TF32 R4, R240, R186, R80 ;  /* 0x000000baf004723c */ /* 0x000fe20000081050 */
[----:B------:R-:W-:Y:S01]  /*677a0*/  IMAD.MOV.U32 R133, RZ, RZ, R87 ;  /* 0x000000ffff857224 */ /* 0x000fe200078e0057 */
[----:B------:R-:W-:Y:S01]  /*677b0*/  MOV R87, R3 ;  /* 0x0000000300577202 */ /* 0x000fe20000000f00 */
[----:B------:R-:W2:Y:S04]  /*677c0*/  LDL.LU R80, [R1+0x660] ;  /* 0x0006600001507983 */ /* 0x000ea80000300800 */
[----:B------:R-:W2:Y:S04]  /*677d0*/  LDL.LU R81, [R1+0x664] ;  /* 0x0006640001517983 */ /* 0x000ea80000300800 */
[----:B------:R-:W2:Y:S04]  /*677e0*/  LDL.LU R82, [R1+0x668] ;  /* 0x0006680001527983 */ /* 0x000ea80000300800 */
[----:B------:R-:W2:Y:S04]  /*677f0*/  LDL.LU R83, [R1+0x66c] ;  /* 0x00066c0001537983 */ /* 0x000ea80000300800 */
[----:B------:R-:W-:Y:S01]  /*67800*/  MOV R101, R4 ;  /* 0x0000000400657202 */ /* 0x000fe20000000f00 */
[----:B------:R-:W-:Y:S01]  /*67810*/  IMAD.MOV.U32 R100, RZ, RZ, R5 ;  /* 0x000000ffff647224 */ /* 0x000fe200078e0005 */
[----:B------:R-:W-:Y:S01]  /*67820*/  MOV R96, R7 ;  /* 0x0000000700607202 */ /* 0x000fe20000000f00 */
[----:B------:R-:W-:-:S02]  /*67830*/  IMAD.MOV.U32 R97, RZ, RZ, R6 ;  /* 0x000000ffff617224 */ /* 0x000fc400078e0006 */
[----:B----4-:R-:W-:Y:S01]  /*67840*/  HMMA.1688.F32.TF32 R4, R240, R182, R84 ;  /* 0x000000b6f004723c */ /* 0x010fe20000081054 */
[----:B------:R-:W4:Y:S01]  /*67850*/  LDL.LU R84, [R1+0x5f0] ;  /* 0x0005f00001547983 */ /* 0x000f220000300800 */
[----:B------:R-:W-:-:S03]  /*67860*/  IMAD.MOV.U32 R87, RZ, RZ, R175 ;  /* 0x000000ffff577224 */ /* 0x000fc600078e00af */
[----:B------:R-:W4:Y:S04]  /*67870*/  LDL.LU R85, [R1+0x5f4] ;  /* 0x0005f40001557983 */ /* 0x000f280000300800 */
[----:B------:R-:W4:Y:S04]  /*67880*/  LDL.LU R86, [R1+0x5f8] ;  /* 0x0005f80001567983 */ /* 0x000f280000300800 */
[----:B------:R-:W2:Y:S01]  /*67890*/  LDL.LU R175, [R1+0x6fdc] ;  /* 0x006fdc0001af7983 */ /* 0x000ea20000300800 */
[----:B------:R-:W-:Y:S05]  /*678a0*/  HMMA.1688.F32.TF32 R16, R240, R198, R16 ;  /* 0x000000c6f010723c */ /* 0x000fea0000081010 */
[----:B------:R-:W-:Y:S01]  /*678b0*/  IMAD.MOV.U32 R109, RZ, RZ, R4 ;  /* 0x000000ffff6d7224 */ /* 0x000fe200078e0004 */
[----:B------:R-:W-:Y:S01]  /*678c0*/  MOV R105, R6 ;  /* 0x0000000600697202 */ /* 0x000fe20000000f00 */
[----:B------:R-:W-:Y:S01]  /*678d0*/  IMAD.MOV.U32 R108, RZ, RZ, R5 ;  /* 0x000000ffff6c7224 */ /* 0x000fe200078e0005 */
[----:B------:R-:W3:Y:S01]  /*678e0*/  LDL.LU R4, [R1+0x600] ;  /* 0x0006000001047983 */ /* 0x000ee20000300800 */
[----:B------:R-:W-:Y:S01]  /*678f0*/  MOV R5, R174 ;  /* 0x000000ae00057202 */ /* 0x000fe20000000f00 */
[----:B------:R-:W-:-:S02]  /*67900*/  IMAD.MOV.U32 R104, RZ, RZ, R7 ;  /* 0x000000ffff687224 */ /* 0x000fc400078e0007 */
[----:B------:R-:W3:Y:S01]  /*67910*/  LDL.LU R174, [R1+0x6fd8] ;  /* 0x006fd80001ae7983 */ /* 0x000ee20000300800 */
[----:B------:R-:W-:Y:S02]  /*67920*/  IMAD.MOV.U32 R6, RZ, RZ, R179 ;  /* 0x000000ffff067224 */ /* 0x000fe400078e00b3 */
[----:B------:R-:W-:Y:S01]  /*67930*/  IMAD.MOV.U32 R7, RZ, RZ, R178 ;  /* 0x000000ffff077224 */ /* 0x000fe200078e00b2 */
[----:B------:R-:W3:Y:S04]  /*67940*/  LDL.LU R179, [R1+0x6fd4] ;  /* 0x006fd40001b37983 */ /* 0x000ee80000300800 */
[----:B------:R-:W4:Y:S01]  /*67950*/  LDL.LU R178, [R1+0x6fd0] ;  /* 0x006fd00001b27983 */ /* 0x000f220000300800 */
[----:B------:R-:W-:Y:S01]  /*67960*/  IMAD.MOV.U32 R124, RZ, RZ, R16 ;  /* 0x000000ffff7c7224 */ /* 0x000fe200078e0010 */
[----:B------:R-:W-:Y:S01]  /*67970*/  MOV R120, R18 ;  /* 0x0000001200787202 */ /* 0x000fe20000000f00 */
[----:B------:R-:W-:Y:S01]  /*67980*/  IMAD.MOV.U32 R121, RZ, RZ, R17 ;  /* 0x000000ffff797224 */ /* 0x000fe200078e0011 */
[----:B------:R-:W4:Y:S04]  /*67990*/  LDL.LU R16, [R1+0x620] ;  /* 0x0006200001107983 */ /* 0x000f280000300800 */
[----:B------:R-:W4:Y:S01]  /*679a0*/  LDL.LU R17, [R1+0x624] ;  /* 0x0006240001117983 */ /* 0x000f220000300800 */
[----:B--2---:R-:W-:-:S03]  /*679b0*/  MOV R18, R175 ;  /* 0x000000af00127202 */ /* 0x004fc60000000f00 */
[----:B------:R-:W2:Y:S01]  /*679c0*/  LDL.LU R175, [R1+0x6fcc] ;  /* 0x006fcc0001af7983 */ /* 0x000ea20000300800 */
[----:B------:R-:W-:-:S03]  /*679d0*/  IMAD.MOV.U32 R3, RZ, RZ, R19 ;  /* 0x000000ffff037224 */ /* 0x000fc600078e0013 */
[----:B------:R-:W2:Y:S04]  /*679e0*/  LDL.LU R19, [R1+0x62c] ;  /* 0x00062c0001137983 */ /* 0x000ea80000300800 */
[----:B------:R-:W2:Y:S01]  /*679f0*/  LDL.LU R232, [R1+0x630] ;  /* 0x0006300001e87983 */ /* 0x000ea20000300800 */
[----:B---3--:R-:W-:Y:S02]  /*67a00*/  IMAD.MOV.U32 R234, RZ, RZ, R179 ;  /* 0x000000ffffea7224 */ /* 0x008fe400078e00b3 */
[----:B----4-:R-:W-:Y:S02]  /*67a10*/  IMAD.MOV.U32 R233, RZ, RZ, R178 ;  /* 0x000000ffffe97224 */ /* 0x010fe400078e00b2 */
[----:B------:R-:W3:Y:S04]  /*67a20*/  LDL.LU R178, [R1+0x6fc8] ;  /* 0x006fc80001b27983 */ /* 0x000ee80000300800 */
[----:B------:R-:W3:Y:S01]  /*67a30*/  LDL.LU R179, [R1+0x6fc4] ;  /* 0x006fc40001b37983 */ /* 0x000ee20000300800 */
[----:B------:R-:W-:-:S03]  /*67a40*/  MOV R235, R174 ;  /* 0x000000ae00eb7202 */ /* 0x000fc60000000f00 */
[----:B------:R-:W4:Y:S01]  /*67a50*/  LDL.LU R174, [R1+0x6fc0] ;  /* 0x006fc00001ae7983 */ /* 0x000f220000300800 */
[----:B--2---:R-:W-:-:S03]  /*67a60*/  IMAD.MOV.U32 R228, RZ, RZ, R175 ;  /* 0x000000ffffe47224 */ /* 0x004fc600078e00af */
[----:B------:R-:W4:Y:S04]  /*67a70*/  LDL.LU R175, [R1+0x6fbc] ;  /* 0x006fbc0001af7983 */ /* 0x000f280000300800 */
[----:B------:R-:W2:Y:S04]  /*67a80*/  LDL.LU R229, [R1+0x644] ;  /* 0x0006440001e57983 */ /* 0x000ea80000300800 */
[----:B------:R-:W2:Y:S01]  /*67a90*/  LDL.LU R230, [R1+0x648] ;  /* 0x0006480001e67983 */ /* 0x000ea20000300800 */
[----:B------:R-:W-:-:S03]  /*67aa0*/  MOV R225, R166 ;  /* 0x000000a600e17202 */ /* 0x000fc60000000f00 */
[----:B------:R-:W2:Y:S01]  /*67ab0*/  LDL.LU R231, [R1+0x64c] ;  /* 0x00064c0001e77983 */ /* 0x000ea20000300800 */
[----:B------:R-:W-:-:S03]  /*67ac0*/  IMAD.MOV.U32 R226, RZ, RZ, R162 ;  /* 0x000000ffffe27224 */ /* 0x000fc600078e00a2 */
[----:B------:R-:W2:Y:S01]  /*67ad0*/  LDL.LU R224, [R1+0x5a0] ;  /* 0x0005a00001e07983 */ /* 0x000ea20000300800 */
[----:B---3--:R-:W-:-:S15]  /*67ae0*/  HMMA.1688.F32.TF32 R76, R240, R178, R76 ;  /* 0x000000b2f04c723c */ /* 0x008fde000008104c */
[----:B------:R-:W-:-:S04]  /*67af0*/  NOP ;  /* 0x0000000000007918 */ /* 0x000fc80000000000 */
[----:B------:R-:W-:Y:S01]  /*67b00*/  IMAD.MOV.U32 R117, RZ, RZ, R76 ;  /* 0x000000ffff757224 */ /* 0x000fe200078e004c */
[----:B------:R-:W-:Y:S01]  /*67b10*/  MOV R116, R77 ;  /* 0x0000004d00747202 */ /* 0x000fe20000000f00 */
[----:B------:R-:W-:Y:S02]  /*67b20*/  IMAD.MOV.U32 R113, RZ, RZ, R78 ;  /* 0x000000ffff717224 */ /* 0x000fe400078e004e */
[----:B------:R-:W-:Y:S02]  /*67b30*/  IMAD.MOV.U32 R112, RZ, RZ, R79 ;  /* 0x000000ffff707224 */ /* 0x000fe400078e004f */
[----:B----4-:R-:W-:-:S15]  /*67b40*/  HMMA.1688.F32.TF32 R76, R240, R174, R80 ;  /* 0x000000aef04c723c */ /* 0x010fde0000081050 */
[----:B------:R-:W-:-:S04]  /*67b50*/  NOP ;  /* 0x0000000000007918 */ /* 0x000fc80000000000 */
[----:B------:R3:W-:Y:S04]  /*67b60*/  STL.64 [R1+0x1110], R76 ;  /* 0x0011104c01007387 */ /* 0x0007e80000100a00 */
[----:B------:R4:W-:Y:S04]  /*67b70*/  STL.64 [R1+0x1118], R78 ;  /* 0x0011184e01007387 */ /* 0x0009e80000100a00 */
[----:B------:R-:W2:Y:S04]  /*67b80*/  LDL.LU R166, [R1+0x6fb8] ;  /* 0x006fb80001a67983 */ /* 0x000ea80000300800 */
[----:B------:R-:W3:Y:S01]  /*67b90*/  LDL.LU R162, [R1+0x6fb4] ;  /* 0x006fb40001a27983 */ /* 0x000ee20000300800 */
[----:B------:R-:W-:Y:S01]  /*67ba0*/  IMAD.MOV.U32 R227, RZ, RZ, R163 ;  /* 0x000000ffffe37224 */ /* 0x000fe200078e00a3 */
[----:B-1----:R-:W-:Y:S01]  /*67bb0*/  MOV R196, R171 ;  /* 0x000000ab00c47202 */ /* 0x002fe20000000f00 */
[----:B------:R-:W-:Y:S01]  /*67bc0*/  IMAD.MOV.U32 R197, RZ, RZ, R170 ;  /* 0x000000ffffc57224 */ /* 0x000fe200078e00aa */
[----:B------:R-:W4:Y:S01]  /*67bd0*/  LDL.LU R163, [R1+0x6fb0] ;  /* 0x006fb00001a37983 */ /* 0x000f220000300800 */
[----:B------:R-:W-:Y:S01]  /*67be0*/  IMAD.MOV.U32 R198, RZ, RZ, R167 ;  /* 0x000000ffffc67224 */ /* 0x000fe200078e00a7 */
[----:B------:R-:W-:-:S02]  /*67bf0*/  MOV R199, R158 ;  /* 0x0000009e00c77202 */ /* 0x000fc40000000f00 */
[----:B------:R-:W4:Y:S04]  /*67c00*/  LDL.LU R171, [R1+0x6fac] ;  /* 0x006fac0001ab7983 */ /* 0x000f280000300800 */
[----:B------:R-:W4:Y:S04]  /*67c10*/  LDL.LU R170, [R1+0x6fa8] ;  /* 0x006fa80001aa7983 */ /* 0x000f280000300800 */
[----:B------:R-:W4:Y:S04]  /*67c20*/  LDL.LU R167, [R1+0x6fa4] ;  /* 0x006fa40001a77983 */ /* 0x000f280000300800 */
[----:B------:R-:W4:Y:S01]  /*67c30*/  LDL.LU R158, [R1+0x6fa0] ;  /* 0x006fa000019e7983 */ /* 0x000f220000300800 */
[----:B--2---:R-:W-:-:S02]  /*67c40*/  IMAD.MOV.U32 R193, RZ, RZ, R166 ;  /* 0x000000ffffc17224 */ /* 0x004fc400078e00a6 */
[----:B---3--:R-:W-:Y:S02]  /*67c50*/  IMAD.MOV.U32 R192, RZ, RZ, R162 ;  /* 0x000000ffffc07224 */ /* 0x008fe400078e00a2 */
[----:B------:R-:W2:Y:S04]  /*67c60*/  LDL.LU R162, [R1+0x6f9c] ;  /* 0x006f9c0001a27983 */ /* 0x000ea80000300800 */
[----:B------:R-:W3:Y:S04]  /*67c70*/  LDL.LU R166, [R1+0x6f98] ;  /* 0x006f980001a67983 */ /* 0x000ee80000300800 */
[----:B------:R-:W3:Y:S04]  /*67c80*/  LDL.LU R194, [R1+0x5c8] ;  /* 0x0005c80001c27983 */ /* 0x000ee80000300800 */
[----:B------:R-:W3:Y:S04]  /*67c90*/  LDL.LU R195, [R1+0x5cc] ;  /* 0x0005cc0001c37983 */ /* 0x000ee80000300800 */
[----:B------:R-:W3:Y:S01]  /*67ca0*/  LDL.LU R76, [R1+0x5e0] ;  /* 0x0005e000014c7983 */ /* 0x000ee20000300800 */
[----:B----4-:R-:W-:-:S03]  /*67cb0*/  MOV R77, R158 ;  /* 0x0000009e004d7202 */ /* 0x010fc60000000f00 */
[----:B------:R-:W4:Y:S01]  /*67cc0*/  LDL.LU R158, [R1+0x6f94] ;  /* 0x006f9400019e7983 */ /* 0x000f220000300800 */
[----:B------:R-:W-:Y:S01]  /*67cd0*/  MOV R80, R167 ;  /* 0x000000a700507202 */ /* 0x000fe20000000f00 */
[----:B------:R-:W-:Y:S02]  /*67ce0*/  IMAD.MOV.U32 R81, RZ, RZ, R170 ;  /* 0x000000ffff517224 */ /* 0x000fe400078e00aa */
[----:B------:R-:W-:Y:S01]  /*67cf0*/  IMAD.MOV.U32 R82, RZ, RZ, R171 ;  /* 0x000000ffff527224 */ /* 0x000fe200078e00ab */
[----:B------:R-:W-:Y:S01]  /*67d00*/  MOV R83, R163 ;  /* 0x000000a300537202 */ /* 0x000fe20000000f00 */
[----:B------:R-:W-:Y:S01]  /*67d10*/  IMAD.MOV.U32 R236, RZ, RZ, R159 ;  /* 0x000000ffffec7224 */ /* 0x000fe200078e009f */
[----:B------:R-:W-:Y:S01]  /*67d20*/  MOV R238, R155 ;  /* 0x0000009b00ee7202 */ /* 0x000fe20000000f00 */
[----:B------:R-:W-:Y:S02]  /*67d30*/  IMAD.MOV.U32 R237, RZ, RZ, R154 ;  /* 0x000000ffffed7224 */ /* 0x000fe400078e009a */
[----:B--2---:R-:W-:-:S02]  /*67d40*/  IMAD.MOV.U32 R78, RZ, RZ, R162 ;  /* 0x000000ffff4e7224 */ /* 0x004fc400078e00a2 */
[----:B------:R-:W2:Y:S01]  /*67d50*/  LDL.LU R162, [R1+0x6f90] ;  /* 0x006f900001a27983 */ /* 0x000ea20000300800 */
[----:B---3--:R-:W-:-:S03]  /*67d60*/  IMAD.MOV.U32 R79, RZ, RZ, R166 ;  /* 0x000000ffff4f7224 */ /* 0x008fc600078e00a6 */
[----:B------:R-:W3:Y:S04]  /*67d70*/  LDL.LU R166, [R1+0x6f8c] ;  /* 0x006f8c0001a67983 */ /* 0x000ee80000300800 */
[----:B------:R-:W3:Y:S04]  /*67d80*/  LDL.LU R167, [R1+0x6f88] ;  /* 0x006f880001a77983 */ /* 0x000ee80000300800 */
[----:B------:R-:W2:Y:S04]  /*67d90*/  LDL.LU R170, [R1+0x6f84] ;  /* 0x006f840001aa7983 */ /* 0x000ea80000300800 */
[----:B------:R-:W2:Y:S04]  /*67da0*/  LDL.LU R171, [R1+0x6f80] ;  /* 0x006f800001ab7983 */ /* 0x000ea80000300800 */
[----:B------:R-:W3:Y:S04]  /*67db0*/  LDL.LU R163, [R1+0x6f7c] ;  /* 0x006f7c0001a37983 */ /* 0x000ee80000300800 */
[----:B------:R-:W4:Y:S04]  /*67dc0*/  LDL.LU R159, [R1+0x6f78] ;  /* 0x006f7800019f7983 */ /* 0x000f280000300800 */
[----:B------:R-:W4:Y:S04]  /*67dd0*/  LDL.LU R154, [R1+0x6f74] ;  /* 0x006f7400019a7983 */ /* 0x000f280000300800 */
[----:B------:R-:W4:Y:S04]  /*67de0*/  LDL.LU R155, [R1+0x6f70] ;  /* 0x006f7000019b7983 */ /* 0x000f280000300800 */
[----:B------:R-:W4:Y:S01]  /*67df0*/  LDL.LU R239, [R1+0x59c] ;  /* 0x00059c0001ef7983 */ /* 0x000f220000300800 */
[C---:B--2---:R-:W-:Y:S08]  /*67e00*/  HMMA.1688.F32.TF32 R228, R240.reuse, R170, R228 ;  /* 0x000000aaf0e4723c */ /* 0x044ff000000810e4 */
[C---:B---3--:R-:W-:Y:S08]  /*67e10*/  HMMA.1688.F32.TF32 R232, R240.reuse, R166, R232 ;  /* 0x000000a6f0e8723c */ /* 0x048ff000000810e8 */
[C---:B------:R-:W-:Y:S03]  /*67e20*/  HMMA.1688.F32.TF32 R16, R240.reuse, R162, R16 ;  /* 0x000000a2f010723c */ /* 0x040fe60000081010 */
[----:B------:R-:W-:Y:S04]  /*67e30*/  STL.64 [R1+0x6a0], R228 ;  /* 0x0006a0e401007387 */ /* 0x000fe80000100a00 */
[----:B------:R4:W-:Y:S02]  /*67e40*/  STL.64 [R1+0x6a8], R230 ;  /* 0x0006a8e601007387 */ /* 0x0009e40000100a00 */
[C---:B----4-:R-:W-:Y:S08]  /*67e50*/  HMMA.1688.F32.TF32 R228, R240.reuse, R158, R4 ;  /* 0x0000009ef0e4723c */ /* 0x050ff00000081004 */
[----:B------:R-:W-:Y:S01]  /*67e60*/  HMMA.1688.F32.TF32 R4, R240, R154, R84 ;  /* 0x0000009af004723c */ /* 0x000fe20000081054 */
[----:B------:R1:W-:Y:S04]  /*67e70*/  STL.64 [R1+0x690], R232 ;  /* 0x000690e801007387 */ /* 0x0003e80000100a00 */
[----:B------:R-:W-:Y:S04]  /*67e80*/  STL.64 [R1+0x698], R234 ;  /* 0x000698ea01007387 */ /* 0x000fe80000100a00 */
[----:B------:R2:W-:Y:S04]  /*67e90*/  STL.64 [R1+0x680], R16 ;  /* 0x0006801001007387 */ /* 0x0005e80000100a00 */
[----:B------:R3:W-:Y:S01]  /*67ea0*/  STL.64 [R1+0x688], R18 ;  /* 0x0006881201007387 */ /* 0x0007e20000100a00 */
[----:B-1----:R-:W-:-:S03]  /*67eb0*/  IMAD.MOV.U32 R232, RZ, RZ, R146 ;  /* 0x000000ffffe87224 */ /* 0x002fc600078e0092 */
[----:B--2---:R-:W2:Y:S04]  /*67ec0*/  LDL.LU R16, [R1+0x580] ;  /* 0x0005800001107983 */ /* 0x004ea80000300800 */
[----:B------:R1:W-:Y:S04]  /*67ed0*/  STL.64 [R1+0x670], R228 ;  /* 0x000670e401007387 */ /* 0x0003e80000100a00 */
[----:B------:R4:W-:Y:S04]  /*67ee0*/  STL.64 [R1+0x678], R230 ;  /* 0x000678e601007387 */ /* 0x0009e80000100a00 */
[----:B------:R1:W-:Y:S04]  /*67ef0*/  STL.64 [R1+0x660], R4 ;  /* 0x0006600401007387 */ /* 0x0003e80000100a00 */
[----:B------:R1:W-:Y:S01]  /*67f00*/  STL.64 [R1+0x668], R6 ;  /* 0x0006680601007387 */ /* 0x0003e20000100a00 */
[----:B------:R-:W-:-:S03]  /*67f10*/  IMAD.MOV.U32 R233, RZ, RZ, R151 ;  /* 0x000000ffffe97224 */ /* 0x000fc600078e0097 */
[----:B------:R-:W2:Y:S01]  /*67f20*/  LDL.LU R17, [R1+0x584] ;  /* 0x0005840001117983 */ /* 0x000ea20000300800 */
[----:B------:R-:W-:-:S03]  /*67f30*/  MOV R234, R138 ;  /* 0x0000008a00ea7202 */ /* 0x000fc60000000f00 */
[----:B---3--:R-:W2:Y:S01]  /*67f40*/  LDL.LU R18, [R1+0x588] ;  /* 0x0005880001127983 */ /* 0x008ea20000300800 */
[----:B------:R-:W-:-:S03]  /*67f50*/  IMAD.MOV.U32 R235, RZ, RZ, R150 ;  /* 0x000000ffffeb7224 */ /* 0x000fc600078e0096 */
[----:B------:R-:W2:Y:S04]  /*67f60*/  LDL.LU R19, [R1+0x58c] ;  /* 0x00058c0001137983 */ /* 0x000ea80000300800 */
[----:B------:R-:W3:Y:S04]  /*67f70*/  LDL.LU R146, [R1+0x6f6c] ;  /* 0x006f6c0001927983 */ /* 0x000ee80000300800 */
[----:B------:R-:W2:Y:S04]  /*67f80*/  LDL.LU R151, [R1+0x6f68] ;  /* 0x006f680001977983 */ /* 0x000ea80000300800 */
[----:B------:R-:W2:Y:S04]  /*67f90*/  LDL.LU R138, [R1+0x6f64] ;  /* 0x006f6400018a7983 */ /* 0x000ea80000300800 */
[----:B------:R-:W2:Y:S01]  /*67fa0*/  LDL.LU R150, [R1+0x6f60] ;  /* 0x006f600001967983 */ /* 0x000ea20000300800 */
[----:B-1----:R-:W-:Y:S01]  /*67fb0*/  IMAD.MOV.U32 R228, RZ, RZ, R130 ;  /* 0x000000ffffe47224 */ /* 0x002fe200078e0082 */
[----:B------:R-:W-:Y:S01]  /*67fc0*/  MOV R229, R131 ;  /* 0x0000008300e57202 */ /* 0x000fe20000000f00 */
[----:B----4-:R-:W-:Y:S01]  /*67fd0*/  IMAD.MOV.U32 R230, RZ, RZ, R134 ;  /* 0x000000ffffe67224 */ /* 0x010fe200078e0086 */
[----:B------:R-:W4:Y:S01]  /*67fe0*/  LDL.LU R130, [R1+0x6f5c] ;  /* 0x006f5c0001827983 */ /* 0x000f220000300800 */
[----:B------:R-:W-:-:S03]  /*67ff0*/  IMAD.MOV.U32 R231, RZ, RZ, R135 ;  /* 0x000000ffffe77224 */ /* 0x000fc600078e0087 */
[----:B------:R-:W4:Y:S04]  /*68000*/  LDL.LU R131, [R1+0x6f58] ;  /* 0x006f580001837983 */ /* 0x000f280000300800 */
[----:B------:R-:W4:Y:S04]  /*68010*/  LDL.LU R134, [R1+0x6f54] ;  /* 0x006f540001867983 */ /* 0x000f280000300800 */
[----:B------:R-:W4:Y:S01]  /*68020*/  LDL.LU R135, [R1+0x6f50] ;  /* 0x006f500001877983 */ /* 0x000f220000300800 */
[----:B------:R-:W-:Y:S01]  /*68030*/  IMAD.MOV.U32 R4, RZ, RZ, R147 ;  /* 0x000000ffff047224 */ /* 0x000fe200078e0093 */
[----:B------:R-:W-:Y:S01]  /*68040*/  MOV R6, R143 ;  /* 0x0000008f00067202 */ /* 0x000fe20000000f00 */
[----:B------:R-:W-:-:S02]  /*68050*/  IMAD.MOV.U32 R5, RZ, RZ, R142 ;  /* 0x000000ffff057224 */ /* 0x000fc400078e008e */
[----:B------:R-:W-:Y:S01]  /*68060*/  IMAD.MOV.U32 R7, RZ, RZ, R139 ;  /* 0x000000ffff077224 */ /* 0x000fe200078e008b */
[----:B---3--:R-:W-:Y:S01]  /*68070*/  MOV R87, R146 ;  /* 0x0000009200577202 */ /* 0x008fe20000000f00 */
[----:B--2---:R-:W-:Y:S01]  /*68080*/  IMAD.MOV.U32 R86, RZ, RZ, R151 ;  /* 0x000000ffff567224 */ /* 0x004fe200078e0097 */
[----:B------:R-:W-:Y:S02]  /*68090*/  MOV R84, R138 ;  /* 0x0000008a00547202 */ /* 0x000fe40000000f00 */
[----:B------:R-:W2:Y:S01]  /*680a0*/  LDL.LU R138, [R1+0x6f4c] ;  /* 0x006f4c00018a7983 */ /* 0x000ea20000300800 */
[----:B------:R-:W-:-:S03]  /*680b0*/  IMAD.MOV.U32 R85, RZ, RZ, R150 ;  /* 0x000000ffff557224 */ /* 0x000fc600078e0096 */
[----:B------:R-:W3:Y:S04]  /*680c0*/  LDL.LU R150, [R1+0x6f48] ;  /* 0x006f480001967983 */ /* 0x000ee80000300800 */
[----:B------:R-:W3:Y:S04]  /*680d0*/  LDL.LU R151, [R1+0x6f44] ;  /* 0x006f440001977983 */ /* 0x000ee80000300800 */
[----:B------:R-:W2:Y:S04]  /*680e0*/  LDL.LU R146, [R1+0x6f40] ;  /* 0x006f400001927983 */ /* 0x000ea80000300800 */
[----:B------:R-:W2:Y:S04]  /*680f0*/  LDL.LU R147, [R1+0x6f3c] ;  /* 0x006f3c0001937983 */ /* 0x000ea80000300800 */
[----:B------:R-:W2:Y:S04]  /*68100*/  LDL.LU R142, [R1+0x6f38] ;  /* 0x006f3800018e7983 */ /* 0x000ea80000300800 */
[----:B------:R-:W2:Y:S04]  /*68110*/  LDL.LU R143, [R1+0x6f34] ;  /* 0x006f3400018f7983 */ /* 0x000ea80000300800 */
[----:B------:R-:W2:Y:S01]  /*68120*/  LDL.LU R139, [R1+0x6f30] ;  /* 0x006f3000018b7983 */ /* 0x000ea20000300800 */
[C---:B----4-:R-:W-:Y:S08]  /*68130*/  HMMA.1688.F32.TF32 R224, R240.reuse, R134, R224 ;  /* 0x00000086f0e0723c */ /* 0x050ff000000810e0 */
[C---:B---3--:R-:W-:Y:S08]  /*68140*/  HMMA.1688.F32.TF32 R76, R240.reuse, R150, R76 ;  /* 0x00000096f04c723c */ /* 0x048ff0000008104c */
[C---:B--2---:R-:W-:Y:S08]  /*68150*/  HMMA.1688.F32.TF32 R80, R240.reuse, R146, R80 ;  /* 0x00000092f050723c */ /* 0x044ff00000081050 */
[C---:B------:R-:W-:Y:S03]  /*68160*/  HMMA.1688.F32.TF32 R192, R240.reuse, R142, R192 ;  /* 0x0000008ef0c0723c */ /* 0x040fe600000810c0 */
[----:B------:R-:W-:Y:S04]  /*68170*/  STL.64 [R1+0x640], R76 ;  /* 0x0006404c01007387 */ /* 0x000fe80000100a00 */
[----:B------:R1:W-:Y:S04]  /*68180*/  STL.64 [R1+0x648], R78 ;  /* 0x0006484e01007387 */ /* 0x0003e80000100a00 */
[----:B-1----:R-:W2:Y:S04]  /*68190*/  LDL.LU.64 R78, [R1+0x6f28] ;  /* 0x006f2800014e7983 */ /* 0x002ea80000300a00 */
[----:B------:R-:W-:Y:S04]  /*681a0*/  STL.64 [R1+0x630], R80 ;  /* 0x0006305001007387 */ /* 0x000fe80000100a00 */
[----:B------:R1:W-:Y:S04]  /*681b0*/  STL.64 [R1+0x638], R82 ;  /* 0x0006385201007387 */ /* 0x0003e80000100a00 */
[----:B-1----:R-:W3:Y:S04]  /*681c0*/  LDL.LU.64 R82, [R1+0x6f20] ;  /* 0x006f200001527983 */ /* 0x002ee80000300a00 */
[----:B------:R-:W-:Y:S04]  /*681d0*/  STL.64 [R1+0x620], R192 ;  /* 0x000620c001007387 */ /* 0x000fe80000100a00 */
[----:B------:R1:W-:Y:S02]  /*681e0*/  STL.64 [R1+0x628], R194 ;  /* 0x000628c201007387 */ /* 0x0003e40000100a00 */
[C---:B-1----:R-:W-:Y:S08]  /*681f0*/  HMMA.1688.F32.TF32 R192, R240.reuse, R138, R196 ;  /* 0x0000008af0c0723c */ /* 0x042ff000000810c4 */
[----:B------:R-:W-:Y:S11]  /*68200*/  HMMA.1688.F32.TF32 R196, R240, R130, R236 ;  /* 0x00000082f0c4723c */ /* 0x000ff600000810ec */
[----:B------:R1:W-:Y:S04]  /*68210*/  STL.64 [R1+0x600], R192 ;  /* 0x000600c001007387 */ /* 0x0003e80000100a00 */
[----:B------:R4:W-:Y:S04]  /*68220*/  STL.64 [R1+0x608], R194 ;  /* 0x000608c201007387 */ /* 0x0009e80000100a00 */
[----:B-1----:R-:W2:Y:S01]  /*68230*/  LDL.LU R192, [R1+0x9b0] ;  /* 0x0009b00001c07983 */ /* 0x002ea20000300800 */
[----:B------:R-:W-:-:S03]  /*68240*/  IMAD.MOV.U32 R193, RZ, RZ, R126 ;  /* 0x000000ffffc17224 */ /* 0x000fc600078e007e */
[----:B------:R-:W-:Y:S01]  /*68250*/  STL.64 [R1+0x5f0], R224 ;  /* 0x0005f0e001007387 */ /* 0x000fe20000100a00 */
[----:B----4-:R-:W-:-:S03]  /*68260*/  MOV R194, R127 ;  /* 0x0000007f00c27202 */ /* 0x010fc60000000f00 */
[----:B------:R-:W-:Y:S04]  /*68270*/  STL.64 [R1+0x5f8], R226 ;  /* 0x0005f8e201007387 */ /* 0x000fe80000100a00 */
[----:B------:R-:W-:Y:S04]  /*68280*/  STL.64 [R1+0x5e0], R196 ;  /* 0x0005e0c401007387 */ /* 0x000fe80000100a00 */
[----:B------:R1:W-:Y:S04]  /*68290*/  STL.64 [R1+0x5e8], R198 ;  /* 0x0005e8c601007387 */ /* 0x0003e80000100a00 */
[----:B------:R-:W4:Y:S04]  /*682a0*/  LDL.LU R126, [R1+0x6f1c] ;  /* 0x006f1c00017e7983 */ /* 0x000f280000300800 */
[----:B------:R-:W4:Y:S04]  /*682b0*/  LDL.LU R127, [R1+0x6f18] ;  /* 0x006f1800017f7983 */ /* 0x000f280000300800 */
[----:B------:R-:W2:Y:S04]  /*682c0*/  LDL.LU R195, [R1+0x9bc] ;  /* 0x0009bc0001c37983 */ /* 0x000ea80000300800 */
[----:B------:R-:W2:Y:S04]  /*682d0*/  LDL.LU R236, [R1+0x990] ;  /* 0x0009900001ec7983 */ /* 0x000ea80000300800 */
[----:B------:R-:W2:Y:S04]  /*682e0*/  LDL.LU R237, [R1+0x994] ;  /* 0x0009940001ed7983 */ /* 0x000ea80000300800 */
[----:B------:R-:W2:Y:S04]  /*682f0*/  LDL.LU R238, [R1+0x998] ;  /* 0x0009980001ee7983 */ /* 0x000ea80000300800 */
[----:B------:R-:W2:Y:S01]  /*68300*/  LDL.LU R239, [R1+0x99c] ;  /* 0x00099c0001ef7983 */ /* 0x000ea20000300800 */
[----:B-1----:R-:W-:-:S03]  /*68310*/  IMAD.MOV.U32 R198, RZ, RZ, R110 ;  /* 0x000000ffffc67224 */ /* 0x002fc600078e006e */
[----:B------:R-:W2:Y:S01]  /*68320*/  LDL.LU R196, [R1+0x980] ;  /* 0x0009800001c47983 */ /* 0x000ea20000300800 */
[----:B------:R-:W-:Y:S01]  /*68330*/  IMAD.MOV.U32 R199, RZ, RZ, R114 ;  /* 0x000000ffffc77224 */ /* 0x000fe200078e0072 */
[----:B------:R-:W-:Y:S01]  /*68340*/  MOV R224, R115 ;  /* 0x0000007300e07202 */ /* 0x000fe20000000f00 */
[----:B------:R-:W-:Y:S02]  /*68350*/  IMAD.MOV.U32 R225, RZ, RZ, R122 ;  /* 0x000000ffffe17224 */ /* 0x000fe400078e007a */
[----:B------:R-:W-:Y:S01]  /*68360*/  IMAD.MOV.U32 R226, RZ, RZ, R123 ;  /* 0x000000ffffe27224 */ /* 0x000fe200078e007b */
[----:B----4-:R-:W-:-:S15]  /*68370*/  HMMA.1688.F32.TF32 R16, R240, R126, R16 ;  /* 0x0000007ef010723c */ /* 0x010fde0000081010 */
[----:B------:R-:W-:-:S04]  /*68380*/  NOP ;  /* 0x0000000000007918 */ /* 0x000fc80000000000 */
[----:B------:R1:W-:Y:S04]  /*68390*/  STL.64 [R1+0x5d0], R16 ;  /* 0x0005d01001007387 */ /* 0x0003e80000100a00 */
[----:B------:R4:W-:Y:S04]  /*683a0*/  STL.64 [R1+0x5d8], R18 ;  /* 0x0005d81201007387 */ /* 0x0009e80000100a00 */
[----:B------:R-:W2:Y:S04]  /*683b0*/  LDL.LU R197, [R1+0x984] ;  /* 0x0009840001c57983 */ /* 0x000ea80000300800 */
[----:B------:R-:W2:Y:S04]  /*683c0*/  LDL.LU R110, [R1+0x6f14] ;  /* 0x006f1400016e7983 */ /* 0x000ea80000300800 */
[----:B------:R-:W2:Y:S04]  /*683d0*/  LDL.LU R114, [R1+0x6f10] ;  /* 0x006f100001727983 */ /* 0x000ea80000300800 */
[----:B------:R-:W2:Y:S04]  /*683e0*/  LDL.LU R115, [R1+0x6f0c] ;  /* 0x006f0c0001737983 */ /* 0x000ea80000300800 */
[----:B------:R-:W2:Y:S04]  /*683f0*/  LDL.LU R122, [R1+0x6f08] ;  /* 0x006f0800017a7983 */ /* 0x000ea80000300800 */
[----:B------:R-:W2:Y:S01]  /*68400*/  LDL.LU R123, [R1+0x6f04] ;  /* 0x006f0400017b7983 */ /* 0x000ea20000300800 */
[----:B------:R-:W-:Y:S01]  /*68410*/  MOV R227, R118 ;  /* 0x0000007600e37202 */ /* 0x000fe20000000f00 */
[----:B-1----:R-:W-:-:S02]  /*68420*/  IMAD.MOV.U32 R16, RZ, RZ, R119 ;  /* 0x000000ffff107224 */ /* 0x002fc400078e0077 */
[----:B------:R-:W3:Y:S04]  /*68430*/  LDL.LU R118, [R1+0x6f00] ;  /* 0x006f000001767983 */ /* 0x000ee80000300800 */
[----:B------:R-:W3:Y:S01]  /*68440*/  LDL.LU R119, [R1+0x6efc] ;  /* 0x006efc0001777983 */ /* 0x000ee20000300800 */
[----:B------:R-:W-:-:S03]  /*68450*/  IMAD.MOV.U32 R17, RZ, RZ, R111 ;  /* 0x000000ffff117224 */ /* 0x000fc600078e006f */
[----:B------:R-:W3:Y:S04]  /*68460*/  LDL.LU R111, [R1+0x6ef8] ;  /* 0x006ef800016f7983 */ /* 0x000ee80000300800 */
[----:B----4-:R-:W4:Y:S04]  /*68470*/  LDL.LU R18, [R1+0x968] ;  /* 0x0009680001127983 */ /* 0x010f280000300800 */
[----:B------:R-:W4:Y:S01]  /*68480*/  LDL.LU R19, [R1+0x96c] ;  /* 0x00096c0001137983 */ /* 0x000f220000300800 */
[----:B--2---:R-:W-:-:S15]  /*68490*/  HMMA.1688.F32.TF32 R84, R240, R122, R84 ;  /* 0x0000007af054723c */ /* 0x004fde0000081054 */
[----:B------:R-:W-:-:S04]  /*684a0*/  NOP ;  /* 0x0000000000007918 */ /* 0x000fc80000000000 */
[----:B------:R-:W-:Y:S04]  /*684b0*/  STL.64 [R1+0x5c0], R84 ;  /* 0x0005c05401007387 */ /* 0x000fe80000100a00 */
[----:B------:R1:W-:Y:S04]  /*684c0*/  STL.64 [R1+0x5c8], R86 ;  /* 0x0005c85601007387 */ /* 0x0003e80000100a00 */
[----:B-1----:R-:W2:Y:S01]  /*684d0*/  LDL.LU.64 R86, [R1+0x6ef0] ;  /* 0x006ef00001567983 */ /* 0x002ea20000300a00 */
[C---:B---3--:R-:W-:Y:S08]  /*684e0*/  HMMA.1688.F32.TF32 R228, R240.reuse, R118, R228 ;  /* 0x00000076f0e4723c */ /* 0x048ff000000810e4 */
[C---:B------:R-:W-:Y:S08]  /*684f0*/  HMMA.1688.F32.TF32 R232, R240.reuse, R114, R232 ;  /* 0x00000072f0e8723c */ /* 0x040ff000000810e8 */
[----:B------:R-:W-:Y:S03]  /*68500*/  HMMA.1688.F32.TF32 R4, R240, R110, R4 ;  /* 0x0000006ef004723c */ /* 0x000fe60000081004 */
[----:B------:R1:W-:Y:S04]  /*68510*/  STL.64 [R1+0x5b0], R228 ;  /* 0x0005b0e401007387 */ /* 0x0003e80000100a00 */
[----:B------:R3:W-:Y:S04]  /*68520*/  STL.64 [R1+0x5b8], R230 ;  /* 0x0005b8e601007387 */ /* 0x0007e80000100a00 */
[----:B------:R4:W-:Y:S04]  /*68530*/  STL.64 [R1+0x5a0], R232 ;  /* 0x0005a0e801007387 */ /* 0x0009e80000100a00 */
[----:B------:R2:W-:Y:S01]  /*68540*/  STL.64 [R1+0x5a8], R234 ;  /* 0x0005a8ea01007387 */ /* 0x0005e20000100a00 */
[----:B-1----:R-:W-:-:S02]  /*68550*/  IMAD.MOV.U32 R229, RZ, RZ, R102 ;  /* 0x000000ffffe57224 */ /* 0x002fc400078e0066 */
[----:B---3--:R-:W-:Y:S01]  /*68560*/  IMAD.MOV.U32 R230, RZ, RZ, R106 ;  /* 0x000000ffffe67224 */ /* 0x008fe200078e006a */
[----:B------:R-:W-:Y:S01]  /*68570*/  MOV R231, R107 ;  /* 0x0000006b00e77202 */ /* 0x000fe20000000f00 */
[----:B----4-:R-:W-:Y:S01]  /*68580*/  IMAD.MOV.U32 R232, RZ, RZ, R103 ;  /* 0x000000ffffe87224 */ /* 0x010fe200078e0067 */
[----:B--2---:R-:W-:Y:S02]  /*68590*/  MOV R228, R86 ;  /* 0x0000005600e47202 */ /* 0x004fe40000000f00 */
[----:B------:R-:W2:Y:S04]  /*685a0*/  LDL.LU R86, [R1+0x6ee8] ;  /* 0x006ee80001567983 */ /* 0x000ea80000300800 */
[----:B------:R-:W-:Y:S04]  /*685b0*/  STL.64 [R1+0x590], R4 ;  /* 0x0005900401007387 */ /* 0x000fe80000100a00 */
[----:B------:R-:W-:Y:S04]  /*685c0*/  STL.64 [R1+0x598], R6 ;  /* 0x0005980601007387 */ /* 0x000fe80000100a00 */
[----:B------:R-:W3:Y:S04]  /*685d0*/  LDL.LU R102, [R1+0x6ee4] ;  /* 0x006ee40001667983 */ /* 0x000ee80000300800 */
[----:B------:R-:W4:Y:S04]  /*685e0*/  LDL.LU R106, [R1+0x6ee0] ;  /* 0x006ee000016a7983 */ /* 0x000f280000300800 */
[----:B------:R-:W4:Y:S04]  /*685f0*/  LDL.LU R107, [R1+0x6edc] ;  /* 0x006edc00016b7983 */ /* 0x000f280000300800 */
[----:B------:R-:W3:Y:S01]  /*68600*/  LDL.LU R103, [R1+0x6ed8] ;  /* 0x006ed80001677983 */ /* 0x000ee20000300800 */
[----:B------:R-:W-:Y:S01]  /*68610*/  IMAD.MOV.U32 R233, RZ, RZ, R87 ;  /* 0x000000ffffe97224 */ /* 0x000fe200078e0057 */
[----:B------:R-:W-:Y:S01]  /*68620*/  MOV R234, R98 ;  /* 0x0000006200ea7202 */ /* 0x000fe20000000f00 */
[----:B------:R-:W-:Y:S01]  /*68630*/  IMAD.MOV.U32 R235, RZ, RZ, R99 ;  /* 0x000000ffffeb7224 */ /* 0x000fe200078e0063 */
[----:B------:R-:W2:Y:S04]  /*68640*/  LDL.LU R87, [R1+0x6ed4] ;  /* 0x006ed40001577983 */ /* 0x000ea80000300800 */
[----:B------:R-:W2:Y:S04]  /*68650*/  LDL.LU R98, [R1+0x6ed0] ;  /* 0x006ed00001627983 */ /* 0x000ea80000300800 */
[----:B------:R-:W2:Y:S04]  /*68660*/  LDL.LU R99, [R1+0x6ecc] ;  /* 0x006ecc0001637983 */ /* 0x000ea80000300800 */
[----:B------:R-:W-:Y:S04]  /*68670*/  LDS R4, [R212+UR10+0x40880] ;  /* 0x0408800ad4047984 */ /* 0x000fe80008000800 */
[----:B------:R-:W-:Y:S04]  /*68680*/  LDS R6, [R212+UR10+0x40c80] ;  /* 0x040c800ad4067984 */ /* 0x000fe80008000800 */
[----:B------:R-:W-:Y:S04]  /*68690*/  LDS R5, [R213+UR10+0x40880] ;  /* 0x0408800ad5057984 */ /* 0x000fe80008000800 */
[----:B------:R-:W1:Y:S01]  /*686a0*/  LDS R7, [R213+UR10+0x40c80] ;  /* 0x040c800ad5077984 */ /* 0x000e620008000800 */
[----:B----4-:R-:W-:-:S15]  /*686b0*/  HMMA.1688.F32.TF32 R192, R240, R106, R192 ;  /* 0x0000006af0c0723c */ /* 0x010fde00000810c0 */
[----:B------:R-:W-:-:S04]  /*686c0*/  NOP ;  /* 0x0000000000007918 */ /* 0x000fc80000000000 */
[----:B------:R-:W-:Y:S04]  /*686d0*/  STL.64 [R1+0x580], R192 ;  /* 0x000580c001007387 */ /* 0x000fe80000100a00 */
[----:B------:R3:W-:Y:S02]  /*686e0*/  STL.64 [R1+0x588], R194 ;  /* 0x000588c201007387 */ /* 0x0007e40000100a00 */
[----:B---3--:R-:W-:Y:S01]  /*686f0*/  HMMA.1688.F32.TF32 R192, R240, R102, R236 ;  /* 0x00000066f0c0723c */ /* 0x008fe200000810ec */
[----:B------:R-:W-:Y:S02]  /*68700*/  IMAD.MOV.U32 R236, RZ, RZ, R94 ;  /* 0x000000ffffec7224 */ /* 0x000fe400078e005e */
[----:B------:R-:W3:Y:S01]  /*68710*/  LDL.LU R94, [R1+0x6ec8] ;  /* 0x006ec800015e7983 */ /* 0x000ee20000300800 */
[----:B------:R-:W-:Y:S01]  /*68720*/  MOV R237, R95 ;  /* 0x0000005f00ed7202 */ /* 0x000fe20000000f00 */
[----:B------:R-:W-:-:S02]  /*68730*/  IMAD.MOV.U32 R238, RZ, RZ, R90 ;  /* 0x000000ffffee7224 */ /* 0x000fc400078e005a */
[----:B------:R-:W-:-:S12]  /*68740*/  IMAD.MOV.U32 R239, RZ, RZ, R91 ;  /* 0x000000ffffef7224 */ /* 0x000fd800078e005b */
[----:B------:R-:W-:Y:S04]  /*68750*/  STL.64 [R1+0x570], R192 ;  /* 0x000570c001007387 */ /* 0x000fe80000100a00 */
[----:B------:R2:W-:Y:S04]  /*68760*/  STL.64 [R1+0x578], R194 ;  /* 0x000578c201007387 */ /* 0x0005e80000100a00 */
[----:B------:R-:W3:Y:S04]  /*68770*/  LDL.LU R95, [R1+0x6ec4] ;  /* 0x006ec400015f7983 */ /* 0x000ee80000300800 */
[----:B------:R-:W4:Y:S04]  /*68780*/  LDL.LU R90, [R1+0x6ec0] ;  /* 0x006ec000015a7983 */ /* 0x000f280000300800 */
[----:B------:R-:W4:Y:S01]  /*68790*/  LDL.LU R91, [R1+0x6ebc] ;  /* 0x006ebc00015b7983 */ /* 0x000f220000300800 */
[----:B--2---:R-:W-:-:S15]  /*687a0*/  HMMA.1688.F32.TF32 R192, R240, R98, R196 ;  /* 0x00000062f0c0723c */ /* 0x004fde00000810c4 */
[----:B------:R-:W-:-:S04]  /*687b0*/  NOP ;  /* 0x0000000000007918 */ /* 0x000fc80000000000 */
[----:B------:R-:W-:Y:S01]  /*687c0*/  MOV R244, R192 ;  /* 0x000000c000f47202 */ /* 0x000fe20000000f00 */
[----:B------:R3:W-:Y:S01]  /*687d0*/  STL.64 [R1+0x568], R194 ;  /* 0x000568c201007387 */ /* 0x0007e20000100a00 */
[----:B------:R-:W-:-:S05]  /*687e0*/  IMAD.MOV.U32 R245, RZ, RZ, R193 ;  /* 0x000000fffff57224 */ /* 0x000fca00078e00c1 */
[----:B------:R2:W-:Y:S04]  /*687f0*/  STL [R1+0x6954], R245 ;  /* 0x006954f501007387 */ /* 0x0005e80000100800 */
[----:B------:R1:W-:Y:S01]  /*68800*/  STL [R1+0x6950], R244 ;  /* 0x006950f401007387 */ /* 0x0003e20000100800 */
[C---:B---3--:R-:W-:Y:S08]  /*68810*/  HMMA.1688.F32.TF32 R192, R240.reuse, R94, R224 ;  /* 0x0000005ef0c0723c */ /* 0x048ff000000810e0 */
[----:B----4-:R-:W-:Y:S11]  /*68820*/  HMMA.1688.F32.TF32 R16, R240, R90, R16 ;  /* 0x0000005af010723c */ /* 0x010ff60000081010 */
[----:B------:R3:W-:Y:S08]  /*68830*/  STL.64 [R1+0x558], R194 ;  /* 0x000558c201007387 */ /* 0x0007f00000100a00 */
[----:B------:R-:W-:-:S02]  /*68840*/  IMAD.MOV.U32 R84, RZ, RZ, R16 ;  /* 0x000000ffff547224 */ /* 0x000fc400078e0010 */
[----:B------:R-:W-:Y:S01]  /*68850*/  IMAD.MOV.U32 R16, RZ, RZ, R83 ;  /* 0x000000ffff107224 */ /* 0x000fe200078e0053 */
[----:B--2---:R-:W-:Y:S01]  /*68860*/  MOV R245, R18 ;  /* 0x0000001200f57202 */ /* 0x004fe20000000f00 */
[----:B------:R-:W2:Y:S01]  /*68870*/  LDL.LU R83, [R1+0x6eb8] ;  /* 0x006eb80001537983 */ /* 0x000ea20000300800 */
[----:B------:R-:W-:Y:S01]  /*68880*/  IMAD.MOV.U32 R85, RZ, RZ, R17 ;  /* 0x000000ffff557224 */ /* 0x000fe200078e0011 */
[----:B------:R-:W-:Y:S01]  /*68890*/  MOV R18, R78 ;  /* 0x0000004e00127202 */ /* 0x000fe20000000f00 */
[----:B-1----:R-:W-:Y:S01]  /*688a0*/  IMAD.MOV.U32 R244, RZ, RZ, R19 ;  /* 0x000000fffff47224 */ /* 0x002fe200078e0013 */
[----:B------:R-:W4:Y:S01]  /*688b0*/  LDL.LU R17, [R1+0x924] ;  /* 0x0009240001117983 */ /* 0x000f220000300800 */
[----:B------:R-:W-:-:S03]  /*688c0*/  IMAD.MOV.U32 R19, RZ, RZ, R79 ;  /* 0x000000ffff137224 */ /* 0x000fc600078e004f */
[----:B------:R-:W4:Y:S04]  /*688d0*/  LDL.LU R78, [R1+0x6eb4] ;  /* 0x006eb400014e7983 */ /* 0x000f280000300800 */
[----:B------:R-:W4:Y:S01]  /*688e0*/  LDL.LU R79, [R1+0x6eb0] ;  /* 0x006eb000014f7983 */ /* 0x000f220000300800 */
[----:B------:R-:W-:Y:S01]  /*688f0*/  IMAD.MOV.U32 R248, RZ, RZ, R192 ;  /* 0x000000fffff87224 */ /* 0x000fe200078e00c0 */
[----:B------:R-:W-:Y:S02]  /*68900*/  MOV R249, R193 ;  /* 0x000000c100f97202 */ /* 0x000fe40000000f00 */
[----:B---3--:R-:W-:-:S15]  /*68910*/  HMMA.1688.F32.TF32 R192, R240, R86, R228 ;  /* 0x00000056f0c0723c */ /* 0x008fde00000810e4 */
[----:B------:R-:W-:-:S04]  /*68920*/  NOP ;  /* 0x0000000000007918 */ /* 0x000fc80000000000 */
[----:B------:R-:W-:Y:S01]  /*68930*/  IMAD.MOV.U32 R13, RZ, RZ, R192 ;  /* 0x000000ffff0d7224 */ /* 0x000fe200078e00c0 */
[----:B------:R-:W-:Y:S01]  /*68940*/  MOV R12, R193 ;  /* 0x000000c1000c7202 */ /* 0x000fe20000000f00 */
[----:B------:R-:W-:Y:S02]  /*68950*/  IMAD.MOV.U32 R9, RZ, RZ, R194 ;  /* 0x000000ffff097224 */ /* 0x000fe400078e00c2 */
[----:B------:R-:W-:Y:S01]  /*68960*/  IMAD.MOV.U32 R8, RZ, RZ, R195 ;  /* 0x000000ffff087224 */ /* 0x000fe200078e00c3 */
[----:B------:R-:W-:Y:S01]  /*68970*/  MOV R226, R75 ;  /* 0x0000004b00e27202 */ /* 0x000fe20000000f00 */
[----:B------:R-:W-:Y:S01]  /*68980*/  IMAD.MOV.U32 R225, RZ, RZ, R74 ;  /* 0x000000ffffe17224 */ /* 0x000fe200078e004a */
[C---:B--2---:R-:W-:Y:S08]  /*68990*/  HMMA.1688.F32.TF32 R192, R240.reuse, R82, R232 ;  /* 0x00000052f0c0723c */ /* 0x044ff000000810e8 */
[----:B----4-:R-:W-:Y:S11]  /*689a0*/  HMMA.1688.F32.TF32 R196, R240, R78, R236 ;  /* 0x0000004ef0c4723c */ /* 0x010ff600000810ec */
[----:B------:R-:W-:Y:S01]  /*689b0*/  MOV R25, R192 ;  /* 0x000000c000197202 */ /* 0x000fe20000000f00 */
[----:B------:R-:W-:Y:S01]  /*689c0*/  IMAD.MOV.U32 R24, RZ, RZ, R193 ;  /* 0x000000ffff187224 */ /* 0x000fe200078e00c1 */
[----:B------:R-:W2:Y:S01]  /*689d0*/  LDL.LU R192, [R1+0x910] ;  /* 0x0009100001c07983 */ /* 0x000ea20000300800 */
[----:B------:R-:W-:Y:S01]  /*689e0*/  IMAD.MOV.U32 R21, RZ, RZ, R194 ;  /* 0x000000ffff157224 */ /* 0x000fe200078e00c2 */
[----:B------:R-:W-:-:S02]  /*689f0*/  MOV R20, R195 ;  /* 0x000000c300147202 */ /* 0x000fc40000000f00 */
[----:B------:R-:W2:Y:S04]  /*68a00*/  LDL.LU R193, [R1+0x914] ;  /* 0x0009140001c17983 */ /* 0x000ea80000300800 */
[----:B------:R-:W2:Y:S01]  /*68a10*/  LDL.LU R194, [R1+0x918] ;  /* 0x0009180001c27983 */ /* 0x000ea20000300800 */
[----:B------:R-:W-:-:S03]  /*68a20*/  IMAD.MOV.U32 R33, RZ, RZ, R196 ;  /* 0x000000ffff217224 */ /* 0x000fc600078e00c4 */
[----:B------:R-:W2:Y:S01]  /*68a30*/  LDL.LU R195, [R1+0x91c] ;  /* 0x00091c0001c37983 */ /* 0x000ea20000300800 */
[----:B------:R-:W-:Y:S01]  /*68a40*/  IMAD.MOV.U32 R32, RZ, RZ, R197 ;  /* 0x000000ffff207224 */ /* 0x000fe200078e00c5 */
[----:B------:R-:W-:Y:S02]  /*68a50*/  MOV R29, R198 ;  /* 0x000000c6001d7202 */ /* 0x000fe40000000f00 */
[----:B------:R-:W3:Y:S01]  /*68a60*/  LDL.LU R196, [R1+0x900] ;  /* 0x0009000001c47983 */ /* 0x000ee20000300800 */
[----:B------:R-:W-:-:S03]  /*68a70*/  IMAD.MOV.U32 R28, RZ, RZ, R199 ;  /* 0x000000ffff1c7224 */ /* 0x000fc600078e00c7 */
[----:B------:R-:W3:Y:S04]  /*68a80*/  LDL.LU R197, [R1+0x904] ;  /* 0x0009040001c57983 */ /* 0x000ee80000300800 */
[----:B------:R-:W3:Y:S04]  /*68a90*/  LDL.LU R198, [R1+0x908] ;  /* 0x0009080001c67983 */ /* 0x000ee80000300800 */
[----:B------:R-:W3:Y:S04]  /*68aa0*/  LDL.LU R199, [R1+0x90c] ;  /* 0x00090c0001c77983 */ /* 0x000ee80000300800 */
[----:B------:R-:W4:Y:S04]  /*68ab0*/  LDL.LU R224, [R1+0x8f0] ;  /* 0x0008f00001e07983 */ /* 0x000f280000300800 */
[----:B------:R-:W2:Y:S04]  /*68ac0*/  LDL.LU R74, [R1+0x6eac] ;  /* 0x006eac00014a7983 */ /* 0x000ea80000300800 */
[----:B------:R-:W2:Y:S01]  /*68ad0*/  LDL.LU R75, [R1+0x6ea8] ;  /* 0x006ea800014b7983 */ /* 0x000ea20000300800 */
[----:B------:R-:W-:-:S03]  /*68ae0*/  IMAD.MOV.U32 R230, RZ, RZ, R46 ;  /* 0x000000ffffe67224 */ /* 0x000fc600078e002e */
[----:B------:R-:W4:Y:S01]  /*68af0*/  LDL.LU R227, [R1+0x8fc] ;  /* 0x0008fc0001e37983 */ /* 0x000f220000300800 */
[----:B------:R-:W-:-:S03]  /*68b00*/  IMAD.MOV.U32 R231, RZ, RZ, R47 ;  /* 0x000000ffffe77224 */ /* 0x000fc600078e002f */
[----:B------:R-:W3:Y:S01]  /*68b10*/  LDL.LU R228, [R1+0x8d0] ;  /* 0x0008d00001e47983 */ /* 0x000ee20000300800 */
[----:B------:R-:W-:-:S03]  /*68b20*/  IMAD.MOV.U32 R232, RZ, RZ, R50 ;  /* 0x000000ffffe87224 */ /* 0x000fc600078e0032 */
[----:B------:R-:W3:Y:S01]  /*68b30*/  LDL.LU R229, [R1+0x8d4] ;  /* 0x0008d40001e57983 */ /* 0x000ee20000300800 */
[----:B------:R-:W-:-:S03]  /*68b40*/  IMAD.MOV.U32 R233, RZ, RZ, R51 ;  /* 0x000000ffffe97224 */ /* 0x000fc600078e0033 */
[----:B------:R-:W3:Y:S01]  /*68b50*/  LDL.LU R46, [R1+0x6ea4] ;  /* 0x006ea400012e7983 */ /* 0x000ee20000300800 */
[----:B------:R-:W-:-:S03]  /*68b60*/  MOV R234, R54 ;  /* 0x0000003600ea7202 */ /* 0x000fc60000000f00 */
        /* <DEDUP_REMOVED lines=8> */
[----:B------:R-:W3:Y:S04]  /*68bf0*/  LDL.LU R55, [R1+0x6e90] ;  /* 0x006e900001377983 */ /* 0x000ee80000300800 */
[----:B------:R-:W3:Y:S04]  /*68c00*/  LDL.LU R58, [R1+0x6e8c] ;  /* 0x006e8c00013a7983 */ /* 0x000ee80000300800 */
[----:B------:R-:W3:Y:S04]  /*68c10*/  LDL.LU R70, [R1+0x6e88] ;  /* 0x006e880001467983 */ /* 0x000ee80000300800 */
[----:B------:R-:W3:Y:S01]  /*68c20*/  LDL.LU R71, [R1+0x6e84] ;  /* 0x006e840001477983 */ /* 0x000ee20000300800 */
[----:B------:R-:W-:-:S03]  /*68c30*/  IMAD.MOV.U32 R239, RZ, RZ, R66 ;  /* 0x000000ffffef7224 */ /* 0x000fc600078e0042 */
[----:B------:R-:W4:Y:S01]  /*68c40*/  LDL.LU R66, [R1+0x6e80] ;  /* 0x006e800001427983 */ /* 0x000f220000300800 */
[----:B--2---:R-:W-:-:S15]  /*68c50*/  HMMA.1688.F32.TF32 R16, R240, R74, R16 ;  /* 0x0000004af010723c */ /* 0x004fde0000081010 */
[----:B------:R-:W-:-:S04]  /*68c60*/  NOP ;  /* 0x0000000000007918 */ /* 0x000fc80000000000 */
[----:B------:R-:W-:Y:S02]  /*68c70*/  MOV R41, R16 ;  /* 0x0000001000297202 */ /* 0x000fe40000000f00 */
[----:B------:R-:W-:Y:S02]  /*68c80*/  MOV R16, R67 ;  /* 0x0000004300107202 */ /* 0x000fe40000000f00 */
[----:B------:R-:W4:Y:S01]  /*68c90*/  LDL.LU R67, [R1+0x6e7c] ;  /* 0x006e7c0001437983 */ /* 0x000f220000300800 */
[----:B------:R-:W-:Y:S01]  /*68ca0*/  IMAD.MOV.U32 R40, RZ, RZ, R17 ;  /* 0x000000ffff287224 */ /* 0x000fe200078e0011 */
[----:B------:R-:W-:Y:S01]  /*68cb0*/  MOV R36, R19 ;  /* 0x0000001300247202 */ /* 0x000fe20000000f00 */
[----:B------:R-:W-:Y:S02]  /*68cc0*/  IMAD.MOV.U32 R37, RZ, RZ, R18 ;  /* 0x000000ffff257224 */ /* 0x000fe400078e0012 */
[----:B------:R-:W-:Y:S01]  /*68cd0*/  IMAD.MOV.U32 R17, RZ, RZ, R59 ;  /* 0x000000ffff117224 */ /* 0x000fe200078e003b */
[----:B------:R-:W-:Y:S01]  /*68ce0*/  MOV R19, R63 ;  /* 0x0000003f00137202 */ /* 0x000fe20000000f00 */
[----:B------:R-:W2:Y:S01]  /*68cf0*/  LDL.LU R59, [R1+0x6e78] ;  /* 0x006e7800013b7983 */ /* 0x000ea20000300800 */
[----:B------:R-:W-:-:S03]  /*68d00*/  IMAD.MOV.U32 R18, RZ, RZ, R62 ;  /* 0x000000ffff127224 */ /* 0x000fc600078e003e */
[----:B------:R-:W2:Y:S04]  /*68d10*/  LDL.LU R62, [R1+0x6e74] ;  /* 0x006e7400013e7983 */ /* 0x000ea80000300800 */
[----:B------:R-:W2:Y:S01]  /*68d20*/  LDL.LU R63, [R1+0x6e70] ;  /* 0x006e7000013f7983 */ /* 0x000ea20000300800 */
[----:B---3--:R-:W-:-:S15]  /*68d30*/  HMMA.1688.F32.TF32 R192, R240, R70, R192 ;  /* 0x00000046f0c0723c */ /* 0x008fde00000810c0 */
[----:B------:R-:W-:-:S04]  /*68d40*/  NOP ;  /* 0x0000000000007918 */ /* 0x000fc80000000000 */
[----:B------:R-:W-:Y:S01]  /*68d50*/  IMAD.MOV.U32 R49, RZ, RZ, R192 ;  /* 0x000000ffff317224 */ /* 0x000fe200078e00c0 */
[----:B------:R-:W-:Y:S01]  /*68d60*/  MOV R45, R194 ;  /* 0x000000c2002d7202 */ /* 0x000fe20000000f00 */
[----:B------:R-:W-:Y:S02]  /*68d70*/  IMAD.MOV.U32 R48, RZ, RZ, R193 ;  /* 0x000000ffff307224 */ /* 0x000fe400078e00c1 */
[----:B------:R-:W-:Y:S01]  /*68d80*/  IMAD.MOV.U32 R44, RZ, RZ, R195 ;  /* 0x000000ffff2c7224 */ /* 0x000fe200078e00c3 */
[C---:B------:R-:W-:Y:S08]  /*68d90*/  HMMA.1688.F32.TF32 R16, R240.reuse, R46, R16 ;  /* 0x0000002ef010723c */ /* 0x040ff00000081010 */
[----:B----4-:R-:W-:-:S15]  /*68da0*/  HMMA.1688.F32.TF32 R192, R240, R66, R196 ;  /* 0x00000042f0c0723c */ /* 0x010fde00000810c4 */
[----:B------:R-:W-:-:S04]  /*68db0*/  NOP ;  /* 0x0000000000007918 */ /* 0x000fc80000000000 */
[----:B------:R-:W-:Y:S01]  /*68dc0*/  IMAD.MOV.U32 R57, RZ, RZ, R192 ;  /* 0x000000ffff397224 */ /* 0x000fe200078e00c0 */
[----:B------:R-:W-:Y:S01]  /*68dd0*/  MOV R56, R193 ;  /* 0x000000c100387202 */ /* 0x000fe20000000f00 */
[----:B------:R-:W-:Y:S02]  /*68de0*/  IMAD.MOV.U32 R53, RZ, RZ, R194 ;  /* 0x000000ffff357224 */ /* 0x000fe400078e00c2 */
[----:B------:R-:W-:Y:S02]  /*68df0*/  IMAD.MOV.U32 R52, RZ, RZ, R195 ;  /* 0x000000ffff347224 */ /* 0x000fe400078e00c3 */
[----:B--2---:R-:W-:Y:S01]  /*68e00*/  HMMA.1688.F32.TF32 R192, R240, R62, R224 ;  /* 0x0000003ef0c0723c */ /* 0x004fe200000810e0 */
[----:B------:R-:W-:-:S15]  /*68e10*/  STL.64 [R1+0x6d50], R58 ;  /* 0x006d503a01007387 */ /* 0x000fde0000100a00 */
[----:B------:R-:W-:-:S03]  /*68e20*/  NOP ;  /* 0x0000000000007918 */ /* 0x000fc60000000000 */
[----:B------:R-:W-:Y:S01]  /*68e30*/  MOV R65, R192 ;  /* 0x000000c000417202 */ /* 0x000fe20000000f00 */
[----:B------:R-:W-:Y:S01]  /*68e40*/  IMAD.MOV.U32 R64, RZ, RZ, R193 ;  /* 0x000000ffff407224 */ /* 0x000fe200078e00c1 */
[----:B------:R-:W-:Y:S01]  /*68e50*/  MOV R60, R195 ;  /* 0x000000c3003c7202 */ /* 0x000fe20000000f00 */
[----:B------:R-:W-:Y:S02]  /*68e60*/  IMAD.MOV.U32 R61, RZ, RZ, R194 ;  /* 0x000000ffff3d7224 */ /* 0x000fe400078e00c2 */
[----:B------:R-:W-:Y:S01]  /*68e70*/  HMMA.1688.F32.TF32 R192, R240, R58, R228 ;  /* 0x0000003af0c0723c */ /* 0x000fe200000810e4 */
[----:B------:R-:W-:Y:S04]  /*68e80*/  STL.64 [R1+0x6d48], R56 ;  /* 0x006d483801007387 */ /* 0x000fe80000100a00 */
[----:B------:R-:W-:Y:S04]  /*68e90*/  STL.64 [R1+0x6d40], R54 ;  /* 0x006d403601007387 */ /* 0x000fe80000100a00 */
[----:B------:R1:W-:Y:S10]  /*68ea0*/  STL.64 [R1+0x6d38], R52 ;  /* 0x006d383401007387 */ /* 0x0003f40000100a00 */
[----:B------:R-:W-:Y:S01]  /*68eb0*/  IMAD.MOV.U32 R73, RZ, RZ, R192 ;  /* 0x000000ffff497224 */ /* 0x000fe200078e00c0 */
[----:B------:R-:W-:Y:S01]  /*68ec0*/  MOV R69, R194 ;  /* 0x000000c200457202 */ /* 0x000fe20000000f00 */
[----:B------:R-:W-:-:S02]  /*68ed0*/  IMAD.MOV.U32 R72, RZ, RZ, R193 ;  /* 0x000000ffff487224 */ /* 0x000fc400078e00c1 */
[----:B------:R-:W-:Y:S02]  /*68ee0*/  IMAD.MOV.U32 R68, RZ, RZ, R195 ;  /* 0x000000ffff447224 */ /* 0x000fe400078e00c3 */
[C---:B------:R-:W-:Y:S08]  /*68ef0*/  HMMA.1688.F32.TF32 R192, R240.reuse, R54, R232 ;  /* 0x00000036f0c0723c */ /* 0x040ff000000810e8 */
[----:B-1----:R-:W-:Y:S01]  /*68f00*/  HMMA.1688.F32.TF32 R52, R240, R50, R236 ;  /* 0x00000032f034723c */ /* 0x002fe200000810ec */
[----:B------:R-:W-:Y:S04]  /*68f10*/  STL.64 [R1+0x6d30], R50 ;  /* 0x006d303201007387 */ /* 0x000fe80000100a00 */
[----:B------:R-:W-:-:S14]  /*68f20*/  STL.64 [R1+0x6d28], R48 ;  /* 0x006d283001007387 */ /* 0x000fdc0000100a00 */
[----:B------:R1:W-:Y:S04]  /*68f30*/  STL.64 [R1+0x13e0], R52 ;  /* 0x0013e03401007387 */ /* 0x0003e80000100a00 */
[----:B------:R2:W-:Y:S04]  /*68f40*/  STL.64 [R1+0x13e8], R54 ;  /* 0x0013e83601007387 */ /* 0x0005e80000100a00 */
[----:B------:R-:W3:Y:S04]  /*68f50*/  LDL.LU R224, [R1+0x880] ;  /* 0x0008800001e07983 */ /* 0x000ee80000300800 */
[----:B------:R4:W-:Y:S04]  /*68f60*/  STL.64 [R1+0x13d0], R16 ;  /* 0x0013d01001007387 */ /* 0x0009e80000100a00 */
[----:B------:R1:W-:Y:S04]  /*68f70*/  STL.64 [R1+0x13d8], R18 ;  /* 0x0013d81201007387 */ /* 0x0003e80000100a00 */
[----:B------:R-:W3:Y:S04]  /*68f80*/  LDL.LU R225, [R1+0x884] ;  /* 0x0008840001e17983 */ /* 0x000ee80000300800 */
[----:B------:R-:W3:Y:S01]  /*68f90*/  LDL.LU R226, [R1+0x888] ;  /* 0x0008880001e27983 */ /* 0x000ee20000300800 */
[----:B------:R-:W-:-:S03]  /*68fa0*/  IMAD.MOV.U32 R81, RZ, RZ, R192 ;  /* 0x000000ffff517224 */ /* 0x000fc600078e00c0 */
[----:B------:R-:W3:Y:S01]  /*68fb0*/  LDL.LU R227, [R1+0x88c] ;  /* 0x00088c0001e37983 */ /* 0x000ee20000300800 */
[----:B------:R-:W-:-:S03]  /*68fc0*/  MOV R80, R193 ;  /* 0x000000c100507202 */ /* 0x000fc60000000f00 */
        /* <DEDUP_REMOVED lines=8> */
[----:B------:R-:W-:-:S02]  /*69050*/  IMAD.MOV.U32 R77, RZ, RZ, R194 ;  /* 0x000000ffff4d7224 */ /* 0x000fc400078e00c2 */
[----:B------:R-:W-:Y:S01]  /*69060*/  IMAD.MOV.U32 R76, RZ, RZ, R195 ;  /* 0x000000ffff4c7224 */ /* 0x000fe200078e00c3 */
[----:B------:R-:W-:Y:S01]  /*69070*/  MOV R195, R30 ;  /* 0x0000001e00c37202 */ /* 0x000fe20000000f00 */
[----:B------:R-:W-:Y:S02]  /*69080*/  IMAD.MOV.U32 R194, RZ, RZ, R31 ;  /* 0x000000ffffc27224 */ /* 0x000fe400078e001f */
[----:B------:R-:W3:Y:S04]  /*69090*/  LDL.LU R31, [R1+0x6e64] ;  /* 0x006e6400011f7983 */ /* 0x000ee80000300800 */
[----:B------:R-:W3:Y:S04]  /*690a0*/  LDL.LU R30, [R1+0x6e60] ;  /* 0x006e6000011e7983 */ /* 0x000ee80000300800 */
[----:B------:R-:W3:Y:S01]  /*690b0*/  LDL.LU R236, [R1+0x860] ;  /* 0x0008600001ec7983 */ /* 0x000ee20000300800 */
[----:B-1----:R-:W-:-:S03]  /*690c0*/  IMAD.MOV.U32 R52, RZ, RZ, R23 ;  /* 0x000000ffff347224 */ /* 0x002fc600078e0017 */
[----:B------:R-:W3:Y:S01]  /*690d0*/  LDL.LU R237, [R1+0x864] ;  /* 0x0008640001ed7983 */ /* 0x000ee20000300800 */
[----:B------:R-:W-:-:S03]  /*690e0*/  IMAD.MOV.U32 R53, RZ, RZ, R250 ;  /* 0x000000ffff357224 */ /* 0x000fc600078e00fa */
[----:B------:R-:W3:Y:S01]  /*690f0*/  LDL.LU R238, [R1+0x868] ;  /* 0x0008680001ee7983 */ /* 0x000ee20000300800 */
[----:B--2---:R-:W-:-:S03]  /*69100*/  MOV R54, R27 ;  /* 0x0000001b00367202 */ /* 0x004fc60000000f00 */
[----:B------:R-:W2:Y:S01]  /*69110*/  LDL.LU R239, [R1+0x86c] ;  /* 0x00086c0001ef7983 */ /* 0x000ea20000300800 */
[----:B------:R-:W-:-:S03]  /*69120*/  IMAD.MOV.U32 R55, RZ, RZ, R26 ;  /* 0x000000ffff377224 */ /* 0x000fc600078e001a */
[----:B------:R-:W2:Y:S04]  /*69130*/  LDL.64 R50, [R1+0x28] ;  /* 0x0000280001327983 */ /* 0x000ea80000100a00 */
[----:B------:R-:W2:Y:S04]  /*69140*/  LDL.LU R23, [R1+0x6e5c] ;  /* 0x006e5c0001177983 */ /* 0x000ea80000300800 */
[----:B------:R-:W2:Y:S04]  /*69150*/  LDL.LU R250, [R1+0x6e58] ;  /* 0x006e580001fa7983 */ /* 0x000ea80000300800 */
[----:B------:R-:W2:Y:S04]  /*69160*/  LDL.LU R27, [R1+0x6e54] ;  /* 0x006e5400011b7983 */ /* 0x000ea80000300800 */
[----:B------:R-:W2:Y:S04]  /*69170*/  LDL.LU R26, [R1+0x6e50] ;  /* 0x006e5000011a7983 */ /* 0x000ea80000300800 */
[----:B----4-:R-:W4:Y:S01]  /*69180*/  LDL.LU R16, [R1+0x850] ;  /* 0x0008500001107983 */ /* 0x010f220000300800 */
[----:B------:R-:W-:-:S03]  /*69190*/  IMAD.MOV.U32 R232, RZ, RZ, R22 ;  /* 0x000000ffffe87224 */ /* 0x000fc600078e0016 */
[----:B------:R-:W4:Y:S01]  /*691a0*/  LDL.LU R17, [R1+0x854] ;  /* 0x0008540001117983 */ /* 0x000f220000300800 */
[----:B------:R-:W-:-:S03]  /*691b0*/  MOV R233, R251 ;  /* 0x000000fb00e97202 */ /* 0x000fc60000000f00 */
[----:B------:R-:W4:Y:S01]  /*691c0*/  LDL.LU R18, [R1+0x858] ;  /* 0x0008580001127983 */ /* 0x000f220000300800 */
[----:B------:R-:W-:-:S03]  /*691d0*/  IMAD.MOV.U32 R234, RZ, RZ, R42 ;  /* 0x000000ffffea7224 */ /* 0x000fc600078e002a */
[----:B------:R-:W4:Y:S01]  /*691e0*/  LDL.LU R19, [R1+0x85c] ;  /* 0x00085c0001137983 */ /* 0x000f220000300800 */
[----:B------:R-:W-:-:S03]  /*691f0*/  IMAD.MOV.U32 R235, RZ, RZ, R43 ;  /* 0x000000ffffeb7224 */ /* 0x000fc600078e002b */
[----:B------:R-:W2:Y:S04]  /*69200*/  LDL.64 R58, [R1+0x18] ;  /* 0x00001800013a7983 */ /* 0x000ea80000100a00 */
[----:B------:R-:W2:Y:S04]  /*69210*/  LDL.64 R198, [R1+0x8] ;  /* 0x0000080001c67983 */ /* 0x000ea80000100a00 */
[----:B------:R-:W2:Y:S04]  /*69220*/  LDL.LU R22, [R1+0x6e4c] ;  /* 0x006e4c0001167983 */ /* 0x000ea80000300800 */
[----:B------:R-:W2:Y:S04]  /*69230*/  LDL.LU R251, [R1+0x6e48] ;  /* 0x006e480001fb7983 */ /* 0x000ea80000300800 */
[----:B------:R-:W2:Y:S04]  /*69240*/  LDL.LU R42, [R1+0x6e44] ;  /* 0x006e4400012a7983 */ /* 0x000ea80000300800 */
[----:B------:R-:W2:Y:S04]  /*69250*/  LDL.LU R43, [R1+0x6e40] ;  /* 0x006e4000012b7983 */ /* 0x000ea80000300800 */
[----:B------:R-:W-:Y:S04]  /*69260*/  STL.64 [R1+0x6d20], R46 ;  /* 0x006d202e01007387 */ /* 0x000fe80000100a00 */
[----:B------:R3:W-:Y:S02]  /*69270*/  STL.64 [R1+0x6d18], R44 ;  /* 0x006d182c01007387 */ /* 0x0007e40000100a00 */
[----:B---3--:R-:W-:Y:S01]  /*69280*/  IMAD.MOV.U32 R45, RZ, RZ, R39 ;  /* 0x000000ffff2d7224 */ /* 0x008fe200078e0027 */
[----:B------:R-:W-:-:S02]  /*69290*/  MOV R44, R38 ;  /* 0x00000026002c7202 */ /* 0x000fc40000000f00 */
[----:B------:R-:W3:Y:S04]  /*692a0*/  LDL.LU R38, [R1+0x6e3c] ;  /* 0x006e3c0001267983 */ /* 0x000ee80000300800 */
[----:B------:R-:W3:Y:S01]  /*692b0*/  LDL.LU R39, [R1+0x6e38] ;  /* 0x006e380001277983 */ /* 0x000ee20000300800 */
[----:B------:R-:W-:Y:S01]  /*692c0*/  IMAD.MOV.U32 R46, RZ, RZ, R34 ;  /* 0x000000ffff2e7224 */ /* 0x000fe200078e0022 */
[----:B------:R-:W-:Y:S02]  /*692d0*/  MOV R47, R35 ;  /* 0x00000023002f7202 */ /* 0x000fe40000000f00 */
[----:B------:R-:W4:Y:S04]  /*692e0*/  LDL.LU R34, [R1+0x6e34] ;  /* 0x006e340001227983 */ /* 0x000f280000300800 */
[----:B------:R-:W4:Y:S01]  /*692f0*/  LDL.LU R35, [R1+0x6e30] ;  /* 0x006e300001237983 */ /* 0x000f220000300800 */
[----:B--2---:R-:W-:-:S15]  /*69300*/  HMMA.1688.F32.TF32 R224, R240, R42, R224 ;  /* 0x0000002af0e0723c */ /* 0x004fde00000810e0 */
[----:B------:R-:W-:-:S04]  /*69310*/  NOP ;  /* 0x0000000000007918 */ /* 0x000fc80000000000 */
[----:B------:R-:W-:Y:S04]  /*69320*/  STL.64 [R1+0x13c0], R224 ;  /* 0x0013c0e001007387 */ /* 0x000fe80000100a00 */
[----:B------:R1:W-:Y:S04]  /*69330*/  STL.64 [R1+0x13c8], R226 ;  /* 0x0013c8e201007387 */ /* 0x0003e80000100a00 */
[----:B-1----:R-:W2:Y:S04]  /*69340*/  LDL.LU.64 R226, [R1+0x6e28] ;  /* 0x006e280001e27983 */ /* 0x002ea80000300a00 */
[----:B------:R1:W-:Y:S04]  /*69350*/  STL.64 [R1+0x6d10], R42 ;  /* 0x006d102a01007387 */ /* 0x0003e80000100a00 */
[----:B------:R-:W-:Y:S04]  /*69360*/  STL.64 [R1+0x6d08], R40 ;  /* 0x006d082801007387 */ /* 0x000fe80000100a00 */
[----:B-1----:R-:W2:Y:S01]  /*69370*/  LDL.64 R42, [R1+0x38] ;  /* 0x00003800012a7983 */ /* 0x002ea20000100a00 */
[----:B---3--:R-:W-:-:S15]  /*69380*/  HMMA.1688.F32.TF32 R228, R240, R38, R228 ;  /* 0x00000026f0e4723c */ /* 0x008fde00000810e4 */
[----:B------:R-:W-:-:S04]  /*69390*/  NOP ;  /* 0x0000000000007918 */ /* 0x000fc80000000000 */
[----:B------:R-:W-:Y:S04]  /*693a0*/  STL.64 [R1+0x940], R228 ;  /* 0x000940e401007387 */ /* 0x000fe80000100a00 */
[----:B------:R1:W-:Y:S04]  /*693b0*/  STL.64 [R1+0x948], R230 ;  /* 0x000948e601007387 */ /* 0x0003e80000100a00 */
[----:B-1----:R-:W3:Y:S04]  /*693c0*/  LDL.LU.64 R230, [R1+0x6e20] ;  /* 0x006e200001e67983 */ /* 0x002ee80000300a00 */
[----:B------:R-:W2:Y:S04]  /*693d0*/  LDL.LU.64 R228, [R1+0x6e18] ;  /* 0x006e180001e47983 */ /* 0x000ea80000300a00 */
[----:B------:R1:W-:Y:S04]  /*693e0*/  STL.64 [R1+0x6d00], R38 ;  /* 0x006d002601007387 */ /* 0x0003e80000100a00 */
[----:B------:R4:W-:Y:S01]  /*693f0*/  STL.64 [R1+0x6cf8], R36 ;  /* 0x006cf82401007387 */ /* 0x0009e20000100a00 */
[----:B-1----:R-:W-:Y:S01]  /*69400*/  MOV R38, R30 ;  /* 0x0000001e00267202 */ /* 0x002fe20000000f00 */
[----:B------:R-:W-:-:S02]  /*69410*/  IMAD.MOV.U32 R39, RZ, RZ, R31 ;  /* 0x000000ffff277224 */ /* 0x000fc400078e001f */
[----:B----4-:R-:W-:Y:S02]  /*69420*/  IMAD.MOV.U32 R36, RZ, RZ, R250 ;  /* 0x000000ffff247224 */ /* 0x010fe400078e00fa */
[----:B------:R-:W4:Y:S01]  /*69430*/  LDL.LU R250, [R1+0x6e14] ;  /* 0x006e140001fa7983 */ /* 0x000f220000300800 */
[----:B------:R-:W-:-:S03]  /*69440*/  IMAD.MOV.U32 R37, RZ, RZ, R23 ;  /* 0x000000ffff257224 */ /* 0x000fc600078e0017 */
[----:B------:R-:W2:Y:S04]  /*69450*/  LDL.LU R23, [R1+0x6e10] ;  /* 0x006e100001177983 */ /* 0x000ea80000300800 */
[----:B------:R-:W2:Y:S04]  /*69460*/  LDL.LU R30, [R1+0x6e0c] ;  /* 0x006e0c00011e7983 */ /* 0x000ea80000300800 */
[----:B------:R-:W2:Y:S01]  /*69470*/  LDL.LU R31, [R1+0x6e08] ;  /* 0x006e0800011f7983 */ /* 0x000ea20000300800 */
[----:B------:R-:W-:-:S15]  /*69480*/  HMMA.1688.F32.TF32 R236, R240, R34, R236 ;  /* 0x00000022f0ec723c */ /* 0x000fde00000810ec */
[----:B------:R-:W-:-:S04]  /*69490*/  NOP ;  /* 0x0000000000007918 */ /* 0x000fc80000000000 */
[----:B------:R-:W-:Y:S04]  /*694a0*/  STL.64 [R1+0x860], R236 ;  /* 0x000860ec01007387 */ /* 0x000fe80000100a00 */
[----:B------:R1:W-:Y:S04]  /*694b0*/  STL.64 [R1+0x868], R238 ;  /* 0x000868ee01007387 */ /* 0x0003e80000100a00 */
[----:B-1----:R-:W3:Y:S04]  /*694c0*/  LDL.LU.64 R238, [R1+0x6e00] ;  /* 0x006e000001ee7983 */ /* 0x002ee80000300a00 */
[----:B------:R-:W3:Y:S04]  /*694d0*/  LDL.LU.64 R236, [R1+0x6df8] ;  /* 0x006df80001ec7983 */ /* 0x000ee80000300a00 */
[----:B------:R1:W-:Y:S04]  /*694e0*/  STL.64 [R1+0x6cf0], R34 ;  /* 0x006cf02201007387 */ /* 0x0003e80000100a00 */
[----:B------:R1:W-:Y:S02]  /*694f0*/  STL.64 [R1+0x6ce8], R32 ;  /* 0x006ce82001007387 */ /* 0x0003e40000100a00 */
[----:B-1----:R-:W-:Y:S01]  /*69500*/  MOV R34, R26 ;  /* 0x0000001a00227202 */ /* 0x002fe20000000f00 */
[----:B------:R-:W-:Y:S01]  /*69510*/  IMAD.MOV.U32 R35, RZ, RZ, R27 ;  /* 0x000000ffff237224 */ /* 0x000fe200078e001b */
[----:B------:R-:W3:Y:S01]  /*69520*/  LDL.LU R32, [R1+0x830] ;  /* 0x0008300001207983 */ /* 0x000ee20000300800 */
[----:B------:R-:W-:-:S03]  /*69530*/  IMAD.MOV.U32 R33, RZ, RZ, R22 ;  /* 0x000000ffff217224 */ /* 0x000fc600078e0016 */
[----:B------:R-:W3:Y:S04]  /*69540*/  LDL.LU R22, [R1+0x6df0] ;  /* 0x006df00001167983 */ /* 0x000ee80000300800 */
[----:B------:R-:W3:Y:S04]  /*69550*/  LDL.LU R26, [R1+0x6dec] ;  /* 0x006dec00011a7983 */ /* 0x000ee80000300800 */
[----:B------:R-:W3:Y:S01]  /*69560*/  LDL.LU R27, [R1+0x6de8] ;  /* 0x006de800011b7983 */ /* 0x000ee20000300800 */
[----:B--2---:R-:W-:-:S15]  /*69570*/  HMMA.1688.F32.TF32 R16, R240, R30, R16 ;  /* 0x0000001ef010723c */ /* 0x004fde0000081010 */
[----:B------:R-:W-:-:S04]  /*69580*/  NOP ;  /* 0x0000000000007918 */ /* 0x000fc80000000000 */
[----:B------:R-:W-:Y:S04]  /*69590*/  STL.64 [R1+0x850], R16 ;  /* 0x0008501001007387 */ /* 0x000fe80000100a00 */
[----:B------:R1:W-:Y:S04]  /*695a0*/  STL.64 [R1+0x858], R18 ;  /* 0x0008581201007387 */ /* 0x0003e80000100a00 */
[----:B-1----:R-:W2:Y:S04]  /*695b0*/  LDL.LU.64 R18, [R1+0x6de0] ;  /* 0x006de00001127983 */ /* 0x002ea80000300a00 */
[----:B------:R-:W-:Y:S04]  /*695c0*/  STL.64 [R1+0x6ce0], R30 ;  /* 0x006ce01e01007387 */ /* 0x000fe80000100a00 */
[----:B------:R1:W-:Y:S02]  /*695d0*/  STL.64 [R1+0x6cd8], R28 ;  /* 0x006cd81c01007387 */ /* 0x0003e40000100a00 */
[----:B-1----:R-:W-:-:S02]  /*695e0*/  IMAD.MOV.U32 R28, RZ, RZ, R23 ;  /* 0x000000ffff1c7224 */ /* 0x002fc400078e0017 */
[----:B------:R-:W2:Y:S04]  /*695f0*/  LDL.LU R23, [R1+0x6ddc] ;  /* 0x006ddc0001177983 */ /* 0x000ea80000300800 */
[----:B------:R-:W2:Y:S01]  /*69600*/  LDL.LU R29, [R1+0x844] ;  /* 0x00084400011d7983 */ /* 0x000ea20000300800 */
[----:B----4-:R-:W-:Y:S01]  /*69610*/  MOV R30, R250 ;  /* 0x000000fa001e7202 */ /* 0x010fe20000000f00 */
[----:B------:R-:W-:Y:S02]  /*69620*/  IMAD.MOV.U32 R31, RZ, RZ, R251 ;  /* 0x000000ffff1f7224 */ /* 0x000fe400078e00fb */
[----:B------:R-:W4:Y:S04]  /*69630*/  LDL.LU R250, [R1+0x6dd8] ;  /* 0x006dd80001fa7983 */ /* 0x000f280000300800 */
[----:B------:R-:W4:Y:S04]  /*69640*/  LDL.LU R251, [R1+0x6dd4] ;  /* 0x006dd40001fb7983 */ /* 0x000f280000300800 */
[----:B---3--:R-:W-:Y:S04]  /*69650*/  STL.64 [R1+0x6cd0], R26 ;  /* 0x006cd01a01007387 */ /* 0x008fe80000100a00 */
[----:B------:R1:W-:Y:S01]  /*69660*/  STL.64 [R1+0x6cc8], R24 ;  /* 0x006cc81801007387 */ /* 0x0003e20000100a00 */
[----:B------:R-:W-:Y:S01]  /*69670*/  IMAD.MOV.U32 R197, RZ, RZ, R14 ;  /* 0x000000ffffc57224 */ /* 0x000fe200078e000e */
[C---:B--2---:R-:W-:Y:S08]  /*69680*/  HMMA.1688.F32.TF32 R28, R240.reuse, R26, R28 ;  /* 0x0000001af01c723c */ /* 0x044ff0000008101c */
[C---:B-1----:R-:W-:Y:S11]  /*69690*/  HMMA.1688.F32.TF32 R24, R240.reuse, R22, R32 ;  /* 0x00000016f018723c */ /* 0x042ff60000081020 */
[----:B------:R-:W-:Y:S04]  /*696a0*/  STL.64 [R1+0x840], R28 ;  /* 0x0008401c01007387 */ /* 0x000fe80000100a00 */
[----:B------:R-:W-:Y:S04]  /*696b0*/  STL.64 [R1+0x848], R30 ;  /* 0x0008481e01007387 */ /* 0x000fe80000100a00 */
[----:B------:R-:W-:Y:S04]  /*696c0*/  STL.64 [R1+0x6cc0], R22 ;  /* 0x006cc01601007387 */ /* 0x000fe80000100a00 */
[----:B------:R1:W-:Y:S04]  /*696d0*/  STL.64 [R1+0x6cb8], R20 ;  /* 0x006cb81401007387 */ /* 0x0003e80000100a00 */
[----:B------:R-:W-:Y:S04]  /*696e0*/  STL.64 [R1+0x830], R24 ;  /* 0x0008301801007387 */ /* 0x000fe80000100a00 */
[----:B------:R2:W-:Y:S01]  /*696f0*/  STL.64 [R1+0x838], R26 ;  /* 0x0008381a01007387 */ /* 0x0005e20000100a00 */
[C---:B-1----:R-:W-:Y:S08]  /*69700*/  HMMA.1688.F32.TF32 R20, R240.reuse, R42, R36 ;  /* 0x0000002af014723c */ /* 0x042ff00000081024 */
[C---:B--2---:R-:W-:Y:S11]  /*69710*/  HMMA.1688.F32.TF32 R24, R240.reuse, R50, R44 ;  /* 0x00000032f018723c */ /* 0x044ff6000008102c */
[----:B------:R-:W-:Y:S04]  /*69720*/  STL.64 [R1+0x820], R20 ;  /* 0x0008201401007387 */ /* 0x000fe80000100a00 */
[----:B------:R-:W-:Y:S04]  /*69730*/  STL.64 [R1+0x828], R22 ;  /* 0x0008281601007387 */ /* 0x000fe80000100a00 */
[----:B------:R-:W-:Y:S01]  /*69740*/  STL.64 [R1+0x810], R24 ;  /* 0x0008101801007387 */ /* 0x000fe20000100a00 */
[C---:B------:R-:W-:Y:S03]  /*69750*/  HMMA.1688.F32.TF32 R28, R240.reuse, R198, R192 ;  /* 0x000000c6f01c723c */ /* 0x040fe600000810c0 */
[----:B------:R1:W-:Y:S05]  /*69760*/  STL.64 [R1+0x818], R26 ;  /* 0x0008181a01007387 */ /* 0x0003ea0000100a00 */
[----:B-1----:R-:W-:-:S15]  /*69770*/  HMMA.1688.F32.TF32 R24, R240, R58, R52 ;  /* 0x0000003af018723c */ /* 0x002fde0000081034 */
[----:B------:R-:W-:-:S04]  /*69780*/  NOP ;  /* 0x0000000000007918 */ /* 0x000fc80000000000 */
[----:B------:R-:W-:Y:S04]  /*69790*/  STL.64 [R1+0x800], R24 ;  /* 0x0008001801007387 */ /* 0x000fe80000100a00 */
[----:B------:R-:W-:Y:S04]  /*697a0*/  STL.64 [R1+0x808], R26 ;  /* 0x0008081a01007387 */ /* 0x000fe80000100a00 */
[----:B------:R-:W-:Y:S04]  /*697b0*/  STL.64 [R1+0x7f0], R28 ;  /* 0x0007f01c01007387 */ /* 0x000fe80000100a00 */
[----:B------:R4:W-:Y:S02]  /*697c0*/  STL.64 [R1+0x7f8], R30 ;  /* 0x0007f81e01007387 */ /* 0x0009e40000100a00 */
[----:B----4-:R-:W-:Y:S01]  /*697d0*/  HMMA.1688.F32.TF32 R28, R240, R250, R232 ;  /* 0x000000faf01c723c */ /* 0x010fe200000810e8 */
[----:B------:R-:W-:-:S02]  /*697e0*/  IMAD.MOV.U32 R196, RZ, RZ, R19 ;  /* 0x000000ffffc47224 */ /* 0x000fc400078e0013 */
[----:B------:R-:W2:Y:S01]  /*697f0*/  LDL.LU R19, [R1+0x6dd0] ;  /* 0x006dd00001137983 */ /* 0x000ea20000300800 */
[----:B------:R-:W-:Y:S01]  /*69800*/  IMAD.MOV.U32 R25, RZ, RZ, R198 ;  /* 0x000000ffff197224 */ /* 0x000fe200078e00c6 */
[----:B------:R-:W-:Y:S01]  /*69810*/  MOV R24, R199 ;  /* 0x000000c700187202 */ /* 0x000fe20000000f00 */
[----:B------:R-:W-:Y:S01]  /*69820*/  IMAD.MOV.U32 R199, RZ, RZ, R11 ;  /* 0x000000ffffc77224 */ /* 0x000fe200078e000b */
[----:B------:R-:W-:-:S12]  /*69830*/  MOV R198, R10 ;  /* 0x0000000a00c67202 */ /* 0x000fd80000000f00 */
[----:B------:R1:W-:Y:S04]  /*69840*/  STL.64 [R1+0x7e0], R28 ;  /* 0x0007e01c01007387 */ /* 0x0003e80000100a00 */
[----:B------:R3:W-:Y:S04]  /*69850*/  STL.64 [R1+0x7e8], R30 ;  /* 0x0007e81e01007387 */ /* 0x0007e80000100a00 */
[----:B------:R-:W4:Y:S04]  /*69860*/  LDL.LU R14, [R1+0x6dcc] ;  /* 0x006dcc00010e7983 */ /* 0x000f280000300800 */
[----:B------:R-:W4:Y:S04]  /*69870*/  LDL.LU R10, [R1+0x6dc8] ;  /* 0x006dc800010a7983 */ /* 0x000f280000300800 */
[----:B------:R-:W4:Y:S01]  /*69880*/  LDL.LU R11, [R1+0x6dc4] ;  /* 0x006dc400010b7983 */ /* 0x000f220000300800 */
[----:B------:R-:W-:Y:S01]  /*69890*/  MOV R23, R58 ;  /* 0x0000003a00177202 */ /* 0x000fe20000000f00 */
[----:B------:R-:W-:-:S02]  /*698a0*/  IMAD.MOV.U32 R22, RZ, RZ, R59 ;  /* 0x000000ffff167224 */ /* 0x000fc400078e003b */
[----:B------:R-:W4:Y:S04]  /*698b0*/  LDL.LU R56, [R1+0x290] ;  /* 0x0002900001387983 */ /* 0x000f280000300800 */
[----:B------:R-:W4:Y:S01]  /*698c0*/  LDL.LU R57, [R1+0x294] ;  /* 0x0002940001397983 */ /* 0x000f220000300800 */
[----:B------:R-:W-:-:S03]  /*698d0*/  IMAD.MOV.U32 R21, RZ, RZ, R50 ;  /* 0x000000ffff157224 */ /* 0x000fc600078e0032 */
[----:B------:R-:W4:Y:S01]  /*698e0*/  LDL.LU R58, [R1+0x298] ;  /* 0x00029800013a7983 */ /* 0x000f220000300800 */
[----:B------:R-:W-:-:S03]  /*698f0*/  IMAD.MOV.U32 R20, RZ, RZ, R51 ;  /* 0x000000ffff147224 */ /* 0x000fc600078e0033 */
        /* <DEDUP_REMOVED lines=15> */
[----:B---3--:R-:W3:Y:S04]  /*699f0*/  LDL.LU R30, [R1+0x538] ;  /* 0x00053800011e7983 */ /* 0x008ee80000300800 */
[----:B------:R-:W3:Y:S04]  /*69a00*/  LDL.LU R31, [R1+0x53c] ;  /* 0x00053c00011f7983 */ /* 0x000ee80000300800 */
[----:B------:R-:W3:Y:S04]  /*69a10*/  LDL.LU R36, [R1+0x2e0] ;  /* 0x0002e00001247983 */ /* 0x000ee80000300800 */
[----:B------:R-:W3:Y:S01]  /*69a20*/  LDL.LU R37, [R1+0x2e4] ;  /* 0x0002e40001257983 */ /* 0x000ee20000300800 */
[----:B------:R-:W-:-:S03]  /*69a30*/  IMAD.MOV.U32 R17, RZ, RZ, R42 ;  /* 0x000000ffff117224 */ /* 0x000fc600078e002a */
[----:B------:R-:W3:Y:S01]  /*69a40*/  LDL.LU R38, [R1+0x2e8] ;  /* 0x0002e80001267983 */ /* 0x000ee20000300800 */
[----:B------:R-:W-:-:S03]  /*69a50*/  MOV R16, R43 ;  /* 0x0000002b00107202 */ /* 0x000fc60000000f00 */
        /* <DEDUP_REMOVED lines=9> */
[----:B------:R-:W-:Y:S01]  /*69af0*/  MOV R192, R18 ;  /* 0x0000001200c07202 */ /* 0x000fe20000000f00 */
[----:B------:R-:W-:Y:S01]  /*69b00*/  IMAD.MOV.U32 R193, RZ, RZ, R15 ;  /* 0x000000ffffc17224 */ /* 0x000fe200078e000f */
[----:B------:R-:W-:Y:S01]  /*69b10*/  MOV R195, R247 ;  /* 0x000000f700c37202 */ /* 0x000fe20000000f00 */
[----:B------:R-:W-:-:S02]  /*69b20*/  IMAD.MOV.U32 R194, RZ, RZ, R246 ;  /* 0x000000ffffc27224 */ /* 0x000fc400078e00f6 */
[----:B--2---:R-:W-:Y:S02]  /*69b30*/  IMAD.MOV.U32 R55, RZ, RZ, R19 ;  /* 0x000000ffff377224 */ /* 0x004fe400078e0013 */
[----:B----4-:R-:W-:Y:S01]  /*69b40*/  IMAD.MOV.U32 R54, RZ, RZ, R14 ;  /* 0x000000ffff367224 */ /* 0x010fe200078e000e */
[----:B------:R-:W-:Y:S01]  /*69b50*/  MOV R53, R10 ;  /* 0x0000000a00357202 */ /* 0x000fe20000000f00 */
[----:B------:R-:W-:Y:S02]  /*69b60*/  IMAD.MOV.U32 R52, RZ, RZ, R11 ;  /* 0x000000ffff347224 */ /* 0x000fe400078e000b */
[----:B------:R-:W2:Y:S04]  /*69b70*/  LDL.LU R11, [R1+0x6dc0] ;  /* 0x006dc000010b7983 */ /* 0x000ea80000300800 */
[----:B------:R-:W4:Y:S04]  /*69b80*/  LDL.LU R10, [R1+0x6dbc] ;  /* 0x006dbc00010a7983 */ /* 0x000f280000300800 */
[----:B------:R-:W3:Y:S04]  /*69b90*/  LDL.LU R14, [R1+0x6db8] ;  /* 0x006db800010e7983 */ /* 0x000ee80000300800 */
[----:B------:R-:W3:Y:S04]  /*69ba0*/  LDL.LU R19, [R1+0x6db4] ;  /* 0x006db40001137983 */ /* 0x000ee80000300800 */
[----:B------:R-:W3:Y:S04]  /*69bb0*/  LDL.LU R18, [R1+0x6db0] ;  /* 0x006db00001127983 */ /* 0x000ee80000300800 */
[----:B------:R-:W3:Y:S04]  /*69bc0*/  LDL.LU R15, [R1+0x6dac] ;  /* 0x006dac00010f7983 */ /* 0x000ee80000300800 */
[----:B------:R-:W3:Y:S04]  /*69bd0*/  LDL.LU R246, [R1+0x6da8] ;  /* 0x006da80001f67983 */ /* 0x000ee80000300800 */
[----:B------:R-:W3:Y:S04]  /*69be0*/  LDL.LU R247, [R1+0x6da4] ;  /* 0x006da40001f77983 */ /* 0x000ee80000300800 */
[----:B------:R-:W-:Y:S04]  /*69bf0*/  STL.64 [R1+0x6c38], R250 ;  /* 0x006c38fa01007387 */ /* 0x000fe80000100a00 */
[----:B------:R1:W-:Y:S04]  /*69c00*/  STL.64 [R1+0x6c30], R248 ;  /* 0x006c30f801007387 */ /* 0x0003e80000100a00 */
[----:B-1----:R-:W3:Y:S01]  /*69c10*/  LDL.LU R248, [R1+0x7b0] ;  /* 0x0007b00001f87983 */ /* 0x002ee20000300800 */
[----:B--2---:R-:W-:Y:S01]  /*69c20*/  MOV R251, R11 ;  /* 0x0000000b00fb7202 */ /* 0x004fe20000000f00 */
[----:B----4-:R-:W-:-:S02]  /*69c30*/  IMAD.MOV.U32 R250, RZ, RZ, R10 ;  /* 0x000000fffffa7224 */ /* 0x010fc400078e000a */
[----:B---3--:R-:W-:Y:S02]  /*69c40*/  IMAD.MOV.U32 R249, RZ, RZ, R14 ;  /* 0x000000fffff97224 */ /* 0x008fe400078e000e */
[----:B------:R-:W2:Y:S04]  /*69c50*/  LDL.LU R14, [R1+0x6da0] ;  /* 0x006da000010e7983 */ /* 0x000ea80000300800 */
[----:B------:R-:W3:Y:S04]  /*69c60*/  LDL.LU R10, [R1+0x6d9c] ;  /* 0x006d9c00010a7983 */ /* 0x000ee80000300800 */
[----:B------:R-:W3:Y:S01]  /*69c70*/  LDL.LU R11, [R1+0x6d98] ;  /* 0x006d9800010b7983 */ /* 0x000ee20000300800 */
[----:B------:R-:W-:-:S15]  /*69c80*/  HMMA.1688.F32.TF32 R232, R240, R246, R232 ;  /* 0x000000f6f0e8723c */ /* 0x000fde00000810e8 */
[----:B------:R-:W-:-:S04]  /*69c90*/  NOP ;  /* 0x0000000000007918 */ /* 0x000fc80000000000 */
[----:B------:R-:W-:Y:S04]  /*69ca0*/  STL.64 [R1+0x7d0], R232 ;  /* 0x0007d0e801007387 */ /* 0x000fe80000100a00 */
[----:B------:R1:W-:Y:S04]  /*69cb0*/  STL.64 [R1+0x7d8], R234 ;  /* 0x0007d8ea01007387 */ /* 0x0003e80000100a00 */
[----:B-1----:R-:W4:Y:S04]  /*69cc0*/  LDL.LU.64 R234, [R1+0x6d90] ;  /* 0x006d900001ea7983 */ /* 0x002f280000300a00 */
[----:B------:R-:W2:Y:S04]  /*69cd0*/  LDL.LU.64 R232, [R1+0x6d88] ;  /* 0x006d880001e87983 */ /* 0x000ea80000300a00 */
[----:B------:R-:W-:Y:S04]  /*69ce0*/  STL.64 [R1+0x6c48], R246 ;  /* 0x006c48f601007387 */ /* 0x000fe80000100a00 */
[----:B------:R1:W-:Y:S02]  /*69cf0*/  STL.64 [R1+0x6c40], R244 ;  /* 0x006c40f401007387 */ /* 0x0003e40000100a00 */
[----:B-1----:R-:W-:-:S02]  /*69d00*/  IMAD.MOV.U32 R244, RZ, RZ, R15 ;  /* 0x000000fffff47224 */ /* 0x002fc400078e000f */
[----:B------:R-:W2:Y:S04]  /*69d10*/  LDL.LU R15, [R1+0x6d80] ;  /* 0x006d8000010f7983 */ /* 0x000ea80000300800 */
[----:B------:R-:W2:Y:S01]  /*69d20*/  LDL.LU R245, [R1+0x7c4] ;  /* 0x0007c40001f57983 */ /* 0x000ea20000300800 */
[----:B------:R-:W-:Y:S01]  /*69d30*/  IMAD.MOV.U32 R246, RZ, RZ, R18 ;  /* 0x000000fffff67224 */ /* 0x000fe200078e0012 */
[----:B------:R-:W-:Y:S02]  /*69d40*/  MOV R247, R19 ;  /* 0x0000001300f77202 */ /* 0x000fe40000000f00 */
[----:B------:R-:W4:Y:S04]  /*69d50*/  LDL.LU R18, [R1+0x6d7c] ;  /* 0x006d7c0001127983 */ /* 0x000f280000300800 */
[----:B------:R-:W4:Y:S04]  /*69d60*/  LDL.LU R19, [R1+0x6d78] ;  /* 0x006d780001137983 */ /* 0x000f280000300800 */
[----:B---3--:R-:W-:Y:S04]  /*69d70*/  STL.64 [R1+0x6c58], R10 ;  /* 0x006c580a01007387 */ /* 0x008fe80000100a00 */
[----:B------:R1:W-:Y:S01]  /*69d80*/  STL.64 [R1+0x6c50], R8 ;  /* 0x006c500801007387 */ /* 0x0003e20000100a00 */
        /* <DEDUP_REMOVED lines=8> */
[----:B----4-:R-:W-:Y:S08]  /*69e10*/  HMMA.1688.F32.TF32 R12, R240, R18, R28 ;  /* 0x00000012f00c723c */ /* 0x010ff0000008101c */
[C---:B-1----:R-:W-:Y:S01]  /*69e20*/  HMMA.1688.F32.TF32 R8, R4.reuse, R238, R32 ;  /* 0x000000ee0408723c */ /* 0x042fe20000081020 */
[----:B------:R-:W-:Y:S10]  /*69e30*/  STL.64 [R1+0x6c70], R18 ;  /* 0x006c701201007387 */ /* 0x000ff40000100a00 */
[----:B------:R-:W-:Y:S04]  /*69e40*/  STL.64 [R1+0x530], R12 ;  /* 0x0005300c01007387 */ /* 0x000fe80000100a00 */
[----:B------:R-:W-:Y:S04]  /*69e50*/  STL.64 [R1+0x538], R14 ;  /* 0x0005380e01007387 */ /* 0x000fe80000100a00 */
[----:B------:R-:W-:Y:S04]  /*69e60*/  STL.64 [R1+0x6c80], R238 ;  /* 0x006c80ee01007387 */ /* 0x000fe80000100a00 */
[----:B------:R-:W-:Y:S04]  /*69e70*/  STL.64 [R1+0x6c78], R236 ;  /* 0x006c78ec01007387 */ /* 0x000fe80000100a00 */
[----:B------:R-:W-:Y:S04]  /*69e80*/  STL.64 [R1+0x1670], R8 ;  /* 0x0016700801007387 */ /* 0x000fe80000100a00 */
[----:B------:R1:W-:Y:S02]  /*69e90*/  STL.64 [R1+0x1678], R10 ;  /* 0x0016780a01007387 */ /* 0x0003e40000100a00 */
[----:B-1----:R-:W-:Y:S02]  /*69ea0*/  HMMA.1688.F32.TF32 R8, R4, R234, R36 ;  /* 0x000000ea0408723c */ /* 0x002fe40000081024 */
[----:B------:R-:W-:Y:S04]  /*69eb0*/  STL.64 [R1+0x6c90], R234 ;  /* 0x006c90ea01007387 */ /* 0x000fe80000100a00 */
[----:B------:R-:W-:-:S13]  /*69ec0*/  STL.64 [R1+0x6c88], R232 ;  /* 0x006c88e801007387 */ /* 0x000fda0000100a00 */
[----:B------:R-:W-:Y:S04]  /*69ed0*/  STL.64 [R1+0x1660], R8 ;  /* 0x0016600801007387 */ /* 0x000fe80000100a00 */
[----:B------:R1:W-:Y:S02]  /*69ee0*/  STL.64 [R1+0x1668], R10 ;  /* 0x0016680a01007387 */ /* 0x0003e40000100a00 */
[C---:B-1----:R-:W-:Y:S02]  /*69ef0*/  HMMA.1688.F32.TF32 R8, R4.reuse, R230, R40 ;  /* 0x000000e60408723c */ /* 0x042fe40000081028 */
[----:B------:R-:W-:Y:S04]  /*69f00*/  STL.64 [R1+0x6ca0], R230 ;  /* 0x006ca0e601007387 */ /* 0x000fe80000100a00 */
[----:B------:R-:W-:Y:S02]  /*69f10*/  STL.64 [R1+0x6c98], R228 ;  /* 0x006c98e401007387 */ /* 0x000fe40000100a00 */
[C---:B------:R-:W-:Y:S11]  /*69f20*/  HMMA.1688.F32.TF32 R12, R4.reuse, R226, R44 ;  /* 0x000000e2040c723c */ /* 0x040ff6000008102c */
[----:B------:R-:W-:Y:S04]  /*69f30*/  STL.64 [R1+0x1650], R8 ;  /* 0x0016500801007387 */ /* 0x000fe80000100a00 */
[----:B------:R1:W-:Y:S04]  /*69f40*/  STL.64 [R1+0x1658], R10 ;  /* 0x0016580a01007387 */ /* 0x0003e80000100a00 */
[----:B------:R-:W2:Y:S01]  /*69f50*/  LDL R224, [R1+0x422c] ;  /* 0x00422c0001e07983 */ /* 0x000ea20000100800 */
[C---:B-1----:R-:W-:Y:S03]  /*69f60*/  HMMA.1688.F32.TF32 R8, R4.reuse, R222, R48 ;  /* 0x000000de0408723c */ /* 0x042fe60000081030 */
[----:B------:R-:W-:Y:S04]  /*69f70*/  STL.64 [R1+0x1640], R12 ;  /* 0x0016400c01007387 */ /* 0x000fe80000100a00 */
[----:B------:R-:W-:Y:S04]  /*69f80*/  STL.64 [R1+0x1648], R14 ;  /* 0x0016480e01007387 */ /* 0x000fe80000100a00 */
[----:B------:R-:W-:Y:S04]  /*69f90*/  STL.64 [R1+0x6cb0], R222 ;  /* 0x006cb0de01007387 */ /* 0x000fe80000100a00 */
[----:B------:R-:W-:Y:S04]  /*69fa0*/  STL.64 [R1+0x6ca8], R220 ;  /* 0x006ca8dc01007387 */ /* 0x000fe80000100a00 */
[----:B------:R-:W-:Y:S04]  /*69fb0*/  STL.64 [R1+0x1630], R8 ;  /* 0x0016300801007387 */ /* 0x000fe80000100a00 */
[----:B------:R1:W-:Y:S01]  /*69fc0*/  STL.64 [R1+0x1638], R10 ;  /* 0x0016380a01007387 */ /* 0x0003e20000100a00 */
[C---:B------:R-:W-:Y:S03]  /*69fd0*/  HMMA.1688.F32.TF32 R28, R4.reuse, R214, R56 ;  /* 0x000000d6041c723c */ /* 0x040fe60000081038 */
[----:B------:R-:W3:Y:S05]  /*69fe0*/  LDL R225, [R1+0x4230] ;  /* 0x0042300001e17983 */ /* 0x000eea0000100800 */
[C---:B-1----:R-:W-:Y:S08]  /*69ff0*/  HMMA.1688.F32.TF32 R8, R4.reuse, R218, R52 ;  /* 0x000000da0408723c */ /* 0x042ff00000081034 */
[C---:B------:R-:W-:Y:S11]  /*6a000*/  HMMA.1688.F32.TF32 R12, R4.reuse, R210, R192 ;  /* 0x000000d2040c723c */ /* 0x040ff600000810c0 */
[----:B------:R-:W-:Y:S04]  /*6a010*/  STL.64 [R1+0x1620], R8 ;  /* 0x0016200801007387 */ /* 0x000fe80000100a00 */
[----:B------:R1:W-:Y:S02]  /*6a020*/  STL.64 [R1+0x1628], R10 ;  /* 0x0016280a01007387 */ /* 0x0003e40000100a00 */
[C---:B-1----:R-:W-:Y:S02]  /*6a030*/  HMMA.1688.F32.TF32 R8, R4.reuse, R206, R196 ;  /* 0x000000ce0408723c */ /* 0x042fe400000810c4 */
[----:B------:R1:W-:Y:S04]  /*6a040*/  STL.64 [R1+0x1610], R28 ;  /* 0x0016101c01007387 */ /* 0x0003e80000100a00 */
[----:B------:R4:W-:Y:S04]  /*6a050*/  STL.64 [R1+0x1618], R30 ;  /* 0x0016181e01007387 */ /* 0x0009e80000100a00 */
[----:B------:R-:W2:Y:S04]  /*6a060*/  LDL.LU R52, [R1+0x130] ;  /* 0x0001300001347983 */ /* 0x000ea80000300800 */
[----:B------:R1:W-:Y:S04]  /*6a070*/  STL.64 [R1+0x1600], R12 ;  /* 0x0016000c01007387 */ /* 0x0003e80000100a00 */
[----:B------:R1:W-:Y:S04]  /*6a080*/  STL.64 [R1+0x1608], R14 ;  /* 0x0016080e01007387 */ /* 0x0003e80000100a00 */
[----:B------:R1:W-:Y:S04]  /*6a090*/  STL.64 [R1+0x15f0], R8 ;  /* 0x0015f00801007387 */ /* 0x0003e80000100a00 */
        /* <DEDUP_REMOVED lines=20> */
[----:B-1----:R-:W2:Y:S04]  /*6a1e0*/  LDL.LU R28, [R1+0x190] ;  /* 0x00019000011c7983 */ /* 0x002ea80000300800 */
[----:B------:R-:W2:Y:S04]  /*6a1f0*/  LDL.LU R29, [R1+0x194] ;  /* 0x00019400011d7983 */ /* 0x000ea80000300800 */
[----:B----4-:R-:W2:Y:S04]  /*6a200*/  LDL.LU R30, [R1+0x198] ;  /* 0x00019800011e7983 */ /* 0x010ea80000300800 */
[----:B------:R-:W2:Y:S04]  /*6a210*/  LDL.LU R31, [R1+0x19c] ;  /* 0x00019c00011f7983 */ /* 0x000ea80000300800 */
[----:B------:R-:W4:Y:S04]  /*6a220*/  LDL.LU R244, [R1+0x1b0] ;  /* 0x0001b00001f47983 */ /* 0x000f280000300800 */
[----:B------:R-:W4:Y:S04]  /*6a230*/  LDL.LU R245, [R1+0x1b4] ;  /* 0x0001b40001f57983 */ /* 0x000f280000300800 */
[----:B------:R-:W4:Y:S04]  /*6a240*/  LDL.LU R246, [R1+0x1b8] ;  /* 0x0001b80001f67983 */ /* 0x000f280000300800 */
[----:B------:R-:W4:Y:S04]  /*6a250*/  LDL.LU R247, [R1+0x1bc] ;  /* 0x0001bc0001f77983 */ /* 0x000f280000300800 */
        /* <DEDUP_REMOVED lines=53> */
[----:B------:R-:W3:Y:S01]  /*6a5b0*/  LDL.LU.64 R196, [R1+0x6d68] ;  /* 0x006d680001c47983 */ /* 0x000ee20000300a00 */
[----:B--2---:R-:W-:-:S15]  /*6a5c0*/  HMMA.1688.F32.TF32 R192, R4, R198, R192 ;  /* 0x000000c604c0723c */ /* 0x004fde00000810c0 */
[----:B------:R-:W-:-:S04]  /*6a5d0*/  NOP ;  /* 0x0000000000007918 */ /* 0x000fc80000000000 */
[----:B------:R-:W-:Y:S04]  /*6a5e0*/  STL.64 [R1+0x15d0], R192 ;  /* 0x0015d0c001007387 */ /* 0x000fe80000100a00 */
[----:B------:R1:W-:Y:S04]  /*6a5f0*/  STL.64 [R1+0x15d8], R194 ;  /* 0x0015d8c201007387 */ /* 0x0003e80000100a00 */
[----:B-1----:R-:W2:Y:S04]  /*6a600*/  LDL.LU.64 R194, [R1+0x6d60] ;  /* 0x006d600001c27983 */ /* 0x002ea80000300a00 */
[----:B------:R-:W4:Y:S01]  /*6a610*/  LDL.LU.64 R192, [R1+0x6d58] ;  /* 0x006d580001c07983 */ /* 0x000f220000300a00 */
[C---:B---3--:R-:W-:Y:S08]  /*6a620*/  HMMA.1688.F32.TF32 R12, R4.reuse, R174, R12 ;  /* 0x000000ae040c723c */ /* 0x048ff0000008100c */
[C---:B------:R-:W-:Y:S08]  /*6a630*/  HMMA.1688.F32.TF32 R8, R4.reuse, R170, R8 ;  /* 0x000000aa0408723c */ /* 0x040ff00000081008 */
[----:B--2---:R-:W-:-:S15]  /*6a640*/  HMMA.1688.F32.TF32 R220, R4, R194, R220 ;  /* 0x000000c204dc723c */ /* 0x004fde00000810dc */
[----:B------:R-:W-:-:S04]  /*6a650*/  NOP ;  /* 0x0000000000007918 */ /* 0x000fc80000000000 */
        /* <DEDUP_REMOVED lines=8> */
[----:B------:R-:W-:Y:S04]  /*6a6e0*/  STL.64 [R1+0x6c18], R186 ;  /* 0x006c18ba01007387 */ /* 0x000fe80000100a00 */
[----:B------:R1:W-:Y:S04]  /*6a6f0*/  STL.64 [R1+0x6c10], R184 ;  /* 0x006c10b801007387 */ /* 0x0003e80000100a00 */
[----:B------:R-:W-:Y:S04]  /*6a700*/  STL.64 [R1+0x15a0], R188 ;  /* 0x0015a0bc01007387 */ /* 0x000fe80000100a00 */
[----:B------:R-:W-:Y:S01]  /*6a710*/  STL.64 [R1+0x15a8], R190 ;  /* 0x0015a8be01007387 */ /* 0x000fe20000100a00 */
[C---:B-1----:R-:W-:Y:S03]  /*6a720*/  HMMA.1688.F32.TF32 R184, R4.reuse, R182, R236 ;  /* 0x000000b604b8723c */ /* 0x042fe600000810ec */
[----:B------:R-:W-:Y:S04]  /*6a730*/  STL.64 [R1+0x6c08], R182 ;  /* 0x006c08b601007387 */ /* 0x000fe80000100a00 */
[----:B------:R1:W-:Y:S02]  /*6a740*/  STL.64 [R1+0x6c00], R180 ;  /* 0x006c00b401007387 */ /* 0x0003e40000100a00 */
[C---:B-1----:R-:W-:Y:S10]  /*6a750*/  HMMA.1688.F32.TF32 R180, R4.reuse, R178, R240 ;  /* 0x000000b204b4723c */ /* 0x042ff400000810f0 */
        /* <DEDUP_REMOVED lines=14> */
[C---:B----4-:R-:W-:Y:S08]  /*6a840*/  HMMA.1688.F32.TF32 R8, R4.reuse, R166, R244 ;  /* 0x000000a60408723c */ /* 0x050ff000000810f4 */
[C---:B------:R-:W-:Y:S08]  /*6a850*/  HMMA.1688.F32.TF32 R168, R4.reuse, R162, R248 ;  /* 0x000000a204a8723c */ /* 0x040ff000000810f8 */
[C---:B------:R-:W-:Y:S03]  /*6a860*/  HMMA.1688.F32.TF32 R12, R4.reuse, R158, R28 ;  /* 0x0000009e040c723c */ /* 0x040fe6000008101c */
[----:B------:R-:W-:Y:S04]  /*6a870*/  STL.64 [R1+0x1550], R8 ;  /* 0x0015500801007387 */ /* 0x000fe80000100a00 */
[----:B------:R1:W-:Y:S02]  /*6a880*/  STL.64 [R1+0x1558], R10 ;  /* 0x0015580a01007387 */ /* 0x0003e40000100a00 */
[C---:B-1----:R-:W-:Y:S02]  /*6a890*/  HMMA.1688.F32.TF32 R8, R4.reuse, R154, R32 ;  /* 0x0000009a0408723c */ /* 0x042fe40000081020 */
[----:B------:R-:W-:Y:S04]  /*6a8a0*/  STL.64 [R1+0x1540], R168 ;  /* 0x001540a801007387 */ /* 0x000fe80000100a00 */
[----:B------:R-:W-:Y:S02]  /*6a8b0*/  STL.64 [R1+0x1548], R170 ;  /* 0x001548aa01007387 */ /* 0x000fe40000100a00 */
[C---:B------:R-:W-:Y:S02]  /*6a8c0*/  HMMA.1688.F32.TF32 R28, R4.reuse, R150, R36 ;  /* 0x00000096041c723c */ /* 0x040fe40000081024 */
[----:B------:R-:W-:Y:S04]  /*6a8d0*/  STL.64 [R1+0x1530], R12 ;  /* 0x0015300c01007387 */ /* 0x000fe80000100a00 */
[----:B------:R1:W-:Y:S05]  /*6a8e0*/  STL.64 [R1+0x1538], R14 ;  /* 0x0015380e01007387 */ /* 0x0003ea0000100a00 */
[----:B------:R-:W-:Y:S04]  /*6a8f0*/  STL.64 [R1+0x1520], R8 ;  /* 0x0015200801007387 */ /* 0x000fe80000100a00 */
[----:B------:R2:W-:Y:S01]  /*6a900*/  STL.64 [R1+0x1528], R10 ;  /* 0x0015280a01007387 */ /* 0x0005e20000100a00 */
[C---:B-1----:R-:W-:Y:S08]  /*6a910*/  HMMA.1688.F32.TF32 R12, R4.reuse, R146, R40 ;  /* 0x00000092040c723c */ /* 0x042ff00000081028 */
[C---:B--2---:R-:W-:Y:S01]  /*6a920*/  HMMA.1688.F32.TF32 R8, R4.reuse, R142, R44 ;  /* 0x0000008e0408723c */ /* 0x044fe2000008102c */
[----:B------:R-:W-:Y:S04]  /*6a930*/  STL.64 [R1+0x1510], R28 ;  /* 0x0015101c01007387 */ /* 0x000fe80000100a00 */
[----:B------:R1:W-:Y:S06]  /*6a940*/  STL.64 [R1+0x1518], R30 ;  /* 0x0015181e01007387 */ /* 0x0003ec0000100a00 */
[----:B------:R-:W-:Y:S04]  /*6a950*/  STL.64 [R1+0x1500], R12 ;  /* 0x0015000c01007387 */ /* 0x000fe80000100a00 */
[----:B------:R2:W-:Y:S01]  /*6a960*/  STL.64 [R1+0x1508], R14 ;  /* 0x0015080e01007387 */ /* 0x0005e20000100a00 */
[C---:B-1----:R-:W-:Y:S03]  /*6a970*/  HMMA.1688.F32.TF32 R28, R4.reuse, R138, R48 ;  /* 0x0000008a041c723c */ /* 0x042fe60000081030 */
[----:B------:R-:W-:Y:S04]  /*6a980*/  STL.64 [R1+0x14f0], R8 ;  /* 0x0014f00801007387 */ /* 0x000fe80000100a00 */
[----:B------:R1:W-:Y:S01]  /*6a990*/  STL.64 [R1+0x14f8], R10 ;  /* 0x0014f80a01007387 */ /* 0x0003e20000100a00 */
[C---:B--2---:R-:W-:Y:S08]  /*6a9a0*/  HMMA.1688.F32.TF32 R12, R4.reuse, R134, R52 ;  /* 0x00000086040c723c */ /* 0x044ff00000081034 */
[C---:B-1----:R-:W-:Y:S03]  /*6a9b0*/  HMMA.1688.F32.TF32 R8, R4.reuse, R130, R56 ;  /* 0x000000820408723c */ /* 0x042fe60000081038 */
[----:B------:R1:W-:Y:S04]  /*6a9c0*/  STL.64 [R1+0x14e0], R28 ;  /* 0x0014e01c01007387 */ /* 0x0003e80000100a00 */
[----:B------:R2:W-:Y:S04]  /*6a9d0*/  STL.64 [R1+0x14e8], R30 ;  /* 0x0014e81e01007387 */ /* 0x0005e80000100a00 */
[----:B------:R-:W3:Y:S04]  /*6a9e0*/  LDL.LU R56, [R1+0x460] ;  /* 0x0004600001387983 */ /* 0x000ee80000300800 */
[----:B------:R4:W-:Y:S04]  /*6a9f0*/  STL.64 [R1+0x14d0], R12 ;  /* 0x0014d00c01007387 */ /* 0x0009e80000100a00 */
[----:B------:R1:W-:Y:S04]  /*6aa00*/  STL.64 [R1+0x14d8], R14 ;  /* 0x0014d80e01007387 */ /* 0x0003e80000100a00 */
[----:B------:R1:W-:Y:S04]  /*6aa10*/  STL.64 [R1+0x14c0], R8 ;  /* 0x0014c00801007387 */ /* 0x0003e80000100a00 */
        /* <DEDUP_REMOVED lines=16> */
[----:B-1----:R-:W3:Y:S04]  /*6ab20*/  LDL.LU R28, [R1+0x4e0] ;  /* 0x0004e000011c7983 */ /* 0x002ee80000300800 */
[----:B------:R-:W3:Y:S04]  /*6ab30*/  LDL.LU R29, [R1+0x4e4] ;  /* 0x0004e400011d7983 */ /* 0x000ee80000300800 */
[----:B--2---:R-:W3:Y:S04]  /*6ab40*/  LDL.LU R30, [R1+0x4e8] ;  /* 0x0004e800011e7983 */ /* 0x004ee80000300800 */
[----:B------:R-:W3:Y:S04]  /*6ab50*/  LDL.LU R31, [R1+0x4ec] ;  /* 0x0004ec00011f7983 */ /* 0x000ee80000300800 */
[----:B------:R-:W2:Y:S04]  /*6ab60*/  LDL.LU R248, [R1+0x500] ;  /* 0x0005000001f87983 */ /* 0x000ea80000300800 */
[----:B------:R-:W2:Y:S04]  /*6ab70*/  LDL.LU R249, [R1+0x504] ;  /* 0x0005040001f97983 */ /* 0x000ea80000300800 */
[----:B------:R-:W2:Y:S04]  /*6ab80*/  LDL.LU R250, [R1+0x508] ;  /* 0x0005080001fa7983 */ /* 0x000ea80000300800 */
[----:B------:R-:W2:Y:S04]  /*6ab90*/  LDL.LU R251, [R1+0x50c] ;  /* 0x00050c0001fb7983 */ /* 0x000ea80000300800 */
[----:B----4-:R-:W4:Y:S04]  /*6aba0*/  LDL.LU R12, [R1+0xb0] ;  /* 0x0000b000010c7983 */ /* 0x010f280000300800 */
        /* <DEDUP_REMOVED lines=41> */
[----:B------:R-:W-:Y:S04]  /*6ae40*/  STL.64 [R1+0x6bb8], R126 ;  /* 0x006bb87e01007387 */ /* 0x000fe80000100a00 */
[----:B------:R1:W-:Y:S01]  /*6ae50*/  STL.64 [R1+0x6bb0], R124 ;  /* 0x006bb07c01007387 */ /* 0x0003e20000100a00 */
[C---:B----4-:R-:W-:Y:S08]  /*6ae60*/  HMMA.1688.F32.TF32 R12, R4.reuse, R110, R12 ;  /* 0x0000006e040c723c */ /* 0x050ff0000008100c */
[C---:B--2---:R-:W-:Y:S08]  /*6ae70*/  HMMA.1688.F32.TF32 R128, R4.reuse, R126, R228 ;  /* 0x0000007e0480723c */ /* 0x044ff000000810e4 */
[C---:B-1----:R-:W-:Y:S11]  /*6ae80*/  HMMA.1688.F32.TF32 R124, R4.reuse, R122, R232 ;  /* 0x0000007a047c723c */ /* 0x042ff600000810e8 */
[----:B------:R-:W-:Y:S04]  /*6ae90*/  STL.64 [R1+0x14b0], R128 ;  /* 0x0014b08001007387 */ /* 0x000fe80000100a00 */
[----:B------:R-:W-:Y:S04]  /*6aea0*/  STL.64 [R1+0x14b8], R130 ;  /* 0x0014b88201007387 */ /* 0x000fe80000100a00 */
[----:B------:R-:W-:Y:S04]  /*6aeb0*/  STL.64 [R1+0x6ba8], R122 ;  /* 0x006ba87a01007387 */ /* 0x000fe80000100a00 */
[----:B------:R3:W-:Y:S04]  /*6aec0*/  STL.64 [R1+0x6ba0], R120 ;  /* 0x006ba07801007387 */ /* 0x0007e80000100a00 */
[----:B------:R-:W-:Y:S04]  /*6aed0*/  STL.64 [R1+0x14a0], R124 ;  /* 0x0014a07c01007387 */ /* 0x000fe80000100a00 */
[----:B------:R-:W-:Y:S01]  /*6aee0*/  STL.64 [R1+0x14a8], R126 ;  /* 0x0014a87e01007387 */ /* 0x000fe20000100a00 */
[C---:B---3--:R-:W-:Y:S03]  /*6aef0*/  HMMA.1688.F32.TF32 R120, R4.reuse, R118, R236 ;  /* 0x000000760478723c */ /* 0x048fe600000810ec */
[----:B------:R-:W-:Y:S04]  /*6af00*/  STL.64 [R1+0x6b98], R118 ;  /* 0x006b987601007387 */ /* 0x000fe80000100a00 */
[----:B------:R1:W-:Y:S02]  /*6af10*/  STL.64 [R1+0x6b90], R116 ;  /* 0x006b907401007387 */ /* 0x0003e40000100a00 */
[C---:B-1----:R-:W-:Y:S08]  /*6af20*/  HMMA.1688.F32.TF32 R116, R4.reuse, R114, R240 ;  /* 0x000000720474723c */ /* 0x042ff000000810f0 */
[----:B------:R-:W-:Y:S02]  /*6af30*/  HMMA.1688.F32.TF32 R28, R4, R94, R28 ;  /* 0x0000005e041c723c */ /* 0x000fe4000008101c */
[----:B------:R-:W-:Y:S04]  /*6af40*/  STL.64 [R1+0x1490], R120 ;  /* 0x0014907801007387 */ /* 0x000fe80000100a00 */
[----:B------:R-:W-:Y:S01]  /*6af50*/  STL.64 [R1+0x1498], R122 ;  /* 0x0014987a01007387 */ /* 0x000fe20000100a00 */
[----:B------:R-:W-:Y:S01]  /*6af60*/  MOV R19, R20 ;  /* 0x0000001400137202 */ /* 0x000fe20000000f00 */
[----:B------:R-:W-:-:S02]  /*6af70*/  IMAD.MOV.U32 R18, RZ, RZ, R21 ;  /* 0x000000ffff127224 */ /* 0x000fc400078e0015 */
[----:B------:R-:W-:Y:S01]  /*6af80*/  IMAD.MOV.U32 R234, RZ, RZ, R17 ;  /* 0x000000ffffea7224 */ /* 0x000fe200078e0011 */
[----:B------:R-:W-:Y:S04]  /*6af90*/  LDS R240, [R224+UR10+0x40800] ;  /* 0x0408000ae0f07984 */ /* 0x000fe80008000800 */
[----:B------:R-:W-:Y:S04]  /*6afa0*/  STL.64 [R1+0x1480], R116 ;  /* 0x0014807401007387 */ /* 0x000fe80000100a00 */
[----:B------:R1:W-:Y:S04]  /*6afb0*/  STL.64 [R1+0x1488], R118 ;  /* 0x0014887601007387 */ /* 0x0003e80000100a00 */
[----:B------:R-:W-:Y:S04]  /*6afc0*/  STL.64 [R1+0x1470], R12 ;  /* 0x0014700c01007387 */ /* 0x000fe80000100a00 */
[----:B------:R2:W-:Y:S01]  /*6afd0*/  STL.64 [R1+0x1478], R14 ;  /* 0x0014780e01007387 */ /* 0x0005e20000100a00 */
[----:B-1----:R-:W-:Y:S01]  /*6afe0*/  HMMA.1688.F32.TF32 R116, R4, R106, R8 ;  /* 0x0000006a0474723c */ /* 0x002fe20000081008 */
[----:B------:R-:W-:-:S02]  /*6aff0*/  IMAD.MOV.U32 R235, RZ, RZ, R16 ;  /* 0x000000ffffeb7224 */ /* 0x000fc400078e0010 */
[----:B------:R-:W-:Y:S04]  /*6b000*/  LDS R242, [R224+UR10+0x40c00] ;  /* 0x040c000ae0f27984 */ /* 0x000fe80008000800 */
[----:B------:R-:W-:Y:S01]  /*6b010*/  LDS R241, [R225+UR10+0x40800] ;  /* 0x0408000ae1f17984 */ /* 0x000fe20008000800 */
[C---:B--2---:R-:W-:Y:S03]  /*6b020*/  HMMA.1688.F32.TF32 R12, R4.reuse, R102, R244 ;  /* 0x00000066040c723c */ /* 0x044fe600000810f4 */
[----:B------:R-:W1:Y:S05]  /*6b030*/  LDS R243, [R225+UR10+0x40c00] ;  /* 0x040c000ae1f37984 */ /* 0x000e6a0008000800 */
[C---:B------:R-:W-:Y:S03]  /*6b040*/  HMMA.1688.F32.TF32 R8, R4.reuse, R98, R248 ;  /* 0x000000620408723c */ /* 0x040fe600000810f8 */
[----:B------:R-:W-:Y:S04]  /*6b050*/  STL.64 [R1+0x1850], R116 ;  /* 0x0018507401007387 */ /* 0x000fe80000100a00 */
[----:B------:R-:W-:Y:S04]  /*6b060*/  STL.64 [R1+0x1858], R118 ;  /* 0x0018587601007387 */ /* 0x000fe80000100a00 */
[----:B------:R-:W-:Y:S04]  /*6b070*/  STL.64 [R1+0x1840], R12 ;  /* 0x0018400c01007387 */ /* 0x000fe80000100a00 */
[----:B------:R2:W-:Y:S04]  /*6b080*/  STL.64 [R1+0x1848], R14 ;  /* 0x0018480e01007387 */ /* 0x0005e80000100a00 */
[----:B------:R-:W-:Y:S04]  /*6b090*/  STL.64 [R1+0x1830], R8 ;  /* 0x0018300801007387 */ /* 0x000fe80000100a00 */
[----:B------:R3:W-:Y:S01]  /*6b0a0*/  STL.64 [R1+0x1838], R10 ;  /* 0x0018380a01007387 */ /* 0x0007e20000100a00 */
[C---:B--2---:R-:W-:Y:S08]  /*6b0b0*/  HMMA.1688.F32.TF32 R12, R4.reuse, R90, R32 ;  /* 0x0000005a040c723c */ /* 0x044ff00000081020 */
[C---:B---3--:R-:W-:Y:S01]  /*6b0c0*/  HMMA.1688.F32.TF32 R8, R4.reuse, R86, R36 ;  /* 0x000000560408723c */ /* 0x048fe20000081024 */
        /* <DEDUP_REMOVED lines=9> */
[----:B------:R-:W-:Y:S04]  /*6b160*/  STL.64 [R1+0x6b78], R82 ;  /* 0x006b785201007387 */ /* 0x000fe80000100a00 */
[----:B------:R-:W-:-:S13]  /*6b170*/  STL.64 [R1+0x6b70], R80 ;  /* 0x006b705001007387 */ /* 0x000fda0000100a00 */
[----:B------:R-:W-:Y:S04]  /*6b180*/  STL.64 [R1+0x17f0], R8 ;  /* 0x0017f00801007387 */ /* 0x000fe80000100a00 */
[----:B------:R2:W-:Y:S02]  /*6b190*/  STL.64 [R1+0x17f8], R10 ;  /* 0x0017f80a01007387 */ /* 0x0005e40000100a00 */
[C---:B--2---:R-:W-:Y:S08]  /*6b1a0*/  HMMA.1688.F32.TF32 R8, R4.reuse, R78, R44 ;  /* 0x0000004e0408723c */ /* 0x044ff0000008102c */
[C---:B------:R-:W-:Y:S08]  /*6b1b0*/  HMMA.1688.F32.TF32 R28, R4.reuse, R74, R48 ;  /* 0x0000004a041c723c */ /* 0x040ff00000081030 */
[C---:B------:R-:W-:Y:S03]  /*6b1c0*/  HMMA.1688.F32.TF32 R12, R4.reuse, R70, R52 ;  /* 0x00000046040c723c */ /* 0x040fe60000081034 */
[----:B------:R-:W-:Y:S04]  /*6b1d0*/  STL.64 [R1+0x17e0], R8 ;  /* 0x0017e00801007387 */ /* 0x000fe80000100a00 */
[----:B------:R2:W-:Y:S02]  /*6b1e0*/  STL.64 [R1+0x17e8], R10 ;  /* 0x0017e80a01007387 */ /* 0x0005e40000100a00 */
[----:B--2---:R-:W-:Y:S02]  /*6b1f0*/  HMMA.1688.F32.TF32 R8, R4, R66, R56 ;  /* 0x000000420408723c */ /* 0x004fe40000081038 */
[----:B------:R-:W-:Y:S04]  /*6b200*/  STL.64 [R1+0x17d0], R28 ;  /* 0x0017d01c01007387 */ /* 0x000fe80000100a00 */
[----:B------:R-:W-:Y:S04]  /*6b210*/  STL.64 [R1+0x17d8], R30 ;  /* 0x0017d81e01007387 */ /* 0x000fe80000100a00 */
[----:B------:R-:W2:Y:S04]  /*6b220*/  LDL.LU R180, [R1+0xa50] ;  /* 0x000a500001b47983 */ /* 0x000ea80000300800 */
[----:B------:R3:W-:Y:S04]  /*6b230*/  STL.64 [R1+0x17c0], R12 ;  /* 0x0017c00c01007387 */ /* 0x0007e80000100a00 */
[----:B------:R4:W-:Y:S04]  /*6b240*/  STL.64 [R1+0x17c8], R14 ;  /* 0x0017c80e01007387 */ /* 0x0009e80000100a00 */
[----:B------:R-:W-:Y:S04]  /*6b250*/  STL.64 [R1+0x17b0], R8 ;  /* 0x0017b00801007387 */ /* 0x000fe80000100a00 */
        /* <DEDUP_REMOVED lines=32> */
[----:B---3--:R-:W3:Y:S04]  /*6b460*/  LDL.LU R12, [R1+0x360] ;  /* 0x00036000010c7983 */ /* 0x008ee80000300800 */
[----:B------:R-:W3:Y:S04]  /*6b470*/  LDL.LU R13, [R1+0x364] ;  /* 0x00036400010d7983 */ /* 0x000ee80000300800 */
[----:B----4-:R-:W3:Y:S04]  /*6b480*/  LDL.LU R14, [R1+0x368] ;  /* 0x00036800010e7983 */ /* 0x010ee80000300800 */
[----:B------:R-:W3:Y:S04]  /*6b490*/  LDL.LU R15, [R1+0x36c] ;  /* 0x00036c00010f7983 */ /* 0x000ee80000300800 */
[----:B------:R-:W4:Y:S04]  /*6b4a0*/  LDL.LU R236, [R1+0x380] ;  /* 0x0003800001ec7983 */ /* 0x000f280000300800 */
[----:B------:R-:W4:Y:S04]  /*6b4b0*/  LDL.LU R237, [R1+0x384] ;  /* 0x0003840001ed7983 */ /* 0x000f280000300800 */
[----:B------:R-:W4:Y:S04]  /*6b4c0*/  LDL.LU R238, [R1+0x388] ;  /* 0x0003880001ee7983 */ /* 0x000f280000300800 */
[----:B------:R-:W4:Y:S04]  /*6b4d0*/  LDL.LU R239, [R1+0x38c] ;  /* 0x00038c0001ef7983 */ /* 0x000f280000300800 */
[----:B------:R-:W2:Y:S04]  /*6b4e0*/  LDL.LU R228, [R1+0x390] ;  /* 0x0003900001e47983 */ /* 0x000ea80000300800 */
[----:B------:R-:W2:Y:S01]  /*6b4f0*/  LDL.LU R229, [R1+0x394] ;  /* 0x0003940001e57983 */ /* 0x000ea20000300800 */
[----:B-1----:R-:W-:-:S03]  /*6b500*/  IMAD.MOV.U32 R11, RZ, RZ, R22 ;  /* 0x000000ffff0b7224 */ /* 0x002fc600078e0016 */
[----:B------:R-:W2:Y:S01]  /*6b510*/  LDL.LU R230, [R1+0x398] ;  /* 0x0003980001e67983 */ /* 0x000ea20000300800 */
[----:B------:R-:W-:-:S03]  /*6b520*/  MOV R10, R23 ;  /* 0x00000017000a7202 */ /* 0x000fc60000000f00 */
[----:B------:R-:W2:Y:S01]  /*6b530*/  LDL.LU R231, [R1+0x39c] ;  /* 0x00039c0001e77983 */ /* 0x000ea20000300800 */
[----:B------:R-:W-:-:S03]  /*6b540*/  IMAD.MOV.U32 R251, RZ, RZ, R24 ;  /* 0x000000fffffb7224 */ /* 0x000fc600078e0018 */
[----:B------:R-:W2:Y:S01]  /*6b550*/  LDL.LU R20, [R1+0x3c0] ;  /* 0x0003c00001147983 */ /* 0x000ea20000300800 */
[----:B------:R-:W-:-:S03]  /*6b560*/  IMAD.MOV.U32 R250, RZ, RZ, R25 ;  /* 0x000000fffffa7224 */ /* 0x000fc600078e0019 */
        /* <DEDUP_REMOVED lines=73> */
[----:B-1----:R-:W3:Y:S04]  /*6ba00*/  LDL.LU.64 R54, [R1+0x6d40] ;  /* 0x006d400001367983 */ /* 0x002ee80000300a00 */
[----:B------:R-:W2:Y:S01]  /*6ba10*/  LDL.LU.64 R52, [R1+0x6d38] ;  /* 0x006d380001347983 */ /* 0x000ea20000300a00 */
[----:B---3--:R-:W-:-:S15]  /*6ba20*/  HMMA.1688.F32.TF32 R48, R4, R54, R48 ;  /* 0x000000360430723c */ /* 0x008fde0000081030 */
        /* <DEDUP_REMOVED lines=45> */
[----:B-1----:R-:W3:Y:S01]  /*6bd00*/  LDL.LU.64 R22, [R1+0x6cc0] ;  /* 0x006cc00001167983 */ /* 0x002ee20000300a00 */
[C---:B------:R-:W-:Y:S03]  /*6bd10*/  HMMA.1688.F32.TF32 R232, R4.reuse, R234, R228 ;  /* 0x000000ea04e8723c */ /* 0x040fe600000810e4 */
[----:B------:R-:W2:Y:S05]  /*6bd20*/  LDL.LU.64 R20, [R1+0x6cb8] ;  /* 0x006cb80001147983 */ /* 0x000eaa0000300a00 */
[C---:B----4-:R-:W-:Y:S08]  /*6bd30*/  HMMA.1688.F32.TF32 R16, R4.reuse, R18, R236 ;  /* 0x000000120410723c */ /* 0x050ff000000810ec */
[C---:B------:R-:W-:Y:S08]  /*6bd40*/  HMMA.1688.F32.TF32 R8, R4.reuse, R10, R12 ;  /* 0x0000000a0408723c */ /* 0x040ff0000008100c */
[C---:B------:R-:W-:Y:S08]  /*6bd50*/  HMMA.1688.F32.TF32 R248, R4.reuse, R250, R244 ;  /* 0x000000fa04f8723c */ /* 0x040ff000000810f4 */
[----:B---3--:R-:W-:-:S15]  /*6bd60*/  HMMA.1688.F32.TF32 R220, R4, R22, R220 ;  /* 0x0000001604dc723c */ /* 0x008fde00000810dc */
[----:B------:R-:W-:-:S04]  /*6bd70*/  NOP ;  /* 0x0000000000007918 */ /* 0x000fc80000000000 */
[----:B------:R-:W-:Y:S04]  /*6bd80*/  STL.64 [R1+0x1700], R220 ;  /* 0x001700dc01007387 */ /* 0x000fe80000100a00 */
[----:B------:R1:W-:Y:S04]  /*6bd90*/  STL.64 [R1+0x1708], R222 ;  /* 0x001708de01007387 */ /* 0x0003e80000100a00 */
[----:B-1----:R-:W3:Y:S04]  /*6bda0*/  LDL.LU.64 R222, [R1+0x6cb0] ;  /* 0x006cb00001de7983 */ /* 0x002ee80000300a00 */
        /* <DEDUP_REMOVED lines=14> */
[----:B------:R-:W-:Y:S04]  /*6be90*/  STL.64 [R1+0x16d0], R8 ;  /* 0x0016d00801007387 */ /* 0x000fe80000100a00 */
[----:B------:R1:W-:Y:S04]  /*6bea0*/  STL.64 [R1+0x16d8], R10 ;  /* 0x0016d80a01007387 */ /* 0x0003e80000100a00 */
[----:B-1----:R-:W2:Y:S04]  /*6beb0*/  LDL.LU.64 R10, [R1+0x6c58] ;  /* 0x006c5800010a7983 */ /* 0x002ea80000300a00 */
[----:B------:R-:W2:Y:S04]  /*6bec0*/  LDL.LU.64 R8, [R1+0x6c50] ;  /* 0x006c500001087983 */ /* 0x000ea80000300a00 */
[----:B------:R-:W2:Y:S04]  /*6bed0*/  LDL.LU.64 R246, [R1+0x6c48] ;  /* 0x006c480001f67983 */ /* 0x000ea80000300a00 */
[----:B------:R-:W3:Y:S04]  /*6bee0*/  LDL.LU.64 R244, [R1+0x6c40] ;  /* 0x006c400001f47983 */ /* 0x000ee80000300a00 */
[----:B------:R-:W-:Y:S04]  /*6bef0*/  STL.64 [R1+0x16c0], R248 ;  /* 0x0016c0f801007387 */ /* 0x000fe80000100a00 */
[----:B------:R1:W-:Y:S04]  /*6bf00*/  STL.64 [R1+0x16c8], R250 ;  /* 0x0016c8fa01007387 */ /* 0x0003e80000100a00 */
[----:B-1----:R-:W3:Y:S04]  /*6bf10*/  LDL.LU.64 R250, [R1+0x6c38] ;  /* 0x006c380001fa7983 */ /* 0x002ee80000300a00 */
[----:B------:R-:W4:Y:S01]  /*6bf20*/  LDL.LU.64 R248, [R1+0x6c30] ;  /* 0x006c300001f87983 */ /* 0x000f220000300a00 */
[C---:B--2---:R-:W-:Y:S08]  /*6bf30*/  HMMA.1688.F32.TF32 R84, R4.reuse, R246, R84 ;  /* 0x000000f60454723c */ /* 0x044ff00000081054 */
[----:B---3--:R-:W-:-:S15]  /*6bf40*/  HMMA.1688.F32.TF32 R80, R4, R250, R80 ;  /* 0x000000fa0450723c */ /* 0x008fde0000081050 */
[----:B------:R-:W-:-:S04]  /*6bf50*/  NOP ;  /* 0x0000000000007918 */ /* 0x000fc80000000000 */
[----:B------:R-:W-:Y:S04]  /*6bf60*/  STL.64 [R1+0x16b0], R80 ;  /* 0x0016b05001007387 */ /* 0x000fe80000100a00 */
[----:B------:R1:W-:Y:S02]  /*6bf70*/  STL.64 [R1+0x16b8], R82 ;  /* 0x0016b85201007387 */ /* 0x0003e40000100a00 */
[C---:B-1----:R-:W-:Y:S02]  /*6bf80*/  HMMA.1688.F32.TF32 R80, R4.reuse, R10, R116 ;  /* 0x0000000a0450723c */ /* 0x042fe40000081074 */
[----:B------:R-:W-:Y:S04]  /*6bf90*/  STL.64 [R1+0x16a0], R84 ;  /* 0x0016a05401007387 */ /* 0x000fe80000100a00 */
[----:B------:R1:W-:Y:S02]  /*6bfa0*/  STL.64 [R1+0x16a8], R86 ;  /* 0x0016a85601007387 */ /* 0x0003e40000100a00 */
[C---:B------:R-:W-:Y:S08]  /*6bfb0*/  HMMA.1688.F32.TF32 R116, R4.reuse, R14, R120 ;  /* 0x0000000e0474723c */ /* 0x040ff00000081078 */
[----:B-1----:R-:W-:Y:S03]  /*6bfc0*/  HMMA.1688.F32.TF32 R84, R4, R18, R124 ;  /* 0x000000120454723c */ /* 0x002fe6000008107c */
[----:B------:R-:W-:Y:S04]  /*6bfd0*/  STL.64 [R1+0x1690], R80 ;  /* 0x0016905001007387 */ /* 0x000fe80000100a00 */
[----:B------:R1:W-:Y:S01]  /*6bfe0*/  STL.64 [R1+0x1698], R82 ;  /* 0x0016985201007387 */ /* 0x0003e20000100a00 */
[C---:B------:R-:W-:Y:S08]  /*6bff0*/  HMMA.1688.F32.TF32 R4, R240.reuse, R234, R168 ;  /* 0x000000eaf004723c */ /* 0x040ff000000810a8 */
[C---:B-1----:R-:W-:Y:S01]  /*6c000*/  HMMA.1688.F32.TF32 R80, R240.reuse, R238, R128 ;  /* 0x000000eef050723c */ /* 0x042fe20000081080 */
[----:B------:R-:W-:Y:S04]  /*6c010*/  STL.64 [R1+0x1680], R116 ;  /* 0x0016807401007387 */ /* 0x000fe80000100a00 */
[----:B------:R-:W-:Y:S04]  /*6c020*/  STL.64 [R1+0x1688], R118 ;  /* 0x0016887601007387 */ /* 0x000fe80000100a00 */
        /* <DEDUP_REMOVED lines=9> */
[----:B------:R-:W-:Y:S04]  /*6c0c0*/  STL.64 [R1+0x230], R84 ;  /* 0x0002305401007387 */ /* 0x000fe80000100a00 */
[----:B------:R-:W-:Y:S04]  /*6c0d0*/  STL.64 [R1+0x238], R86 ;  /* 0x0002385601007387 */ /* 0x000fe80000100a00 */
[----:B------:R-:W-:Y:S04]  /*6c0e0*/  STL.64 [R1+0x6b68], R222 ;  /* 0x006b68de01007387 */ /* 0x000fe80000100a00 */
[----:B------:R-:W-:Y:S04]  /*6c0f0*/  STL.64 [R1+0x220], R80 ;  /* 0x0002205001007387 */ /* 0x000fe80000100a00 */
[----:B------:R-:W-:Y:S04]  /*6c100*/  STL.64 [R1+0x228], R82 ;  /* 0x0002285201007387 */ /* 0x000fe80000100a00 */
[----:B----4-:R-:W-:Y:S04]  /*6c110*/  STL.64 [R1+0x6b60], R220 ;  /* 0x006b60dc01007387 */ /* 0x010fe80000100a00 */
[----:B------:R-:W-:Y:S04]  /*6c120*/  STL.64 [R1+0x210], R4 ;  /* 0x0002100401007387 */ /* 0x000fe80000100a00 */
[----:B------:R1:W-:Y:S02]  /*6c130*/  STL.64 [R1+0x218], R6 ;  /* 0x0002180601007387 */ /* 0x0003e40000100a00 */
[----:B-1----:R-:W-:Y:S02]  /*6c140*/  HMMA.1688.F32.TF32 R4, R240, R218, R184 ;  /* 0x000000daf004723c */ /* 0x002fe400000810b8 */
[----:B------:R-:W-:Y:S04]  /*6c150*/  STL.64 [R1+0x6b58], R218 ;  /* 0x006b58da01007387 */ /* 0x000fe80000100a00 */
[----:B------:R-:W-:-:S13]  /*6c160*/  STL.64 [R1+0x6b50], R216 ;  /* 0x006b50d801007387 */ /* 0x000fda0000100a00 */
[----:B------:R-:W-:Y:S04]  /*6c170*/  STL.64 [R1+0x200], R4 ;  /* 0x0002000401007387 */ /* 0x000fe80000100a00 */
[----:B------:R1:W-:Y:S04]  /*6c180*/  STL.64 [R1+0x208], R6 ;  /* 0x0002080601007387 */ /* 0x0003e80000100a00 */
[----:B------:R-:W2:Y:S01]  /*6c190*/  LDL.LU R124, [R1+0xc00] ;  /* 0x000c0000017c7983 */ /* 0x000ea20000300800 */
[----:B-1----:R-:W-:-:S15]  /*6c1a0*/  HMMA.1688.F32.TF32 R4, R240, R214, R188 ;  /* 0x000000d6f004723c */ /* 0x002fde00000810bc */
[----:B------:R-:W-:-:S04]  /*6c1b0*/  NOP ;  /* 0x0000000000007918 */ /* 0x000fc80000000000 */
[----:B------:R1:W-:Y:S04]  /*6c1c0*/  STL.64 [R1+0x1f0], R4 ;  /* 0x0001f00401007387 */ /* 0x0003e80000100a00 */
[----:B------:R3:W-:Y:S04]  /*6c1d0*/  STL.64 [R1+0x1f8], R6 ;  /* 0x0001f80601007387 */ /* 0x0007e80000100a00 */
[----:B------:R-:W2:Y:S04]  /*6c1e0*/  LDL.LU R125, [R1+0xc04] ;  /* 0x000c0400017d7983 */ /* 0x000ea80000300800 */
[----:B------:R-:W2:Y:S04]  /*6c1f0*/  LDL.LU R126, [R1+0xc08] ;  /* 0x000c0800017e7983 */ /* 0x000ea80000300800 */
        /* <DEDUP_REMOVED lines=23> */
[----:B---3--:R-:W2:Y:S04]  /*6c370*/  LDL.LU R6, [R1+0xac8] ;  /* 0x000ac80001067983 */ /* 0x008ea80000300800 */
        /* <DEDUP_REMOVED lines=33> */
[C---:B--2---:R-:W-:Y:S08]  /*6c590*/  HMMA.1688.F32.TF32 R4, R240.reuse, R210, R4 ;  /* 0x000000d2f004723c */ /* 0x044ff00000081004 */
[C---:B------:R-:W-:Y:S11]  /*6c5a0*/  HMMA.1688.F32.TF32 R80, R240.reuse, R206, R80 ;  /* 0x000000cef050723c */ /* 0x040ff60000081050 */
[----:B------:R-:W-:Y:S04]  /*6c5b0*/  STL.64 [R1+0x1e0], R4 ;  /* 0x0001e00401007387 */ /* 0x000fe80000100a00 */
[----:B------:R3:W-:Y:S02]  /*6c5c0*/  STL.64 [R1+0x1e8], R6 ;  /* 0x0001e80601007387 */ /* 0x0007e40000100a00 */
[C---:B---3--:R-:W-:Y:S02]  /*6c5d0*/  HMMA.1688.F32.TF32 R4, R240.reuse, R202, R116 ;  /* 0x000000caf004723c */ /* 0x048fe40000081074 */
[----:B------:R1:W-:Y:S04]  /*6c5e0*/  STL.64 [R1+0x1d0], R80 ;  /* 0x0001d05001007387 */ /* 0x0003e80000100a00 */
[----:B------:R2:W-:Y:S04]  /*6c5f0*/  STL.64 [R1+0x1d8], R82 ;  /* 0x0001d85201007387 */ /* 0x0005e80000100a00 */
[----:B-1----:R-:W3:Y:S09]  /*6c600*/  LDL.LU R80, [R1+0xc30] ;  /* 0x000c300001507983 */ /* 0x002ef20000300800 */
[----:B------:R1:W-:Y:S01]  /*6c610*/  STL.64 [R1+0x1c0], R4 ;  /* 0x0001c00401007387 */ /* 0x0003e20000100a00 */
[C---:B----4-:R-:W-:Y:S03]  /*6c620*/  HMMA.1688.F32.TF32 R84, R240.reuse, R198, R84 ;  /* 0x000000c6f054723c */ /* 0x050fe60000081054 */
[----:B------:R4:W-:Y:S04]  /*6c630*/  STL.64 [R1+0x1c8], R6 ;  /* 0x0001c80601007387 */ /* 0x0009e80000100a00 */
[----:B------:R-:W3:Y:S04]  /*6c640*/  LDL.LU R81, [R1+0xc34] ;  /* 0x000c340001517983 */ /* 0x000ee80000300800 */
[----:B--2---:R-:W3:Y:S04]  /*6c650*/  LDL.LU R82, [R1+0xc38] ;  /* 0x000c380001527983 */ /* 0x004ee80000300800 */
[----:B------:R-:W3:Y:S01]  /*6c660*/  LDL.LU R83, [R1+0xc3c] ;  /* 0x000c3c0001537983 */ /* 0x000ee20000300800 */
[C---:B------:R-:W-:Y:S03]  /*6c670*/  HMMA.1688.F32.TF32 R188, R240.reuse, R194, R188 ;  /* 0x000000c2f0bc723c */ /* 0x040fe600000810bc */
        /* <DEDUP_REMOVED lines=8> */
[----:B------:R1:W-:Y:S04]  /*6c700*/  STL.64 [R1+0x1b0], R84 ;  /* 0x0001b05401007387 */ /* 0x0003e80000100a00 */
[----:B------:R1:W-:Y:S04]  /*6c710*/  STL.64 [R1+0x1b8], R86 ;  /* 0x0001b85601007387 */ /* 0x0003e80000100a00 */
[----:B-1----:R-:W2:Y:S04]  /*6c720*/  LDL.LU R84, [R1+0xc50] ;  /* 0x000c500001547983 */ /* 0x002ea80000300800 */
[----:B------:R-:W2:Y:S04]  /*6c730*/  LDL.LU R85, [R1+0xc54] ;  /* 0x000c540001557983 */ /* 0x000ea80000300800 */
[----:B------:R-:W2:Y:S04]  /*6c740*/  LDL.LU R86, [R1+0xc58] ;  /* 0x000c580001567983 */ /* 0x000ea80000300800 */
[----:B------:R-:W2:Y:S04]  /*6c750*/  LDL.LU R87, [R1+0xc5c] ;  /* 0x000c5c0001577983 */ /* 0x000ea80000300800 */
        /* <DEDUP_REMOVED lines=37> */
[----:B------:R1:W-:Y:S02]  /*6c9b0*/  STL.64 [R1+0x148], R218 ;  /* 0x000148da01007387 */ /* 0x0003e40000100a00 */
[C---:B-1----:R-:W-:Y:S08]  /*6c9c0*/  HMMA.1688.F32.TF32 R216, R240.reuse, R166, R220 ;  /* 0x000000a6f0d8723c */ /* 0x042ff000000810dc */
[C---:B------:R-:W-:Y:S11]  /*6c9d0*/  HMMA.1688.F32.TF32 R220, R240.reuse, R162, R120 ;  /* 0x000000a2f0dc723c */ /* 0x040ff60000081078 */
[----:B------:R-:W-:Y:S01]  /*6c9e0*/  STL.64 [R1+0x130], R216 ;  /* 0x000130d801007387 */ /* 0x000fe20000100a00 */
[C---:B------:R-:W-:Y:S03]  /*6c9f0*/  HMMA.1688.F32.TF32 R120, R240.reuse, R154, R128 ;  /* 0x0000009af078723c */ /* 0x040fe60000081080 */
[----:B------:R1:W-:Y:S05]  /*6ca00*/  STL.64 [R1+0x138], R218 ;  /* 0x000138da01007387 */ /* 0x0003ea0000100a00 */
[C---:B-1----:R-:W-:Y:S01]  /*6ca10*/  HMMA.1688.F32.TF32 R216, R240.reuse, R158, R124 ;  /* 0x0000009ef0d8723c */ /* 0x042fe2000008107c */
[----:B------:R-:W-:Y:S04]  /*6ca20*/  STL.64 [R1+0x120], R220 ;  /* 0x000120dc01007387 */ /* 0x000fe80000100a00 */
[----:B------:R-:W-:Y:S04]  /*6ca30*/  STL.64 [R1+0x128], R222 ;  /* 0x000128de01007387 */ /* 0x000fe80000100a00 */
[----:B------:R-:W2:Y:S10]  /*6ca40*/  LDL.LU R124, [R1+0xc70] ;  /* 0x000c7000017c7983 */ /* 0x000eb40000300800 */
[----:B------:R-:W-:Y:S04]  /*6ca50*/  STL.64 [R1+0x110], R216 ;  /* 0x000110d801007387 */ /* 0x000fe80000100a00 */
        /* <DEDUP_REMOVED lines=9> */
[----:B------:R-:W2:Y:S01]  /*6caf0*/  LDL.LU R131, [R1+0xc6c] ;  /* 0x000c6c0001837983 */ /* 0x000ea20000300800 */
[C---:B-1----:R-:W-:Y:S03]  /*6cb00*/  HMMA.1688.F32.TF32 R216, R240.reuse, R150, R4 ;  /* 0x00000096f0d8723c */ /* 0x042fe60000081004 */
[----:B------:R-:W2:Y:S04]  /*6cb10*/  LDL.LU R120, [R1+0xc80] ;  /* 0x000c800001787983 */ /* 0x000ea80000300800 */
[----:B------:R-:W2:Y:S01]  /*6cb20*/  LDL.LU R121, [R1+0xc84] ;  /* 0x000c840001797983 */ /* 0x000ea20000300800 */
[C---:B---3--:R-:W-:Y:S03]  /*6cb30*/  HMMA.1688.F32.TF32 R80, R240.reuse, R146, R80 ;  /* 0x00000092f050723c */ /* 0x048fe60000081050 */
[----:B------:R-:W3:Y:S04]  /*6cb40*/  LDL.LU R122, [R1+0xc88] ;  /* 0x000c8800017a7983 */ /* 0x000ee80000300800 */
[----:B------:R-:W3:Y:S01]  /*6cb50*/  LDL.LU R123, [R1+0xc8c] ;  /* 0x000c8c00017b7983 */ /* 0x000ee20000300800 */
[C---:B----4-:R-:W-:Y:S03]  /*6cb60*/  HMMA.1688.F32.TF32 R4, R240.reuse, R142, R116 ;  /* 0x0000008ef004723c */ /* 0x050fe60000081074 */
[----:B------:R-:W-:Y:S04]  /*6cb70*/  STL.64 [R1+0xf0], R216 ;  /* 0x0000f0d801007387 */ /* 0x000fe80000100a00 */
[----:B------:R-:W-:Y:S04]  /*6cb80*/  STL.64 [R1+0xf8], R218 ;  /* 0x0000f8da01007387 */ /* 0x000fe80000100a00 */
[----:B------:R-:W4:Y:S04]  /*6cb90*/  LDL.LU R116, [R1+0xc90] ;  /* 0x000c900001747983 */ /* 0x000f280000300800 */
[----:B------:R-:W-:Y:S04]  /*6cba0*/  STL.64 [R1+0xe0], R80 ;  /* 0x0000e05001007387 */ /* 0x000fe80000100a00 */
[----:B------:R1:W-:Y:S02]  /*6cbb0*/  STL.64 [R1+0xe8], R82 ;  /* 0x0000e85201007387 */ /* 0x0003e40000100a00 */
[C---:B-1----:R-:W-:Y:S02]  /*6cbc0*/  HMMA.1688.F32.TF32 R80, R240.reuse, R138, R84 ;  /* 0x0000008af050723c */ /* 0x042fe40000081054 */
[----:B------:R1:W-:Y:S04]  /*6cbd0*/  STL.64 [R1+0xd0], R4 ;  /* 0x0000d00401007387 */ /* 0x0003e80000100a00 */
[----:B------:R1:W-:Y:S04]  /*6cbe0*/  STL.64 [R1+0xd8], R6 ;  /* 0x0000d80601007387 */ /* 0x0003e80000100a00 */
[----:B------:R-:W4:Y:S04]  /*6cbf0*/  LDL.LU R117, [R1+0xc94] ;  /* 0x000c940001757983 */ /* 0x000f280000300800 */
[----:B------:R-:W4:Y:S04]  /*6cc00*/  LDL.LU R118, [R1+0xc98] ;  /* 0x000c980001767983 */ /* 0x000f280000300800 */
[----:B------:R-:W4:Y:S04]  /*6cc10*/  LDL.LU R119, [R1+0xc9c] ;  /* 0x000c9c0001777983 */ /* 0x000f280000300800 */
[----:B-1----:R-:W3:Y:S04]  /*6cc20*/  LDL.LU R4, [R1+0xcc0] ;  /* 0x000cc00001047983 */ /* 0x002ee80000300800 */
        /* <DEDUP_REMOVED lines=37> */
[----:B-1----:R-:W4:Y:S04]  /*6ce80*/  LDL.LU.64 R122, [R1+0x6ba8] ;  /* 0x006ba800017a7983 */ /* 0x002f280000300a00 */
[----:B------:R-:W3:Y:S04]  /*6ce90*/  LDL.LU.64 R120, [R1+0x6ba0] ;  /* 0x006ba00001787983 */ /* 0x000ee80000300a00 */
[----:B------:R-:W-:Y:S04]  /*6cea0*/  STL.64 [R1+0x6b48], R126 ;  /* 0x006b487e01007387 */ /* 0x000fe80000100a00 */
[----:B--2---:R1:W-:Y:S04]  /*6ceb0*/  STL.64 [R1+0x6b40], R124 ;  /* 0x006b407c01007387 */ /* 0x0043e80000100a00 */
[----:B-1----:R-:W2:Y:S04]  /*6cec0*/  LDL.LU R124, [R1+0xcb0] ;  /* 0x000cb000017c7983 */ /* 0x002ea80000300800 */
[----:B------:R-:W2:Y:S04]  /*6ced0*/  LDL.LU R125, [R1+0xcb4] ;  /* 0x000cb400017d7983 */ /* 0x000ea80000300800 */
[----:B------:R-:W2:Y:S04]  /*6cee0*/  LDL.LU R126, [R1+0xcb8] ;  /* 0x000cb800017e7983 */ /* 0x000ea80000300800 */
[----:B------:R-:W2:Y:S01]  /*6cef0*/  LDL.LU R127, [R1+0xcbc] ;  /* 0x000cbc00017f7983 */ /* 0x000ea20000300800 */
[----:B----4-:R-:W-:-:S15]  /*6cf00*/  HMMA.1688.F32.TF32 R116, R240, R122, R116 ;  /* 0x0000007af074723c */ /* 0x010fde0000081074 */
[----:B------:R-:W-:-:S04]  /*6cf10*/  NOP ;  /* 0x0000000000007918 */ /* 0x000fc80000000000 */
[----:B------:R-:W-:Y:S04]  /*6cf20*/  STL.64 [R1+0x70], R116 ;  /* 0x0000707401007387 */ /* 0x000fe80000100a00 */
[----:B------:R1:W-:Y:S04]  /*6cf30*/  STL.64 [R1+0x78], R118 ;  /* 0x0000787601007387 */ /* 0x0003e80000100a00 */
[----:B-1----:R-:W4:Y:S04]  /*6cf40*/  LDL.LU.64 R118, [R1+0x6b98] ;  /* 0x006b980001767983 */ /* 0x002f280000300a00 */
[----:B------:R-:W2:Y:S04]  /*6cf50*/  LDL.LU.64 R116, [R1+0x6b90] ;  /* 0x006b900001747983 */ /* 0x000ea80000300a00 */
[----:B------:R-:W-:Y:S04]  /*6cf60*/  STL.64 [R1+0x6b38], R122 ;  /* 0x006b387a01007387 */ /* 0x000fe80000100a00 */
[----:B---3--:R1:W-:Y:S04]  /*6cf70*/  STL.64 [R1+0x6b30], R120 ;  /* 0x006b307801007387 */ /* 0x0083e80000100a00 */
[----:B-1----:R-:W3:Y:S04]  /*6cf80*/  LDL.LU R120, [R1+0xca0] ;  /* 0x000ca00001787983 */ /* 0x002ee80000300800 */
[----:B------:R-:W3:Y:S04]  /*6cf90*/  LDL.LU R121, [R1+0xca4] ;  /* 0x000ca40001797983 */ /* 0x000ee80000300800 */
[----:B------:R-:W3:Y:S04]  /*6cfa0*/  LDL.LU R122, [R1+0xca8] ;  /* 0x000ca800017a7983 */ /* 0x000ee80000300800 */
[----:B------:R-:W3:Y:S01]  /*6cfb0*/  LDL.LU R123, [R1+0xcac] ;  /* 0x000cac00017b7983 */ /* 0x000ee20000300800 */
[C---:B------:R-:W-:Y:S08]  /*6cfc0*/  HMMA.1688.F32.TF32 R4, R240.reuse, R110, R4 ;  /* 0x0000006ef004723c */ /* 0x040ff00000081004 */
[C---:B------:R-:W-:Y:S01]  /*6cfd0*/  HMMA.1688.F32.TF32 R80, R240.reuse, R98, R80 ;  /* 0x00000062f050723c */ /* 0x040fe20000081050 */
[----:B----4-:R-:W-:Y:S04]  /*6cfe0*/  STL.64 [R1+0x6b28], R118 ;  /* 0x006b287601007387 */ /* 0x010fe80000100a00 */
[----:B--2---:R1:W-:Y:S03]  /*6cff0*/  STL.64 [R1+0x6b20], R116 ;  /* 0x006b207401007387 */ /* 0x0043e60000100a00 */
[C---:B---3--:R-:W-:Y:S08]  /*6d000*/  HMMA.1688.F32.TF32 R120, R240.reuse, R118, R120 ;  /* 0x00000076f078723c */ /* 0x048ff00000081078 */
[C---:B-1----:R-:W-:Y:S11]  /*6d010*/  HMMA.1688.F32.TF32 R116, R240.reuse, R114, R124 ;  /* 0x00000072f074723c */ /* 0x042ff6000008107c */
[----:B------:R-:W-:Y:S04]  /*6d020*/  STL.64 [R1+0x60], R120 ;  /* 0x0000607801007387 */ /* 0x000fe80000100a00 */
[----:B------:R-:W-:Y:S04]  /*6d030*/  STL.64 [R1+0x68], R122 ;  /* 0x0000687a01007387 */ /* 0x000fe80000100a00 */
[----:B------:R-:W-:Y:S04]  /*6d040*/  STL.64 [R1+0x6b18], R114 ;  /* 0x006b187201007387 */ /* 0x000fe80000100a00 */
[----:B------:R-:W-:Y:S04]  /*6d050*/  STL.64 [R1+0x6b10], R112 ;  /* 0x006b107001007387 */ /* 0x000fe80000100a00 */
        /* <DEDUP_REMOVED lines=8> */
[----:B------:R1:W-:Y:S04]  /*6d0e0*/  STL.64 [R1+0x6af0], R104 ;  /* 0x006af06801007387 */ /* 0x0003e80000100a00 */
[----:B------:R-:W-:Y:S04]  /*6d0f0*/  LDS R4, [R224+UR10+0x40880] ;  /* 0x0408800ae0047984 */ /* 0x000fe80008000800 */
[----:B------:R-:W-:Y:S01]  /*6d100*/  LDS R6, [R224+UR10+0x40c80] ;  /* 0x040c800ae0067984 */ /* 0x000fe20008000800 */
[C---:B-1----:R-:W-:Y:S03]  /*6d110*/  HMMA.1688.F32.TF32 R104, R240.reuse, R102, R220 ;  /* 0x00000066f068723c */ /* 0x042fe600000810dc */
[----:B------:R-:W-:Y:S04]  /*6d120*/  LDS R5, [R225+UR10+0x40880] ;  /* 0x0408800ae1057984 */ /* 0x000fe80008000800 */
        /* <DEDUP_REMOVED lines=10> */
[----:B------:R-:W2:Y:S04]  /*6d1d0*/  LDL.LU R220, [R1+0xdf0] ;  /* 0x000df00001dc7983 */ /* 0x000ea80000300800 */
[----:B------:R-:W3:Y:S01]  /*6d1e0*/  LDS R7, [R225+UR10+0x40c80] ;  /* 0x040c800ae1077984 */ /* 0x000ee20008000800 */
[----:B-1----:R-:W-:-:S15]  /*6d1f0*/  HMMA.1688.F32.TF32 R80, R240, R94, R84 ;  /* 0x0000005ef050723c */ /* 0x002fde0000081054 */
        /* <DEDUP_REMOVED lines=26> */
[----:B-1----:R-:W3:Y:S04]  /*6d3a0*/  LDL.LU R80, [R1+0xd20] ;  /* 0x000d200001507983 */ /* 0x002ee80000300800 */
[----:B------:R-:W3:Y:S04]  /*6d3b0*/  LDL.LU R81, [R1+0xd24] ;  /* 0x000d240001517983 */ /* 0x000ee80000300800 */
[----:B----4-:R-:W3:Y:S04]  /*6d3c0*/  LDL.LU R82, [R1+0xd28] ;  /* 0x000d280001527983 */ /* 0x010ee80000300800 */
[----:B------:R-:W3:Y:S04]  /*6d3d0*/  LDL.LU R83, [R1+0xd2c] ;  /* 0x000d2c0001537983 */ /* 0x000ee80000300800 */
[----:B------:R-:W4:Y:S04]  /*6d3e0*/  LDL.LU R96, [R1+0xd60] ;  /* 0x000d600001607983 */ /* 0x000f280000300800 */
[----:B------:R-:W4:Y:S04]  /*6d3f0*/  LDL.LU R97, [R1+0xd64] ;  /* 0x000d640001617983 */ /* 0x000f280000300800 */
[----:B------:R-:W4:Y:S04]  /*6d400*/  LDL.LU R98, [R1+0xd68] ;  /* 0x000d680001627983 */ /* 0x000f280000300800 */
[----:B------:R-:W4:Y:S04]  /*6d410*/  LDL.LU R99, [R1+0xd6c] ;  /* 0x000d6c0001637983 */ /* 0x000f280000300800 */
        /* <DEDUP_REMOVED lines=18> */
[----:B-1----:R-:W3:Y:S04]  /*6d540*/  LDL.LU R92, [R1+0xd50] ;  /* 0x000d5000015c7983 */ /* 0x002ee80000300800 */
[----:B------:R-:W3:Y:S04]  /*6d550*/  LDL.LU R93, [R1+0xd54] ;  /* 0x000d5400015d7983 */ /* 0x000ee80000300800 */
[----:B------:R-:W3:Y:S04]  /*6d560*/  LDL.LU R94, [R1+0xd58] ;  /* 0x000d5800015e7983 */ /* 0x000ee80000300800 */
[----:B------:R-:W3:Y:S01]  /*6d570*/  LDL.LU R95, [R1+0xd5c] ;  /* 0x000d5c00015f7983 */ /* 0x000ee20000300800 */
[----:B--2---:R-:W-:-:S15]  /*6d580*/  HMMA.1688.F32.TF32 R84, R240, R90, R84 ;  /* 0x0000005af054723c */ /* 0x004fde0000081054 */
[----:B------:R-:W-:-:S04]  /*6d590*/  NOP ;  /* 0x0000000000007918 */ /* 0x000fc80000000000 */
[----:B------:R-:W-:Y:S04]  /*6d5a0*/  STL.64 [R1+0x3c0], R84 ;  /* 0x0003c05401007387 */ /* 0x000fe80000100a00 */
[----:B------:R1:W-:Y:S04]  /*6d5b0*/  STL.64 [R1+0x3c8], R86 ;  /* 0x0003c85601007387 */ /* 0x0003e80000100a00 */
[----:B-1----:R-:W3:Y:S04]  /*6d5c0*/  LDL.LU.64 R86, [R1+0x6b88] ;  /* 0x006b880001567983 */ /* 0x002ee80000300a00 */
[----:B------:R-:W2:Y:S04]  /*6d5d0*/  LDL.LU.64 R84, [R1+0x6b80] ;  /* 0x006b800001547983 */ /* 0x000ea80000300a00 */
[----:B------:R-:W-:Y:S04]  /*6d5e0*/  STL.64 [R1+0x6ab8], R90 ;  /* 0x006ab85a01007387 */ /* 0x000fe80000100a00 */
[----:B------:R1:W-:Y:S04]  /*6d5f0*/  STL.64 [R1+0x6ab0], R88 ;  /* 0x006ab05801007387 */ /* 0x0003e80000100a00 */
[----:B-1----:R-:W2:Y:S04]  /*6d600*/  LDL.LU R88, [R1+0xd40] ;  /* 0x000d400001587983 */ /* 0x002ea80000300800 */
[----:B------:R-:W2:Y:S04]  /*6d610*/  LDL.LU R89, [R1+0xd44] ;  /* 0x000d440001597983 */ /* 0x000ea80000300800 */
[----:B------:R-:W2:Y:S04]  /*6d620*/  LDL.LU R90, [R1+0xd48] ;  /* 0x000d4800015a7983 */ /* 0x000ea80000300800 */
[----:B------:R-:W2:Y:S01]  /*6d630*/  LDL.LU R91, [R1+0xd4c] ;  /* 0x000d4c00015b7983 */ /* 0x000ea20000300800 */
[----:B---3--:R-:W-:-:S15]  /*6d640*/  HMMA.1688.F32.TF32 R80, R240, R86, R80 ;  /* 0x00000056f050723c */ /* 0x008fde0000081050 */
[----:B------:R-:W-:-:S04]  /*6d650*/  NOP ;  /* 0x0000000000007918 */ /* 0x000fc80000000000 */
[----:B------:R-:W-:Y:S04]  /*6d660*/  STL.64 [R1+0x3b0], R80 ;  /* 0x0003b05001007387 */ /* 0x000fe80000100a00 */
[----:B------:R1:W-:Y:S04]  /*6d670*/  STL.64 [R1+0x3b8], R82 ;  /* 0x0003b85201007387 */ /* 0x0003e80000100a00 */
[----:B-1----:R-:W3:Y:S04]  /*6d680*/  LDL.LU.64 R82, [R1+0x6b78] ;  /* 0x006b780001527983 */ /* 0x002ee80000300a00 */
[----:B------:R-:W4:Y:S04]  /*6d690*/  LDL.LU.64 R80, [R1+0x6b70] ;  /* 0x006b700001507983 */ /* 0x000f280000300a00 */
[----:B------:R-:W-:Y:S04]  /*6d6a0*/  STL.64 [R1+0x6aa8], R86 ;  /* 0x006aa85601007387 */ /* 0x000fe80000100a00 */
[----:B--2---:R1:W-:Y:S04]  /*6d6b0*/  STL.64 [R1+0x6aa0], R84 ;  /* 0x006aa05401007387 */ /* 0x0043e80000100a00 */
[----:B-1----:R-:W2:Y:S04]  /*6d6c0*/  LDL.LU R84, [R1+0xd30] ;  /* 0x000d300001547983 */ /* 0x002ea80000300800 */
[----:B------:R-:W2:Y:S04]  /*6d6d0*/  LDL.LU R85, [R1+0xd34] ;  /* 0x000d340001557983 */ /* 0x000ea80000300800 */
[----:B------:R-:W2:Y:S04]  /*6d6e0*/  LDL.LU R86, [R1+0xd38] ;  /* 0x000d380001567983 */ /* 0x000ea80000300800 */
[----:B------:R-:W2:Y:S04]  /*6d6f0*/  LDL.LU R87, [R1+0xd3c] ;  /* 0x000d3c0001577983 */ /* 0x000ea80000300800 */
[----:B---3--:R-:W-:Y:S04]  /*6d700*/  STL.64 [R1+0x6a98], R82 ;  /* 0x006a985201007387 */ /* 0x008fe80000100a00 */
[----:B----4-:R1:W-:Y:S01]  /*6d710*/  STL.64 [R1+0x6a90], R80 ;  /* 0x006a905001007387 */ /* 0x0103e20000100a00 */
[C---:B--2---:R-:W-:Y:S08]  /*6d720*/  HMMA.1688.F32.TF32 R84, R240.reuse, R82, R84 ;  /* 0x00000052f054723c */ /* 0x044ff00000081054 */
[C---:B-1----:R-:W-:Y:S11]  /*6d730*/  HMMA.1688.F32.TF32 R80, R240.reuse, R78, R88 ;  /* 0x0000004ef050723c */ /* 0x042ff60000081058 */
        /* <DEDUP_REMOVED lines=8> */
[----:B------:R1:W-:Y:S05]  /*6d7c0*/  STL.64 [R1+0x6a70], R72 ;  /* 0x006a704801007387 */ /* 0x0003ea0000100a00 */
        /* <DEDUP_REMOVED lines=17> */
[----:B------:R1:W-:Y:S01]  /*6d8e0*/  STL.64 [R1+0x358], R66 ;  /* 0x0003584201007387 */ /* 0x0003e20000100a00 */
[C---:B------:R-:W-:Y:S08]  /*6d8f0*/  HMMA.1688.F32.TF32 R68, R240.reuse, R54, R112 ;  /* 0x00000036f044723c */ /* 0x040ff00000081070 */
[C---:B-1----:R-:W-:Y:S01]  /*6d900*/  HMMA.1688.F32.TF32 R64, R240.reuse, R50, R116 ;  /* 0x00000032f040723c */ /* 0x042fe20000081074 */
[----:B------:R-:W-:Y:S04]  /*6d910*/  STL.64 [R1+0x340], R60 ;  /* 0x0003403c01007387 */ /* 0x000fe80000100a00 */
[----:B------:R1:W-:Y:S03]  /*6d920*/  STL.64 [R1+0x348], R62 ;  /* 0x0003483e01007387 */ /* 0x0003e60000100a00 */
[C---:B-1----:R-:W-:Y:S03]  /*6d930*/  HMMA.1688.F32.TF32 R60, R240.reuse, R46, R120 ;  /* 0x0000002ef03c723c */ /* 0x042fe60000081078 */
[----:B------:R-:W-:Y:S04]  /*6d940*/  STL.64 [R1+0x330], R68 ;  /* 0x0003304401007387 */ /* 0x000fe80000100a00 */
[----:B------:R1:W-:Y:S04]  /*6d950*/  STL.64 [R1+0x338], R70 ;  /* 0x0003384601007387 */ /* 0x0003e80000100a00 */
        /* <DEDUP_REMOVED lines=41> */
[----:B----4-:R-:W3:Y:S04]  /*6dbf0*/  LDL.LU R60, [R1+0xe00] ;  /* 0x000e0000013c7983 */ /* 0x010ee80000300800 */
[----:B------:R-:W3:Y:S04]  /*6dc00*/  LDL.LU R61, [R1+0xe04] ;  /* 0x000e0400013d7983 */ /* 0x000ee80000300800 */
[----:B------:R-:W3:Y:S04]  /*6dc10*/  LDL.LU R62, [R1+0xe08] ;  /* 0x000e0800013e7983 */ /* 0x000ee80000300800 */
[----:B------:R-:W3:Y:S04]  /*6dc20*/  LDL.LU R63, [R1+0xe0c] ;  /* 0x000e0c00013f7983 */ /* 0x000ee80000300800 */
[----:B------:R-:W4:Y:S04]  /*6dc30*/  LDL.LU R68, [R1+0xe20] ;  /* 0x000e200001447983 */ /* 0x000f280000300800 */
[----:B------:R-:W4:Y:S04]  /*6dc40*/  LDL.LU R69, [R1+0xe24] ;  /* 0x000e240001457983 */ /* 0x000f280000300800 */
[----:B------:R-:W4:Y:S04]  /*6dc50*/  LDL.LU R70, [R1+0xe28] ;  /* 0x000e280001467983 */ /* 0x000f280000300800 */
[----:B------:R-:W4:Y:S04]  /*6dc60*/  LDL.LU R71, [R1+0xe2c] ;  /* 0x000e2c0001477983 */ /* 0x000f280000300800 */
[----:B------:R-:W2:Y:S04]  /*6dc70*/  LDL.LU.64 R78, [R1+0x38] ;  /* 0x00003800014e7983 */ /* 0x000ea80000300a00 */
[----:B------:R-:W2:Y:S04]  /*6dc80*/  LDL.LU.64 R86, [R1+0x28] ;  /* 0x0000280001567983 */ /* 0x000ea80000300a00 */
[----:B------:R-:W2:Y:S04]  /*6dc90*/  LDL.LU R88, [R1+0xe50] ;  /* 0x000e500001587983 */ /* 0x000ea80000300800 */
[----:B------:R-:W2:Y:S04]  /*6dca0*/  LDL.LU R89, [R1+0xe54] ;  /* 0x000e540001597983 */ /* 0x000ea80000300800 */
[----:B------:R-:W4:Y:S04]  /*6dcb0*/  LDL.LU R90, [R1+0xe58] ;  /* 0x000e5800015a7983 */ /* 0x000f280000300800 */
[----:B------:R-:W4:Y:S04]  /*6dcc0*/  LDL.LU R91, [R1+0xe5c] ;  /* 0x000e5c00015b7983 */ /* 0x000f280000300800 */
[----:B------:R-:W4:Y:S04]  /*6dcd0*/  LDL.LU.64 R94, [R1+0x18] ;  /* 0x00001800015e7983 */ /* 0x000f280000300a00 */
[----:B------:R-:W4:Y:S04]  /*6dce0*/  LDL.LU.64 R102, [R1+0x8] ;  /* 0x0000080001667983 */ /* 0x000f280000300a00 */
        /* <DEDUP_REMOVED lines=18> */
[----:B---3--:R-:W-:-:S15]  /*6de10*/  HMMA.1688.F32.TF32 R60, R240, R30, R60 ;  /* 0x0000001ef03c723c */ /* 0x008fde000008103c */
[----:B------:R-:W-:-:S04]  /*6de20*/  NOP ;  /* 0x0000000000007918 */ /* 0x000fc80000000000 */
[----:B------:R-:W-:Y:S04]  /*6de30*/  STL.64 [R1+0x2d0], R60 ;  /* 0x0002d03c01007387 */ /* 0x000fe80000100a00 */
[----:B------:R2:W-:Y:S02]  /*6de40*/  STL.64 [R1+0x2d8], R62 ;  /* 0x0002d83e01007387 */ /* 0x0005e40000100a00 */
[C---:B--2---:R-:W-:Y:S08]  /*6de50*/  HMMA.1688.F32.TF32 R60, R240.reuse, R26, R64 ;  /* 0x0000001af03c723c */ /* 0x044ff00000081040 */
[C---:B----4-:R-:W-:Y:S11]  /*6de60*/  HMMA.1688.F32.TF32 R64, R240.reuse, R22, R68 ;  /* 0x00000016f040723c */ /* 0x050ff60000081044 */
[----:B------:R-:W-:Y:S04]  /*6de70*/  STL.64 [R1+0x2c0], R60 ;  /* 0x0002c03c01007387 */ /* 0x000fe80000100a00 */
[----:B------:R1:W-:Y:S02]  /*6de80*/  STL.64 [R1+0x2c8], R62 ;  /* 0x0002c83e01007387 */ /* 0x0003e40000100a00 */
[----:B-1----:R-:W-:Y:S02]  /*6de90*/  HMMA.1688.F32.TF32 R60, R240, R78, R72 ;  /* 0x0000004ef03c723c */ /* 0x002fe40000081048 */
[----:B------:R-:W-:Y:S04]  /*6dea0*/  STL.64 [R1+0x2b0], R64 ;  /* 0x0002b04001007387 */ /* 0x000fe80000100a00 */
[----:B------:R-:W-:-:S13]  /*6deb0*/  STL.64 [R1+0x2b8], R66 ;  /* 0x0002b84201007387 */ /* 0x000fda0000100a00 */
[----:B------:R-:W-:Y:S04]  /*6dec0*/  STL.64 [R1+0x2a0], R60 ;  /* 0x0002a03c01007387 */ /* 0x000fe80000100a00 */
[----:B------:R1:W-:Y:S02]  /*6ded0*/  STL.64 [R1+0x2a8], R62 ;  /* 0x0002a83e01007387 */ /* 0x0003e40000100a00 */
[----:B-1----:R-:W-:-:S15]  /*6dee0*/  HMMA.1688.F32.TF32 R60, R240, R86, R80 ;  /* 0x00000056f03c723c */ /* 0x002fde0000081050 */
[----:B------:R-:W-:-:S04]  /*6def0*/  NOP ;  /* 0x0000000000007918 */ /* 0x000fc80000000000 */
        /* <DEDUP_REMOVED lines=15> */
[----:B-1----:R-:W-:Y:S02]  /*6dff0*/  HMMA.1688.F32.TF32 R60, R240, R246, R108 ;  /* 0x000000f6f03c723c */ /* 0x002fe4000008106c */
[----:B------:R-:W-:Y:S04]  /*6e000*/  STL.64 [R1+0x6988], R246 ;  /* 0x006988f601007387 */ /* 0x000fe80000100a00 */
[----:B------:R-:W-:-:S13]  /*6e010*/  STL.64 [R1+0x6980], R244 ;  /* 0x006980f401007387 */ /* 0x000fda0000100a00 */
        /* <DEDUP_REMOVED lines=9> */
[----:B------:R-:W-:Y:S04]  /*6e0b0*/  STL.64 [R1+0x6960], R12 ;  /* 0x0069600c01007387 */ /* 0x000fe80000100a00 */
[----:B------:R-:W-:Y:S04]  /*6e0c0*/  STL.64 [R1+0x440], R8 ;  /* 0x0004400801007387 */ /* 0x000fe80000100a00 */
[----:B------:R1:W-:Y:S02]  /*6e0d0*/  STL.64 [R1+0x448], R10 ;  /* 0x0004480a01007387 */ /* 0x0003e40000100a00 */
[----:B-1----:R-:W-:Y:S01]  /*6e0e0*/  HMMA.1688.F32.TF32 R8, R240, R18, R120 ;  /* 0x00000012f008723c */ /* 0x002fe20000081078 */
[----:B------:R-:W-:Y:S01]  /*6e0f0*/  MOV R222, R236 ;  /* 0x000000ec00de7202 */ /* 0x000fe20000000f00 */
[----:B------:R-:W-:-:S06]  /*6e100*/  IMAD.MOV.U32 R223, RZ, RZ, R233 ;  /* 0x000000ffffdf7224 */ /* 0x000fcc00078e00e9 */
[C---:B------:R-:W-:Y:S08]  /*6e110*/  HMMA.1688.F32.TF32 R60, R4.reuse, R238, R124 ;  /* 0x000000ee043c723c */ /* 0x040ff0000008107c */
[C---:B------:R-:W-:Y:S03]  /*6e120*/  HMMA.1688.F32.TF32 R12, R4.reuse, R234, R216 ;  /* 0x000000ea040c723c */ /* 0x040fe600000810d8 */
[----:B------:R-:W-:Y:S04]  /*6e130*/  STL.64 [R1+0x430], R8 ;  /* 0x0004300801007387 */ /* 0x000fe80000100a00 */
[----:B------:R1:W-:Y:S02]  /*6e140*/  STL.64 [R1+0x438], R10 ;  /* 0x0004380a01007387 */ /* 0x0003e40000100a00 */
[----:B-1----:R-:W-:Y:S02]  /*6e150*/  HMMA.1688.F32.TF32 R8, R4, R230, R220 ;  /* 0x000000e60408723c */ /* 0x002fe400000810dc */
[----:B------:R1:W-:Y:S04]  /*6e160*/  STL.64 [R1+0x13b0], R60 ;  /* 0x0013b03c01007387 */ /* 0x0003e80000100a00 */
[----:B------:R2:W-:Y:S04]  /*6e170*/  STL.64 [R1+0x13b8], R62 ;  /* 0x0013b83e01007387 */ /* 0x0005e80000100a00 */
[----:B------:R-:W3:Y:S04]  /*6e180*/  LDL.LU R120, [R1+0xec0] ;  /* 0x000ec00001787983 */ /* 0x000ee80000300800 */
[----:B------:R-:W-:Y:S04]  /*6e190*/  STL.64 [R1+0x13a0], R12 ;  /* 0x0013a00c01007387 */ /* 0x000fe80000100a00 */
[----:B------:R-:W-:Y:S04]  /*6e1a0*/  STL.64 [R1+0x13a8], R14 ;  /* 0x0013a80e01007387 */ /* 0x000fe80000100a00 */
        /* <DEDUP_REMOVED lines=16> */
[----:B------:R-:W3:Y:S01]  /*6e2b0*/  LDL.LU R101, [R1+0xf24] ;  /* 0x000f240001657983 */ /* 0x000ee20000300800 */
[----:B------:R-:W-:-:S03]  /*6e2c0*/  MOV R225, R94 ;  /* 0x0000005e00e17202 */ /* 0x000fc60000000f00 */
[----:B------:R-:W3:Y:S01]  /*6e2d0*/  LDL.LU R102, [R1+0xf28] ;  /* 0x000f280001667983 */ /* 0x000ee20000300800 */
[----:B------:R-:W-:-:S03]  /*6e2e0*/  IMAD.MOV.U32 R224, RZ, RZ, R95 ;  /* 0x000000ffffe07224 */ /* 0x000fc600078e005f */
        /* <DEDUP_REMOVED lines=9> */
[----:B------:R-:W-:-:S03]  /*6e380*/  IMAD.MOV.U32 R212, RZ, RZ, R87 ;  /* 0x000000ffffd47224 */ /* 0x000fc600078e0057 */
        /* <DEDUP_REMOVED lines=90> */
[----:B------:R1:W-:Y:S02]  /*6e930*/  STL.64 [R1+0x1368], R242 ;  /* 0x001368f201007387 */ /* 0x0003e40000100a00 */
[C---:B-1----:R-:W-:Y:S08]  /*6e940*/  HMMA.1688.F32.TF32 R240, R4.reuse, R214, R12 ;  /* 0x000000d604f0723c */ /* 0x042ff0000008100c */
[C---:B----4-:R-:W-:Y:S11]  /*6e950*/  HMMA.1688.F32.TF32 R12, R4.reuse, R210, R8 ;  /* 0x000000d2040c723c */ /* 0x050ff60000081008 */
[----:B------:R-:W-:Y:S01]  /*6e960*/  STL.64 [R1+0x1350], R240 ;  /* 0x001350f001007387 */ /* 0x000fe20000100a00 */
[C---:B------:R-:W-:Y:S03]  /*6e970*/  HMMA.1688.F32.TF32 R8, R4.reuse, R202, R248 ;  /* 0x000000ca0408723c */ /* 0x040fe600000810f8 */
[----:B------:R1:W-:Y:S05]  /*6e980*/  STL.64 [R1+0x1358], R242 ;  /* 0x001358f201007387 */ /* 0x0003ea0000100a00 */
[C---:B-1----:R-:W-:Y:S01]  /*6e990*/  HMMA.1688.F32.TF32 R240, R4.reuse, R206, R244 ;  /* 0x000000ce04f0723c */ /* 0x042fe200000810f4 */
[----:B------:R-:W-:Y:S04]  /*6e9a0*/  STL.64 [R1+0x1340], R12 ;  /* 0x0013400c01007387 */ /* 0x000fe80000100a00 */
[----:B------:R1:W-:Y:S03]  /*6e9b0*/  STL.64 [R1+0x1348], R14 ;  /* 0x0013480e01007387 */ /* 0x0003e60000100a00 */
[C---:B-1----:R-:W-:Y:S11]  /*6e9c0*/  HMMA.1688.F32.TF32 R12, R4.reuse, R198, R60 ;  /* 0x000000c6040c723c */ /* 0x042ff6000008103c */
[----:B------:R-:W-:Y:S04]  /*6e9d0*/  STL.64 [R1+0x1330], R240 ;  /* 0x001330f001007387 */ /* 0x000fe80000100a00 */
[----:B------:R-:W-:Y:S01]  /*6e9e0*/  STL.64 [R1+0x1338], R242 ;  /* 0x001338f201007387 */ /* 0x000fe20000100a00 */
[C---:B------:R-:W-:Y:S03]  /*6e9f0*/  HMMA.1688.F32.TF32 R60, R4.reuse, R194, R64 ;  /* 0x000000c2043c723c */ /* 0x040fe60000081040 */
[----:B------:R-:W-:Y:S04]  /*6ea00*/  STL.64 [R1+0x1320], R8 ;  /* 0x0013200801007387 */ /* 0x000fe80000100a00 */
[----:B------:R1:W-:Y:S02]  /*6ea10*/  STL.64 [R1+0x1328], R10 ;  /* 0x0013280a01007387 */ /* 0x0003e40000100a00 */
[C---:B-1----:R-:W-:Y:S02]  /*6ea20*/  HMMA.1688.F32.TF32 R8, R4.reuse, R190, R68 ;  /* 0x000000be0408723c */ /* 0x042fe40000081044 */
[----:B------:R-:W-:Y:S04]  /*6ea30*/  STL.64 [R1+0x1310], R12 ;  /* 0x0013100c01007387 */ /* 0x000fe80000100a00 */
[----:B------:R1:W-:Y:S04]  /*6ea40*/  STL.64 [R1+0x1318], R14 ;  /* 0x0013180e01007387 */ /* 0x0003e80000100a00 */
[----:B------:R-:W-:Y:S04]  /*6ea50*/  STL.64 [R1+0x1300], R60 ;  /* 0x0013003c01007387 */ /* 0x000fe80000100a00 */
[----:B------:R-:W-:Y:S01]  /*6ea60*/  STL.64 [R1+0x1308], R62 ;  /* 0x0013083e01007387 */ /* 0x000fe20000100a00 */
[C---:B-1----:R-:W-:Y:S03]  /*6ea70*/  HMMA.1688.F32.TF32 R12, R4.reuse, R186, R72 ;  /* 0x000000ba040c723c */ /* 0x042fe60000081048 */
[----:B------:R-:W-:Y:S04]  /*6ea80*/  STL.64 [R1+0x69b8], R184 ;  /* 0x0069b8b801007387 */ /* 0x000fe80000100a00 */
[----:B------:R-:W-:Y:S04]  /*6ea90*/  STL.64 [R1+0x12f0], R8 ;  /* 0x0012f00801007387 */ /* 0x000fe80000100a00 */
[----:B------:R1:W-:Y:S02]  /*6eaa0*/  STL.64 [R1+0x12f8], R10 ;  /* 0x0012f80a01007387 */ /* 0x0003e40000100a00 */
[C---:B-1----:R-:W-:Y:S06]  /*6eab0*/  HMMA.1688.F32.TF32 R8, R4.reuse, R182, R76 ;  /* 0x000000b60408723c */ /* 0x042fec000008104c */
[----:B------:R-:W-:Y:S04]  /*6eac0*/  STL.64 [R1+0x12e0], R12 ;  /* 0x0012e00c01007387 */ /* 0x000fe80000100a00 */
[----:B------:R1:W-:Y:S04]  /*6ead0*/  STL.64 [R1+0x12e8], R14 ;  /* 0x0012e80e01007387 */ /* 0x0003e80000100a00 */
[----:B------:R-:W-:Y:S01]  /*6eae0*/  STL.64 [R1+0x69c8], R180 ;  /* 0x0069c8b401007387 */ /* 0x000fe20000100a00 */
[C---:B-1----:R-:W-:Y:S04]  /*6eaf0*/  HMMA.1688.F32.TF32 R12, R4.reuse, R178, R80 ;  /* 0x000000b2040c723c */ /* 0x042fe80000081050 */
[----:B------:R-:W-:Y:S04]  /*6eb00*/  STL.64 [R1+0x12d0], R8 ;  /* 0x0012d00801007387 */ /* 0x000fe80000100a00 */
[----:B------:R1:W-:Y:S02]  /*6eb10*/  STL.64 [R1+0x12d8], R10 ;  /* 0x0012d80a01007387 */ /* 0x0003e40000100a00 */
[C---:B-1----:R-:W-:Y:S09]  /*6eb20*/  HMMA.1688.F32.TF32 R8, R4.reuse, R174, R84 ;  /* 0x000000ae0408723c */ /* 0x042ff20000081054 */
        /* <DEDUP_REMOVED lines=8> */
[----:B------:R-:W-:Y:S04]  /*6ebb0*/  STL.64 [R1+0x12a8], R62 ;  /* 0x0012a83e01007387 */ /* 0x000fe80000100a00 */
[----:B------:R-:W-:Y:S04]  /*6ebc0*/  STL [R1+0x69a0], R160 ;  /* 0x0069a0a001007387 */ /* 0x000fe80000100800 */
[----:B------:R-:W-:Y:S04]  /*6ebd0*/  STL.64 [R1+0x1290], R12 ;  /* 0x0012900c01007387 */ /* 0x000fe80000100a00 */
[----:B------:R1:W-:Y:S04]  /*6ebe0*/  STL.64 [R1+0x1298], R14 ;  /* 0x0012980e01007387 */ /* 0x0003e80000100a00 */
[----:B------:R-:W-:Y:S04]  /*6ebf0*/  STL.64 [R1+0x1280], R8 ;  /* 0x0012800801007387 */ /* 0x000fe80000100a00 */
[----:B------:R3:W-:Y:S01]  /*6ec00*/  STL.64 [R1+0x1288], R10 ;  /* 0x0012880a01007387 */ /* 0x0007e20000100a00 */
[C---:B-1----:R-:W-:Y:S08]  /*6ec10*/  HMMA.1688.F32.TF32 R12, R4.reuse, R158, R100 ;  /* 0x0000009e040c723c */ /* 0x042ff00000081064 */
[C---:B---3--:R-:W-:Y:S01]  /*6ec20*/  HMMA.1688.F32.TF32 R8, R4.reuse, R154, R104 ;  /* 0x0000009a0408723c */ /* 0x048fe20000081068 */
[----:B------:R-:W-:Y:S10]  /*6ec30*/  STL.64 [R1+0x69a8], R156 ;  /* 0x0069a89c01007387 */ /* 0x000ff40000100a00 */
[----:B------:R-:W-:Y:S04]  /*6ec40*/  STL.64 [R1+0x1270], R12 ;  /* 0x0012700c01007387 */ /* 0x000fe80000100a00 */
[----:B------:R1:W-:Y:S04]  /*6ec50*/  STL.64 [R1+0x1278], R14 ;  /* 0x0012780e01007387 */ /* 0x0003e80000100a00 */
[----:B------:R-:W-:Y:S04]  /*6ec60*/  STL.64 [R1+0x69b0], R152 ;  /* 0x0069b09801007387 */ /* 0x000fe80000100a00 */
[----:B------:R-:W-:Y:S01]  /*6ec70*/  STL.64 [R1+0x1260], R8 ;  /* 0x0012600801007387 */ /* 0x000fe20000100a00 */
[C---:B-1----:R-:W-:Y:S03]  /*6ec80*/  HMMA.1688.F32.TF32 R12, R4.reuse, R150, R108 ;  /* 0x00000096040c723c */ /* 0x042fe6000008106c */
[----:B------:R1:W-:Y:S05]  /*6ec90*/  STL.64 [R1+0x1268], R10 ;  /* 0x0012680a01007387 */ /* 0x0003ea0000100a00 */
[C---:B-1----:R-:W-:Y:S01]  /*6eca0*/  HMMA.1688.F32.TF32 R8, R4.reuse, R146, R112 ;  /* 0x000000920408723c */ /* 0x042fe20000081070 */
[----:B------:R-:W-:Y:S10]  /*6ecb0*/  STL.64 [R1+0x69c0], R148 ;  /* 0x0069c09401007387 */ /* 0x000ff40000100a00 */
[----:B------:R-:W-:Y:S01]  /*6ecc0*/  STL.64 [R1+0x1250], R12 ;  /* 0x0012500c01007387 */ /* 0x000fe20000100a00 */
[C---:B------:R-:W-:Y:S03]  /*6ecd0*/  HMMA.1688.F32.TF32 R60, R4.reuse, R142, R116 ;  /* 0x0000008e043c723c */ /* 0x040fe60000081074 */
[----:B------:R1:W-:Y:S04]  /*6ece0*/  STL.64 [R1+0x1258], R14 ;  /* 0x0012580e01007387 */ /* 0x0003e80000100a00 */
[----:B------:R-:W-:Y:S04]  /*6ecf0*/  STL.64 [R1+0x69d0], R144 ;  /* 0x0069d09001007387 */ /* 0x000fe80000100a00 */
[----:B------:R-:W-:Y:S01]  /*6ed00*/  STL.64 [R1+0x1240], R8 ;  /* 0x0012400801007387 */ /* 0x000fe20000100a00 */
[C---:B-1----:R-:W-:Y:S03]  /*6ed10*/  HMMA.1688.F32.TF32 R12, R4.reuse, R138, R120 ;  /* 0x0000008a040c723c */ /* 0x042fe60000081078 */
[----:B------:R1:W-:Y:S05]  /*6ed20*/  STL.64 [R1+0x1248], R10 ;  /* 0x0012480a01007387 */ /* 0x0003ea0000100a00 */
[C---:B-1----:R-:W-:Y:S01]  /*6ed30*/  HMMA.1688.F32.TF32 R8, R4.reuse, R134, R124 ;  /* 0x000000860408723c */ /* 0x042fe2000008107c */
[----:B------:R-:W-:Y:S04]  /*6ed40*/  STL.64 [R1+0x1230], R60 ;  /* 0x0012303c01007387 */ /* 0x000fe80000100a00 */
[----:B------:R-:W-:Y:S04]  /*6ed50*/  STL.64 [R1+0x1238], R62 ;  /* 0x0012383e01007387 */ /* 0x000fe80000100a00 */
        /* <DEDUP_REMOVED lines=8> */
[----:B-1----:R-:W2:Y:S04]  /*6ede0*/  LDL.LU R12, [R1+0x610] ;  /* 0x00061000010c7983 */ /* 0x002ea80000300800 */
[----:B------:R-:W2:Y:S04]  /*6edf0*/  LDL.LU R13, [R1+0x614] ;  /* 0x00061400010d7983 */ /* 0x000ea80000300800 */
[----:B----4-:R-:W4:Y:S04]  /*6ee00*/  LDL.LU R14, [R1+0x618] ;  /* 0x00061800010e7983 */ /* 0x010f280000300800 */
        /* <DEDUP_REMOVED lines=101> */
[----:B------:R-:W3:Y:S01]  /*6f460*/  LDL R250, [R1+0xa4] ;  /* 0x0000a40001fa7983 */ /* 0x000ee20000100800 */
        /* <DEDUP_REMOVED lines=35> */
[----:B------:R-:W2:Y:S04]  /*6f6a0*/  LDL.LU.64 R104, [R1+0x6af0] ;  /* 0x006af00001687983 */ /* 0x000ea80000300a00 */
[----:B------:R-:W2:Y:S01]  /*6f6b0*/  LDL R251, [R1+0x4228] ;  /* 0x0042280001fb7983 */ /* 0x000ea20000100800 */
        /* <DEDUP_REMOVED lines=35> */
[----:B------:R-:W4:Y:S04]  /*6f8f0*/  LDL.LU.64 R80, [R1+0x6a90] ;  /* 0x006a900001507983 */ /* 0x000f280000300a00 */
[----:B--2---:R1:W-:Y:S04]  /*6f900*/  STL.64 [R1+0x6958], R84 ;  /* 0x0069585401007387 */ /* 0x0043e80000100a00 */
        /* <DEDUP_REMOVED lines=32> */
[----:B-1----:R-:W2:Y:S01]  /*6fb10*/  LDL.LU.64 R62, [R1+0x6a48] ;  /* 0x006a4800013e7983 */ /* 0x002ea20000300a00 */
[----:B------:R-:W-:Y:S03]  /*6fb20*/  HMMA.1688.F32.TF32 R144, R4, R58, R144 ;  /* 0x0000003a0490723c */ /* 0x000fe60000081090 */
[----:B------:R-:W3:Y:S01]  /*6fb30*/  LDL.LU.64 R60, [R1+0x6a40] ;  /* 0x006a4000013c7983 */ /* 0x000ee20000300a00 */
        /* <DEDUP_REMOVED lines=8> */
[----:B------:R-:W-:Y:S01]  /*6fbc0*/  IMAD.MOV.U32 R190, RZ, RZ, R193 ;  /* 0x000000ffffbe7224 */ /* 0x000fe200078e00c1 */
[----:B--2---:R-:W-:-:S15]  /*6fbd0*/  HMMA.1688.F32.TF32 R84, R4, R62, R84 ;  /* 0x0000003e0454723c */ /* 0x004fde0000081054 */
[----:B------:R-:W-:-:S04]  /*6fbe0*/  NOP ;  /* 0x0000000000007918 */ /* 0x000fc80000000000 */
[----:B------:R-:W-:Y:S04]  /*6fbf0*/  STL.64 [R1+0x9c0], R84 ;  /* 0x0009c05401007387 */ /* 0x000fe80000100a00 */
[----:B------:R1:W-:Y:S02]  /*6fc00*/  STL.64 [R1+0x9c8], R86 ;  /* 0x0009c85601007387 */ /* 0x0003e40000100a00 */
[C---:B-1----:R-:W-:Y:S02]  /*6fc10*/  HMMA.1688.F32.TF32 R84, R4.reuse, R54, R148 ;  /* 0x000000360454723c */ /* 0x042fe40000081094 */
[----:B------:R-:W-:Y:S04]  /*6fc20*/  STL.64 [R1+0x9b0], R144 ;  /* 0x0009b09001007387 */ /* 0x000fe80000100a00 */
[----:B------:R1:W-:Y:S02]  /*6fc30*/  STL.64 [R1+0x9b8], R146 ;  /* 0x0009b89201007387 */ /* 0x0003e40000100a00 */
[C---:B------:R-:W-:Y:S08]  /*6fc40*/  HMMA.1688.F32.TF32 R148, R4.reuse, R50, R152 ;  /* 0x000000320494723c */ /* 0x040ff00000081098 */
[C---:B-1----:R-:W-:Y:S03]  /*6fc50*/  HMMA.1688.F32.TF32 R144, R4.reuse, R46, R156 ;  /* 0x0000002e0490723c */ /* 0x042fe6000008109c */
[----:B------:R-:W-:Y:S04]  /*6fc60*/  STL.64 [R1+0x9a0], R84 ;  /* 0x0009a05401007387 */ /* 0x000fe80000100a00 */
[----:B------:R1:W-:Y:S02]  /*6fc70*/  STL.64 [R1+0x9a8], R86 ;  /* 0x0009a85601007387 */ /* 0x0003e40000100a00 */
[C---:B-1----:R-:W-:Y:S02]  /*6fc80*/  HMMA.1688.F32.TF32 R84, R4.reuse, R42, R180 ;  /* 0x0000002a0454723c */ /* 0x042fe400000810b4 */
[----:B------:R-:W-:Y:S04]  /*6fc90*/  STL.64 [R1+0x990], R148 ;  /* 0x0009909401007387 */ /* 0x000fe80000100a00 */
[----:B------:R1:W-:Y:S04]  /*6fca0*/  STL.64 [R1+0x998], R150 ;  /* 0x0009989601007387 */ /* 0x0003e80000100a00 */
[----:B------:R-:W-:Y:S04]  /*6fcb0*/  STL.64 [R1+0x980], R144 ;  /* 0x0009809001007387 */ /* 0x000fe80000100a00 */
[----:B------:R2:W-:Y:S01]  /*6fcc0*/  STL.64 [R1+0x988], R146 ;  /* 0x0009889201007387 */ /* 0x0005e20000100a00 */
[C---:B-1----:R-:W-:Y:S04]  /*6fcd0*/  HMMA.1688.F32.TF32 R148, R4.reuse, R38, R184 ;  /* 0x000000260494723c */ /* 0x042fe800000810b8 */
[----:B------:R-:W-:Y:S04]  /*6fce0*/  STL.64 [R1+0x970], R84 ;  /* 0x0009705401007387 */ /* 0x000fe80000100a00 */
[----:B------:R4:W-:Y:S01]  /*6fcf0*/  STL.64 [R1+0x978], R86 ;  /* 0x0009785601007387 */ /* 0x0009e20000100a00 */
[C---:B--2---:R-:W-:Y:S01]  /*6fd00*/  HMMA.1688.F32.TF32 R144, R4.reuse, R34, R240 ;  /* 0x000000220490723c */ /* 0x044fe200000810f0 */
[----:B------:R-:W-:Y:S01]  /*6fd10*/  IMAD.MOV.U32 R191, RZ, RZ, R228 ;  /* 0x000000ffffbf7224 */ /* 0x000fe200078e00e4 */
[----:B------:R-:W1:Y:S01]  /*6fd20*/  S2R R16, SR_TID.X ;  /* 0x0000000000107919 */ /* 0x000e620000002100 */
[----:B------:R-:W-:Y:S05]  /*6fd30*/  LDS R240, [R250+UR10+0x41000] ;  /* 0x0410000afaf07984 */ /* 0x000fea0008000800 */
[C---:B----4-:R-:W-:Y:S02]  /*6fd40*/  HMMA.1688.F32.TF32 R84, R4.reuse, R30, R12 ;  /* 0x0000001e0454723c */ /* 0x050fe4000008100c */
[----:B------:R-:W-:Y:S04]  /*6fd50*/  STL.64 [R1+0x960], R148 ;  /* 0x0009609401007387 */ /* 0x000fe80000100a00 */
[----:B------:R-:W-:Y:S02]  /*6fd60*/  LDS R242, [R250+UR10+0x41400] ;  /* 0x0414000afaf27984 */ /* 0x000fe40008000800 */
[C---:B------:R-:W-:Y:S02]  /*6fd70*/  HMMA.1688.F32.TF32 R12, R4.reuse, R26, R8 ;  /* 0x0000001a040c723c */ /* 0x040fe40000081008 */
[----:B------:R-:W-:Y:S04]  /*6fd80*/  LDS R241, [R251+UR10+0x41000] ;  /* 0x0410000afbf17984 */ /* 0x000fe80008000800 */
[----:B------:R-:W-:Y:S02]  /*6fd90*/  LDS R243, [R251+UR10+0x41400] ;  /* 0x0414000afbf37984 */ /* 0x000fe40008000800 */
[----:B------:R-:W-:Y:S02]  /*6fda0*/  HMMA.1688.F32.TF32 R8, R4, R22, R244 ;  /* 0x000000160408723c */ /* 0x000fe400000810f4 */
[----:B------:R-:W-:Y:S04]  /*6fdb0*/  STL.64 [R1+0x968], R150 ;  /* 0x0009689601007387 */ /* 0x000fe80000100a00 */
[----:B------:R-:W-:Y:S04]  /*6fdc0*/  STL.64 [R1+0x950], R144 ;  /* 0x0009509001007387 */ /* 0x000fe80000100a00 */
[----:B------:R-:W-:Y:S04]  /*6fdd0*/  STL.64 [R1+0x958], R146 ;  /* 0x0009589201007387 */ /* 0x000fe80000100a00 */
[----:B------:R2:W-:Y:S04]  /*6fde0*/  STL.64 [R1+0x930], R84 ;  /* 0x0009305401007387 */ /* 0x0005e80000100a00 */
[----:B------:R4:W-:Y:S04]  /*6fdf0*/  STL.64 [R1+0x938], R86 ;  /* 0x0009385601007387 */ /* 0x0009e80000100a00 */
[----:B------:R1:W-:Y:S04]  /*6fe00*/  STL.64 [R1+0x920], R12 ;  /* 0x0009200c01007387 */ /* 0x0003e80000100a00 */
[----:B------:R1:W-:Y:S04]  /*6fe10*/  STL.64 [R1+0x928], R14 ;  /* 0x0009280e01007387 */ /* 0x0003e80000100a00 */
[----:B------:R-:W-:Y:S04]  /*6fe20*/  STL.64 [R1+0x910], R8 ;  /* 0x0009100801007387 */ /* 0x000fe80000100a00 */
        /* <DEDUP_REMOVED lines=10> */
[----:B--2---:R-:W-:Y:S01]  /*6fed0*/  MOV R84, R229 ;  /* 0x000000e500547202 */ /* 0x004fe20000000f00 */
[----:B------:R-:W-:-:S02]  /*6fee0*/  IMAD.MOV.U32 R85, RZ, RZ, R161 ;  /* 0x000000ffff557224 */ /* 0x000fc400078e00a1 */
[----:B------:R-:W2:Y:S01]  /*6fef0*/  LDL.LU R228, [R1+0x6a14] ;  /* 0x006a140001e47983 */ /* 0x000ea20000300800 */
[----:B----4-:R-:W-:-:S03]  /*6ff00*/  IMAD.MOV.U32 R86, RZ, RZ, R232 ;  /* 0x000000ffff567224 */ /* 0x010fc600078e00e8 */
[----:B------:R-:W4:Y:S01]  /*6ff10*/  LDL.LU R229, [R1+0x6a10] ;  /* 0x006a100001e57983 */ /* 0x000f220000300800 */
[----:B------:R-:W-:-:S03]  /*6ff20*/  MOV R87, R216 ;  /* 0x000000d800577202 */ /* 0x000fc60000000f00 */
[----:B------:R-:W2:Y:S04]  /*6ff30*/  LDL.LU R161, [R1+0x6a0c] ;  /* 0x006a0c0001a17983 */ /* 0x000ea80000300800 */
[----:B------:R-:W2:Y:S01]  /*6ff40*/  LDL.LU R232, [R1+0x6a08] ;  /* 0x006a080001e87983 */ /* 0x000ea20000300800 */
[----:B-1----:R-:W-:Y:S01]  /*6ff50*/  IMAD.MOV.U32 R13, RZ, RZ, R220 ;  /* 0x000000ffff0d7224 */ /* 0x002fe200078e00dc */
[----:B------:R-:W-:Y:S02]  /*6ff60*/  MOV R14, R221 ;  /* 0x000000dd000e7202 */ /* 0x000fe40000000f00 */
[----:B------:R-:W2:Y:S01]  /*6ff70*/  LDL.LU R216, [R1+0x6a04] ;  /* 0x006a040001d87983 */ /* 0x000ea20000300800 */
[----:B------:R-:W-:Y:S02]  /*6ff80*/  IMAD.MOV.U32 R15, RZ, RZ, R204 ;  /* 0x000000ffff0f7224 */ /* 0x000fe400078e00cc */
[----:B---3--:R-:W-:-:S02]  /*6ff90*/  IMAD.MOV.U32 R12, RZ, RZ, R217 ;  /* 0x000000ffff0c7224 */ /* 0x008fc400078e00d9 */
[----:B------:R-:W3:Y:S04]  /*6ffa0*/  LDL.LU R217, [R1+0x6a00] ;  /* 0x006a000001d97983 */ /* 0x000ee80000300800 */
[----:B------:R-:W3:Y:S04]  /*6ffb0*/  LDL.LU R220, [R1+0x69fc] ;  /* 0x0069fc0001dc7983 */ /* 0x000ee80000300800 */
[----:B------:R-:W3:Y:S01]  /*6ffc0*/  LDL.LU R221, [R1+0x69f8] ;  /* 0x0069f80001dd7983 */ /* 0x000ee20000300800 */
[----:B------:R-:W-:Y:S01]  /*6ffd0*/  IMAD.MOV.U32 R10, RZ, RZ, R209 ;  /* 0x000000ffff0a7224 */ /* 0x000fe200078e00d1 */
[----:B------:R-:W-:-:S02]  /*6ffe0*/  MOV R9, R208 ;  /* 0x000000d000097202 */ /* 0x000fc40000000f00 */
[----:B------:R-:W3:Y:S01]  /*6fff0*/  LDL.LU R204, [R1+0x69f4] ;  /* 0x0069f40001cc7983 */ /* 0x000ee20000300800 */
[----:B------:R-:W-:-:S03]  /*70000*/  IMAD.MOV.U32 R8, RZ, RZ, R205 ;  /* 0x000000ffff087224 */ /* 0x000fc600078e00cd */
[----:B------:R-:W3:Y:S01]  /*70010*/  LDL.LU R205, [R1+0x69f0] ;  /* 0x0069f00001cd7983 */ /* 0x000ee20000300800 */
[----:B------:R-:W-:-:S03]  /*70020*/  IMAD.MOV.U32 R11, RZ, RZ, R192 ;  /* 0x000000ffff0b7224 */ /* 0x000fc600078e00c0 */
[----:B------:R-:W3:Y:S04]  /*70030*/  LDL.LU R208, [R1+0x69ec] ;  /* 0x0069ec0001d07983 */ /* 0x000ee80000300800 */
[----:B------:R-:W3:Y:S01]  /*70040*/  LDL.LU R209, [R1+0x69e8] ;  /* 0x0069e80001d17983 */ /* 0x000ee20000300800 */
[----:B------:R-:W-:Y:S02]  /*70050*/  IMAD.MOV.U32 R246, RZ, RZ, R197 ;  /* 0x000000fffff67224 */ /* 0x000fe400078e00c5 */
[----:B------:R-:W-:Y:S01]  /*70060*/  IMAD.MOV.U32 R245, RZ, RZ, R196 ;  /* 0x000000fffff57224 */ /* 0x000fe200078e00c4 */
[----:B------:R-:W3:Y:S01]  /*70070*/  LDL.LU R192, [R1+0x69e4] ;  /* 0x0069e40001c07983 */ /* 0x000ee20000300800 */
[----:B------:R-:W-:-:S03]  /*70080*/  MOV R244, R193 ;  /* 0x000000c100f47202 */ /* 0x000fc60000000f00 */
[----:B------:R-:W3:Y:S04]  /*70090*/  LDL.LU R193, [R1+0x69e0] ;  /* 0x0069e00001c17983 */ /* 0x000ee80000300800 */
[----:B------:R-:W3:Y:S04]  /*700a0*/  LDL.LU R196, [R1+0x69dc] ;  /* 0x0069dc0001c47983 */ /* 0x000ee80000300800 */
[----:B------:R-:W3:Y:S01]  /*700b0*/  LDL.LU R197, [R1+0x69d8] ;  /* 0x0069d80001c57983 */ /* 0x000ee20000300800 */
[C---:B------:R-:W-:Y:S01]  /*700c0*/  IMAD.SHL.U32 R17, R16.reuse, 0x2, RZ ;  /* 0x0000000210117824 */ /* 0x040fe200078e00ff */
[----:B------:R-:W-:-:S05]  /*700d0*/  LOP3.LUT R16, R16, 0x7, RZ, 0xc0, !PT ;  /* 0x0000000710107812 */ /* 0x000fca00078ec0ff */
[----:B------:R-:W-:-:S05]  /*700e0*/  IMAD R16, R16, 0x110, RZ ;  /* 0x0000011010107824 */ /* 0x000fca00078e02ff */
[----:B------:R-:W-:-:S04]  /*700f0*/  LOP3.LUT R16, R16, 0x30, R17, 0x78, !PT ;  /* 0x0000003010107812 */ /* 0x000fc800078e7811 */
[----:B------:R-:W-:Y:S01]  /*70100*/  LOP3.LUT R16, R16, 0x40, RZ, 0x3c, !PT ;  /* 0x0000004010107812 */ /* 0x000fe200078e3cff */
[----:B------:R-:W-:Y:S01]  /*70110*/  IMAD.MOV.U32 R250, RZ, RZ, R236 ;  /* 0x000000fffffa7224 */ /* 0x000fe200078e00ec */
[----:B------:R-:W-:Y:S01]  /*70120*/  MOV R247, R237 ;  /* 0x000000ed00f77202 */ /* 0x000fe20000000f00 */
[----:B------:R-:W-:Y:S01]  /*70130*/  IMAD.MOV.U32 R251, RZ, RZ, R233 ;  /* 0x000000fffffb7224 */ /* 0x000fe200078e00e9 */
[----:B--2---:R-:W-:Y:S01]  /*70140*/  MOV R160, R232 ;  /* 0x000000e800a07202 */ /* 0x004fe20000000f00 */
[----:B------:R-:W1:Y:S01]  /*70150*/  LDSM.16.M88.4 R236, [R16+UR11] ;  /* 0x0000000b10ec783b */ /* 0x000e620008000200 */
[----:B----4-:R-:W-:Y:S02]  /*70160*/  IMAD.MOV.U32 R162, RZ, RZ, R229 ;  /* 0x000000ffffa27224 */ /* 0x010fe400078e00e5 */
[----:B------:R-:W-:Y:S01]  /*70170*/  IMAD.MOV.U32 R163, RZ, RZ, R228 ;  /* 0x000000ffffa37224 */ /* 0x000fe200078e00e4 */
[----:B------:R-:W2:Y:S01]  /*70180*/  LDSM.16.M88.4 R232, [R16+UR11+0x800] ;  /* 0x0008000b10e8783b */ /* 0x000ea20008000200 */
[----:B------:R-:W-:Y:S01]  /*70190*/  MOV R158, R225 ;  /* 0x000000e1009e7202 */ /* 0x000fe20000000f00 */
[----:B------:R-:W-:-:S02]  /*701a0*/  IMAD.MOV.U32 R159, RZ, RZ, R224 ;  /* 0x000000ffff9f7224 */ /* 0x000fc400078e00e0 */
[----:B------:R-:W4:Y:S01]  /*701b0*/  LDSM.16.M88.4 R228, [R16+UR11+0x1000] ;  /* 0x0010000b10e4783b */ /* 0x000f220008000200 */
[----:B------:R-:W-:-:S03]  /*701c0*/  IMAD.MOV.U32 R155, RZ, RZ, R216 ;  /* 0x000000ffff9b7224 */ /* 0x000fc600078e00d8 */
[----:B------:R-:W4:Y:S01]  /*701d0*/  LDSM.16.M88.4 R224, [R16+UR11+0x1800] ;  /* 0x0018000b10e0783b */ /* 0x000f220008000200 */
[----:B------:R-:W-:Y:S01]  /*701e0*/  MOV R186, R213 ;  /* 0x000000d500ba7202 */ /* 0x000fe20000000f00 */
[----:B------:R-:W-:Y:S02]  /*701f0*/  IMAD.MOV.U32 R187, RZ, RZ, R212 ;  /* 0x000000ffffbb7224 */ /* 0x000fe400078e00d4 */
[----:B------:R-:W-:Y:S01]  /*70200*/  LDSM.16.M88.4 R212, [R16+UR11+0x3000] ;  /* 0x0030000b10d4783b */ /* 0x000fe20008000200 */
[----:B------:R-:W-:Y:S01]  /*70210*/  MOV R182, R201 ;  /* 0x000000c900b67202 */ /* 0x000fe20000000f00 */
[----:B------:R-:W-:Y:S02]  /*70220*/  IMAD.MOV.U32 R183, RZ, RZ, R200 ;  /* 0x000000ffffb77224 */ /* 0x000fe400078e00c8 */
[----:B------:R-:W-:Y:S04]  /*70230*/  LDSM.16.M88.4 R200, [R16+UR11+0x4800] ;  /* 0x0048000b10c8783b */ /* 0x000fe80008000200 */
[----:B-1----:R-:W-:Y:S04]  /*70240*/  STL [R1+0x64fc], R238 ;  /* 0x0064fcee01007387 */ /* 0x002fe80000100800 */
[----:B------:R-:W-:Y:S04]  /*70250*/  STL [R1+0x64f8], R239 ;  /* 0x0064f8ef01007387 */ /* 0x000fe80000100800 */
[----:B--2---:R-:W-:Y:S04]  /*70260*/  STL [R1+0x64dc], R234 ;  /* 0x0064dcea01007387 */ /* 0x004fe80000100800 */
[----:B------:R-:W-:Y:S04]  /*70270*/  STL [R1+0x64d8], R235 ;  /* 0x0064d8eb01007387 */ /* 0x000fe80000100800 */
[----:B----4-:R-:W-:Y:S04]  /*70280*/  STL [R1+0x64d4], R230 ;  /* 0x0064d4e601007387 */ /* 0x010fe80000100800 */
[----:B------:R-:W-:Y:S04]  /*70290*/  STL [R1+0x64d0], R231 ;  /* 0x0064d0e701007387 */ /* 0x000fe80000100800 */
[----:B------:R-:W-:Y:S04]  /*702a0*/  STL [R1+0x64c4], R226 ;  /* 0x0064c4e201007387 */ /* 0x000fe80000100800 */
[----:B------:R-:W-:Y:S01]  /*702b0*/  STL [R1+0x64c0], R227 ;  /* 0x0064c0e301007387 */ /* 0x000fe20000100800 */
[----:B------:R-:W-:Y:S01]  /*702c0*/  HMMA.1688.F32.TF32 R248, R4, R250, R160 ;  /* 0x000000fa04f8723c */ /* 0x000fe200000810a0 */
[----:B---3--:R-:W-:-:S02]  /*702d0*/  IMAD.MOV.U32 R154, RZ, RZ, R217 ;  /* 0x000000ffff9a7224 */ /* 0x008fc400078e00d9 */
[----:B------:R-:W-:Y:S01]  /*702e0*/  LDSM.16.M88.4 R216, [R16+UR11+0x2800] ;  /* 0x0028000b10d8783b */ /* 0x000fe20008000200 */
[----:B------:R-:W-:Y:S01]  /*702f0*/  MOV R153, R220 ;  /* 0x000000dc00997202 */ /* 0x000fe20000000f00 */
[----:B------:R-:W-:Y:S02]  /*70300*/  IMAD.MOV.U32 R152, RZ, RZ, R221 ;  /* 0x000000ffff987224 */ /* 0x000fe400078e00dd */
[----:B------:R-:W1:Y:S01]  /*70310*/  LDSM.16.M88.4 R220, [R16+UR11+0x2000] ;  /* 0x0020000b10dc783b */ /* 0x000e620008000200 */
[----:B------:R-:W-:Y:S02]  /*70320*/  IMAD.MOV.U32 R151, RZ, RZ, R204 ;  /* 0x000000ffff977224 */ /* 0x000fe400078e00cc */
[----:B------:R-:W-:Y:S02]  /*70330*/  IMAD.MOV.U32 R150, RZ, RZ, R205 ;  /* 0x000000ffff967224 */ /* 0x000fe400078e00cd */
[----:B------:R-:W-:Y:S01]  /*70340*/  LDSM.16.M88.4 R204, [R16+UR11+0x4000] ;  /* 0x0040000b10cc783b */ /* 0x000fe20008000200 */
[----:B------:R-:W-:Y:S01]  /*70350*/  MOV R149, R208 ;  /* 0x000000d000957202 */ /* 0x000fe20000000f00 */
[----:B------:R-:W-:-:S02]  /*70360*/  IMAD.MOV.U32 R148, RZ, RZ, R209 ;  /* 0x000000ffff947224 */ /* 0x000fc400078e00d1 */
[----:B------:R-:W2:Y:S01]  /*70370*/  LDSM.16.M88.4 R208, [R16+UR11+0x3800] ;  /* 0x0038000b10d0783b */ /* 0x000ea20008000200 */
[----:B------:R-:W-:Y:S02]  /*70380*/  IMAD.MOV.U32 R147, RZ, RZ, R192 ;  /* 0x000000ffff937224 */ /* 0x000fe400078e00c0 */
[----:B------:R-:W-:Y:S02]  /*70390*/  IMAD.MOV.U32 R146, RZ, RZ, R193 ;  /* 0x000000ffff927224 */ /* 0x000fe400078e00c1 */
[----:B------:R-:W-:Y:S01]  /*703a0*/  LDSM.16.M88.4 R192, [R16+UR11+0x5800] ;  /* 0x0058000b10c0783b */ /* 0x000fe20008000200 */
[----:B------:R-:W-:Y:S01]  /*703b0*/  MOV R145, R196 ;  /* 0x000000c400917202 */ /* 0x000fe20000000f00 */
[----:B------:R-:W-:Y:S02]  /*703c0*/  IMAD.MOV.U32 R144, RZ, RZ, R197 ;  /* 0x000000ffff907224 */ /* 0x000fe400078e00c5 */
[----:B------:R-:W3:Y:S05]  /*703d0*/  LDSM.16.M88.4 R196, [R16+UR11+0x5000] ;  /* 0x0050000b10c4783b */ /* 0x000eea0008000200 */
[C---:B------:R-:W-:Y:S01]  /*703e0*/  HMMA.1688.F32.TF32 R180, R4.reuse, R182, R144 ;  /* 0x000000b604b4723c */ /* 0x040fe20000081090 */
[----:B-1----:R-:W-:Y:S04]  /*703f0*/  STL [R1+0x64b8], R222 ;  /* 0x0064b8de01007387 */ /* 0x002fe80000100800 */
[----:B------:R-:W-:Y:S03]  /*70400*/  STL [R1+0x64b4], R223 ;  /* 0x0064b4df01007387 */ /* 0x000fe60000100800 */
[C---:B------:R-:W-:Y:S01]  /*70410*/  HMMA.1688.F32.TF32 R184, R4.reuse, R186, R148 ;  /* 0x000000ba04b8723c */ /* 0x040fe20000081094 */
[----:B------:R-:W-:Y:S04]  /*70420*/  STL [R1+0x64bc], R218 ;  /* 0x0064bcda01007387 */ /* 0x000fe80000100800 */
[----:B------:R-:W-:Y:S04]  /*70430*/  STL [R1+0x64b0], R219 ;  /* 0x0064b0db01007387 */ /* 0x000fe80000100800 */
[----:B------:R-:W-:Y:S04]  /*70440*/  STL [R1+0x64a8], R214 ;  /* 0x0064a8d601007387 */ /* 0x000fe80000100800 */
[----:B------:R-:W-:Y:S01]  /*70450*/  STL [R1+0x64a4], R215 ;  /* 0x0064a4d701007387 */ /* 0x000fe20000100800 */
[C---:B------:R-:W-:Y:S03]  /*70460*/  HMMA.1688.F32.TF32 R156, R4.reuse, R158, R152 ;  /* 0x0000009e049c723c */ /* 0x040fe60000081098 */
[----:B--2---:R-:W-:Y:S04]  /*70470*/  STL [R1+0x64ac], R210 ;  /* 0x0064acd201007387 */ /* 0x004fe80000100800 */
[----:B------:R-:W-:Y:S04]  /*70480*/  STL [R1+0x64a0], R211 ;  /* 0x0064a0d301007387 */ /* 0x000fe80000100800 */
[----:B------:R-:W-:Y:S04]  /*70490*/  STL [R1+0x64cc], R206 ;  /* 0x0064ccce01007387 */ /* 0x000fe80000100800 */
[----:B------:R-:W-:Y:S04]  /*704a0*/  STL [R1+0x64c8], R207 ;  /* 0x0064c8cf01007387 */ /* 0x000fe80000100800 */
[----:B------:R-:W-:Y:S04]  /*704b0*/  STL [R1+0x649c], R202 ;  /* 0x00649cca01007387 */ /* 0x000fe80000100800 */
[----:B------:R-:W-:Y:S04]  /*704c0*/  STL [R1+0x6498], R203 ;  /* 0x006498cb01007387 */ /* 0x000fe80000100800 */
[----:B---3--:R-:W-:Y:S04]  /*704d0*/  STL [R1+0x6480], R198 ;  /* 0x006480c601007387 */ /* 0x008fe80000100800 */
[----:B------:R-:W-:Y:S04]  /*704e0*/  STL [R1+0x647c], R199 ;  /* 0x00647cc701007387 */ /* 0x000fe80000100800 */
[----:B------:R-:W-:Y:S04]  /*704f0*/  STL [R1+0x646c], R194 ;  /* 0x00646cc201007387 */ /* 0x000fe80000100800 */
[----:B------:R-:W-:Y:S04]  /*70500*/  STL [R1+0x6468], R195 ;  /* 0x006468c301007387 */ /* 0x000fe80000100800 */
[----:B------:R-:W2:Y:S04]  /*70510*/  LDL.LU.64 R144, [R1+0x69d0] ;  /* 0x0069d00001907983 */ /* 0x000ea80000300a00 */
[----:B------:R1:W-:Y:S04]  /*70520*/  STL.64 [R1+0x900], R180 ;  /* 0x000900b401007387 */ /* 0x0003e80000100a00 */
[----:B------:R3:W-:Y:S04]  /*70530*/  STL.64 [R1+0x908], R182 ;  /* 0x000908b601007387 */ /* 0x0007e80000100a00 */
[----:B-1----:R-:W4:Y:S04]  /*70540*/  LDL.LU.64 R180, [R1+0x69c8] ;  /* 0x0069c80001b47983 */ /* 0x002f280000300a00 */
[----:B---3--:R-:W4:Y:S04]  /*70550*/  LDL.LU R182, [R1+0x728] ;  /* 0x0007280001b67983 */ /* 0x008f280000300800 */
[----:B------:R-:W4:Y:S04]  /*70560*/  LDL.LU R183, [R1+0x72c] ;  /* 0x00072c0001b77983 */ /* 0x000f280000300800 */
[----:B------:R-:W3:Y:S04]  /*70570*/  LDL.LU.64 R148, [R1+0x69c0] ;  /* 0x0069c00001947983 */ /* 0x000ee80000300a00 */
[----:B------:R1:W-:Y:S04]  /*70580*/  STL.64 [R1+0x8f0], R184 ;  /* 0x0008f0b801007387 */ /* 0x0003e80000100a00 */
[----:B------:R1:W-:Y:S04]  /*70590*/  STL.64 [R1+0x8f8], R186 ;  /* 0x0008f8ba01007387 */ /* 0x0003e80000100a00 */
[----:B-1----:R-:W2:Y:S04]  /*705a0*/  LDL.LU.64 R184, [R1+0x69b8] ;  /* 0x0069b80001b87983 */ /* 0x002ea80000300a00 */
[----:B------:R-:W2:Y:S04]  /*705b0*/  LDL.LU R186, [R1+0x718] ;  /* 0x0007180001ba7983 */ /* 0x000ea80000300800 */
[----:B------:R-:W2:Y:S04]  /*705c0*/  LDL.LU.64 R152, [R1+0x69b0] ;  /* 0x0069b00001987983 */ /* 0x000ea80000300a00 */
[----:B------:R1:W-:Y:S04]  /*705d0*/  STL.64 [R1+0x8e0], R156 ;  /* 0x0008e09c01007387 */ /* 0x0003e80000100a00 */
[----:B------:R-:W-:Y:S04]  /*705e0*/  STL.64 [R1+0x8e8], R158 ;  /* 0x0008e89e01007387 */ /* 0x000fe80000100a00 */
[----:B-1----:R-:W2:Y:S04]  /*705f0*/  LDL.LU.64 R156, [R1+0x69a8] ;  /* 0x0069a800019c7983 */ /* 0x002ea80000300a00 */
        /* <DEDUP_REMOVED lines=23> */
[----:B------:R-:W-:Y:S01]  /*70770*/  MOV R187, R252 ;  /* 0x000000fc00bb7202 */ /* 0x000fe20000000f00 */
[C---:B--2---:R-:W-:Y:S08]  /*70780*/  HMMA.1688.F32.TF32 R84, R4.reuse, R14, R84 ;  /* 0x0000000e0454723c */ /* 0x044ff00000081054 */
[----:B------:R-:W-:Y:S11]  /*70790*/  HMMA.1688.F32.TF32 R4, R4, R18, R188 ;  /* 0x000000120404723c */ /* 0x000ff600000810bc */
[----:B------:R-:W-:Y:S04]  /*707a0*/  STL.64 [R1+0x890], R84 ;  /* 0x0008905401007387 */ /* 0x000fe80000100a00 */
[----:B------:R1:W-:Y:S04]  /*707b0*/  STL.64 [R1+0x898], R86 ;  /* 0x0008985601007387 */ /* 0x0003e80000100a00 */
[----:B------:R-:W-:Y:S04]  /*707c0*/  STL.64 [R1+0x870], R4 ;  /* 0x0008700401007387 */ /* 0x000fe80000100a00 */
[----:B------:R2:W-:Y:S01]  /*707d0*/  STL.64 [R1+0x878], R6 ;  /* 0x0008780601007387 */ /* 0x0005e20000100a00 */
[C---:B-1----:R-:W-:Y:S01]  /*707e0*/  HMMA.1688.F32.TF32 R84, R240.reuse, R236, R164 ;  /* 0x000000ecf054723c */ /* 0x042fe200000810a4 */
[----:B------:R-:W-:Y:S01]  /*707f0*/  IMAD.MOV.U32 R191, RZ, RZ, R0 ;  /* 0x000000ffffbf7224 */ /* 0x000fe200078e0000 */
[----:B------:R-:W-:Y:S01]  /*70800*/  MOV R190, R2 ;  /* 0x0000000200be7202 */ /* 0x000fe20000000f00 */
[----:B------:R-:W-:Y:S01]  /*70810*/  IMAD.MOV.U32 R188, RZ, RZ, R160 ;  /* 0x000000ffffbc7224 */ /* 0x000fe200078e00a0 */
[----:B------:R-:W-:Y:S04]  /*70820*/  LDSM.16.M88.4 R164, [R16+UR11+0x9000] ;  /* 0x0090000b10a4783b */ /* 0x000fe80008000200 */
[----:B--2---:R-:W-:Y:S01]  /*70830*/  HMMA.1688.F32.TF32 R4, R240, R232, R168 ;  /* 0x000000e8f004723c */ /* 0x004fe200000810a8 */
[----:B------:R-:W-:Y:S01]  /*70840*/  IMAD.MOV.U32 R189, RZ, RZ, R157 ;  /* 0x000000ffffbd7224 */ /* 0x000fe200078e009d */
[----:B------:R-:W-:Y:S04]  /*70850*/  LDSM.16.M88.4 R168, [R16+UR11+0x8800] ;  /* 0x0088000b10a8783b */ /* 0x000fe80008000200 */
[----:B------:R-:W-:-:S13]  /*70860*/  LDSM.16.M88.4 R160, [R16+UR11+0x9800] ;  /* 0x0098000b10a0783b */ /* 0x000fda0008000200 */
[----:B------:R-:W-:Y:S01]  /*70870*/  STL.64 [R1+0xb40], R4 ;  /* 0x000b400401007387 */ /* 0x000fe20000100a00 */
[----:B------:R-:W-:-:S03]  /*70880*/  IMAD.MOV.U32 R0, RZ, RZ, R7 ;  /* 0x000000ffff007224 */ /* 0x000fc600078e0007 */
[----:B------:R-:W-:Y:S04]  /*70890*/  STL.64 [R1+0x880], R84 ;  /* 0x0008805401007387 */ /* 0x000fe80000100a00 */
[----:B------:R-:W-:Y:S04]  /*708a0*/  STL.64 [R1+0x888], R86 ;  /* 0x0008885601007387 */ /* 0x000fe80000100a00 */
[----:B------:R1:W-:Y:S02]  /*708b0*/  STL [R1+0xb48], R6 ;  /* 0x000b480601007387 */ /* 0x0003e40000100800 */
[----:B-1----:R-:W-:Y:S02]  /*708c0*/  HMMA.1688.F32.TF32 R4, R240, R228, R172 ;  /* 0x000000e4f004723c */ /* 0x002fe400000810ac */
[----:B------:R-:W-:-:S15]  /*708d0*/  STL [R1+0x6550], R0 ;  /* 0x0065500001007387 */ /* 0x000fde0000100800 */
[----:B------:R-:W-:Y:S02]  /*708e0*/  NOP ;  /* 0x0000000000007918 */ /* 0x000fe40000000000 */
[----:B------:R-:W-:Y:S01]  /*708f0*/  MOV R238, R4 ;  /* 0x0000000400ee7202 */ /* 0x000fe20000000f00 */
[----:B------:R1:W-:Y:S01]  /*70900*/  STL.64 [R1+0xb58], R6 ;  /* 0x000b580601007387 */ /* 0x0003e20000100a00 */
[----:B------:R-:W-:Y:S02]  /*70910*/  IMAD.MOV.U32 R239, RZ, RZ, R5 ;  /* 0x000000ffffef7224 */ /* 0x000fe400078e0005 */
[----:B-1----:R-:W-:Y:S03]  /*70920*/  HMMA.1688.F32.TF32 R4, R240, R224, R176 ;  /* 0x000000e0f004723c */ /* 0x002fe600000810b0 */
[----:B------:R-:W-:Y:S04]  /*70930*/  STL [R1+0x6558], R239 ;  /* 0x006558ef01007387 */ /* 0x000fe80000100800 */
[----:B------:R-:W-:-:S12]  /*70940*/  STL [R1+0x6554], R238 ;  /* 0x006554ee01007387 */ /* 0x000fd80000100800 */
[----:B------:R-:W-:Y:S01]  /*70950*/  IMAD.MOV.U32 R252, RZ, RZ, R6 ;  /* 0x000000fffffc7224 */ /* 0x000fe200078e0006 */
[----:B------:R4:W-:Y:S01]  /*70960*/  STL.64 [R1+0xb60], R4 ;  /* 0x000b600401007387 */ /* 0x0009e20000100a00 */
[----:B------:R-:W-:Y:S02]  /*70970*/  MOV R2, R7 ;  /* 0x0000000700027202 */ /* 0x000fe40000000f00 */
[----:B----4-:R-:W-:Y:S03]  /*70980*/  HMMA.1688.F32.TF32 R4, R240, R220, R180 ;  /* 0x000000dcf004723c */ /* 0x010fe600000810b4 */
[----:B------:R-:W-:Y:S04]  /*70990*/  STL [R1+0x655c], R2 ;  /* 0x00655c0201007387 */ /* 0x000fe80000100800 */
[----:B------:R-:W-:-:S12]  /*709a0*/  STL [R1+0x64e0], R252 ;  /* 0x0064e0fc01007387 */ /* 0x000fd80000100800 */
[----:B------:R-:W-:Y:S04]  /*709b0*/  STL.64 [R1+0xb70], R4 ;  /* 0x000b700401007387 */ /* 0x000fe80000100a00 */
[----:B------:R1:W-:Y:S02]  /*709c0*/  STL.64 [R1+0xb78], R6 ;  /* 0x000b780601007387 */ /* 0x0003e40000100a00 */
[----:B-1----:R-:W-:Y:S01]  /*709d0*/  HMMA.1688.F32.TF32 R4, R240, R216, R184 ;  /* 0x000000d8f004723c */ /* 0x002fe200000810b8 */
[----:B------:R-:W-:Y:S01]  /*709e0*/  IMAD.MOV.U32 R172, RZ, RZ, R156 ;  /* 0x000000ffffac7224 */ /* 0x000fe200078e009c */
[----:B------:R-:W-:Y:S01]  /*709f0*/  MOV R174, R152 ;  /* 0x0000009800ae7202 */ /* 0x000fe20000000f00 */
[----:B------:R-:W-:Y:S02]  /*70a00*/  IMAD.MOV.U32 R173, RZ, RZ, R153 ;  /* 0x000000ffffad7224 */ /* 0x000fe400078e0099 */
[----:B---3--:R-:W-:Y:S01]  /*70a10*/  IMAD.MOV.U32 R175, RZ, RZ, R149 ;  /* 0x000000ffffaf7224 */ /* 0x008fe200078e0095 */
[----:B------:R-:W-:Y:S01]  /*70a20*/  MOV R177, R145 ;  /* 0x0000009100b17202 */ /* 0x000fe20000000f00 */
[----:B------:R-:W-:-:S02]  /*70a30*/  IMAD.MOV.U32 R176, RZ, RZ, R148 ;  /* 0x000000ffffb07224 */ /* 0x000fc400078e0094 */
[----:B------:R-:W-:Y:S02]  /*70a40*/  IMAD.MOV.U32 R178, RZ, RZ, R144 ;  /* 0x000000ffffb27224 */ /* 0x000fe400078e0090 */
[----:B------:R-:W-:Y:S01]  /*70a50*/  IMAD.MOV.U32 R179, RZ, RZ, R141 ;  /* 0x000000ffffb37224 */ /* 0x000fe200078e008d */
[----:B------:R-:W-:Y:S01]  /*70a60*/  MOV R180, R140 ;  /* 0x0000008c00b47202 */ /* 0x000fe20000000f00 */
[----:B------:R-:W-:Y:S01]  /*70a70*/  IMAD.MOV.U32 R187, RZ, RZ, R3 ;  /* 0x000000ffffbb7224 */ /* 0x000fe200078e0003 */
[----:B------:R-:W-:Y:S01]  /*70a80*/  MOV R183, R133 ;  /* 0x0000008500b77202 */ /* 0x000fe20000000f00 */
[----:B------:R-:W-:Y:S02]  /*70a90*/  IMAD.MOV.U32 R181, RZ, RZ, R137 ;  /* 0x000000ffffb57224 */ /* 0x000fe400078e0089 */
[----:B------:R-:W-:Y:S01]  /*70aa0*/  IMAD.MOV.U32 R182, RZ, RZ, R136 ;  /* 0x000000ffffb67224 */ /* 0x000fe200078e0088 */
[----:B------:R-:W-:Y:S01]  /*70ab0*/  MOV R185, R121 ;  /* 0x0000007900b97202 */ /* 0x000fe20000000f00 */
[----:B------:R-:W-:Y:S01]  /*70ac0*/  IMAD.MOV.U32 R252, RZ, RZ, R4 ;  /* 0x000000fffffc7224 */ /* 0x000fe200078e0004 */
[----:B------:R-:W-:Y:S01]  /*70ad0*/  MOV R234, R5 ;  /* 0x0000000500ea7202 */ /* 0x000fe20000000f00 */
[----:B------:R1:W-:Y:S01]  /*70ae0*/  STL [R1+0xb8c], R7 ;  /* 0x000b8c0701007387 */ /* 0x0003e20000100800 */
[----:B------:R-:W-:-:S02]  /*70af0*/  IMAD.MOV.U32 R235, RZ, RZ, R6 ;  /* 0x000000ffffeb7224 */ /* 0x000fc400078e0006 */
[----:B------:R-:W-:Y:S01]  /*70b00*/  IMAD.MOV.U32 R184, RZ, RZ, R124 ;  /* 0x000000ffffb87224 */ /* 0x000fe200078e007c */
[----:B------:R-:W-:Y:S01]  /*70b10*/  LDSM.16.M88.4 R156, [R16+UR11+0xa000] ;  /* 0x00a0000b109c783b */ /* 0x000fe20008000200 */
[----:B------:R-:W-:-:S03]  /*70b20*/  IMAD.MOV.U32 R186, RZ, RZ, R120 ;  /* 0x000000ffffba7224 */ /* 0x000fc600078e0078 */
[----:B------:R-:W-:Y:S01]  /*70b30*/  LDSM.16.M88.4 R152, [R16+UR11+0xa800] ;  /* 0x00a8000b1098783b */ /* 0x000fe20008000200 */
[----:B-1----:R-:W-:Y:S03]  /*70b40*/  HMMA.1688.F32.TF32 R4, R240, R212, R188 ;  /* 0x000000d4f004723c */ /* 0x002fe600000810bc */
[----:B------:R-:W-:Y:S04]  /*70b50*/  STL.64 [R1+0x68a0], R234 ;  /* 0x0068a0ea01007387 */ /* 0x000fe80000100a00 */
[----:B------:R-:W-:Y:S04]  /*70b60*/  STL.64 [R1+0x6898], R232 ;  /* 0x006898e801007387 */ /* 0x000fe80000100a00 */
[----:B------:R-:W-:Y:S04]  /*70b70*/  STL [R1+0x6560], R252 ;  /* 0x006560fc01007387 */ /* 0x000fe80000100800 */
[----:B------:R-:W-:Y:S04]  /*70b80*/  LDSM.16.M88.4 R148, [R16+UR11+0xb000] ;  /* 0x00b0000b1094783b */ /* 0x000fe80008000200 */
[----:B------:R-:W-:Y:S01]  /*70b90*/  LDSM.16.M88.4 R144, [R16+UR11+0xb800] ;  /* 0x00b8000b1090783b */ /* 0x000fe20008000200 */
[----:B------:R-:W-:Y:S01]  /*70ba0*/  MOV R230, R5 ;  /* 0x0000000500e67202 */ /* 0x000fe20000000f00 */
[----:B------:R-:W-:-:S02]  /*70bb0*/  IMAD.MOV.U32 R231, RZ, RZ, R6 ;  /* 0x000000ffffe77224 */ /* 0x000fc400078e0006 */
[----:B------:R1:W-:Y:S01]  /*70bc0*/  STL [R1+0xb90], R4 ;  /* 0x000b900401007387 */ /* 0x0003e20000100800 */
[----:B------:R-:W-:-:S03]  /*70bd0*/  IMAD.MOV.U32 R206, RZ, RZ, R7 ;  /* 0x000000ffffce7224 */ /* 0x000fc600078e0007 */
[----:B------:R-:W-:Y:S04]  /*70be0*/  LDSM.16.M88.4 R140, [R16+UR11+0xc000] ;  /* 0x00c0000b108c783b */ /* 0x000fe80008000200 */
[----:B------:R-:W-:Y:S01]  /*70bf0*/  LDSM.16.M88.4 R136, [R16+UR11+0xc800] ;  /* 0x00c8000b1088783b */ /* 0x000fe20008000200 */
[----:B-1----:R-:W-:Y:S03]  /*70c00*/  HMMA.1688.F32.TF32 R4, R240, R208, R172 ;  /* 0x000000d0f004723c */ /* 0x002fe600000810ac */
[----:B------:R-:W-:Y:S01]  /*70c10*/  STL.64 [R1+0x68b0], R230 ;  /* 0x0068b0e601007387 */ /* 0x000fe20000100a00 */
[----:B------:R-:W-:Y:S01]  /*70c20*/  IMAD.MOV.U32 R188, RZ, RZ, R132 ;  /* 0x000000ffffbc7224 */ /* 0x000fe200078e0084 */
[----:B------:R-:W-:Y:S01]  /*70c30*/  MOV R190, R128 ;  /* 0x0000008000be7202 */ /* 0x000fe20000000f00 */
[----:B------:R-:W-:Y:S01]  /*70c40*/  IMAD.MOV.U32 R189, RZ, RZ, R129 ;  /* 0x000000ffffbd7224 */ /* 0x000fe200078e0081 */
[----:B------:R-:W-:Y:S01]  /*70c50*/  LDSM.16.M88.4 R172, [R16+UR11+0x8000] ;  /* 0x0080000b10ac783b */ /* 0x000fe20008000200 */
[----:B------:R-:W-:Y:S01]  /*70c60*/  IMAD.MOV.U32 R84, RZ, RZ, R117 ;  /* 0x000000ffff547224 */ /* 0x000fe200078e0075 */
[----:B------:R-:W-:-:S02]  /*70c70*/  MOV R85, R116 ;  /* 0x0000007400557202 */ /* 0x000fc40000000f00 */
[----:B------:R-:W-:Y:S08]  /*70c80*/  LDSM.16.M88.4 R120, [R16+UR11+0xe800] ;  /* 0x00e8000b1078783b */ /* 0x000ff00008000200 */
[----:B------:R-:W-:Y:S01]  /*70c90*/  MOV R207, R4 ;  /* 0x0000000400cf7202 */ /* 0x000fe20000000f00 */
[----:B------:R-:W-:Y:S01]  /*70ca0*/  IMAD.MOV.U32 R226, RZ, RZ, R5 ;  /* 0x000000ffffe27224 */ /* 0x000fe200078e0005 */
[----:B------:R-:W-:Y:S01]  /*70cb0*/  MOV R3, R7 ;  /* 0x0000000700037202 */ /* 0x000fe20000000f00 */
[----:B------:R-:W-:Y:S01]  /*70cc0*/  IMAD.MOV.U32 R227, RZ, RZ, R6 ;  /* 0x000000ffffe37224 */ /* 0x000fe200078e0006 */
[----:B------:R-:W-:Y:S01]  /*70cd0*/  STL.64 [R1+0x68a8], R228 ;  /* 0x0068a8e401007387 */ /* 0x000fe20000100a00 */
[----:B------:R-:W-:Y:S03]  /*70ce0*/  HMMA.1688.F32.TF32 R4, R240, R204, R176 ;  /* 0x000000ccf004723c */ /* 0x000fe600000810b0 */
[----:B------:R-:W-:Y:S01]  /*70cf0*/  STL [R1+0x6564], R206 ;  /* 0x006564ce01007387 */ /* 0x000fe20000100800 */
[----:B------:R-:W-:-:S03]  /*70d00*/  IMAD.MOV.U32 R191, RZ, RZ, R125 ;  /* 0x000000ffffbf7224 */ /* 0x000fc600078e007d */
[----:B------:R-:W-:Y:S04]  /*70d10*/  LDSM.16.M88.4 R176, [R16+UR11+0x7800] ;  /* 0x0078000b10b0783b */ /* 0x000fe80008000200 */
[----:B------:R-:W-:Y:S04]  /*70d20*/  LDSM.16.M88.4 R132, [R16+UR11+0xd000] ;  /* 0x00d0000b1084783b */ /* 0x000fe80008000200 */
[----:B------:R-:W-:Y:S04]  /*70d30*/  LDSM.16.M88.4 R128, [R16+UR11+0xd800] ;  /* 0x00d8000b1080783b */ /* 0x000fe80008000200 */
[----:B------:R-:W-:Y:S01]  /*70d40*/  IMAD.MOV.U32 R218, RZ, RZ, R4 ;  /* 0x000000ffffda7224 */ /* 0x000fe200078e0004 */
[----:B------:R-:W-:Y:S01]  /*70d50*/  MOV R223, R6 ;  /* 0x0000000600df7202 */ /* 0x000fe20000000f00 */
[----:B------:R-:W-:Y:S01]  /*70d60*/  IMAD.MOV.U32 R222, RZ, RZ, R5 ;  /* 0x000000ffffde7224 */ /* 0x000fe200078e0005 */
[----:B------:R-:W-:Y:S01]  /*70d70*/  LDSM.16.M88.4 R116, [R16+UR11+0xf000] ;  /* 0x00f0000b1074783b */ /* 0x000fe20008000200 */
[----:B------:R-:W-:-:S02]  /*70d80*/  IMAD.MOV.U32 R219, RZ, RZ, R7 ;  /* 0x000000ffffdb7224 */ /* 0x000fc400078e0007 */
[----:B------:R-:W-:Y:S01]  /*70d90*/  HMMA.1688.F32.TF32 R4, R240, R200, R180 ;  /* 0x000000c8f004723c */ /* 0x000fe200000810b4 */
[----:B------:R-:W-:Y:S04]  /*70da0*/  STL [R1+0x6878], R3 ;  /* 0x0068780301007387 */ /* 0x000fe80000100800 */
[----:B------:R-:W-:Y:S04]  /*70db0*/  STL [R1+0x65bc], R226 ;  /* 0x0065bce201007387 */ /* 0x000fe80000100800 */
[----:B------:R-:W-:Y:S04]  /*70dc0*/  STL [R1+0x68c0], R227 ;  /* 0x0068c0e301007387 */ /* 0x000fe80000100800 */
[----:B------:R-:W-:Y:S04]  /*70dd0*/  LDSM.16.M88.4 R180, [R16+UR11+0x7000] ;  /* 0x0070000b10b4783b */ /* 0x000fe80008000200 */
[----:B------:R-:W-:Y:S02]  /*70de0*/  LDSM.16.M88.4 R124, [R16+UR11+0xe000] ;  /* 0x00e0000b107c783b */ /* 0x000fe40008000200 */
[----:B------:R-:W-:Y:S01]  /*70df0*/  IMAD.MOV.U32 R210, RZ, RZ, R4 ;  /* 0x000000ffffd27224 */ /* 0x000fe200078e0004 */
[----:B------:R-:W-:Y:S01]  /*70e00*/  MOV R214, R5 ;  /* 0x0000000500d67202 */ /* 0x000fe20000000f00 */
[----:B------:R-:W-:-:S02]  /*70e10*/  IMAD.MOV.U32 R215, RZ, RZ, R6 ;  /* 0x000000ffffd77224 */ /* 0x000fc400078e0006 */
[----:B------:R-:W-:Y:S02]  /*70e20*/  IMAD.MOV.U32 R211, RZ, RZ, R7 ;  /* 0x000000ffffd37224 */ /* 0x000fe400078e0007 */
[----:B------:R-:W-:Y:S01]  /*70e30*/  HMMA.1688.F32.TF32 R4, R240, R196, R184 ;  /* 0x000000c4f004723c */ /* 0x000fe200000810b8 */
[----:B------:R-:W-:Y:S04]  /*70e40*/  STL.64 [R1+0x68b8], R224 ;  /* 0x0068b8e001007387 */ /* 0x000fe80000100a00 */
[----:B------:R-:W-:Y:S04]  /*70e50*/  STL [R1+0x65b8], R207 ;  /* 0x0065b8cf01007387 */ /* 0x000fe80000100800 */
[----:B------:R-:W-:Y:S04]  /*70e60*/  STL.64 [R1+0x6918], R204 ;  /* 0x006918cc01007387 */ /* 0x000fe80000100a00 */
[----:B------:R-:W-:Y:S04]  /*70e70*/  STL.64 [R1+0x68e0], R218 ;  /* 0x0068e0da01007387 */ /* 0x000fe80000100a00 */
[----:B------:R-:W-:Y:S04]  /*70e80*/  STL.64 [R1+0x68d8], R216 ;  /* 0x0068d8d801007387 */ /* 0x000fe80000100a00 */
[----:B------:R-:W-:Y:S04]  /*70e90*/  STL.64 [R1+0x68d0], R222 ;  /* 0x0068d0de01007387 */ /* 0x000fe80000100a00 */
[----:B------:R-:W-:Y:S04]  /*70ea0*/  STL.64 [R1+0x68c8], R220 ;  /* 0x0068c8dc01007387 */ /* 0x000fe80000100a00 */
[----:B------:R-:W-:Y:S01]  /*70eb0*/  STL.64 [R1+0x6900], R210 ;  /* 0x006900d201007387 */ /* 0x000fe20000100a00 */
[----:B------:R-:W-:-:S03]  /*70ec0*/  MOV R202, R6 ;  /* 0x0000000600ca7202 */ /* 0x000fc60000000f00 */
[----:B------:R-:W-:Y:S01]  /*70ed0*/  STL.64 [R1+0x68f8], R208 ;  /* 0x0068f8d001007387 */ /* 0x000fe20000100a00 */
[----:B------:R-:W-:-:S03]  /*70ee0*/  IMAD.MOV.U32 R203, RZ, RZ, R7 ;  /* 0x000000ffffcb7224 */ /* 0x000fc600078e0007 */
[----:B------:R-:W-:Y:S04]  /*70ef0*/  STL.64 [R1+0x68f0], R214 ;  /* 0x0068f0d601007387 */ /* 0x000fe80000100a00 */
[----:B------:R-:W-:Y:S04]  /*70f00*/  STL.64 [R1+0x68e8], R212 ;  /* 0x0068e8d401007387 */ /* 0x000fe80000100a00 */
[----:B------:R1:W-:Y:S04]  /*70f10*/  STL.64 [R1+0xbd0], R4 ;  /* 0x000bd00401007387 */ /* 0x0003e80000100a00 */
[----:B------:R-:W-:Y:S01]  /*70f20*/  LDSM.16.M88.4 R184, [R16+UR11+0x6800] ;  /* 0x0068000b10b8783b */ /* 0x000fe20008000200 */
[----:B-1----:R-:W-:Y:S03]  /*70f30*/  HMMA.1688.F32.TF32 R4, R240, R192, R188 ;  /* 0x000000c0f004723c */ /* 0x002fe600000810bc */
[----:B------:R-:W1:Y:S01]  /*70f40*/  LDSM.16.M88.4 R188, [R16+UR11+0x6000] ;  /* 0x0060000b10bc783b */ /* 0x000e620008000200 */
[----:B------:R-:W-:-:S02]  /*70f50*/  IMAD.MOV.U32 R86, RZ, RZ, R113 ;  /* 0x000000ffff567224 */ /* 0x000fc400078e0071 */
[----:B------:R-:W-:Y:S01]  /*70f60*/  IMAD.MOV.U32 R87, RZ, RZ, R112 ;  /* 0x000000ffff577224 */ /* 0x000fe200078e0070 */
[----:B------:R-:W-:Y:S04]  /*70f70*/  STL.64 [R1+0x6910], R202 ;  /* 0x006910ca01007387 */ /* 0x000fe80000100a00 */
[----:B------:R-:W-:Y:S04]  /*70f80*/  STL.64 [R1+0x6908], R200 ;  /* 0x006908c801007387 */ /* 0x000fe80000100a00 */
[----:B------:R-:W2:Y:S01]  /*70f90*/  LDSM.16.M88.4 R112, [R16+UR11+0xf800] ;  /* 0x00f8000b1070783b */ /* 0x000ea20008000200 */
[----:B------:R-:W-:-:S03]  /*70fa0*/  IMAD.MOV.U32 R232, RZ, RZ, R101 ;  /* 0x000000ffffe87224 */ /* 0x000fc600078e0065 */
[----:B------:R3:W-:Y:S04]  /*70fb0*/  STL.64 [R1+0xbe0], R4 ;  /* 0x000be00401007387 */ /* 0x0007e80000100a00 */
[----:B------:R4:W-:Y:S01]  /*70fc0*/  STL.64 [R1+0xbe8], R6 ;  /* 0x000be80601007387 */ /* 0x0009e20000100a00 */
[----:B------:R-:W-:Y:S01]  /*70fd0*/  IMAD.MOV.U32 R233, RZ, RZ, R100 ;  /* 0x000000ffffe97224 */ /* 0x000fe200078e0064 */
[----:B------:R-:W-:Y:S01]  /*70fe0*/  MOV R234, R97 ;  /* 0x0000006100ea7202 */ /* 0x000fe20000000f00 */
[----:B------:R-:W-:Y:S01]  /*70ff0*/  IMAD.MOV.U32 R235, RZ, RZ, R96 ;  /* 0x000000ffffeb7224 */ /* 0x000fe200078e0060 */
[----:B------:R-:W-:Y:S01]  /*71000*/  LDSM.16.M88.4 R100, [R16+UR11+0x11000] ;  /* 0x0110000b1064783b */ /* 0x000fe20008000200 */
[----:B---3--:R-:W-:Y:S01]  /*71010*/  MOV R4, R109 ;  /* 0x0000006d00047202 */ /* 0x008fe20000000f00 */
[----:B------:R-:W-:-:S02]  /*71020*/  IMAD.MOV.U32 R5, RZ, RZ, R108 ;  /* 0x000000ffff057224 */ /* 0x000fc400078e006c */
[----:B------:R-:W-:Y:S01]  /*71030*/  LDSM.16.M88.4 R96, [R16+UR11+0x11800] ;  /* 0x0118000b1060783b */ /* 0x000fe20008000200 */
[----:B----4-:R-:W-:Y:S01]  /*71040*/  IMAD.MOV.U32 R6, RZ, RZ, R105 ;  /* 0x000000ffff067224 */ /* 0x010fe200078e0069 */
[----:B------:R-:W-:Y:S02]  /*71050*/  MOV R7, R104 ;  /* 0x0000006800077202 */ /* 0x000fe40000000f00 */
[----:B------:R-:W3:Y:S04]  /*71060*/  LDSM.16.M88.4 R108, [R16+UR11+0x10000] ;  /* 0x0100000b106c783b */ /* 0x000ee80008000200 */
[----:B-1----:R-:W-:Y:S04]  /*71070*/  STL [R1+0x6470], R190 ;  /* 0x006470be01007387 */ /* 0x002fe80000100800 */
[----:B------:R-:W-:Y:S04]  /*71080*/  STL [R1+0x6464], R191 ;  /* 0x006464bf01007387 */ /* 0x000fe80000100800 */
[----:B------:R-:W-:Y:S04]  /*71090*/  STL [R1+0x645c], R186 ;  /* 0x00645cba01007387 */ /* 0x000fe80000100800 */
[----:B------:R-:W1:Y:S04]  /*710a0*/  LDSM.16.M88.4 R104, [R16+UR11+0x10800] ;  /* 0x0108000b1068783b */ /* 0x000e680008000200 */
[----:B------:R-:W-:Y:S01]  /*710b0*/  STL [R1+0x6458], R187 ;  /* 0x006458bb01007387 */ /* 0x000fe20000100800 */
[----:B------:R-:W-:-:S03]  /*710c0*/  IMAD.MOV.U32 R228, RZ, RZ, R93 ;  /* 0x000000ffffe47224 */ /* 0x000fc600078e005d */
[----:B------:R-:W-:Y:S01]  /*710d0*/  STL [R1+0x6474], R182 ;  /* 0x006474b601007387 */ /* 0x000fe20000100800 */
[----:B------:R-:W-:-:S03]  /*710e0*/  MOV R229, R92 ;  /* 0x0000005c00e57202 */ /* 0x000fc60000000f00 */
[----:B------:R-:W-:Y:S01]  /*710f0*/  STL [R1+0x6460], R183 ;  /* 0x006460b701007387 */ /* 0x000fe20000100800 */
[----:B------:R-:W-:-:S03]  /*71100*/  IMAD.MOV.U32 R230, RZ, RZ, R89 ;  /* 0x000000ffffe67224 */ /* 0x000fc600078e0059 */
[----:B------:R-:W-:Y:S01]  /*71110*/  STL [R1+0x6484], R178 ;  /* 0x006484b201007387 */ /* 0x000fe20000100800 */
[----:B------:R-:W-:-:S03]  /*71120*/  IMAD.MOV.U32 R231, RZ, RZ, R88 ;  /* 0x000000ffffe77224 */ /* 0x000fc600078e0058 */
[----:B------:R-:W-:Y:S04]  /*71130*/  STL [R1+0x6478], R179 ;  /* 0x006478b301007387 */ /* 0x000fe80000100800 */
[----:B------:R-:W-:Y:S04]  /*71140*/  STL [R1+0x648c], R174 ;  /* 0x00648cae01007387 */ /* 0x000fe80000100800 */
[----:B------:R-:W4:Y:S04]  /*71150*/  LDSM.16.M88.4 R92, [R16+UR11+0x12000] ;  /* 0x0120000b105c783b */ /* 0x000f280008000200 */
[----:B------:R-:W-:Y:S04]  /*71160*/  STL [R1+0x6488], R175 ;  /* 0x006488af01007387 */ /* 0x000fe80000100800 */
[----:B------:R1:W-:Y:S04]  /*71170*/  STL [R1+0x6494], R170 ;  /* 0x006494aa01007387 */ /* 0x0003e80000100800 */
[----:B------:R-:W1:Y:S04]  /*71180*/  LDSM.16.M88.4 R88, [R16+UR11+0x12800] ;  /* 0x0128000b1058783b */ /* 0x000e680008000200 */
[----:B------:R1:W-:Y:S04]  /*71190*/  STL [R1+0x6490], R171 ;  /* 0x006490ab01007387 */ /* 0x0003e80000100800 */
[----:B------:R-:W-:Y:S04]  /*711a0*/  STL [R1+0x6430], R166 ;  /* 0x006430a601007387 */ /* 0x000fe80000100800 */
[----:B------:R-:W-:Y:S04]  /*711b0*/  STL [R1+0x642c], R167 ;  /* 0x00642ca701007387 */ /* 0x000fe80000100800 */
[----:B------:R-:W-:Y:S01]  /*711c0*/  STL [R1+0x6424], R162 ;  /* 0x006424a201007387 */ /* 0x000fe20000100800 */
[C---:B------:R-:W-:Y:S03]  /*711d0*/  HMMA.1688.F32.TF32 R4, R240.reuse, R180, R4 ;  /* 0x000000b4f004723c */ /* 0x040fe60000081004 */
        /* <DEDUP_REMOVED lines=15> */
[C---:B------:R-:W-:Y:S03]  /*712d0*/  HMMA.1688.F32.TF32 R204, R240.reuse, R188, R228 ;  /* 0x000000bcf0cc723c */ /* 0x040fe600000810e4 */
[----:B------:R-:W-:Y:S04]  /*712e0*/  STL [R1+0x6454], R130 ;  /* 0x0064548201007387 */ /* 0x000fe80000100800 */
[----:B------:R-:W-:Y:S01]  /*712f0*/  STL [R1+0x6450], R131 ;  /* 0x0064508301007387 */ /* 0x000fe20000100800 */
[----:B------:R-:W-:Y:S03]  /*71300*/  HMMA.1688.F32.TF32 R200, R240, R184, R232 ;  /* 0x000000b8f0c8723c */ /* 0x000fe600000810e8 */
[----:B------:R-:W-:Y:S04]  /*71310*/  STL [R1+0x63f0], R126 ;  /* 0x0063f07e01007387 */ /* 0x000fe80000100800 */
[----:B------:R-:W-:Y:S01]  /*71320*/  STL [R1+0x63ec], R127 ;  /* 0x0063ec7f01007387 */ /* 0x000fe20000100800 */
[----:B-1----:R-:W-:-:S03]  /*71330*/  MOV R170, R4 ;  /* 0x0000000400aa7202 */ /* 0x002fc60000000f00 */
[----:B------:R-:W-:Y:S01]  /*71340*/  STL [R1+0x63f4], R122 ;  /* 0x0063f47a01007387 */ /* 0x000fe20000100800 */
[----:B------:R-:W-:Y:S01]  /*71350*/  IMAD.MOV.U32 R171, RZ, RZ, R5 ;  /* 0x000000ffffab7224 */ /* 0x000fe200078e0005 */
[----:B------:R-:W-:Y:S02]  /*71360*/  MOV R175, R7 ;  /* 0x0000000700af7202 */ /* 0x000fe40000000f00 */
[----:B------:R-:W-:Y:S01]  /*71370*/  STL [R1+0x63e8], R123 ;  /* 0x0063e87b01007387 */ /* 0x000fe20000100800 */
[----:B------:R-:W-:-:S03]  /*71380*/  IMAD.MOV.U32 R174, RZ, RZ, R6 ;  /* 0x000000ffffae7224 */ /* 0x000fc600078e0006 */
[----:B------:R-:W-:Y:S01]  /*71390*/  STL [R1+0x63e4], R118 ;  /* 0x0063e47601007387 */ /* 0x000fe20000100800 */
[----:B------:R-:W-:Y:S03]  /*713a0*/  HMMA.1688.F32.TF32 R4, R240, R176, R84 ;  /* 0x000000b0f004723c */ /* 0x000fe60000081054 */
[----:B------:R-:W-:Y:S04]  /*713b0*/  STL [R1+0x63e0], R119 ;  /* 0x0063e07701007387 */ /* 0x000fe80000100800 */
[----:B--2---:R-:W-:Y:S04]  /*713c0*/  STL [R1+0x63dc], R114 ;  /* 0x0063dc7201007387 */ /* 0x004fe80000100800 */
[----:B------:R-:W-:Y:S04]  /*713d0*/  STL [R1+0x63d8], R115 ;  /* 0x0063d87301007387 */ /* 0x000fe80000100800 */
[----:B---3--:R-:W-:Y:S04]  /*713e0*/  STL [R1+0x63d4], R110 ;  /* 0x0063d46e01007387 */ /* 0x008fe80000100800 */
[----:B------:R-:W-:Y:S04]  /*713f0*/  STL [R1+0x63d0], R111 ;  /* 0x0063d06f01007387 */ /* 0x000fe80000100800 */
[----:B------:R-:W-:Y:S04]  /*71400*/  STL [R1+0x63cc], R106 ;  /* 0x0063cc6a01007387 */ /* 0x000fe80000100800 */
[----:B------:R-:W-:Y:S04]  /*71410*/  STL [R1+0x63c8], R107 ;  /* 0x0063c86b01007387 */ /* 0x000fe80000100800 */
[----:B------:R-:W-:Y:S04]  /*71420*/  STL [R1+0x63c4], R102 ;  /* 0x0063c46601007387 */ /* 0x000fe80000100800 */
[----:B------:R-:W-:Y:S04]  /*71430*/  STL [R1+0x63c0], R103 ;  /* 0x0063c06701007387 */ /* 0x000fe80000100800 */
[----:B------:R-:W-:Y:S04]  /*71440*/  STL [R1+0x63bc], R98 ;  /* 0x0063bc6201007387 */ /* 0x000fe80000100800 */
[----:B------:R-:W-:Y:S04]  /*71450*/  STL [R1+0x63b8], R99 ;  /* 0x0063b86301007387 */ /* 0x000fe80000100800 */
[----:B----4-:R-:W-:Y:S04]  /*71460*/  STL [R1+0x6398], R94 ;  /* 0x0063985e01007387 */ /* 0x010fe80000100800 */
[----:B------:R-:W-:Y:S04]  /*71470*/  STL [R1+0x6394], R95 ;  /* 0x0063945f01007387 */ /* 0x000fe80000100800 */
[----:B------:R-:W-:Y:S04]  /*71480*/  STL [R1+0x6390], R90 ;  /* 0x0063905a01007387 */ /* 0x000fe80000100800 */
[----:B------:R-:W-:Y:S04]  /*71490*/  STL [R1+0x638c], R91 ;  /* 0x00638c5b01007387 */ /* 0x000fe80000100800 */
[----:B------:R1:W-:Y:S04]  /*714a0*/  STL.64 [R1+0xc00], R204 ;  /* 0x000c00cc01007387 */ /* 0x0003e80000100a00 */
[----:B------:R2:W-:Y:S01]  /*714b0*/  STL.64 [R1+0xc08], R206 ;  /* 0x000c08ce01007387 */ /* 0x0005e20000100a00 */
[----:B------:R-:W-:-:S03]  /*714c0*/  IMAD.MOV.U32 R178, RZ, RZ, R4 ;  /* 0x000000ffffb27224 */ /* 0x000fc600078e0004 */
[----:B------:R3:W-:Y:S01]  /*714d0*/  STL.64 [R1+0xc20], R200 ;  /* 0x000c20c801007387 */ /* 0x0007e20000100a00 */
[----:B------:R-:W-:-:S03]  /*714e0*/  IMAD.MOV.U32 R198, RZ, RZ, R5 ;  /* 0x000000ffffc67224 */ /* 0x000fc600078e0005 */
[----:B------:R4:W-:Y:S01]  /*714f0*/  STL.64 [R1+0xc28], R202 ;  /* 0x000c28ca01007387 */ /* 0x0009e20000100a00 */
[----:B------:R-:W-:-:S03]  /*71500*/  MOV R199, R6 ;  /* 0x0000000600c77202 */ /* 0x000fc60000000f00 */
[----:B------:R-:W-:Y:S01]  /*71510*/  STL [R1+0x6880], R171 ;  /* 0x006880ab01007387 */ /* 0x000fe20000100800 */
[----:B------:R-:W-:-:S03]  /*71520*/  IMAD.MOV.U32 R179, RZ, RZ, R7 ;  /* 0x000000ffffb37224 */ /* 0x000fc600078e0007 */
[----:B------:R-:W-:Y:S04]  /*71530*/  STL [R1+0x687c], R170 ;  /* 0x00687caa01007387 */ /* 0x000fe80000100800 */
        /* <DEDUP_REMOVED lines=10> */
[----:B--2---:R-:W2:Y:S04]  /*715e0*/  LDL.LU R206, [R1+0x628] ;  /* 0x0006280001ce7983 */ /* 0x004ea80000300800 */
        /* <DEDUP_REMOVED lines=38> */
[----:B------:R-:W3:Y:S04]  /*71850*/  LDL.LU R199, [R1+0x69c] ;  /* 0x00069c0001c77983 */ /* 0x000ee80000300800 */
[----:B------:R-:W-:Y:S04]  /*71860*/  STL.64 [R1+0x6890], R178 ;  /* 0x006890b201007387 */ /* 0x000fe80000100a00 */
[----:B------:R1:W-:Y:S04]  /*71870*/  STL.64 [R1+0x6888], R176 ;  /* 0x006888b001007387 */ /* 0x0003e80000100a00 */
[----:B-1----:R-:W4:Y:S04]  /*71880*/  LDL.LU R176, [R1+0x6a0] ;  /* 0x0006a00001b07983 */ /* 0x002f280000300800 */
[----:B------:R-:W4:Y:S04]  /*71890*/  LDL.LU R177, [R1+0x6a4] ;  /* 0x0006a40001b17983 */ /* 0x000f280000300800 */
[----:B------:R-:W4:Y:S04]  /*718a0*/  LDL.LU R178, [R1+0x6a8] ;  /* 0x0006a80001b27983 */ /* 0x000f280000300800 */
[----:B------:R-:W4:Y:S01]  /*718b0*/  LDL.LU R179, [R1+0x6ac] ;  /* 0x0006ac0001b37983 */ /* 0x000f220000300800 */
[----:B--2---:R-:W-:-:S15]  /*718c0*/  HMMA.1688.F32.TF32 R84, R240, R172, R84 ;  /* 0x000000acf054723c */ /* 0x004fde0000081054 */
[----:B------:R-:W-:-:S04]  /*718d0*/  NOP ;  /* 0x0000000000007918 */ /* 0x000fc80000000000 */
[----:B------:R-:W-:Y:S02]  /*718e0*/  IMAD.MOV.U32 R194, RZ, RZ, R86 ;  /* 0x000000ffffc27224 */ /* 0x000fe400078e0056 */
[----:B------:R-:W-:Y:S01]  /*718f0*/  IMAD.MOV.U32 R195, RZ, RZ, R87 ;  /* 0x000000ffffc37224 */ /* 0x000fe200078e0057 */
[----:B------:R-:W-:Y:S01]  /*71900*/  MOV R190, R85 ;  /* 0x0000005500be7202 */ /* 0x000fe20000000f00 */
[----:B------:R-:W-:Y:S02]  /*71910*/  IMAD.MOV.U32 R182, RZ, RZ, R84 ;  /* 0x000000ffffb67224 */ /* 0x000fe400078e0054 */
[----:B------:R-:W2:Y:S04]  /*71920*/  LDL.LU.64 R84, [R1+0x6958] ;  /* 0x0069580001547983 */ /* 0x000ea80000300a00 */
[----:B------:R-:W-:Y:S04]  /*71930*/  STL.64 [R1+0x6948], R194 ;  /* 0x006948c201007387 */ /* 0x000fe80000100a00 */
[----:B------:R-:W-:Y:S04]  /*71940*/  STL.64 [R1+0x6940], R192 ;  /* 0x006940c001007387 */ /* 0x000fe80000100a00 */
[----:B------:R-:W-:Y:S04]  /*71950*/  STL.64 [R1+0x6938], R174 ;  /* 0x006938ae01007387 */ /* 0x000fe80000100a00 */
[----:B------:R1:W-:Y:S04]  /*71960*/  STL.64 [R1+0x6930], R172 ;  /* 0x006930ac01007387 */ /* 0x0003e80000100a00 */
[----:B------:R-:W-:Y:S01]  /*71970*/  STL [R1+0x6884], R190 ;  /* 0x006884be01007387 */ /* 0x000fe20000100800 */
[C---:B-1----:R-:W-:Y:S08]  /*71980*/  HMMA.1688.F32.TF32 R172, R240.reuse, R156, R212 ;  /* 0x0000009cf0ac723c */ /* 0x042ff000000810d4 */
[C---:B---3--:R-:W-:Y:S08]  /*71990*/  HMMA.1688.F32.TF32 R192, R240.reuse, R164, R196 ;  /* 0x000000a4f0c0723c */ /* 0x048ff000000810c4 */
[----:B----4-:R-:W-:Y:S11]  /*719a0*/  HMMA.1688.F32.TF32 R176, R240, R168, R176 ;  /* 0x000000a8f0b0723c */ /* 0x010ff600000810b0 */
[----:B------:R-:W-:Y:S08]  /*719b0*/  STL.64 [R1+0xc80], R192 ;  /* 0x000c80c001007387 */ /* 0x000ff00000100a00 */
[----:B------:R-:W-:Y:S01]  /*719c0*/  MOV R191, R176 ;  /* 0x000000b000bf7202 */ /* 0x000fe20000000f00 */
[----:B------:R-:W-:Y:S01]  /*719d0*/  IMAD.MOV.U32 R183, RZ, RZ, R177 ;  /* 0x000000ffffb77224 */ /* 0x000fe200078e00b1 */
[----:B------:R-:W-:Y:S01]  /*719e0*/  MOV R187, R179 ;  /* 0x000000b300bb7202 */ /* 0x000fe20000000f00 */
[----:B------:R-:W-:-:S02]  /*719f0*/  IMAD.MOV.U32 R186, RZ, RZ, R178 ;  /* 0x000000ffffba7224 */ /* 0x000fc400078e00b2 */
[----:B------:R-:W-:Y:S01]  /*71a00*/  HMMA.1688.F32.TF32 R176, R240, R160, R200 ;  /* 0x000000a0f0b0723c */ /* 0x000fe200000810c8 */
[----:B------:R1:W-:Y:S01]  /*71a10*/  STL.64 [R1+0xc88], R194 ;  /* 0x000c88c201007387 */ /* 0x0003e20000100a00 */
[----:B------:R-:W-:Y:S02]  /*71a20*/  IMAD.MOV.U32 R86, RZ, RZ, R245 ;  /* 0x000000ffff567224 */ /* 0x000fe400078e00f5 */
[----:B------:R-:W-:-:S04]  /*71a30*/  IMAD.MOV.U32 R87, RZ, RZ, R244 ;  /* 0x000000ffff577224 */ /* 0x000fc800078e00f4 */
[C---:B------:R-:W-:Y:S01]  /*71a40*/  HMMA.1688.F32.TF32 R4, R240.reuse, R124, R4 ;  /* 0x0000007cf004723c */ /* 0x040fe20000081004 */
[----:B------:R-:W-:Y:S01]  /*71a50*/  MOV R212, R41 ;  /* 0x0000002900d47202 */ /* 0x000fe20000000f00 */
[----:B------:R-:W-:Y:S01]  /*71a60*/  IMAD.MOV.U32 R213, RZ, RZ, R40 ;  /* 0x000000ffffd57224 */ /* 0x000fe200078e0028 */
[----:B------:R-:W-:Y:S01]  /*71a70*/  MOV R215, R36 ;  /* 0x0000002400d77202 */ /* 0x000fe20000000f00 */
[----:B------:R-:W-:Y:S04]  /*71a80*/  LDSM.16.M88.4 R40, [R16+UR11+0x18800] ;  /* 0x0188000b1028783b */ /* 0x000fe80008000200 */
[C---:B-1----:R-:W-:Y:S01]  /*71a90*/  HMMA.1688.F32.TF32 R192, R240.reuse, R152, R208 ;  /* 0x00000098f0c0723c */ /* 0x042fe200000810d0 */
[----:B------:R-:W-:Y:S02]  /*71aa0*/  IMAD.MOV.U32 R214, RZ, RZ, R37 ;  /* 0x000000ffffd67224 */ /* 0x000fe400078e0025 */
[----:B------:R-:W-:Y:S01]  /*71ab0*/  IMAD.MOV.U32 R196, RZ, RZ, R33 ;  /* 0x000000ffffc47224 */ /* 0x000fe200078e0021 */
[----:B------:R-:W-:Y:S04]  /*71ac0*/  STL.64 [R1+0xc90], R176 ;  /* 0x000c90b001007387 */ /* 0x000fe80000100a00 */
[----:B------:R1:W-:Y:S03]  /*71ad0*/  STL.64 [R1+0xc98], R178 ;  /* 0x000c98b201007387 */ /* 0x0003e60000100a00 */
[----:B------:R-:W-:Y:S01]  /*71ae0*/  MOV R154, R4 ;  /* 0x00000004009a7202 */ /* 0x000fe20000000f00 */
[----:B------:R-:W-:Y:S01]  /*71af0*/  IMAD.MOV.U32 R166, RZ, RZ, R5 ;  /* 0x000000ffffa67224 */ /* 0x000fe200078e0005 */
[----:B------:R-:W-:Y:S01]  /*71b00*/  MOV R155, R7 ;  /* 0x00000007009b7202 */ /* 0x000fe20000000f00 */
[----:B------:R-:W-:Y:S01]  /*71b10*/  IMAD.MOV.U32 R167, RZ, RZ, R6 ;  /* 0x000000ffffa77224 */ /* 0x000fe200078e0006 */
[----:B------:R-:W-:Y:S01]  /*71b20*/  MOV R209, R48 ;  /* 0x0000003000d17202 */ /* 0x000fe20000000f00 */
[----:B------:R-:W-:Y:S01]  /*71b30*/  IMAD.MOV.U32 R208, RZ, RZ, R49 ;  /* 0x000000ffffd07224 */ /* 0x000fe200078e0031 */
[----:B------:R-:W-:Y:S01]  /*71b40*/  LDSM.16.M88.4 R36, [R16+UR11+0x19000] ;  /* 0x0190000b1024783b */ /* 0x000fe20008000200 */
[C---:B-1----:R-:W-:Y:S03]  /*71b50*/  HMMA.1688.F32.TF32 R176, R240.reuse, R148, R220 ;  /* 0x00000094f0b0723c */ /* 0x042fe600000810dc */
[----:B------:R-:W-:Y:S04]  /*71b60*/  STL.64 [R1+0xca0], R172 ;  /* 0x000ca0ac01007387 */ /* 0x000fe80000100a00 */
[----:B------:R1:W-:Y:S04]  /*71b70*/  STL.64 [R1+0xca8], R174 ;  /* 0x000ca8ae01007387 */ /* 0x0003e80000100a00 */
[----:B------:R-:W-:Y:S04]  /*71b80*/  STL.64 [R1+0xcb0], R192 ;  /* 0x000cb0c001007387 */ /* 0x000fe80000100a00 */
[----:B------:R3:W-:Y:S01]  /*71b90*/  STL.64 [R1+0xcb8], R194 ;  /* 0x000cb8c201007387 */ /* 0x0007e20000100a00 */
[C---:B-1----:R-:W-:Y:S03]  /*71ba0*/  HMMA.1688.F32.TF32 R172, R240.reuse, R144, R216 ;  /* 0x00000090f0ac723c */ /* 0x042fe600000810d8 */
[----:B------:R-:W-:Y:S04]  /*71bb0*/  LDSM.16.M88.4 R48, [R16+UR11+0x17800] ;  /* 0x0178000b1030783b */ /* 0x000fe80008000200 */
[----:B------:R-:W-:Y:S01]  /*71bc0*/  STL.64 [R1+0xcc0], R176 ;  /* 0x000cc0b001007387 */ /* 0x000fe20000100a00 */
[----:B---3--:R-:W-:Y:S03]  /*71bd0*/  HMMA.1688.F32.TF32 R192, R240, R140, R204 ;  /* 0x0000008cf0c0723c */ /* 0x008fe600000810cc */
[----:B------:R1:W-:Y:S01]  /*71be0*/  STL.64 [R1+0xcc8], R178 ;  /* 0x000cc8b201007387 */ /* 0x0003e20000100a00 */
[----:B------:R-:W-:-:S02]  /*71bf0*/  IMAD.MOV.U32 R197, RZ, RZ, R32 ;  /* 0x000000ffffc57224 */ /* 0x000fc400078e0020 */
[----:B------:R-:W-:Y:S01]  /*71c00*/  IMAD.MOV.U32 R220, RZ, RZ, R57 ;  /* 0x000000ffffdc7224 */ /* 0x000fe200078e0039 */
[----:B------:R-:W-:Y:S01]  /*71c10*/  MOV R198, R29 ;  /* 0x0000001d00c67202 */ /* 0x000fe20000000f00 */
[----:B------:R-:W-:Y:S01]  /*71c20*/  IMAD.MOV.U32 R221, RZ, RZ, R56 ;  /* 0x000000ffffdd7224 */ /* 0x000fe200078e0038 */
[----:B------:R-:W-:Y:S01]  /*71c30*/  MOV R222, R53 ;  /* 0x0000003500de7202 */ /* 0x000fe20000000f00 */
[----:B------:R-:W-:Y:S01]  /*71c40*/  LDSM.16.M88.4 R56, [R16+UR11+0x16800] ;  /* 0x0168000b1038783b */ /* 0x000fe20008000200 */
[----:B------:R-:W-:-:S03]  /*71c50*/  IMAD.MOV.U32 R199, RZ, RZ, R28 ;  /* 0x000000ffffc77224 */ /* 0x000fc600078e001c */
[----:B------:R-:W-:Y:S01]  /*71c60*/  LDSM.16.M88.4 R200, [R16+UR11+0x1b800] ;  /* 0x01b8000b10c8783b */ /* 0x000fe20008000200 */
[C---:B-1----:R-:W-:Y:S03]  /*71c70*/  HMMA.1688.F32.TF32 R176, R240.reuse, R136, R224 ;  /* 0x00000088f0b0723c */ /* 0x042fe600000810e0 */
[----:B------:R-:W-:Y:S04]  /*71c80*/  STL.64 [R1+0xcd0], R172 ;  /* 0x000cd0ac01007387 */ /* 0x000fe80000100a00 */
[----:B------:R1:W-:Y:S04]  /*71c90*/  STL.64 [R1+0xcd8], R174 ;  /* 0x000cd8ae01007387 */ /* 0x0003e80000100a00 */
[----:B------:R-:W-:Y:S04]  /*71ca0*/  STL.64 [R1+0xde0], R192 ;  /* 0x000de0c001007387 */ /* 0x000fe80000100a00 */
[----:B------:R3:W-:Y:S04]  /*71cb0*/  STL.64 [R1+0xde8], R194 ;  /* 0x000de8c201007387 */ /* 0x0007e80000100a00 */
[----:B------:R-:W-:Y:S04]  /*71cc0*/  STL.64 [R1+0xe00], R176 ;  /* 0x000e00b001007387 */ /* 0x000fe80000100a00 */
[----:B------:R-:W-:Y:S04]  /*71cd0*/  STL.64 [R1+0xe08], R178 ;  /* 0x000e08b201007387 */ /* 0x000fe80000100a00 */
[----:B------:R-:W4:Y:S04]  /*71ce0*/  LDL.LU R245, [R1+0x6954] ;  /* 0x0069540001f57983 */ /* 0x000f280000300800 */
[----:B------:R-:W4:Y:S04]  /*71cf0*/  LDL.LU R244, [R1+0x6950] ;  /* 0x0069500001f47983 */ /* 0x000f280000300800 */
[----:B------:R-:W2:Y:S04]  /*71d00*/  LDL.LU R216, [R1+0x5c0] ;  /* 0x0005c00001d87983 */ /* 0x000ea80000300800 */
[----:B------:R-:W2:Y:S04]  /*71d10*/  LDL.LU R217, [R1+0x5c4] ;  /* 0x0005c40001d97983 */ /* 0x000ea80000300800 */
[----:B------:R-:W2:Y:S04]  /*71d20*/  LDL.LU R218, [R1+0x5c8] ;  /* 0x0005c80001da7983 */ /* 0x000ea80000300800 */
[----:B------:R-:W2:Y:S04]  /*71d30*/  LDL.LU R219, [R1+0x5cc] ;  /* 0x0005cc0001db7983 */ /* 0x000ea80000300800 */
        /* <DEDUP_REMOVED lines=8> */
[----:B-1----:R-:W-:Y:S03]  /*71dc0*/  HMMA.1688.F32.TF32 R172, R240, R132, R228 ;  /* 0x00000084f0ac723c */ /* 0x002fe600000810e4 */
[----:B------:R-:W4:Y:S04]  /*71dd0*/  LDL.LU R228, [R1+0x590] ;  /* 0x0005900001e47983 */ /* 0x000f280000300800 */
[----:B------:R-:W4:Y:S04]  /*71de0*/  LDL.LU R229, [R1+0x594] ;  /* 0x0005940001e57983 */ /* 0x000f280000300800 */
[----:B------:R-:W4:Y:S04]  /*71df0*/  LDL.LU R230, [R1+0x598] ;  /* 0x0005980001e67983 */ /* 0x000f280000300800 */
[----:B------:R-:W4:Y:S04]  /*71e00*/  LDL.LU R231, [R1+0x59c] ;  /* 0x00059c0001e77983 */ /* 0x000f280000300800 */
[----:B------:R-:W-:Y:S01]  /*71e10*/  IMAD.MOV.U32 R130, RZ, RZ, R172 ;  /* 0x000000ffff827224 */ /* 0x000fe200078e00ac */
[----:B------:R-:W-:Y:S01]  /*71e20*/  MOV R134, R174 ;  /* 0x000000ae00867202 */ /* 0x000fe20000000f00 */
[----:B------:R-:W-:Y:S01]  /*71e30*/  IMAD.MOV.U32 R131, RZ, RZ, R173 ;  /* 0x000000ffff837224 */ /* 0x000fe200078e00ad */
[----:B------:R-:W-:Y:S01]  /*71e40*/  LDSM.16.M88.4 R32, [R16+UR11+0x19800] ;  /* 0x0198000b1020783b */ /* 0x000fe20008000200 */
[----:B------:R-:W-:-:S02]  /*71e50*/  IMAD.MOV.U32 R142, RZ, RZ, R175 ;  /* 0x000000ffff8e7224 */ /* 0x000fc400078e00af */
[----:B------:R-:W-:Y:S01]  /*71e60*/  HMMA.1688.F32.TF32 R172, R240, R128, R232 ;  /* 0x00000080f0ac723c */ /* 0x000fe200000810e8 */
        /* <DEDUP_REMOVED lines=12> */
[----:B------:R-:W-:Y:S01]  /*71f30*/  IMAD.MOV.U32 R143, RZ, RZ, R172 ;  /* 0x000000ffff8f7224 */ /* 0x000fe200078e00ac */
[----:B------:R-:W-:Y:S01]  /*71f40*/  MOV R146, R173 ;  /* 0x000000ad00927202 */ /* 0x000fe20000000f00 */
[----:B------:R-:W-:Y:S01]  /*71f50*/  IMAD.MOV.U32 R150, RZ, RZ, R174 ;  /* 0x000000ffff967224 */ /* 0x000fe200078e00ae */
[----:B------:R-:W4:Y:S01]  /*71f60*/  LDL R239, [R1+0x422c] ;  /* 0x00422c0001ef7983 */ /* 0x000f220000100800 */
[----:B------:R-:W-:-:S03]  /*71f70*/  IMAD.MOV.U32 R151, RZ, RZ, R175 ;  /* 0x000000ffff977224 */ /* 0x000fc600078e00af */
[----:B------:R-:W4:Y:S01]  /*71f80*/  LDL R0, [R1+0x4230] ;  /* 0x0042300001007983 */ /* 0x000f220000100800 */
[----:B------:R-:W-:-:S03]  /*71f90*/  IMAD.MOV.U32 R223, RZ, RZ, R52 ;  /* 0x000000ffffdf7224 */ /* 0x000fc600078e0034 */
[----:B------:R-:W-:Y:S01]  /*71fa0*/  LDSM.16.M88.4 R52, [R16+UR11+0x17000] ;  /* 0x0170000b1034783b */ /* 0x000fe20008000200 */
[----:B------:R-:W-:Y:S02]  /*71fb0*/  IMAD.MOV.U32 R210, RZ, RZ, R45 ;  /* 0x000000ffffd27224 */ /* 0x000fe400078e002d */
[----:B------:R-:W-:Y:S01]  /*71fc0*/  IMAD.MOV.U32 R211, RZ, RZ, R44 ;  /* 0x000000ffffd37224 */ /* 0x000fe200078e002c */
[----:B------:R-:W-:Y:S04]  /*71fd0*/  LDSM.16.M88.4 R28, [R16+UR11+0x1a000] ;  /* 0x01a0000b101c783b */ /* 0x000fe80008000200 */
[----:B------:R-:W-:Y:S04]  /*71fe0*/  LDSM.16.M88.4 R44, [R16+UR11+0x18000] ;  /* 0x0180000b102c783b */ /* 0x000fe80008000200 */
[----:B------:R-:W-:Y:S01]  /*71ff0*/  LDSM.16.M88.4 R176, [R16+UR11+0x1c000] ;  /* 0x01c0000b10b0783b */ /* 0x000fe20008000200 */
[----:B---3--:R-:W-:Y:S01]  /*72000*/  IMAD.MOV.U32 R194, RZ, RZ, R9 ;  /* 0x000000ffffc27224 */ /* 0x008fe200078e0009 */
[----:B------:R-:W-:Y:S01]  /*72010*/  MOV R195, R8 ;  /* 0x0000000800c37202 */ /* 0x000fe20000000f00 */
[----:B------:R-:W-:Y:S01]  /*72020*/  IMAD.MOV.U32 R193, RZ, RZ, R12 ;  /* 0x000000ffffc17224 */ /* 0x000fe200078e000c */
[----:B------:R-:W-:Y:S01]  /*72030*/  LDSM.16.M88.4 R8, [R16+UR11+0x1e800] ;  /* 0x01e8000b1008783b */ /* 0x000fe20008000200 */
[----:B------:R-:W-:-:S03]  /*72040*/  MOV R192, R13 ;  /* 0x0000000d00c07202 */ /* 0x000fc60000000f00 */
[----:B------:R-:W-:Y:S01]  /*72050*/  LDSM.16.M88.4 R12, [R16+UR11+0x1f000] ;  /* 0x01f0000b100c783b */ /* 0x000fe20008000200 */
[----:B--2---:R-:W-:Y:S03]  /*72060*/  HMMA.1688.F32.TF32 R172, R240, R120, R216 ;  /* 0x00000078f0ac723c */ /* 0x004fe600000810d8 */
[----:B------:R-:W-:-:S15]  /*72070*/  LDSM.16.M88.4 R216, [R16+UR11+0x1d000] ;  /* 0x01d0000b10d8783b */ /* 0x000fde0008000200 */
[----:B------:R-:W-:Y:S01]  /*72080*/  NOP ;  /* 0x0000000000007918 */ /* 0x000fe20000000000 */
[----:B------:R-:W-:Y:S01]  /*72090*/  MOV R162, R172 ;  /* 0x000000ac00a27202 */ /* 0x000fe20000000f00 */
[----:B------:R-:W-:Y:S01]  /*720a0*/  IMAD.MOV.U32 R163, RZ, RZ, R173 ;  /* 0x000000ffffa37224 */ /* 0x000fe200078e00ad */
[----:B------:R-:W-:Y:S01]  /*720b0*/  MOV R159, R175 ;  /* 0x000000af009f7202 */ /* 0x000fe20000000f00 */
[----:B------:R-:W-:Y:S02]  /*720c0*/  IMAD.MOV.U32 R158, RZ, RZ, R174 ;  /* 0x000000ffff9e7224 */ /* 0x000fe400078e00ae */
[----:B----4-:R-:W-:-:S15]  /*720d0*/  HMMA.1688.F32.TF32 R172, R240, R116, R204 ;  /* 0x00000074f0ac723c */ /* 0x010fde00000810cc */
[----:B------:R-:W-:-:S04]  /*720e0*/  NOP ;  /* 0x0000000000007918 */ /* 0x000fc80000000000 */
[----:B------:R-:W-:Y:S01]  /*720f0*/  IMAD.MOV.U32 R147, RZ, RZ, R172 ;  /* 0x000000ffff937224 */ /* 0x000fe200078e00ac */
[----:B------:R-:W-:Y:S01]  /*72100*/  MOV R139, R174 ;  /* 0x000000ae008b7202 */ /* 0x000fe20000000f00 */
[----:B------:R-:W-:Y:S02]  /*72110*/  IMAD.MOV.U32 R138, RZ, RZ, R173 ;  /* 0x000000ffff8a7224 */ /* 0x000fe400078e00ad */
[----:B------:R-:W-:Y:S02]  /*72120*/  IMAD.MOV.U32 R135, RZ, RZ, R175 ;  /* 0x000000ffff877224 */ /* 0x000fe400078e00af */
[----:B------:R-:W-:-:S15]  /*72130*/  HMMA.1688.F32.TF32 R172, R240, R112, R224 ;  /* 0x00000070f0ac723c */ /* 0x000fde00000810e0 */
[----:B------:R-:W-:-:S04]  /*72140*/  NOP ;  /* 0x0000000000007918 */ /* 0x000fc80000000000 */
[----:B------:R-:W-:Y:S01]  /*72150*/  IMAD.MOV.U32 R122, RZ, RZ, R173 ;  /* 0x000000ffff7a7224 */ /* 0x000fe200078e00ad */
[----:B------:R-:W-:Y:S01]  /*72160*/  MOV R126, R174 ;  /* 0x000000ae007e7202 */ /* 0x000fe20000000f00 */
[----:B------:R1:W-:Y:S01]  /*72170*/  STL [R1+0xf10], R172 ;  /* 0x000f10ac01007387 */ /* 0x0003e20000100800 */
[----:B------:R-:W-:Y:S02]  /*72180*/  IMAD.MOV.U32 R127, RZ, RZ, R175 ;  /* 0x000000ffff7f7224 */ /* 0x000fe400078e00af */
[C---:B-1----:R-:W-:Y:S08]  /*72190*/  HMMA.1688.F32.TF32 R172, R240.reuse, R108, R228 ;  /* 0x0000006cf0ac723c */ /* 0x042ff000000810e4 */
[C---:B------:R-:W-:Y:S01]  /*721a0*/  HMMA.1688.F32.TF32 R4, R240.reuse, R100, R4 ;  /* 0x00000064f004723c */ /* 0x040fe20000081004 */
[----:B------:R-:W-:Y:S01]  /*721b0*/  IMAD.MOV.U32 R224, RZ, RZ, R73 ;  /* 0x000000ffffe07224 */ /* 0x000fe200078e0049 */
[----:B------:R-:W-:Y:S01]  /*721c0*/  MOV R225, R72 ;  /* 0x0000004800e17202 */ /* 0x000fe20000000f00 */
[----:B------:R-:W-:Y:S01]  /*721d0*/  IMAD.MOV.U32 R226, RZ, RZ, R69 ;  /* 0x000000ffffe27224 */ /* 0x000fe200078e0045 */
[----:B------:R-:W-:Y:S01]  /*721e0*/  LDSM.16.M88.4 R72, [R16+UR11+0x14800] ;  /* 0x0148000b1048783b */ /* 0x000fe20008000200 */
[----:B------:R-:W-:Y:S01]  /*721f0*/  IMAD.MOV.U32 R227, RZ, RZ, R68 ;  /* 0x000000ffffe37224 */ /* 0x000fe200078e0044 */
[----:B------:R-:W-:Y:S01]  /*72200*/  MOV R204, R65 ;  /* 0x0000004100cc7202 */ /* 0x000fe20000000f00 */
[----:B------:R-:W-:Y:S01]  /*72210*/  IMAD.MOV.U32 R205, RZ, RZ, R64 ;  /* 0x000000ffffcd7224 */ /* 0x000fe200078e0040 */
[----:B------:R-:W-:Y:S03]  /*72220*/  LDSM.16.M88.4 R68, [R16+UR11+0x15000] ;  /* 0x0150000b1044783b */ /* 0x000fe60008000200 */
[----:B------:R-:W-:Y:S01]  /*72230*/  IMAD.MOV.U32 R123, RZ, RZ, R172 ;  /* 0x000000ffff7b7224 */ /* 0x000fe200078e00ac */
[----:B------:R-:W-:Y:S01]  /*72240*/  MOV R118, R174 ;  /* 0x000000ae00767202 */ /* 0x000fe20000000f00 */
[----:B------:R1:W-:Y:S01]  /*72250*/  STL [R1+0xf34], R173 ;  /* 0x000f34ad01007387 */ /* 0x0003e20000100800 */
[----:B------:R-:W-:Y:S01]  /*72260*/  IMAD.MOV.U32 R119, RZ, RZ, R175 ;  /* 0x000000ffff777224 */ /* 0x000fe200078e00af */
[----:B------:R-:W-:Y:S01]  /*72270*/  MOV R207, R60 ;  /* 0x0000003c00cf7202 */ /* 0x000fe20000000f00 */
[----:B------:R-:W-:Y:S01]  /*72280*/  IMAD.MOV.U32 R206, RZ, RZ, R61 ;  /* 0x000000ffffce7224 */ /* 0x000fe200078e003d */
[----:B------:R-:W-:Y:S02]  /*72290*/  LDSM.16.M88.4 R64, [R16+UR11+0x15800] ;  /* 0x0158000b1040783b */ /* 0x000fe40008000200 */
[----:B------:R-:W-:Y:S01]  /*722a0*/  IMAD.MOV.U32 R110, RZ, RZ, R5 ;  /* 0x000000ffff6e7224 */ /* 0x000fe200078e0005 */
[----:B------:R-:W-:Y:S01]  /*722b0*/  MOV R106, R7 ;  /* 0x00000007006a7202 */ /* 0x000fe20000000f00 */
[----:B------:R-:W-:Y:S01]  /*722c0*/  IMAD.MOV.U32 R111, RZ, RZ, R6 ;  /* 0x000000ffff6f7224 */ /* 0x000fe200078e0006 */
[----:B------:R-:W-:Y:S01]  /*722d0*/  LDSM.16.M88.4 R60, [R16+UR11+0x16000] ;  /* 0x0160000b103c783b */ /* 0x000fe20008000200 */
[----:B-1----:R-:W-:Y:S03]  /*722e0*/  HMMA.1688.F32.TF32 R172, R240, R104, R232 ;  /* 0x00000068f0ac723c */ /* 0x002fe600000810e8 */
[----:B------:R-:W-:-:S15]  /*722f0*/  LDSM.16.M88.4 R228, [R16+UR11+0x1c800] ;  /* 0x01c8000b10e4783b */ /* 0x000fde0008000200 */
[----:B------:R-:W-:Y:S01]  /*72300*/  NOP ;  /* 0x0000000000007918 */ /* 0x000fe20000000000 */
[----:B------:R-:W-:Y:S04]  /*72310*/  STL.64 [R1+0xf60], R172 ;  /* 0x000f60ac01007387 */ /* 0x000fe80000100a00 */
[----:B------:R1:W-:Y:S02]  /*72320*/  STL [R1+0xf80], R4 ;  /* 0x000f800401007387 */ /* 0x0003e40000100800 */
[----:B-1----:R-:W-:Y:S01]  /*72330*/  HMMA.1688.F32.TF32 R4, R240, R96, R244 ;  /* 0x00000060f004723c */ /* 0x002fe200000810f4 */
[----:B------:R-:W-:Y:S02]  /*72340*/  IMAD.MOV.U32 R232, RZ, RZ, R81 ;  /* 0x000000ffffe87224 */ /* 0x000fe400078e0051 */
[----:B------:R-:W-:Y:S01]  /*72350*/  IMAD.MOV.U32 R233, RZ, RZ, R80 ;  /* 0x000000ffffe97224 */ /* 0x000fe200078e0050 */
[----:B------:R-:W-:Y:S01]  /*72360*/  MOV R234, R77 ;  /* 0x0000004d00ea7202 */ /* 0x000fe20000000f00 */
[----:B------:R-:W-:Y:S01]  /*72370*/  LDSM.16.M88.4 R80, [R16+UR11+0x13800] ;  /* 0x0138000b1050783b */ /* 0x000fe20008000200 */
[----:B------:R-:W-:-:S03]  /*72380*/  IMAD.MOV.U32 R235, RZ, RZ, R76 ;  /* 0x000000ffffeb7224 */ /* 0x000fc600078e004c */
[----:B------:R-:W-:Y:S01]  /*72390*/  LDSM.16.M88.4 R76, [R16+UR11+0x14000] ;  /* 0x0140000b104c783b */ /* 0x000fe20008000200 */
[----:B------:R-:W-:Y:S01]  /*723a0*/  IMAD.MOV.U32 R114, RZ, RZ, R174 ;  /* 0x000000ffff727224 */ /* 0x000fe200078e00ae */
[----:B------:R-:W-:Y:S02]  /*723b0*/  MOV R115, R175 ;  /* 0x000000af00737202 */ /* 0x000fe40000000f00 */
[----:B------:R-:W-:Y:S06]  /*723c0*/  LDSM.16.M88.4 R244, [R16+UR11+0x1e000] ;  /* 0x01e0000b10f4783b */ /* 0x000fec0008000200 */
[----:B------:R-:W-:Y:S01]  /*723d0*/  IMAD.MOV.U32 R107, RZ, RZ, R4 ;  /* 0x000000ffff6b7224 */ /* 0x000fe200078e0004 */
[----:B------:R1:W-:Y:S01]  /*723e0*/  STL [R1+0xfa4], R5 ;  /* 0x000fa40501007387 */ /* 0x0003e20000100800 */
[----:B------:R-:W-:Y:S01]  /*723f0*/  IMAD.MOV.U32 R102, RZ, RZ, R6 ;  /* 0x000000ffff667224 */ /* 0x000fe200078e0006 */
[----:B------:R-:W-:-:S02]  /*72400*/  MOV R103, R7 ;  /* 0x0000000700677202 */ /* 0x000fc40000000f00 */
[C---:B-1----:R-:W-:Y:S01]  /*72410*/  HMMA.1688.F32.TF32 R4, R240.reuse, R88, R84 ;  /* 0x00000058f004723c */ /* 0x042fe20000081054 */
[----:B------:R-:W1:Y:S07]  /*72420*/  LDSM.16.M88.4 R84, [R16+UR11+0x13000] ;  /* 0x0130000b1054783b */ /* 0x000e6e0008000200 */
[----:B------:R-:W-:Y:S01]  /*72430*/  HMMA.1688.F32.TF32 R172, R240, R92, R248 ;  /* 0x0000005cf0ac723c */ /* 0x000fe200000810f8 */
[----:B------:R-:W-:-:S15]  /*72440*/  LDSM.16.M88.4 R248, [R16+UR11+0x1d800] ;  /* 0x01d8000b10f8783b */ /* 0x000fde0008000200 */
[----:B------:R-:W-:-:S03]  /*72450*/  NOP ;  /* 0x0000000000007918 */ /* 0x000fc60000000000 */
[----:B------:R2:W-:Y:S04]  /*72460*/  STL.64 [R1+0xfc0], R172 ;  /* 0x000fc0ac01007387 */ /* 0x0005e80000100a00 */
[----:B------:R3:W-:Y:S01]  /*72470*/  STL.64 [R1+0xfc8], R174 ;  /* 0x000fc8ae01007387 */ /* 0x0007e20000100a00 */
[----:B--2---:R-:W-:Y:S01]  /*72480*/  IMAD.MOV.U32 R172, RZ, RZ, R25 ;  /* 0x000000ffffac7224 */ /* 0x004fe200078e0019 */
[----:B------:R-:W-:Y:S02]  /*72490*/  MOV R173, R24 ;  /* 0x0000001800ad7202 */ /* 0x000fe40000000f00 */
[----:B------:R-:W2:Y:S01]  /*724a0*/  LDSM.16.M88.4 R24, [R16+UR11+0x1a800] ;  /* 0x01a8000b1018783b */ /* 0x000ea20008000200 */
[----:B---3--:R-:W-:Y:S02]  /*724b0*/  IMAD.MOV.U32 R174, RZ, RZ, R21 ;  /* 0x000000ffffae7224 */ /* 0x008fe400078e0015 */
[----:B------:R-:W-:-:S02]  /*724c0*/  IMAD.MOV.U32 R175, RZ, RZ, R20 ;  /* 0x000000ffffaf7224 */ /* 0x000fc400078e0014 */
[----:B------:R-:W3:Y:S04]  /*724d0*/  LDSM.16.M88.4 R20, [R16+UR11+0x1b000] ;  /* 0x01b0000b1014783b */ /* 0x000ee80008000200 */
[----:B------:R-:W-:Y:S04]  /*724e0*/  STL.64 [R1+0xfe0], R4 ;  /* 0x000fe00401007387 */ /* 0x000fe80000100a00 */
[----:B------:R-:W-:Y:S04]  /*724f0*/  STL.64 [R1+0xfe8], R6 ;  /* 0x000fe80601007387 */ /* 0x000fe80000100a00 */
[----:B-1----:R-:W-:Y:S04]  /*72500*/  STL [R1+0x6384], R86 ;  /* 0x0063845601007387 */ /* 0x002fe80000100800 */
[----:B------:R-:W-:Y:S04]  /*72510*/  STL [R1+0x6380], R87 ;  /* 0x0063805701007387 */ /* 0x000fe80000100800 */
[----:B------:R-:W-:Y:S04]  /*72520*/  STL [R1+0x639c], R82 ;  /* 0x00639c5201007387 */ /* 0x000fe80000100800 */
[----:B------:R-:W-:Y:S04]  /*72530*/  STL [R1+0x6388], R83 ;  /* 0x0063885301007387 */ /* 0x000fe80000100800 */
[----:B------:R-:W-:Y:S04]  /*72540*/  STL [R1+0x63a4], R78 ;  /* 0x0063a44e01007387 */ /* 0x000fe80000100800 */
[----:B------:R-:W-:Y:S04]  /*72550*/  STL [R1+0x63a0], R79 ;  /* 0x0063a04f01007387 */ /* 0x000fe80000100800 */
[----:B------:R-:W-:Y:S04]  /*72560*/  STL [R1+0x63ac], R74 ;  /* 0x0063ac4a01007387 */ /* 0x000fe80000100800 */
[----:B------:R-:W1:Y:S04]  /*72570*/  LDSM.16.M88.4 R16, [R16+UR11+0x1f800] ;  /* 0x01f8000b1010783b */ /* 0x000e680008000200 */
[----:B------:R-:W-:Y:S04]  /*72580*/  STL [R1+0x63a8], R75 ;  /* 0x0063a84b01007387 */ /* 0x000fe80000100800 */
        /* <DEDUP_REMOVED lines=20> */
[----:B------:R-:W-:Y:S04]  /*726d0*/  STL [R1+0x62d8], R35 ;  /* 0x0062d82301007387 */ /* 0x000fe80000100800 */
[----:B------:R-:W-:Y:S04]  /*726e0*/  STL [R1+0x62e0], R30 ;  /* 0x0062e01e01007387 */ /* 0x000fe80000100800 */
[----:B------:R-:W-:Y:S01]  /*726f0*/  STL [R1+0x62d4], R31 ;  /* 0x0062d41f01007387 */ /* 0x000fe20000100800 */
[----:B------:R-:W-:Y:S03]  /*72700*/  HMMA.1688.F32.TF32 R172, R240, R80, R172 ;  /* 0x00000050f0ac723c */ /* 0x000fe600000810ac */
[----:B--2---:R-:W-:Y:S04]  /*72710*/  STL [R1+0x62cc], R26 ;  /* 0x0062cc1a01007387 */ /* 0x004fe80000100800 */
[----:B------:R-:W-:Y:S04]  /*72720*/  STL [R1+0x62c8], R27 ;  /* 0x0062c81b01007387 */ /* 0x000fe80000100800 */
[----:B---3--:R-:W-:Y:S04]  /*72730*/  STL [R1+0x62e4], R22 ;  /* 0x0062e41601007387 */ /* 0x008fe80000100800 */
[----:B------:R-:W-:Y:S04]  /*72740*/  STL [R1+0x62d0], R23 ;  /* 0x0062d01701007387 */ /* 0x000fe80000100800 */
[----:B------:R-:W-:Y:S04]  /*72750*/  STL.64 [R1+0x30], R200 ;  /* 0x000030c801007387 */ /* 0x000fe80000100a00 */
[----:B------:R-:W-:Y:S04]  /*72760*/  STL.64 [R1+0x38], R202 ;  /* 0x000038ca01007387 */ /* 0x000fe80000100a00 */
[----:B------:R-:W-:Y:S04]  /*72770*/  STL.64 [R1+0x20], R176 ;  /* 0x000020b001007387 */ /* 0x000fe80000100a00 */
[----:B------:R-:W-:Y:S04]  /*72780*/  STL.64 [R1+0x28], R178 ;  /* 0x000028b201007387 */ /* 0x000fe80000100a00 */
[----:B------:R-:W-:Y:S04]  /*72790*/  STL.64 [R1+0x10], R228 ;  /* 0x000010e401007387 */ /* 0x000fe80000100a00 */
[----:B------:R-:W-:Y:S04]  /*727a0*/  STL.64 [R1+0x18], R230 ;  /* 0x000018e601007387 */ /* 0x000fe80000100a00 */
[----:B------:R-:W-:Y:S04]  /*727b0*/  STL.64 [R1], R216 ;  /* 0x000000d801007387 */ /* 0x000fe80000100a00 */
[----:B------:R-:W-:Y:S04]  /*727c0*/  STL.64 [R1+0x8], R218 ;  /* 0x000008da01007387 */ /* 0x000fe80000100a00 */
[----:B------:R-:W-:Y:S04]  /*727d0*/  STL [R1+0x62ec], R10 ;  /* 0x0062ec0a01007387 */ /* 0x000fe80000100800 */
[----:B------:R-:W-:Y:S04]  /*727e0*/  STL [R1+0x62e8], R11 ;  /* 0x0062e80b01007387 */ /* 0x000fe80000100800 */
[----:B------:R-:W-:Y:S04]  /*727f0*/  STL [R1+0x62f4], R14 ;  /* 0x0062f40e01007387 */ /* 0x000fe80000100800 */
[----:B------:R-:W-:Y:S01]  /*72800*/  STL [R1+0x62f0], R15 ;  /* 0x0062f00f01007387 */ /* 0x000fe20000100800 */
[----:B------:R-:W-:-:S03]  /*72810*/  IMAD.MOV.U32 R99, RZ, RZ, R194 ;  /* 0x000000ffff637224 */ /* 0x000fc600078e00c2 */
[----:B-1----:R-:W-:Y:S01]  /*72820*/  STL [R1+0x62fc], R18 ;  /* 0x0062fc1201007387 */ /* 0x002fe20000100800 */
[----:B------:R-:W-:-:S03]  /*72830*/  IMAD.MOV.U32 R98, RZ, RZ, R193 ;  /* 0x000000ffff627224 */ /* 0x000fc600078e00c1 */
[----:B------:R-:W-:Y:S04]  /*72840*/  STL [R1+0x62f8], R19 ;  /* 0x0062f81301007387 */ /* 0x000fe80000100800 */
[----:B------:R-:W-:Y:S01]  /*72850*/  STL [R1+0x1170], R192 ;  /* 0x001170c001007387 */ /* 0x000fe20000100800 */
[----:B----4-:R-:W-:-:S03]  /*72860*/  MOV R70, R174 ;  /* 0x000000ae00467202 */ /* 0x010fc60000000f00 */
[----:B------:R1:W-:Y:S01]  /*72870*/  STL [R1+0x117c], R195 ;  /* 0x00117cc301007387 */ /* 0x0003e20000100800 */
[----:B------:R-:W-:Y:S01]  /*72880*/  IMAD.MOV.U32 R71, RZ, RZ, R175 ;  /* 0x000000ffff477224 */ /* 0x000fe200078e00af */
[C---:B------:R-:W-:Y:S01]  /*72890*/  HMMA.1688.F32.TF32 R204, R240.reuse, R60, R204 ;  /* 0x0000003cf0cc723c */ /* 0x040fe200000810cc */
[----:B------:R-:W-:Y:S02]  /*728a0*/  IMAD.MOV.U32 R2, RZ, RZ, R201 ;  /* 0x000000ffff027224 */ /* 0x000fe400078e00c9 */
[----:B------:R-:W-:Y:S01]  /*728b0*/  IMAD.MOV.U32 R252, RZ, RZ, R176 ;  /* 0x000000fffffc7224 */ /* 0x000fe200078e00b0 */
[----:B------:R-:W-:Y:S01]  /*728c0*/  MOV R170, R228 ;  /* 0x000000e400aa7202 */ /* 0x000fe20000000f00 */
[----:B------:R-:W-:Y:S01]  /*728d0*/  IMAD.MOV.U32 R3, RZ, RZ, R229 ;  /* 0x000000ffff037224 */ /* 0x000fe200078e00e5 */
[----:B------:R-:W-:Y:S01]  /*728e0*/  MOV R171, R217 ;  /* 0x000000d900ab7202 */ /* 0x000fe20000000f00 */
[----:B------:R-:W-:Y:S01]  /*728f0*/  IMAD.MOV.U32 R190, RZ, RZ, R216 ;  /* 0x000000ffffbe7224 */ /* 0x000fe200078e00d8 */
[----:B-1----:R-:W2:Y:S04]  /*72900*/  LDL.LU.64 R194, [R1+0x6948] ;  /* 0x0069480001c27983 */ /* 0x002ea80000300a00 */
[----:B------:R-:W3:Y:S04]  /*72910*/  LDL.LU.64 R192, [R1+0x6940] ;  /* 0x0069400001c07983 */ /* 0x000ee80000300a00 */
[----:B------:R1:W-:Y:S04]  /*72920*/  STL.64 [R1+0x1160], R172 ;  /* 0x001160ac01007387 */ /* 0x0003e80000100a00 */
[----:B------:R-:W-:Y:S04]  /*72930*/  LDS R4, [R239+UR10+0x41000] ;  /* 0x0410000aef047984 */ /* 0x000fe80008000800 */
[----:B------:R-:W-:Y:S01]  /*72940*/  LDS R6, [R239+UR10+0x41400] ;  /* 0x0414000aef067984 */ /* 0x000fe20008000800 */
[----:B-1----:R-:W-:Y:S03]  /*72950*/  HMMA.1688.F32.TF32 R172, R240, R76, R196 ;  /* 0x0000004cf0ac723c */ /* 0x002fe600000810c4 */
[----:B------:R-:W-:Y:S04]  /*72960*/  LDS R5, [R0+UR10+0x41000] ;  /* 0x0410000a00057984 */ /* 0x000fe80008000800 */
[----:B------:R-:W1:-:S12]  /*72970*/  LDS R7, [R0+UR10+0x41400] ;  /* 0x0414000a00077984 */ /* 0x000e580008000800 */
[----:B------:R-:W-:Y:S01]  /*72980*/  IMAD.MOV.U32 R82, RZ, RZ, R172 ;  /* 0x000000ffff527224 */ /* 0x000fe200078e00ac */
[----:B------:R-:W-:Y:S01]  /*72990*/  MOV R94, R173 ;  /* 0x000000ad005e7202 */ /* 0x000fe20000000f00 */
[----:B------:R-:W-:Y:S02]  /*729a0*/  IMAD.MOV.U32 R95, RZ, RZ, R174 ;  /* 0x000000ffff5f7224 */ /* 0x000fe400078e00ae */
[----:B------:R-:W-:Y:S02]  /*729b0*/  IMAD.MOV.U32 R90, RZ, RZ, R175 ;  /* 0x000000ffff5a7224 */ /* 0x000fe400078e00af */
[----:B------:R-:W-:-:S15]  /*729c0*/  HMMA.1688.F32.TF32 R172, R240, R72, R212 ;  /* 0x00000048f0ac723c */ /* 0x000fde00000810d4 */
[----:B------:R-:W-:-:S04]  /*729d0*/  NOP ;  /* 0x0000000000007918 */ /* 0x000fc80000000000 */
[----:B------:R-:W-:Y:S01]  /*729e0*/  MOV R74, R172 ;  /* 0x000000ac004a7202 */ /* 0x000fe20000000f00 */
[----:B------:R-:W-:Y:S01]  /*729f0*/  IMAD.MOV.U32 R75, RZ, RZ, R173 ;  /* 0x000000ffff4b7224 */ /* 0x000fe200078e00ad */
[----:B------:R-:W-:Y:S01]  /*72a00*/  MOV R79, R175 ;  /* 0x000000af004f7202 */ /* 0x000fe20000000f00 */
[----:B------:R-:W-:Y:S02]  /*72a10*/  IMAD.MOV.U32 R78, RZ, RZ, R174 ;  /* 0x000000ffff4e7224 */ /* 0x000fe400078e00ae */
[----:B------:R-:W-:-:S15]  /*72a20*/  HMMA.1688.F32.TF32 R172, R240, R68, R208 ;  /* 0x00000044f0ac723c */ /* 0x000fde00000810d0 */
[----:B------:R-:W-:-:S04]  /*72a30*/  NOP ;  /* 0x0000000000007918 */ /* 0x000fc80000000000 */
[----:B------:R-:W-:Y:S01]  /*72a40*/  IMAD.MOV.U32 R91, RZ, RZ, R172 ;  /* 0x000000ffff5b7224 */ /* 0x000fe200078e00ac */
[----:B------:R-:W-:Y:S01]  /*72a50*/  MOV R86, R174 ;  /* 0x000000ae00567202 */ /* 0x000fe20000000f00 */
[----:B------:R-:W-:Y:S02]  /*72a60*/  IMAD.MOV.U32 R83, RZ, RZ, R173 ;  /* 0x000000ffff537224 */ /* 0x000fe400078e00ad */
[----:B------:R-:W-:Y:S02]  /*72a70*/  IMAD.MOV.U32 R87, RZ, RZ, R175 ;  /* 0x000000ffff577224 */ /* 0x000fe400078e00af */
[C---:B------:R-:W-:Y:S08]  /*72a80*/  HMMA.1688.F32.TF32 R172, R240.reuse, R64, R220 ;  /* 0x00000040f0ac723c */ /* 0x040ff000000810dc */
[C---:B------:R-:W-:Y:S11]  /*72a90*/  HMMA.1688.F32.TF32 R196, R240.reuse, R56, R224 ;  /* 0x00000038f0c4723c */ /* 0x040ff600000810e0 */
[----:B------:R-:W-:Y:S04]  /*72aa0*/  STL.64 [R1+0x1120], R172 ;  /* 0x001120ac01007387 */ /* 0x000fe80000100a00 */
[----:B------:R4:W-:Y:S02]  /*72ab0*/  STL.64 [R1+0x1128], R174 ;  /* 0x001128ae01007387 */ /* 0x0009e40000100a00 */
[----:B----4-:R-:W-:Y:S02]  /*72ac0*/  HMMA.1688.F32.TF32 R172, R240, R52, R232 ;  /* 0x00000034f0ac723c */ /* 0x010fe400000810e8 */
[----:B------:R-:W-:Y:S04]  /*72ad0*/  STL.64 [R1+0x1110], R204 ;  /* 0x001110cc01007387 */ /* 0x000fe80000100a00 */
[----:B------:R-:W-:Y:S04]  /*72ae0*/  STL.64 [R1+0x1118], R206 ;  /* 0x001118ce01007387 */ /* 0x000fe80000100a00 */
[----:B------:R4:W-:Y:S04]  /*72af0*/  STL.64 [R1+0x1100], R196 ;  /* 0x001100c401007387 */ /* 0x0009e80000100a00 */
[----:B------:R1:W-:Y:S05]  /*72b00*/  STL.64 [R1+0x1108], R198 ;  /* 0x001108c601007387 */ /* 0x0003ea0000100a00 */
[----:B------:R-:W-:Y:S01]  /*72b10*/  IMAD.MOV.U32 R38, RZ, RZ, R172 ;  /* 0x000000ffff267224 */ /* 0x000fe200078e00ac */
[----:B------:R-:W-:Y:S01]  /*72b20*/  MOV R39, R173 ;  /* 0x000000ad00277202 */ /* 0x000fe20000000f00 */
[----:B------:R-:W2:Y:S01]  /*72b30*/  LDL.LU R172, [R1+0x13e0] ;  /* 0x0013e00001ac7983 */ /* 0x000ea20000300800 */
[----:B------:R-:W-:-:S02]  /*72b40*/  IMAD.MOV.U32 R42, RZ, RZ, R174 ;  /* 0x000000ffff2a7224 */ /* 0x000fc400078e00ae */
[----:B------:R-:W-:Y:S01]  /*72b50*/  IMAD.MOV.U32 R43, RZ, RZ, R175 ;  /* 0x000000ffff2b7224 */ /* 0x000fe200078e00af */
        /* <DEDUP_REMOVED lines=15> */
[----:B----4-:R-:W4:Y:S04]  /*72c50*/  LDL.LU R196, [R1+0x13c0] ;  /* 0x0013c00001c47983 */ /* 0x010f280000300800 */
        /* <DEDUP_REMOVED lines=15> */
[----:B------:R-:W-:Y:S04]  /*72d50*/  STL [R1+0x637c], R43 ;  /* 0x00637c2b01007387 */ /* 0x000fe80000100800 */
[----:B------:R-:W-:Y:S04]  /*72d60*/  STL [R1+0x6378], R42 ;  /* 0x0063782a01007387 */ /* 0x000fe80000100800 */
[----:B------:R1:W-:Y:S04]  /*72d70*/  STL [R1+0x6374], R39 ;  /* 0x0063742701007387 */ /* 0x0003e80000100800 */
[----:B------:R1:W-:Y:S01]  /*72d80*/  STL [R1+0x6370], R38 ;  /* 0x0063702601007387 */ /* 0x0003e20000100800 */
[C---:B--2---:R-:W-:Y:S08]  /*72d90*/  HMMA.1688.F32.TF32 R172, R240.reuse, R48, R172 ;  /* 0x00000030f0ac723c */ /* 0x044ff000000810ac */
[----:B---3--:R-:W-:Y:S11]  /*72da0*/  HMMA.1688.F32.TF32 R224, R240, R44, R224 ;  /* 0x0000002cf0e0723c */ /* 0x008ff600000810e0 */
[----:B------:R-:W-:Y:S01]  /*72db0*/  IMAD.MOV.U32 R50, RZ, RZ, R174 ;  /* 0x000000ffff327224 */ /* 0x000fe200078e00ae */
[----:B------:R-:W-:Y:S01]  /*72dc0*/  MOV R51, R175 ;  /* 0x000000af00337202 */ /* 0x000fe20000000f00 */
[----:B------:R-:W-:Y:S01]  /*72dd0*/  IMAD.MOV.U32 R47, RZ, RZ, R173 ;  /* 0x000000ffff2f7224 */ /* 0x000fe200078e00ad */
[----:B------:R-:W-:Y:S01]  /*72de0*/  MOV R46, R172 ;  /* 0x000000ac002e7202 */ /* 0x000fe20000000f00 */
[----:B------:R-:W2:Y:S04]  /*72df0*/  LDL.LU.64 R174, [R1+0x6938] ;  /* 0x0069380001ae7983 */ /* 0x000ea80000300a00 */
[----:B------:R-:W3:Y:S01]  /*72e00*/  LDL.LU.64 R172, [R1+0x6930] ;  /* 0x0069300001ac7983 */ /* 0x000ee20000300a00 */
[----:B------:R-:W-:Y:S01]  /*72e10*/  IMAD.MOV.U32 R54, RZ, RZ, R224 ;  /* 0x000000ffff367224 */ /* 0x000fe200078e00e0 */
[----:B------:R-:W-:Y:S01]  /*72e20*/  MOV R58, R226 ;  /* 0x000000e2003a7202 */ /* 0x000fe20000000f00 */
[----:B------:R-:W-:Y:S01]  /*72e30*/  IMAD.MOV.U32 R55, RZ, RZ, R225 ;  /* 0x000000ffff377224 */ /* 0x000fe200078e00e1 */
[----:B------:R-:W2:Y:S01]  /*72e40*/  LDL.LU R224, [R1+0x820] ;  /* 0x0008200001e07983 */ /* 0x000ea20000300800 */
[----:B------:R-:W-:-:S03]  /*72e50*/  IMAD.MOV.U32 R66, RZ, RZ, R227 ;  /* 0x000000ffff427224 */ /* 0x000fc600078e00e3 */
[----:B------:R-:W2:Y:S04]  /*72e60*/  LDL.LU R225, [R1+0x824] ;  /* 0x0008240001e17983 */ /* 0x000ea80000300800 */
[----:B------:R-:W2:Y:S04]  /*72e70*/  LDL.LU R226, [R1+0x828] ;  /* 0x0008280001e27983 */ /* 0x000ea80000300800 */
[----:B------:R-:W2:Y:S01]  /*72e80*/  LDL.LU R227, [R1+0x82c] ;  /* 0x00082c0001e37983 */ /* 0x000ea20000300800 */
[C---:B----4-:R-:W-:Y:S08]  /*72e90*/  HMMA.1688.F32.TF32 R196, R240.reuse, R40, R196 ;  /* 0x00000028f0c4723c */ /* 0x050ff000000810c4 */
[C---:B------:R-:W-:Y:S08]  /*72ea0*/  HMMA.1688.F32.TF32 R204, R240.reuse, R36, R204 ;  /* 0x00000024f0cc723c */ /* 0x040ff000000810cc */
[----:B------:R-:W-:Y:S03]  /*72eb0*/  HMMA.1688.F32.TF32 R208, R240, R32, R208 ;  /* 0x00000020f0d0723c */ /* 0x000fe600000810d0 */
[----:B-1----:R-:W-:Y:S01]  /*72ec0*/  IMAD.MOV.U32 R39, RZ, RZ, R198 ;  /* 0x000000ffff277224 */ /* 0x002fe200078e00c6 */
[----:B------:R-:W-:Y:S01]  /*72ed0*/  MOV R42, R197 ;  /* 0x000000c5002a7202 */ /* 0x000fe20000000f00 */
[----:B------:R-:W-:-:S06]  /*72ee0*/  IMAD.MOV.U32 R38, RZ, RZ, R199 ;  /* 0x000000ffff267224 */ /* 0x000fcc00078e00c7 */
[----:B------:R-:W-:Y:S01]  /*72ef0*/  MOV R67, R204 ;  /* 0x000000cc00437202 */ /* 0x000fe20000000f00 */
[----:B------:R-:W-:Y:S01]  /*72f00*/  IMAD.MOV.U32 R43, RZ, RZ, R196 ;  /* 0x000000ffff2b7224 */ /* 0x000fe200078e00c4 */
[----:B------:R-:W4:Y:S01]  /*72f10*/  LDL.LU.64 R198, [R1+0x6928] ;  /* 0x0069280001c67983 */ /* 0x000f220000300a00 */
[----:B------:R-:W-:Y:S03]  /*72f20*/  HMMA.1688.F32.TF32 R212, R240, R28, R212 ;  /* 0x0000001cf0d4723c */ /* 0x000fe600000810d4 */
[----:B------:R-:W3:Y:S01]  /*72f30*/  LDL.LU.64 R196, [R1+0x6920] ;  /* 0x0069200001c47983 */ /* 0x000ee20000300a00 */
[----:B------:R-:W-:-:S03]  /*72f40*/  IMAD.MOV.U32 R59, RZ, RZ, R205 ;  /* 0x000000ffff3b7224 */ /* 0x000fc600078e00cd */
[----:B------:R-:W3:Y:S04]  /*72f50*/  LDL.LU.64 R204, [R1+0x6918] ;  /* 0x0069180001cc7983 */ /* 0x000ee80000300a00 */
[----:B------:R1:W-:Y:S04]  /*72f60*/  STL.64 [R1+0x10a0], R208 ;  /* 0x0010a0d001007387 */ /* 0x0003e80000100a00 */
[----:B------:R1:W-:Y:S01]  /*72f70*/  STL.64 [R1+0x10a8], R210 ;  /* 0x0010a8d201007387 */ /* 0x0003e20000100a00 */
[C---:B------:R-:W-:Y:S03]  /*72f80*/  HMMA.1688.F32.TF32 R220, R240.reuse, R24, R220 ;  /* 0x00000018f0dc723c */ /* 0x040fe600000810dc */
[----:B-1----:R-:W3:Y:S04]  /*72f90*/  LDL.LU R208, [R1+0x810] ;  /* 0x0008100001d07983 */ /* 0x002ee80000300800 */
[----:B------:R-:W3:Y:S04]  /*72fa0*/  LDL.LU R209, [R1+0x814] ;  /* 0x0008140001d17983 */ /* 0x000ee80000300800 */
[----:B------:R-:W3:Y:S04]  /*72fb0*/  LDL.LU R210, [R1+0x818] ;  /* 0x0008180001d27983 */ /* 0x000ee80000300800 */
[----:B------:R-:W3:Y:S04]  /*72fc0*/  LDL.LU R211, [R1+0x81c] ;  /* 0x00081c0001d37983 */ /* 0x000ee80000300800 */
[----:B------:R-:W-:Y:S04]  /*72fd0*/  STL.64 [R1+0x1090], R212 ;  /* 0x001090d401007387 */ /* 0x000fe80000100a00 */
[----:B------:R1:W-:Y:S02]  /*72fe0*/  STL.64 [R1+0x1098], R214 ;  /* 0x001098d601007387 */ /* 0x0003e40000100a00 */
[----:B-1----:R-:W-:Y:S02]  /*72ff0*/  HMMA.1688.F32.TF32 R212, R240, R20, R232 ;  /* 0x00000014f0d4723c */ /* 0x002fe400000810e8 */
[----:B------:R-:W4:Y:S04]  /*73000*/  LDL.LU R232, [R1+0x800] ;  /* 0x0008000001e87983 */ /* 0x000f280000300800 */
[----:B------:R1:W-:Y:S04]  /*73010*/  STL.64 [R1+0x1080], R220 ;  /* 0x001080dc01007387 */ /* 0x0003e80000100a00 */
[----:B------:R1:W-:Y:S09]  /*73020*/  STL.64 [R1+0x1088], R222 ;  /* 0x001088de01007387 */ /* 0x0003f20000100a00 */
[----:B------:R1:W-:Y:S04]  /*73030*/  STL.64 [R1+0x1070], R212 ;  /* 0x001070d401007387 */ /* 0x0003e80000100a00 */
[----:B------:R1:W-:Y:S04]  /*73040*/  STL.64 [R1+0x1078], R214 ;  /* 0x001078d601007387 */ /* 0x0003e80000100a00 */
        /* <DEDUP_REMOVED lines=10> */
[----:B------:R-:W4:Y:S01]  /*730f0*/  LDL.LU R215, [R1+0x7fc] ;  /* 0x0007fc0001d77983 */ /* 0x000f220000300800 */
[----:B------:R-:W-:-:S02]  /*73100*/  IMAD.MOV.U32 R62, RZ, RZ, R206 ;  /* 0x000000ffff3e7224 */ /* 0x000fc400078e00ce */
[----:B------:R-:W-:Y:S01]  /*73110*/  IMAD.MOV.U32 R206, RZ, RZ, R200 ;  /* 0x000000ffffce7224 */ /* 0x000fe200078e00c8 */
[----:B------:R-:W4:Y:S01]  /*73120*/  LDL.LU.64 R202, [R1+0x6910] ;  /* 0x0069100001ca7983 */ /* 0x000f220000300a00 */
[----:B------:R-:W-:Y:S01]  /*73130*/  MOV R63, R207 ;  /* 0x000000cf003f7202 */ /* 0x000fe20000000f00 */
[----:B------:R-:W-:Y:S01]  /*73140*/  IMAD.MOV.U32 R207, RZ, RZ, R177 ;  /* 0x000000ffffcf7224 */ /* 0x000fe200078e00b1 */
[----:B--2---:R-:W-:Y:S01]  /*73150*/  HMMA.1688.F32.TF32 R224, R240, R200, R224 ;  /* 0x000000c8f0e0723c */ /* 0x004fe200000810e0 */
[----:B------:R-:W2:-:S15]  /*73160*/  LDL.LU.64 R200, [R1+0x6908] ;  /* 0x0069080001c87983 */ /* 0x000e9e0000300a00 */
[----:B------:R-:W-:-:S03]  /*73170*/  NOP ;  /* 0x0000000000007918 */ /* 0x000fc60000000000 */
[----:B------:R-:W-:Y:S01]  /*73180*/  MOV R31, R224 ;  /* 0x000000e0001f7202 */ /* 0x000fe20000000f00 */
[----:B------:R-:W-:Y:S01]  /*73190*/  IMAD.MOV.U32 R23, RZ, RZ, R225 ;  /* 0x000000ffff177224 */ /* 0x000fe200078e00e1 */
[----:B------:R-:W2:Y:S01]  /*731a0*/  LDL.LU R224, [R1+0x7d0] ;  /* 0x0007d00001e07983 */ /* 0x000ea20000300800 */
[----:B------:R-:W-:Y:S01]  /*731b0*/  IMAD.MOV.U32 R26, RZ, RZ, R226 ;  /* 0x000000ffff1a7224 */ /* 0x000fe200078e00e2 */
[----:B------:R-:W-:Y:S02]  /*731c0*/  MOV R27, R227 ;  /* 0x000000e3001b7202 */ /* 0x000fe40000000f00 */
[----:B------:R-:W2:Y:S04]  /*731d0*/  LDL.LU R225, [R1+0x7d4] ;  /* 0x0007d40001e17983 */ /* 0x000ea80000300800 */
[----:B------:R-:W2:Y:S04]  /*731e0*/  LDL.LU R226, [R1+0x7d8] ;  /* 0x0007d80001e27983 */ /* 0x000ea80000300800 */
[----:B------:R-:W2:Y:S04]  /*731f0*/  LDL.LU R227, [R1+0x7dc] ;  /* 0x0007dc0001e37983 */ /* 0x000ea80000300800 */
[----:B------:R-:W-:Y:S04]  /*73200*/  STL [R1+0x630c], R27 ;  /* 0x00630c1b01007387 */ /* 0x000fe80000100800 */
[----:B------:R-:W-:Y:S04]  /*73210*/  STL [R1+0x6308], R26 ;  /* 0x0063081a01007387 */ /* 0x000fe80000100800 */
[----:B------:R-:W-:Y:S04]  /*73220*/  STL [R1+0x6304], R23 ;  /* 0x0063041701007387 */ /* 0x000fe80000100800 */
[----:B------:R-:W-:Y:S01]  /*73230*/  STL [R1+0x6300], R31 ;  /* 0x0063001f01007387 */ /* 0x000fe20000100800 */
[----:B---3--:R-:W-:-:S15]  /*73240*/  HMMA.1688.F32.TF32 R208, R240, R176, R208 ;  /* 0x000000b0f0d0723c */ /* 0x008fde00000810d0 */
[----:B------:R-:W-:-:S04]  /*73250*/  NOP ;  /* 0x0000000000007918 */ /* 0x000fc80000000000 */
[----:B------:R-:W-:Y:S04]  /*73260*/  STL.64 [R1+0x1050], R208 ;  /* 0x001050d001007387 */ /* 0x000fe80000100a00 */
[----:B------:R1:W-:Y:S04]  /*73270*/  STL.64 [R1+0x1058], R210 ;  /* 0x001058d201007387 */ /* 0x0003e80000100a00 */
[----:B-1----:R-:W3:Y:S04]  /*73280*/  LDL.LU.64 R210, [R1+0x6900] ;  /* 0x0069000001d27983 */ /* 0x002ee80000300a00 */
[----:B------:R-:W3:Y:S04]  /*73290*/  LDL.LU.64 R208, [R1+0x68f8] ;  /* 0x0068f80001d07983 */ /* 0x000ee80000300a00 */
[----:B------:R-:W3:Y:S04]  /*732a0*/  LDL.LU R176, [R1+0x7c0] ;  /* 0x0007c00001b07983 */ /* 0x000ee80000300800 */
[----:B------:R-:W3:Y:S04]  /*732b0*/  LDL.LU R177, [R1+0x7c4] ;  /* 0x0007c40001b17983 */ /* 0x000ee80000300800 */
[----:B------:R-:W3:Y:S01]  /*732c0*/  LDL.LU R178, [R1+0x7c8] ;  /* 0x0007c80001b27983 */ /* 0x000ee20000300800 */
[----:B----4-:R-:W-:Y:S03]  /*732d0*/  HMMA.1688.F32.TF32 R232, R240, R228, R232 ;  /* 0x000000e4f0e8723c */ /* 0x010fe600000810e8 */
[----:B------:R-:W3:-:S15]  /*732e0*/  LDL.LU R179, [R1+0x7cc] ;  /* 0x0007cc0001b37983 */ /* 0x000ede0000300800 */
[----:B------:R-:W-:Y:S01]  /*732f0*/  NOP ;  /* 0x0000000000007918 */ /* 0x000fe20000000000 */
[----:B------:R1:W-:Y:S04]  /*73300*/  STL.64 [R1+0x1040], R232 ;  /* 0x001040e801007387 */ /* 0x0003e80000100a00 */
[----:B------:R4:W-:Y:S04]  /*73310*/  STL.64 [R1+0x1048], R234 ;  /* 0x001048ea01007387 */ /* 0x0009e80000100a00 */
[----:B-1----:R-:W3:Y:S04]  /*73320*/  LDL.LU R232, [R1+0x530] ;  /* 0x0005300001e87983 */ /* 0x002ee80000300800 */
[----:B------:R-:W3:Y:S04]  /*73330*/  LDL.LU R233, [R1+0x534] ;  /* 0x0005340001e97983 */ /* 0x000ee80000300800 */
[----:B----4-:R-:W4:Y:S04]  /*73340*/  LDL.LU R234, [R1+0x538] ;  /* 0x0005380001ea7983 */ /* 0x010f280000300800 */
[----:B------:R-:W4:Y:S04]  /*73350*/  LDL.LU R235, [R1+0x53c] ;  /* 0x00053c0001eb7983 */ /* 0x000f280000300800 */
[----:B------:R-:W4:Y:S04]  /*73360*/  LDL.LU R228, [R1+0x7b0] ;  /* 0x0007b00001e47983 */ /* 0x000f280000300800 */
[----:B------:R-:W4:Y:S04]  /*73370*/  LDL.LU R229, [R1+0x7b4] ;  /* 0x0007b40001e57983 */ /* 0x000f280000300800 */
[----:B------:R-:W4:Y:S04]  /*73380*/  LDL.LU R230, [R1+0x7b8] ;  /* 0x0007b80001e67983 */ /* 0x000f280000300800 */
[----:B------:R-:W4:Y:S01]  /*73390*/  LDL.LU R231, [R1+0x7bc] ;  /* 0x0007bc0001e77983 */ /* 0x000f220000300800 */
[C---:B------:R-:W-:Y:S08]  /*733a0*/  HMMA.1688.F32.TF32 R212, R240.reuse, R216, R212 ;  /* 0x000000d8f0d4723c */ /* 0x040ff000000810d4 */
[----:B------:R-:W-:Y:S11]  /*733b0*/  HMMA.1688.F32.TF32 R220, R240, R248, R220 ;  /* 0x000000f8f0dc723c */ /* 0x000ff600000810dc */
[----:B------:R-:W-:Y:S04]  /*733c0*/  STL.64 [R1+0x1030], R212 ;  /* 0x001030d401007387 */ /* 0x000fe80000100a00 */
[----:B------:R1:W-:Y:S04]  /*733d0*/  STL.64 [R1+0x1038], R214 ;  /* 0x001038d601007387 */ /* 0x0003e80000100a00 */
[----:B------:R-:W-:-:S02]  /*733e0*/  IMAD.MOV.U32 R27, RZ, RZ, R222 ;  /* 0x000000ffff1b7224 */ /* 0x000fc400078e00de */
[----:B------:R-:W-:Y:S01]  /*733f0*/  IMAD.MOV.U32 R26, RZ, RZ, R223 ;  /* 0x000000ffff1a7224 */ /* 0x000fe200078e00df */
[----:B-1----:R-:W4:Y:S04]  /*73400*/  LDL.LU.64 R214, [R1+0x68f0] ;  /* 0x0068f00001d67983 */ /* 0x002f280000300a00 */
[----:B------:R-:W4:Y:S04]  /*73410*/  LDL.LU.64 R212, [R1+0x68e8] ;  /* 0x0068e80001d47983 */ /* 0x000f280000300a00 */
[----:B------:R-:W4:Y:S04]  /*73420*/  LDL.LU.64 R218, [R1+0x68e0] ;  /* 0x0068e00001da7983 */ /* 0x000f280000300a00 */
[----:B------:R-:W4:Y:S04]  /*73430*/  LDL.LU.64 R216, [R1+0x68d8] ;  /* 0x0068d80001d87983 */ /* 0x000f280000300a00 */
[----:B------:R1:W-:Y:S04]  /*73440*/  STL.64 [R1+0x1020], R220 ;  /* 0x001020dc01007387 */ /* 0x0003e80000100a00 */
[----:B------:R-:W4:Y:S04]  /*73450*/  LDL.LU.64 R222, [R1+0x68d0] ;  /* 0x0068d00001de7983 */ /* 0x000f280000300a00 */
[----:B-1----:R-:W4:Y:S04]  /*73460*/  LDL.LU.64 R220, [R1+0x68c8] ;  /* 0x0068c80001dc7983 */ /* 0x002f280000300a00 */
[----:B------:R-:W-:Y:S04]  /*73470*/  STL.64 [R1+0x67b8], R250 ;  /* 0x0067b8fa01007387 */ /* 0x000fe80000100a00 */
[----:B------:R1:W-:Y:S04]  /*73480*/  STL.64 [R1+0x67b0], R248 ;  /* 0x0067b0f801007387 */ /* 0x0003e80000100a00 */
[----:B-1----:R-:W4:Y:S04]  /*73490*/  LDL.LU R248, [R1+0x240] ;  /* 0x0002400001f87983 */ /* 0x002f280000300800 */
[----:B------:R-:W4:Y:S04]  /*734a0*/  LDL.LU R249, [R1+0x244] ;  /* 0x0002440001f97983 */ /* 0x000f280000300800 */
[----:B------:R-:W4:Y:S04]  /*734b0*/  LDL.LU R250, [R1+0x248] ;  /* 0x0002480001fa7983 */ /* 0x000f280000300800 */
[----:B------:R-:W4:Y:S04]  /*734c0*/  LDL.LU R251, [R1+0x24c] ;  /* 0x00024c0001fb7983 */ /* 0x000f280000300800 */
[----:B------:R-:W-:Y:S04]  /*734d0*/  STL [R1+0x6314], R26 ;  /* 0x0063141a01007387 */ /* 0x000fe80000100800 */
[----:B------:R-:W-:Y:S01]  /*734e0*/  STL [R1+0x6310], R27 ;  /* 0x0063101b01007387 */ /* 0x000fe20000100800 */
[----:B--2---:R-:W-:-:S15]  /*734f0*/  HMMA.1688.F32.TF32 R224, R240, R244, R224 ;  /* 0x000000f4f0e0723c */ /* 0x004fde00000810e0 */
[----:B------:R-:W-:-:S04]  /*73500*/  NOP ;  /* 0x0000000000007918 */ /* 0x000fc80000000000 */
[----:B------:R-:W-:Y:S04]  /*73510*/  STL.64 [R1+0x1010], R224 ;  /* 0x001010e001007387 */ /* 0x000fe80000100a00 */
[----:B------:R1:W-:Y:S04]  /*73520*/  STL.64 [R1+0x1018], R226 ;  /* 0x001018e201007387 */ /* 0x0003e80000100a00 */
[----:B-1----:R-:W2:Y:S04]  /*73530*/  LDL.LU R227, [R1+0x68c0] ;  /* 0x0068c00001e37983 */ /* 0x002ea80000300800 */
        /* <DEDUP_REMOVED lines=9> */
[----:B------:R1:W-:Y:S01]  /*735d0*/  STL.64 [R1+0x1000], R176 ;  /* 0x001000b001007387 */ /* 0x0003e20000100a00 */
[----:B------:R-:W-:Y:S01]  /*735e0*/  IMAD.MOV.U32 R27, RZ, RZ, R179 ;  /* 0x000000ffff1b7224 */ /* 0x000fe200078e00b3 */
[----:B------:R-:W-:Y:S02]  /*735f0*/  MOV R26, R178 ;  /* 0x000000b2001a7202 */ /* 0x000fe40000000f00 */
[----:B-1----:R-:W3:Y:S04]  /*73600*/  LDL.LU R176, [R1+0x230] ;  /* 0x0002300001b07983 */ /* 0x002ee80000300800 */
[----:B------:R-:W3:Y:S04]  /*73610*/  LDL.LU R177, [R1+0x234] ;  /* 0x0002340001b17983 */ /* 0x000ee80000300800 */
[----:B------:R-:W3:Y:S04]  /*73620*/  LDL.LU R178, [R1+0x238] ;  /* 0x0002380001b27983 */ /* 0x000ee80000300800 */
[----:B------:R-:W3:Y:S01]  /*73630*/  LDL.LU R179, [R1+0x23c] ;  /* 0x00023c0001b37983 */ /* 0x000ee20000300800 */
[C---:B----4-:R-:W-:Y:S03]  /*73640*/  HMMA.1688.F32.TF32 R228, R240.reuse, R12, R228 ;  /* 0x0000000cf0e4723c */ /* 0x050fe600000810e4 */
[----:B------:R-:W-:Y:S04]  /*73650*/  STL [R1+0x631c], R27 ;  /* 0x00631c1b01007387 */ /* 0x000fe80000100800 */
[----:B------:R-:W-:Y:S01]  /*73660*/  STL [R1+0x6318], R26 ;  /* 0x0063181a01007387 */ /* 0x000fe20000100800 */
[----:B------:R-:W-:Y:S11]  /*73670*/  HMMA.1688.F32.TF32 R240, R240, R16, R232 ;  /* 0x00000010f0f0723c */ /* 0x000ff600000810e8 */
[----:B------:R-:W-:Y:S04]  /*73680*/  STL.64 [R1+0xff0], R228 ;  /* 0x000ff0e401007387 */ /* 0x000fe80000100a00 */
[----:B------:R1:W-:Y:S04]  /*73690*/  STL.64 [R1+0xff8], R230 ;  /* 0x000ff8e601007387 */ /* 0x0003e80000100a00 */
[----:B-1----:R-:W4:Y:S04]  /*736a0*/  LDL.LU.64 R230, [R1+0x68b0] ;  /* 0x0068b00001e67983 */ /* 0x002f280000300a00 */
[----:B------:R-:W3:Y:S04]  /*736b0*/  LDL.LU.64 R228, [R1+0x68a8] ;  /* 0x0068a80001e47983 */ /* 0x000ee80000300a00 */
[----:B------:R-:W3:Y:S04]  /*736c0*/  LDL.LU.64 R234, [R1+0x68a0] ;  /* 0x0068a00001ea7983 */ /* 0x000ee80000300a00 */
[----:B------:R-:W3:Y:S01]  /*736d0*/  LDL.LU.64 R232, [R1+0x6898] ;  /* 0x0068980001e87983 */ /* 0x000ee20000300a00 */
[----:B------:R-:W-:Y:S01]  /*736e0*/  IMAD.MOV.U32 R23, RZ, RZ, R240 ;  /* 0x000000ffff177224 */ /* 0x000fe200078e00f0 */
[----:B------:R-:W-:Y:S01]  /*736f0*/  MOV R31, R241 ;  /* 0x000000f1001f7202 */ /* 0x000fe20000000f00 */
[----:B------:R-:W-:-:S02]  /*73700*/  IMAD.MOV.U32 R18, RZ, RZ, R242 ;  /* 0x000000ffff127224 */ /* 0x000fc400078e00f2 */
[----:B------:R-:W-:-:S05]  /*73710*/  IMAD.MOV.U32 R19, RZ, RZ, R243 ;  /* 0x000000ffff137224 */ /* 0x000fca00078e00f3 */
[----:B------:R-:W-:Y:S04]  /*73720*/  STL [R1+0x632c], R19 ;  /* 0x00632c1301007387 */ /* 0x000fe80000100800 */
[----:B------:R-:W-:Y:S04]  /*73730*/  STL [R1+0x6328], R18 ;  /* 0x0063281201007387 */ /* 0x000fe80000100800 */
[----:B------:R-:W-:Y:S04]  /*73740*/  STL [R1+0x6324], R31 ;  /* 0x0063241f01007387 */ /* 0x000fe80000100800 */
[----:B------:R-:W-:Y:S01]  /*73750*/  STL [R1+0x6320], R23 ;  /* 0x0063201701007387 */ /* 0x000fe20000100800 */
[----:B--2---:R-:W-:-:S15]  /*73760*/  HMMA.1688.F32.TF32 R240, R4, R236, R244 ;  /* 0x000000ec04f0723c */ /* 0x004fde00000810f4 */
[----:B------:R-:W-:-:S04]  /*73770*/  NOP ;  /* 0x0000000000007918 */ /* 0x000fc80000000000 */
[----:B------:R-:W-:Y:S01]  /*73780*/  MOV R27, R242 ;  /* 0x000000f2001b7202 */ /* 0x000fe20000000f00 */
[----:B------:R3:W-:Y:S01]  /*73790*/  STL.64 [R1+0xfb0], R240 ;  /* 0x000fb0f001007387 */ /* 0x0007e20000100a00 */
[----:B------:R-:W-:-:S05]  /*737a0*/  IMAD.MOV.U32 R26, RZ, RZ, R243 ;  /* 0x000000ffff1a7224 */ /* 0x000fca00078e00f3 */
[----:B------:R-:W-:Y:S04]  /*737b0*/  STL.64 [R1+0x6850], R26 ;  /* 0x0068501a01007387 */ /* 0x000fe80000100a00 */
[----:B------:R-:W-:Y:S04]  /*737c0*/  STL.64 [R1+0x6848], R24 ;  /* 0x0068481801007387 */ /* 0x000fe80000100a00 */
[----:B------:R-:W-:Y:S04]  /*737d0*/  STL [R1+0x6768], R239 ;  /* 0x006768ef01007387 */ /* 0x000fe80000100800 */
[----:B------:R-:W-:Y:S01]  /*737e0*/  STL.64 [R1+0x6760], R236 ;  /* 0x006760ec01007387 */ /* 0x000fe20000100a00 */
[----:B---3--:R-:W-:-:S15]  /*737f0*/  HMMA.1688.F32.TF32 R240, R4, R232, R248 ;  /* 0x000000e804f0723c */ /* 0x008fde00000810f8 */
[----:B------:R-:W-:-:S04]  /*73800*/  NOP ;  /* 0x0000000000007918 */ /* 0x000fc80000000000 */
[----:B------:R-:W-:Y:S02]  /*73810*/  IMAD.MOV.U32 R10, RZ, RZ, R242 ;  /* 0x000000ffff0a7224 */ /* 0x000fe400078e00f2 */
[----:B------:R-:W-:Y:S01]  /*73820*/  IMAD.MOV.U32 R11, RZ, RZ, R243 ;  /* 0x000000ffff0b7224 */ /* 0x000fe200078e00f3 */
[----:B------:R-:W-:Y:S01]  /*73830*/  MOV R15, R241 ;  /* 0x000000f1000f7202 */ /* 0x000fe20000000f00 */
[----:B------:R-:W-:-:S03]  /*73840*/  IMAD.MOV.U32 R14, RZ, RZ, R240 ;  /* 0x000000ffff0e7224 */ /* 0x000fc600078e00f0 */
[----:B------:R-:W-:Y:S04]  /*73850*/  STL.64 [R1+0x6798], R10 ;  /* 0x0067980a01007387 */ /* 0x000fe80000100a00 */
[----:B------:R-:W-:Y:S04]  /*73860*/  STL.64 [R1+0x6790], R8 ;  /* 0x0067900801007387 */ /* 0x000fe80000100a00 */
[----:B------:R-:W-:Y:S04]  /*73870*/  STL.64 [R1+0x6788], R14 ;  /* 0x0067880e01007387 */ /* 0x000fe80000100a00 */
[----:B------:R1:W-:Y:S04]  /*73880*/  STL.64 [R1+0x6780], R12 ;  /* 0x0067800c01007387 */ /* 0x0003e80000100a00 */
[----:B------:R-:W-:Y:S04]  /*73890*/  STL.64 [R1+0x6758], R234 ;  /* 0x006758ea01007387 */ /* 0x000fe80000100a00 */
[----:B------:R-:W-:Y:S04]  /*738a0*/  STL.64 [R1+0x6750], R232 ;  /* 0x006750e801007387 */ /* 0x000fe80000100a00 */
[----:B-1----:R-:W2:Y:S04]  /*738b0*/  LDL.LU R12, [R1+0x220] ;  /* 0x00022000010c7983 */ /* 0x002ea80000300800 */
[----:B------:R-:W2:Y:S04]  /*738c0*/  LDL.LU R13, [R1+0x224] ;  /* 0x00022400010d7983 */ /* 0x000ea80000300800 */
[----:B------:R-:W2:Y:S01]  /*738d0*/  LDL.LU R14, [R1+0x228] ;  /* 0x00022800010e7983 */ /* 0x000ea20000300800 */
[----:B------:R-:W-:Y:S03]  /*738e0*/  HMMA.1688.F32.TF32 R24, R4, R228, R176 ;  /* 0x000000e40418723c */ /* 0x000fe600000810b0 */
        /* <DEDUP_REMOVED lines=18> */
[----:B------:R-:W-:-:S02]  /*73a10*/  IMAD.MOV.U32 R18, RZ, RZ, R25 ;  /* 0x000000ffff127224 */ /* 0x000fc400078e0019 */
[----:B------:R-:W3:Y:S01]  /*73a20*/  LDL.LU R24, [R1+0x1f0] ;  /* 0x0001f00001187983 */ /* 0x000ee20000300800 */
[----:B------:R-:W-:Y:S01]  /*73a30*/  IMAD.MOV.U32 R31, RZ, RZ, R26 ;  /* 0x000000ffff1f7224 */ /* 0x000fe200078e001a */
[----:B------:R-:W-:Y:S02]  /*73a40*/  MOV R23, R27 ;  /* 0x0000001b00177202 */ /* 0x000fe40000000f00 */
        /* <DEDUP_REMOVED lines=12> */
[----:B------:R-:W-:Y:S04]  /*73b10*/  STL.64 [R1+0x6770], R16 ;  /* 0x0067701001007387 */ /* 0x000fe80000100a00 */
[----:B----4-:R-:W-:Y:S04]  /*73b20*/  STL.64 [R1+0x6748], R230 ;  /* 0x006748e601007387 */ /* 0x010fe80000100a00 */
[----:B------:R-:W-:Y:S01]  /*73b30*/  STL.64 [R1+0x6740], R228 ;  /* 0x006740e401007387 */ /* 0x000fe20000100a00 */
[----:B--2---:R-:W-:-:S15]  /*73b40*/  HMMA.1688.F32.TF32 R12, R4, R224, R12 ;  /* 0x000000e0040c723c */ /* 0x004fde000008100c */
[----:B------:R-:W-:-:S04]  /*73b50*/  NOP ;  /* 0x0000000000007918 */ /* 0x000fc80000000000 */
[----:B------:R-:W-:Y:S01]  /*73b60*/  MOV R34, R14 ;  /* 0x0000000e00227202 */ /* 0x000fe20000000f00 */
[----:B------:R-:W-:Y:S02]  /*73b70*/  IMAD.MOV.U32 R35, RZ, RZ, R15 ;  /* 0x000000ffff237224 */ /* 0x000fe400078e000f */
[----:B------:R-:W-:Y:S02]  /*73b80*/  IMAD.MOV.U32 R30, RZ, RZ, R13 ;  /* 0x000000ffff1e7224 */ /* 0x000fe400078e000d */
[----:B------:R-:W-:Y:S01]  /*73b90*/  IMAD.MOV.U32 R22, RZ, RZ, R12 ;  /* 0x000000ffff167224 */ /* 0x000fe200078e000c */
[----:B------:R-:W-:Y:S04]  /*73ba0*/  STL.64 [R1+0x6870], R34 ;  /* 0x0068702201007387 */ /* 0x000fe80000100a00 */
[----:B------:R-:W-:Y:S04]  /*73bb0*/  STL.64 [R1+0x6868], R32 ;  /* 0x0068682001007387 */ /* 0x000fe80000100a00 */
[----:B------:R-:W-:Y:S01]  /*73bc0*/  STL.64 [R1+0x6860], R30 ;  /* 0x0068601e01007387 */ /* 0x000fe20000100a00 */
[C---:B---3--:R-:W-:Y:S03]  /*73bd0*/  HMMA.1688.F32.TF32 R8, R4.reuse, R220, R8 ;  /* 0x000000dc0408723c */ /* 0x048fe60000081008 */
[----:B------:R-:W-:Y:S04]  /*73be0*/  STL.64 [R1+0x6858], R28 ;  /* 0x0068581c01007387 */ /* 0x000fe80000100a00 */
[----:B------:R-:W-:Y:S04]  /*73bf0*/  STL.64 [R1+0x6840], R22 ;  /* 0x0068401601007387 */ /* 0x000fe80000100a00 */
[----:B------:R-:W-:Y:S04]  /*73c00*/  STL.64 [R1+0x6838], R20 ;  /* 0x0068381401007387 */ /* 0x000fe80000100a00 */
[----:B------:R-:W-:Y:S04]  /*73c10*/  STL [R1+0x6738], R227 ;  /* 0x006738e301007387 */ /* 0x000fe80000100800 */
        /* <DEDUP_REMOVED lines=20> */
[----:B------:R1:W-:Y:S02]  /*73d60*/  STL.64 [R1+0xed8], R10 ;  /* 0x000ed80a01007387 */ /* 0x0003e40000100a00 */
[C---:B-1----:R-:W-:Y:S02]  /*73d70*/  HMMA.1688.F32.TF32 R8, R4.reuse, R200, R248 ;  /* 0x000000c80408723c */ /* 0x042fe400000810f8 */
[----:B------:R-:W-:Y:S04]  /*73d80*/  STL.64 [R1+0x6800], R204 ;  /* 0x006800cc01007387 */ /* 0x000fe80000100a00 */
[----:B------:R-:W-:Y:S04]  /*73d90*/  STL.64 [R1+0xe90], R12 ;  /* 0x000e900c01007387 */ /* 0x000fe80000100a00 */
[----:B------:R-:W-:Y:S04]  /*73da0*/  STL.64 [R1+0xe98], R14 ;  /* 0x000e980e01007387 */ /* 0x000fe80000100a00 */
[----:B------:R-:W-:Y:S04]  /*73db0*/  STL.64 [R1+0x6810], R202 ;  /* 0x006810ca01007387 */ /* 0x000fe80000100a00 */
[----:B------:R-:W-:Y:S04]  /*73dc0*/  STL.64 [R1+0x6808], R200 ;  /* 0x006808c801007387 */ /* 0x000fe80000100a00 */
        /* <DEDUP_REMOVED lines=97> */
[----:B------:R-:W4:Y:S04]  /*743e0*/  LDL.LU.64 R176, [R1+0x6888] ;  /* 0x0068880001b07983 */ /* 0x000f280000300a00 */
[----:B------:R-:W-:Y:S04]  /*743f0*/  STL.64 [R1+0x6830], R194 ;  /* 0x006830c201007387 */ /* 0x000fe80000100a00 */
[----:B------:R3:W-:Y:S01]  /*74400*/  STL.64 [R1+0x6828], R192 ;  /* 0x006828c001007387 */ /* 0x0007e20000100a00 */
[C---:B------:R-:W-:Y:S08]  /*74410*/  HMMA.1688.F32.TF32 R28, R4.reuse, R156, R28 ;  /* 0x0000009c041c723c */ /* 0x040ff0000008101c */
[C---:B---3--:R-:W-:Y:S08]  /*74420*/  HMMA.1688.F32.TF32 R192, R4.reuse, R188, R196 ;  /* 0x000000bc04c0723c */ /* 0x048ff000000810c4 */
[C---:B------:R-:W-:Y:S11]  /*74430*/  HMMA.1688.F32.TF32 R196, R4.reuse, R184, R200 ;  /* 0x000000b804c4723c */ /* 0x040ff600000810c8 */
        /* <DEDUP_REMOVED lines=8> */
[----:B------:R-:W-:Y:S04]  /*744c0*/  STL.64 [R1+0xdc8], R194 ;  /* 0x000dc8c201007387 */ /* 0x000fe80000100a00 */
[----:B--2---:R-:W-:Y:S01]  /*744d0*/  STL.64 [R1+0x6718], R178 ;  /* 0x006718b201007387 */ /* 0x004fe20000100a00 */
[C---:B----4-:R-:W-:Y:S03]  /*744e0*/  HMMA.1688.F32.TF32 R180, R4.reuse, R176, R212 ;  /* 0x000000b004b4723c */ /* 0x050fe600000810d4 */
[----:B------:R1:W-:Y:S05]  /*744f0*/  STL.64 [R1+0x6710], R176 ;  /* 0x006710b001007387 */ /* 0x0003ea0000100a00 */
[C---:B-1----:R-:W-:Y:S11]  /*74500*/  HMMA.1688.F32.TF32 R176, R4.reuse, R172, R216 ;  /* 0x000000ac04b0723c */ /* 0x042ff600000810d8 */
[----:B------:R-:W-:Y:S04]  /*74510*/  STL.64 [R1+0xdb0], R180 ;  /* 0x000db0b401007387 */ /* 0x000fe80000100a00 */
[----:B------:R1:W-:Y:S04]  /*74520*/  STL.64 [R1+0xdb8], R182 ;  /* 0x000db8b601007387 */ /* 0x0003e80000100a00 */
[----:B------:R-:W-:Y:S04]  /*74530*/  STL.64 [R1+0x6708], R174 ;  /* 0x006708ae01007387 */ /* 0x000fe80000100a00 */
[----:B------:R2:W-:Y:S04]  /*74540*/  STL.64 [R1+0x6700], R172 ;  /* 0x006700ac01007387 */ /* 0x0005e80000100a00 */
[----:B------:R-:W-:Y:S01]  /*74550*/  STL.64 [R1+0xda0], R176 ;  /* 0x000da0b001007387 */ /* 0x000fe20000100a00 */
[C---:B-1----:R-:W-:Y:S03]  /*74560*/  HMMA.1688.F32.TF32 R180, R4.reuse, R168, R220 ;  /* 0x000000a804b4723c */ /* 0x042fe600000810dc */
[----:B------:R1:W-:Y:S05]  /*74570*/  STL.64 [R1+0xda8], R178 ;  /* 0x000da8b201007387 */ /* 0x0003ea0000100a00 */
[C---:B--2---:R-:W-:Y:S08]  /*74580*/  HMMA.1688.F32.TF32 R172, R4.reuse, R160, R20 ;  /* 0x000000a004ac723c */ /* 0x044ff00000081014 */
[C---:B-1----:R-:W-:Y:S08]  /*74590*/  HMMA.1688.F32.TF32 R176, R4.reuse, R164, R224 ;  /* 0x000000a404b0723c */ /* 0x042ff000000810e0 */
[C---:B------:R-:W-:Y:S01]  /*745a0*/  HMMA.1688.F32.TF32 R20, R4.reuse, R152, R32 ;  /* 0x000000980414723c */ /* 0x040fe20000081020 */
[----:B------:R-:W-:Y:S04]  /*745b0*/  STL.64 [R1+0xd90], R180 ;  /* 0x000d90b401007387 */ /* 0x000fe80000100a00 */
[----:B------:R-:W-:Y:S06]  /*745c0*/  STL.64 [R1+0xd98], R182 ;  /* 0x000d98b601007387 */ /* 0x000fec0000100a00 */
[----:B------:R-:W-:Y:S01]  /*745d0*/  STL.64 [R1+0xd80], R176 ;  /* 0x000d80b001007387 */ /* 0x000fe20000100a00 */
[C---:B------:R-:W-:Y:S03]  /*745e0*/  HMMA.1688.F32.TF32 R32, R4.reuse, R148, R228 ;  /* 0x000000940420723c */ /* 0x040fe600000810e4 */
[----:B------:R-:W-:Y:S04]  /*745f0*/  STL.64 [R1+0xd88], R178 ;  /* 0x000d88b201007387 */ /* 0x000fe80000100a00 */
[----:B------:R-:W-:Y:S04]  /*74600*/  STL.64 [R1+0xd70], R172 ;  /* 0x000d70ac01007387 */ /* 0x000fe80000100a00 */
[----:B------:R-:W-:Y:S04]  /*74610*/  STL.64 [R1+0xd78], R174 ;  /* 0x000d78ae01007387 */ /* 0x000fe80000100a00 */
[----:B------:R-:W-:Y:S04]  /*74620*/  STL.64 [R1+0xd60], R28 ;  /* 0x000d601c01007387 */ /* 0x000fe80000100a00 */
[----:B------:R1:W-:Y:S04]  /*74630*/  STL.64 [R1+0xd68], R30 ;  /* 0x000d681e01007387 */ /* 0x0003e80000100a00 */
[----:B------:R-:W-:Y:S04]  /*74640*/  STL.64 [R1+0xd50], R20 ;  /* 0x000d501401007387 */ /* 0x000fe80000100a00 */
[----:B------:R2:W-:Y:S01]  /*74650*/  STL.64 [R1+0xd58], R22 ;  /* 0x000d581601007387 */ /* 0x0005e20000100a00 */
[C---:B-1----:R-:W-:Y:S08]  /*74660*/  HMMA.1688.F32.TF32 R28, R4.reuse, R144, R16 ;  /* 0x00000090041c723c */ /* 0x042ff00000081010 */
        /* <DEDUP_REMOVED lines=105> */
[----:B------:R-:W-:Y:S04]  /*74d00*/  STL.64 [R1+0x66e8], R114 ;  /* 0x0066e87201007387 */ /* 0x000fe80000100a00 */
[----:B------:R4:W-:Y:S04]  /*74d10*/  STL.64 [R1+0x66e0], R112 ;  /* 0x0066e07001007387 */ /* 0x0009e80000100a00 */
[----:B------:R-:W-:Y:S04]  /*74d20*/  STL.64 [R1+0x66d8], R110 ;  /* 0x0066d86e01007387 */ /* 0x000fe80000100a00 */
[----:B------:R-:W-:Y:S01]  /*74d30*/  STL.64 [R1+0x66d0], R108 ;  /* 0x0066d06c01007387 */ /* 0x000fe20000100a00 */
[C---:B--2---:R-:W-:Y:S08]  /*74d40*/  HMMA.1688.F32.TF32 R16, R4.reuse, R68, R16 ;  /* 0x000000440410723c */ /* 0x044ff00000081010 */
[C---:B---3--:R-:W-:Y:S08]  /*74d50*/  HMMA.1688.F32.TF32 R20, R4.reuse, R84, R20 ;  /* 0x000000540414723c */ /* 0x048ff00000081014 */
[----:B----4-:R-:W-:-:S15]  /*74d60*/  HMMA.1688.F32.TF32 R112, R4, R108, R200 ;  /* 0x0000006c0470723c */ /* 0x010fde00000810c8 */
[----:B------:R-:W-:-:S04]  /*74d70*/  NOP ;  /* 0x0000000000007918 */ /* 0x000fc80000000000 */
[----:B------:R-:W-:Y:S04]  /*74d80*/  STL.64 [R1+0xb00], R112 ;  /* 0x000b007001007387 */ /* 0x000fe80000100a00 */
[----:B------:R1:W-:Y:S04]  /*74d90*/  STL.64 [R1+0xb08], R114 ;  /* 0x000b087201007387 */ /* 0x0003e80000100a00 */
[----:B------:R-:W-:Y:S04]  /*74da0*/  LDS R240, [R242+UR10+0x41080] ;  /* 0x0410800af2f07984 */ /* 0x000fe80008000800 */
[----:B------:R-:W-:Y:S01]  /*74db0*/  LDS R241, [R243+UR10+0x41080] ;  /* 0x0410800af3f17984 */ /* 0x000fe20008000800 */
[C---:B-1----:R-:W-:Y:S08]  /*74dc0*/  HMMA.1688.F32.TF32 R112, R4.reuse, R104, R208 ;  /* 0x000000680470723c */ /* 0x042ff000000810d0 */
[----:B------:R-:W-:Y:S01]  /*74dd0*/  HMMA.1688.F32.TF32 R108, R4, R100, R212 ;  /* 0x00000064046c723c */ /* 0x000fe200000810d4 */
[----:B------:R-:W-:Y:S01]  /*74de0*/  STL.64 [R1+0x66c8], R102 ;  /* 0x0066c86601007387 */ /* 0x000fe20000100a00 */
[----:B------:R-:W-:Y:S01]  /*74df0*/  IMAD.MOV.U32 R200, RZ, RZ, R206 ;  /* 0x000000ffffc87224 */ /* 0x000fe200078e00ce */
[----:B------:R-:W-:-:S02]  /*74e00*/  MOV R201, R2 ;  /* 0x0000000200c97202 */ /* 0x000fc40000000f00 */
[----:B------:R-:W-:Y:S04]  /*74e10*/  LDS R242, [R242+UR10+0x41480] ;  /* 0x0414800af2f27984 */ /* 0x000fe80008000800 */
[----:B------:R-:W1:Y:S04]  /*74e20*/  LDS R243, [R243+UR10+0x41480] ;  /* 0x0414800af3f37984 */ /* 0x000e680008000800 */
[----:B------:R-:W-:Y:S04]  /*74e30*/  STL.64 [R1+0xaf0], R112 ;  /* 0x000af07001007387 */ /* 0x000fe80000100a00 */
[----:B------:R2:W-:Y:S04]  /*74e40*/  STL.64 [R1+0xaf8], R114 ;  /* 0x000af87201007387 */ /* 0x0005e80000100a00 */
[----:B------:R3:W-:Y:S04]  /*74e50*/  STL.64 [R1+0x66c0], R100 ;  /* 0x0066c06401007387 */ /* 0x0007e80000100a00 */
[----:B------:R-:W-:Y:S01]  /*74e60*/  STL.64 [R1+0xae0], R108 ;  /* 0x000ae06c01007387 */ /* 0x000fe20000100a00 */
[C---:B--2---:R-:W-:Y:S03]  /*74e70*/  HMMA.1688.F32.TF32 R112, R4.reuse, R96, R216 ;  /* 0x000000600470723c */ /* 0x044fe600000810d8 */
[----:B------:R2:W-:Y:S05]  /*74e80*/  STL.64 [R1+0xae8], R110 ;  /* 0x000ae86e01007387 */ /* 0x0005ea0000100a00 */
[C---:B---3--:R-:W-:Y:S08]  /*74e90*/  HMMA.1688.F32.TF32 R100, R4.reuse, R92, R220 ;  /* 0x0000005c0464723c */ /* 0x048ff000000810dc */
[C---:B--2---:R-:W-:Y:S03]  /*74ea0*/  HMMA.1688.F32.TF32 R108, R4.reuse, R88, R224 ;  /* 0x00000058046c723c */ /* 0x044fe600000810e0 */
[----:B------:R-:W-:Y:S04]  /*74eb0*/  STL.64 [R1+0xad0], R112 ;  /* 0x000ad07001007387 */ /* 0x000fe80000100a00 */
[----:B------:R-:W-:Y:S04]  /*74ec0*/  STL.64 [R1+0xad8], R114 ;  /* 0x000ad87201007387 */ /* 0x000fe80000100a00 */
[----:B------:R-:W-:Y:S04]  /*74ed0*/  STL.64 [R1+0xac0], R100 ;  /* 0x000ac06401007387 */ /* 0x000fe80000100a00 */
[----:B------:R2:W-:Y:S04]  /*74ee0*/  STL.64 [R1+0xac8], R102 ;  /* 0x000ac86601007387 */ /* 0x0005e80000100a00 */
[----:B------:R-:W-:Y:S04]  /*74ef0*/  STL.64 [R1+0xab0], R108 ;  /* 0x000ab06c01007387 */ /* 0x000fe80000100a00 */
[----:B------:R-:W-:Y:S01]  /*74f00*/  STL.64 [R1+0xab8], R110 ;  /* 0x000ab86e01007387 */ /* 0x000fe20000100a00 */
[C---:B--2---:R-:W-:Y:S03]  /*74f10*/  HMMA.1688.F32.TF32 R100, R4.reuse, R80, R28 ;  /* 0x000000500464723c */ /* 0x044fe6000008101c */
[----:B------:R-:W-:Y:S04]  /*74f20*/  STL.64 [R1+0xaa0], R20 ;  /* 0x000aa01401007387 */ /* 0x000fe80000100a00 */
[----:B------:R2:W-:Y:S01]  /*74f30*/  STL.64 [R1+0xaa8], R22 ;  /* 0x000aa81601007387 */ /* 0x0005e20000100a00 */
[C---:B------:R-:W-:Y:S08]  /*74f40*/  HMMA.1688.F32.TF32 R28, R4.reuse, R76, R32 ;  /* 0x0000004c041c723c */ /* 0x040ff00000081020 */
[C---:B--2---:R-:W-:Y:S03]  /*74f50*/  HMMA.1688.F32.TF32 R20, R4.reuse, R72, R228 ;  /* 0x000000480414723c */ /* 0x044fe600000810e4 */
[----:B------:R-:W-:Y:S04]  /*74f60*/  STL.64 [R1+0xa90], R100 ;  /* 0x000a906401007387 */ /* 0x000fe80000100a00 */
[----:B------:R-:W-:Y:S04]  /*74f70*/  STL.64 [R1+0xa98], R102 ;  /* 0x000a986601007387 */ /* 0x000fe80000100a00 */
[----:B------:R-:W-:Y:S04]  /*74f80*/  STL.64 [R1+0xa80], R28 ;  /* 0x000a801c01007387 */ /* 0x000fe80000100a00 */
[----:B------:R2:W-:Y:S04]  /*74f90*/  STL.64 [R1+0xa88], R30 ;  /* 0x000a881e01007387 */ /* 0x0005e80000100a00 */
[----:B------:R-:W-:Y:S04]  /*74fa0*/  STL.64 [R1+0xa70], R20 ;  /* 0x000a701401007387 */ /* 0x000fe80000100a00 */
[----:B------:R3:W-:Y:S01]  /*74fb0*/  STL.64 [R1+0xa78], R22 ;  /* 0x000a781601007387 */ /* 0x0007e20000100a00 */
[C---:B--2---:R-:W-:Y:S03]  /*74fc0*/  HMMA.1688.F32.TF32 R28, R4.reuse, R64, R232 ;  /* 0x00000040041c723c */ /* 0x044fe600000810e8 */
[----:B------:R-:W-:Y:S04]  /*74fd0*/  STL.64 [R1+0xa60], R16 ;  /* 0x000a601001007387 */ /* 0x000fe80000100a00 */
[----:B------:R2:W-:Y:S01]  /*74fe0*/  STL.64 [R1+0xa68], R18 ;  /* 0x000a681201007387 */ /* 0x0005e20000100a00 */
[C---:B---3--:R-:W-:Y:S08]  /*74ff0*/  HMMA.1688.F32.TF32 R20, R4.reuse, R60, R12 ;  /* 0x0000003c0414723c */ /* 0x048ff0000008100c */
[C---:B--2---:R-:W-:Y:S08]  /*75000*/  HMMA.1688.F32.TF32 R16, R4.reuse, R56, R8 ;  /* 0x000000380410723c */ /* 0x044ff00000081008 */
        /* <DEDUP_REMOVED lines=18> */
[----:B------:R2:W-:Y:S04]  /*75130*/  STL.64 [R1+0xa08], R10 ;  /* 0x000a080a01007387 */ /* 0x0005e80000100a00 */
[----:B------:R-:W3:Y:S01]  /*75140*/  LDL.LU R172, [R1+0x15d0] ;  /* 0x0015d00001ac7983 */ /* 0x000ee20000300800 */
[----:B--2---:R-:W-:-:S15]  /*75150*/  HMMA.1688.F32.TF32 R8, R4, R40, R248 ;  /* 0x000000280408723c */ /* 0x004fde00000810f8 */
[----:B------:R-:W-:-:S04]  /*75160*/  NOP ;  /* 0x0000000000007918 */ /* 0x000fc80000000000 */
[----:B------:R2:W-:Y:S04]  /*75170*/  STL.64 [R1+0x9f0], R8 ;  /* 0x0009f00801007387 */ /* 0x0005e80000100a00 */
[----:B------:R4:W-:Y:S04]  /*75180*/  STL.64 [R1+0x9f8], R10 ;  /* 0x0009f80a01007387 */ /* 0x0009e80000100a00 */
        /* <DEDUP_REMOVED lines=83> */
[----:B------:R-:W3:Y:S04]  /*756c0*/  LDL.LU R27, [R1+0x2dc] ;  /* 0x0002dc00011b7983 */ /* 0x000ee80000300800 */
[----:B------:R-:W3:Y:S04]  /*756d0*/  LDL.LU R204, [R1+0x290] ;  /* 0x0002900001cc7983 */ /* 0x000ee80000300800 */
[----:B------:R-:W3:Y:S04]  /*756e0*/  LDL.LU R205, [R1+0x294] ;  /* 0x0002940001cd7983 */ /* 0x000ee80000300800 */
[----:B------:R-:W3:Y:S04]  /*756f0*/  LDL.LU R206, [R1+0x298] ;  /* 0x0002980001ce7983 */ /* 0x000ee80000300800 */
[----:B------:R-:W3:Y:S04]  /*75700*/  LDL.LU R207, [R1+0x29c] ;  /* 0x00029c0001cf7983 */ /* 0x000ee80000300800 */
[----:B--2---:R-:W2:Y:S04]  /*75710*/  LDL.LU R8, [R1+0x410] ;  /* 0x0004100001087983 */ /* 0x004ea80000300800 */
[----:B------:R-:W2:Y:S04]  /*75720*/  LDL.LU R9, [R1+0x414] ;  /* 0x0004140001097983 */ /* 0x000ea80000300800 */
[----:B----4-:R-:W2:Y:S04]  /*75730*/  LDL.LU R10, [R1+0x418] ;  /* 0x00041800010a7983 */ /* 0x010ea80000300800 */
[----:B------:R-:W2:Y:S04]  /*75740*/  LDL.LU R11, [R1+0x41c] ;  /* 0x00041c00010b7983 */ /* 0x000ea80000300800 */
[----:B------:R-:W4:Y:S04]  /*75750*/  LDL.LU R228, [R1+0x1660] ;  /* 0x0016600001e47983 */ /* 0x000f280000300800 */
[----:B------:R-:W4:Y:S04]  /*75760*/  LDL.LU R229, [R1+0x1664] ;  /* 0x0016640001e57983 */ /* 0x000f280000300800 */
[----:B------:R-:W4:Y:S04]  /*75770*/  LDL.LU R230, [R1+0x1668] ;  /* 0x0016680001e67983 */ /* 0x000f280000300800 */
[----:B------:R-:W4:Y:S04]  /*75780*/  LDL.LU R231, [R1+0x166c] ;  /* 0x00166c0001e77983 */ /* 0x000f280000300800 */
[----:B------:R-:W1:Y:S04]  /*75790*/  LDL.LU R232, [R1+0x1670] ;  /* 0x0016700001e87983 */ /* 0x000e680000300800 */
[----:B------:R-:W1:Y:S04]  /*757a0*/  LDL.LU R233, [R1+0x1674] ;  /* 0x0016740001e97983 */ /* 0x000e680000300800 */
[----:B------:R-:W1:Y:S04]  /*757b0*/  LDL.LU R234, [R1+0x1678] ;  /* 0x0016780001ea7983 */ /* 0x000e680000300800 */
[----:B------:R-:W1:Y:S04]  /*757c0*/  LDL.LU R235, [R1+0x167c] ;  /* 0x00167c0001eb7983 */ /* 0x000e680000300800 */
        /* <DEDUP_REMOVED lines=12> */
[----:B---3--:R-:W-:-:S15]  /*75890*/  HMMA.1688.F32.TF32 R32, R4, R36, R32 ;  /* 0x000000240420723c */ /* 0x008fde0000081020 */
[----:B------:R-:W-:-:S04]  /*758a0*/  NOP ;  /* 0x0000000000007918 */ /* 0x000fc80000000000 */
[----:B------:R-:W-:Y:S04]  /*758b0*/  STL.64 [R1+0x9e0], R32 ;  /* 0x0009e02001007387 */ /* 0x000fe80000100a00 */
[----:B------:R3:W-:Y:S04]  /*758c0*/  STL.64 [R1+0x9e8], R34 ;  /* 0x0009e82201007387 */ /* 0x0007e80000100a00 */
[----:B---3--:R-:W3:Y:S04]  /*758d0*/  LDL.LU.64 R34, [R1+0x6870] ;  /* 0x0068700001227983 */ /* 0x008ee80000300a00 */
[----:B------:R-:W2:Y:S02]  /*758e0*/  LDL.LU.64 R32, [R1+0x6868] ;  /* 0x0068680001207983 */ /* 0x000ea40000300a00 */
[----:B--2---:R-:W-:-:S15]  /*758f0*/  HMMA.1688.F32.TF32 R28, R4, R32, R28 ;  /* 0x00000020041c723c */ /* 0x004fde000008101c */
[----:B------:R-:W-:-:S04]  /*75900*/  NOP ;  /* 0x0000000000007918 */ /* 0x000fc80000000000 */
[----:B------:R-:W-:Y:S04]  /*75910*/  STL.64 [R1+0x9d0], R28 ;  /* 0x0009d01c01007387 */ /* 0x000fe80000100a00 */
[----:B------:R2:W-:Y:S04]  /*75920*/  STL.64 [R1+0x9d8], R30 ;  /* 0x0009d81e01007387 */ /* 0x0005e80000100a00 */
[----:B--2---:R-:W2:Y:S04]  /*75930*/  LDL.LU.64 R30, [R1+0x6860] ;  /* 0x00686000011e7983 */ /* 0x004ea80000300a00 */
        /* <DEDUP_REMOVED lines=12> */
[----:B------:R-:W2:Y:S01]  /*75a00*/  LDL.LU.64 R20, [R1+0x6838] ;  /* 0x0068380001147983 */ /* 0x000ea20000300a00 */
[----:B------:R-:W-:Y:S01]  /*75a10*/  MOV R208, R252 ;  /* 0x000000fc00d07202 */ /* 0x000fe20000000f00 */
[C---:B------:R-:W-:Y:S08]  /*75a20*/  HMMA.1688.F32.TF32 R200, R4.reuse, R200, R196 ;  /* 0x000000c804c8723c */ /* 0x040ff000000810c4 */
[C---:B------:R-:W-:Y:S08]  /*75a30*/  HMMA.1688.F32.TF32 R208, R4.reuse, R208, R204 ;  /* 0x000000d004d0723c */ /* 0x040ff000000810cc */
[C---:B------:R-:W-:Y:S08]  /*75a40*/  HMMA.1688.F32.TF32 R216, R4.reuse, R216, R212 ;  /* 0x000000d804d8723c */ /* 0x040ff000000810d4 */
[C---:B------:R-:W-:Y:S08]  /*75a50*/  HMMA.1688.F32.TF32 R248, R4.reuse, R248, R220 ;  /* 0x000000f804f8723c */ /* 0x040ff000000810dc */
[----:B--2---:R-:W-:-:S15]  /*75a60*/  HMMA.1688.F32.TF32 R192, R4, R20, R192 ;  /* 0x0000001404c0723c */ /* 0x004fde00000810c0 */
[----:B------:R-:W-:-:S04]  /*75a70*/  NOP ;  /* 0x0000000000007918 */ /* 0x000fc80000000000 */
[----:B------:R-:W-:Y:S04]  /*75a80*/  STL.64 [R1+0x850], R192 ;  /* 0x000850c001007387 */ /* 0x000fe80000100a00 */
[----:B------:R2:W-:Y:S04]  /*75a90*/  STL.64 [R1+0x858], R194 ;  /* 0x000858c201007387 */ /* 0x0005e80000100a00 */
[----:B--2---:R-:W2:Y:S04]  /*75aa0*/  LDL.LU.64 R194, [R1+0x6830] ;  /* 0x0068300001c27983 */ /* 0x004ea80000300a00 */
        /* <DEDUP_REMOVED lines=48> */
[----:B--2---:R-:W-:Y:S02]  /*75db0*/  HMMA.1688.F32.TF32 R4, R4, R16, R236 ;  /* 0x000000100404723c */ /* 0x004fe400000810ec */
[----:B------:R-:W2:Y:S04]  /*75dc0*/  LDL.LU R239, [R1+0x6768] ;  /* 0x0067680001ef7983 */ /* 0x000ea80000300800 */
[----:B------:R-:W2:-:S13]  /*75dd0*/  LDL.LU.64 R236, [R1+0x6760] ;  /* 0x0067600001ec7983 */ /* 0x000e9a0000300a00 */
[----:B------:R1:W-:Y:S04]  /*75de0*/  STL.64 [R1+0x5e0], R4 ;  /* 0x0005e00401007387 */ /* 0x0003e80000100a00 */
[----:B------:R3:W-:Y:S04]  /*75df0*/  STL.64 [R1+0x5e8], R6 ;  /* 0x0005e80601007387 */ /* 0x0007e80000100a00 */
[----:B-1----:R-:W4:Y:S04]  /*75e00*/  LDL.LU R4, [R1+0x1640] ;  /* 0x0016400001047983 */ /* 0x002f280000300800 */
[----:B------:R-:W4:Y:S04]  /*75e10*/  LDL.LU R5, [R1+0x1644] ;  /* 0x0016440001057983 */ /* 0x000f280000300800 */
[----:B---3--:R-:W3:Y:S04]  /*75e20*/  LDL.LU R6, [R1+0x1648] ;  /* 0x0016480001067983 */ /* 0x008ee80000300800 */
[----:B------:R-:W3:Y:S01]  /*75e30*/  LDL.LU R7, [R1+0x164c] ;  /* 0x00164c0001077983 */ /* 0x000ee20000300800 */
        /* <DEDUP_REMOVED lines=16> */
[----:B-1----:R-:W2:Y:S04]  /*75f40*/  LDL.LU R227, [R1+0x6738] ;  /* 0x0067380001e37983 */ /* 0x002ea80000300800 */
[----:B------:R-:W3:Y:S01]  /*75f50*/  LDL.LU.64 R224, [R1+0x6730] ;  /* 0x0067300001e07983 */ /* 0x000ee20000300a00 */
[C---:B------:R-:W-:Y:S08]  /*75f60*/  HMMA.1688.F32.TF32 R48, R240.reuse, R216, R48 ;  /* 0x000000d8f030723c */ /* 0x040ff00000081030 */
[----:B---3--:R-:W-:-:S15]  /*75f70*/  HMMA.1688.F32.TF32 R4, R240, R224, R4 ;  /* 0x000000e0f004723c */ /* 0x008fde0000081004 */
[----:B------:R-:W-:-:S04]  /*75f80*/  NOP ;  /* 0x0000000000007918 */ /* 0x000fc80000000000 */
[----:B------:R-:W-:Y:S04]  /*75f90*/  STL.64 [R1+0x5a0], R4 ;  /* 0x0005a00401007387 */ /* 0x000fe80000100a00 */
[----:B------:R1:W-:Y:S02]  /*75fa0*/  STL.64 [R1+0x5a8], R6 ;  /* 0x0005a80601007387 */ /* 0x0003e40000100a00 */
[C---:B-1----:R-:W-:Y:S08]  /*75fb0*/  HMMA.1688.F32.TF32 R4, R240.reuse, R220, R44 ;  /* 0x000000dcf004723c */ /* 0x042ff0000008102c */
[C---:B------:R-:W-:Y:S11]  /*75fc0*/  HMMA.1688.F32.TF32 R44, R240.reuse, R212, R100 ;  /* 0x000000d4f02c723c */ /* 0x040ff60000081064 */
        /* <DEDUP_REMOVED lines=10> */
[C---:B---3--:R-:W-:Y:S08]  /*76070*/  HMMA.1688.F32.TF32 R44, R240.reuse, R200, R116 ;  /* 0x000000c8f02c723c */ /* 0x048ff00000081074 */
[C---:B-1----:R-:W-:Y:S02]  /*76080*/  HMMA.1688.F32.TF32 R4, R240.reuse, R196, R172 ;  /* 0x000000c4f004723c */ /* 0x042fe400000810ac */
        /* <DEDUP_REMOVED lines=12> */
[----:B------:R1:W-:Y:S04]  /*76150*/  STL.64 [R1+0x528], R6 ;  /* 0x0005280601007387 */ /* 0x0003e80000100a00 */
[----:B------:R-:W3:Y:S01]  /*76160*/  LDL.LU R116, [R1+0x14b0] ;  /* 0x0014b00001747983 */ /* 0x000ee20000300800 */
[----:B-1----:R-:W-:-:S15]  /*76170*/  HMMA.1688.F32.TF32 R4, R240, R188, R180 ;  /* 0x000000bcf004723c */ /* 0x002fde00000810b4 */
        /* <DEDUP_REMOVED lines=61> */
[----:B------:R-:W3:Y:S04]  /*76550*/  LDL.LU.64 R180, [R1+0x6720] ;  /* 0x0067200001b47983 */ /* 0x000ee80000300a00 */
        /* <DEDUP_REMOVED lines=11> */
[----:B------:R-:W3:Y:S04]  /*76610*/  LDL.LU.64 R176, [R1+0x6710] ;  /* 0x0067100001b07983 */ /* 0x000ee80000300a00 */
[----:B--2---:R-:W-:Y:S04]  /*76620*/  STL.64 [R1+0x6658], R182 ;  /* 0x006658b601007387 */ /* 0x004fe80000100a00 */
        /* <DEDUP_REMOVED lines=10> */
[----:B------:R-:W2:Y:S04]  /*766d0*/  LDL.LU.64 R172, [R1+0x6700] ;  /* 0x0067000001ac7983 */ /* 0x000ea80000300a00 */
[----:B------:R-:W-:Y:S04]  /*766e0*/  STL.64 [R1+0x6648], R178 ;  /* 0x006648b201007387 */ /* 0x000fe80000100a00 */
[----:B------:R1:W-:Y:S04]  /*766f0*/  STL.64 [R1+0x6640], R176 ;  /* 0x006640b001007387 */ /* 0x0003e80000100a00 */
[----:B-1----:R-:W4:Y:S04]  /*76700*/  LDL.LU R176, [R1+0x1570] ;  /* 0x0015700001b07983 */ /* 0x002f280000300800 */
[----:B------:R-:W4:Y:S04]  /*76710*/  LDL.LU R177, [R1+0x1574] ;  /* 0x0015740001b17983 */ /* 0x000f280000300800 */
[----:B------:R-:W4:Y:S04]  /*76720*/  LDL.LU R178, [R1+0x1578] ;  /* 0x0015780001b27983 */ /* 0x000f280000300800 */
[----:B------:R-:W4:Y:S01]  /*76730*/  LDL.LU R179, [R1+0x157c] ;  /* 0x00157c0001b37983 */ /* 0x000f220000300800 */
[C---:B------:R-:W-:Y:S08]  /*76740*/  HMMA.1688.F32.TF32 R4, R240.reuse, R148, R4 ;  /* 0x00000094f004723c */ /* 0x040ff00000081004 */
[C---:B------:R-:W-:Y:S08]  /*76750*/  HMMA.1688.F32.TF32 R44, R240.reuse, R144, R44 ;  /* 0x00000090f02c723c */ /* 0x040ff0000008102c */
[C---:B------:R-:W-:Y:S01]  /*76760*/  HMMA.1688.F32.TF32 R48, R240.reuse, R140, R48 ;  /* 0x0000008cf030723c */ /* 0x040fe20000081030 */
[----:B---3--:R-:W-:Y:S04]  /*76770*/  STL.64 [R1+0x6638], R174 ;  /* 0x006638ae01007387 */ /* 0x008fe80000100a00 */
[----:B--2---:R1:W-:Y:S03]  /*76780*/  STL.64 [R1+0x6630], R172 ;  /* 0x006630ac01007387 */ /* 0x0043e60000100a00 */
[C---:B----4-:R-:W-:Y:S08]  /*76790*/  HMMA.1688.F32.TF32 R176, R240.reuse, R172, R176 ;  /* 0x000000acf0b0723c */ /* 0x050ff000000810b0 */
[C---:B-1----:R-:W-:Y:S11]  /*767a0*/  HMMA.1688.F32.TF32 R172, R240.reuse, R168, R180 ;  /* 0x000000a8f0ac723c */ /* 0x042ff600000810b4 */
        /* <DEDUP_REMOVED lines=15> */
[----:B------:R2:W-:Y:S01]  /*768a0*/  STL.64 [R1+0x4a8], R166 ;  /* 0x0004a8a601007387 */ /* 0x0005e20000100a00 */
[C---:B-1----:R-:W-:Y:S08]  /*768b0*/  HMMA.1688.F32.TF32 R160, R240.reuse, R152, R196 ;  /* 0x00000098f0a0723c */ /* 0x042ff000000810c4 */
[----:B--2---:R-:W-:-:S15]  /*768c0*/  HMMA.1688.F32.TF32 R164, R240, R156, R192 ;  /* 0x0000009cf0a4723c */ /* 0x004fde00000810c0 */
[----:B------:R-:W-:-:S04]  /*768d0*/  NOP ;  /* 0x0000000000007918 */ /* 0x000fc80000000000 */
[----:B------:R-:W-:Y:S04]  /*768e0*/  STL.64 [R1+0x490], R164 ;  /* 0x000490a401007387 */ /* 0x000fe80000100a00 */
[----:B------:R-:W-:Y:S04]  /*768f0*/  STL.64 [R1+0x498], R166 ;  /* 0x000498a601007387 */ /* 0x000fe80000100a00 */
[----:B------:R-:W-:Y:S04]  /*76900*/  STL.64 [R1+0x480], R160 ;  /* 0x000480a001007387 */ /* 0x000fe80000100a00 */
[----:B------:R-:W-:Y:S04]  /*76910*/  STL.64 [R1+0x488], R162 ;  /* 0x000488a201007387 */ /* 0x000fe80000100a00 */
        /* <DEDUP_REMOVED lines=10> */
[C---:B--2---:R-:W-:Y:S08]  /*769c0*/  HMMA.1688.F32.TF32 R48, R240.reuse, R128, R112 ;  /* 0x00000080f030723c */ /* 0x044ff00000081070 */
[C---:B-1----:R-:W-:Y:S02]  /*769d0*/  HMMA.1688.F32.TF32 R4, R240.reuse, R124, R116 ;  /* 0x0000007cf004723c */ /* 0x042fe40000081074 */
[----:B------:R1:W-:Y:S04]  /*769e0*/  STL.64 [R1+0x430], R44 ;  /* 0x0004302c01007387 */ /* 0x0003e80000100a00 */
[----:B------:R2:W-:Y:S04]  /*769f0*/  STL.64 [R1+0x438], R46 ;  /* 0x0004382e01007387 */ /* 0x0005e80000100a00 */
[----:B-1----:R-:W3:Y:S04]  /*76a00*/  LDL.LU R44, [R1+0x17a0] ;  /* 0x0017a000012c7983 */ /* 0x002ee80000300800 */
[----:B------:R-:W-:Y:S04]  /*76a10*/  STL.64 [R1+0x420], R48 ;  /* 0x0004203001007387 */ /* 0x000fe80000100a00 */
[----:B------:R-:W-:Y:S04]  /*76a20*/  STL.64 [R1+0x428], R50 ;  /* 0x0004283201007387 */ /* 0x000fe80000100a00 */
[----:B------:R1:W-:Y:S04]  /*76a30*/  STL.64 [R1+0x410], R4 ;  /* 0x0004100401007387 */ /* 0x0003e80000100a00 */
[----:B------:R4:W-:Y:S04]  /*76a40*/  STL.64 [R1+0x418], R6 ;  /* 0x0004180601007387 */ /* 0x0009e80000100a00 */
[----:B------:R-:W3:Y:S04]  /*76a50*/  LDL.LU R45, [R1+0x17a4] ;  /* 0x0017a400012d7983 */ /* 0x000ee80000300800 */
[----:B--2---:R-:W3:Y:S04]  /*76a60*/  LDL.LU R46, [R1+0x17a8] ;  /* 0x0017a800012e7983 */ /* 0x004ee80000300800 */
        /* <DEDUP_REMOVED lines=76> */
[----:B------:R-:W3:Y:S02]  /*76f30*/  LDL.LU.64 R112, [R1+0x66e0] ;  /* 0x0066e00001707983 */ /* 0x000ee40000300a00 */
        /* <DEDUP_REMOVED lines=9> */
[----:B------:R-:W-:Y:S04]  /*76fd0*/  STL.64 [R1+0x3d0], R4 ;  /* 0x0003d00401007387 */ /* 0x000fe80000100a00 */
[----:B------:R-:W-:Y:S04]  /*76fe0*/  STL.64 [R1+0x3d8], R6 ;  /* 0x0003d80601007387 */ /* 0x000fe80000100a00 */
[----:B------:R-:W-:Y:S04]  /*76ff0*/  STL.64 [R1+0x7c0], R100 ;  /* 0x0007c06401007387 */ /* 0x000fe80000100a00 */
[----:B------:R1:W-:Y:S01]  /*77000*/  STL.64 [R1+0x7c8], R102 ;  /* 0x0007c86601007387 */ /* 0x0003e20000100a00 */
[C---:B------:R-:W-:Y:S03]  /*77010*/  HMMA.1688.F32.TF32 R168, R240.reuse, R92, R168 ;  /* 0x0000005cf0a8723c */ /* 0x040fe600000810a8 */
[----:B------:R-:W-:Y:S04]  /*77020*/  LDS R5, [R0+UR10+0x41080] ;  /* 0x0410800a00057984 */ /* 0x000fe80008000800 */
[----:B------:R-:W-:Y:S04]  /*77030*/  LDS R7, [R0+UR10+0x41480] ;  /* 0x0414800a00077984 */ /* 0x000fe80008000800 */
[----:B-1----:R-:W2:Y:S04]  /*77040*/  LDL.LU.64 R102, [R1+0x66c8] ;  /* 0x0066c80001667983 */ /* 0x002ea80000300a00 */
[----:B------:R-:W2:Y:S01]  /*77050*/  LDL.LU.64 R100, [R1+0x66c0] ;  /* 0x0066c00001647983 */ /* 0x000ea20000300a00 */
[C---:B------:R-:W-:Y:S03]  /*77060*/  HMMA.1688.F32.TF32 R44, R240.reuse, R60, R44 ;  /* 0x0000003cf02c723c */ /* 0x040fe6000008102c */
[----:B------:R-:W-:Y:S04]  /*77070*/  LDS R4, [R239+UR10+0x41080] ;  /* 0x0410800aef047984 */ /* 0x000fe80008000800 */
[----:B------:R-:W1:Y:S01]  /*77080*/  LDS R6, [R239+UR10+0x41480] ;  /* 0x0414800aef067984 */ /* 0x000e620008000800 */
[----:B--2---:R-:W-:-:S15]  /*77090*/  HMMA.1688.F32.TF32 R160, R240, R100, R160 ;  /* 0x00000064f0a0723c */ /* 0x004fde00000810a0 */
[----:B------:R-:W-:-:S04]  /*770a0*/  NOP ;  /* 0x0000000000007918 */ /* 0x000fc80000000000 */
[----:B------:R-:W-:Y:S04]  /*770b0*/  STL.64 [R1+0x7b0], R160 ;  /* 0x0007b0a001007387 */ /* 0x000fe80000100a00 */
[----:B------:R2:W-:Y:S02]  /*770c0*/  STL.64 [R1+0x7b8], R162 ;  /* 0x0007b8a201007387 */ /* 0x0005e40000100a00 */
[C---:B--2---:R-:W-:Y:S08]  /*770d0*/  HMMA.1688.F32.TF32 R160, R240.reuse, R96, R164 ;  /* 0x00000060f0a0723c */ /* 0x044ff000000810a4 */
[C---:B------:R-:W-:Y:S11]  /*770e0*/  HMMA.1688.F32.TF32 R164, R240.reuse, R88, R172 ;  /* 0x00000058f0a4723c */ /* 0x040ff600000810ac */
[----:B------:R-:W-:Y:S04]  /*770f0*/  STL.64 [R1+0x7a0], R160 ;  /* 0x0007a0a001007387 */ /* 0x000fe80000100a00 */
[----:B------:R2:W-:Y:S04]  /*77100*/  STL.64 [R1+0x7a8], R162 ;  /* 0x0007a8a201007387 */ /* 0x0005e80000100a00 */
[----:B------:R-:W-:Y:S04]  /*77110*/  STL.64 [R1+0x790], R168 ;  /* 0x000790a801007387 */ /* 0x000fe80000100a00 */
[----:B------:R-:W-:Y:S01]  /*77120*/  STL.64 [R1+0x798], R170 ;  /* 0x000798aa01007387 */ /* 0x000fe20000100a00 */
[C---:B--2---:R-:W-:Y:S03]  /*77130*/  HMMA.1688.F32.TF32 R160, R240.reuse, R84, R176 ;  /* 0x00000054f0a0723c */ /* 0x044fe600000810b0 */
[----:B------:R-:W-:Y:S04]  /*77140*/  STL.64 [R1+0x65f8], R86 ;  /* 0x0065f85601007387 */ /* 0x000fe80000100a00 */
[----:B------:R-:W-:Y:S04]  /*77150*/  STL.64 [R1+0x780], R164 ;  /* 0x000780a401007387 */ /* 0x000fe80000100a00 */
[----:B------:R-:W-:Y:S04]  /*77160*/  STL.64 [R1+0x788], R166 ;  /* 0x000788a601007387 */ /* 0x000fe80000100a00 */
[----:B------:R2:W-:Y:S02]  /*77170*/  STL.64 [R1+0x65f0], R84 ;  /* 0x0065f05401007387 */ /* 0x0005e40000100a00 */
[C---:B--2---:R-:W-:Y:S02]  /*77180*/  HMMA.1688.F32.TF32 R84, R240.reuse, R80, R180 ;  /* 0x00000050f054723c */ /* 0x044fe400000810b4 */
[----:B------:R-:W-:Y:S04]  /*77190*/  STL.64 [R1+0x770], R160 ;  /* 0x000770a001007387 */ /* 0x000fe80000100a00 */
[----:B------:R-:W-:Y:S04]  /*771a0*/  STL.64 [R1+0x778], R162 ;  /* 0x000778a201007387 */ /* 0x000fe80000100a00 */
[----:B------:R-:W-:Y:S04]  /*771b0*/  STL.64 [R1+0x65e8], R82 ;  /* 0x0065e85201007387 */ /* 0x000fe80000100a00 */
[----:B------:R2:W-:Y:S05]  /*771c0*/  STL.64 [R1+0x65e0], R80 ;  /* 0x0065e05001007387 */ /* 0x0005ea0000100a00 */
[----:B------:R-:W-:Y:S04]  /*771d0*/  STL.64 [R1+0x760], R84 ;  /* 0x0007605401007387 */ /* 0x000fe80000100a00 */
[----:B------:R-:W-:Y:S01]  /*771e0*/  STL.64 [R1+0x768], R86 ;  /* 0x0007685601007387 */ /* 0x000fe20000100a00 */
[C---:B--2---:R-:W-:Y:S03]  /*771f0*/  HMMA.1688.F32.TF32 R80, R240.reuse, R76, R184 ;  /* 0x0000004cf050723c */ /* 0x044fe600000810b8 */
[----:B------:R-:W-:Y:S04]  /*77200*/  STL.64 [R1+0x65d8], R78 ;  /* 0x0065d84e01007387 */ /* 0x000fe80000100a00 */
[----:B------:R2:W-:Y:S02]  /*77210*/  STL.64 [R1+0x65d0], R76 ;  /* 0x0065d04c01007387 */ /* 0x0005e40000100a00 */
[C---:B--2---:R-:W-:Y:S10]  /*77220*/  HMMA.1688.F32.TF32 R76, R240.reuse, R72, R188 ;  /* 0x00000048f04c723c */ /* 0x044ff400000810bc */
[----:B------:R-:W-:Y:S04]  /*77230*/  STL.64 [R1+0x750], R80 ;  /* 0x0007505001007387 */ /* 0x000fe80000100a00 */
[----:B------:R-:W-:Y:S04]  /*77240*/  STL.64 [R1+0x758], R82 ;  /* 0x0007585201007387 */ /* 0x000fe80000100a00 */
[----:B------:R-:W-:Y:S04]  /*77250*/  STL.64 [R1+0x65c8], R74 ;  /* 0x0065c84a01007387 */ /* 0x000fe80000100a00 */
[----:B------:R2:W-:Y:S04]  /*77260*/  STL.64 [R1+0x65c0], R72 ;  /* 0x0065c04801007387 */ /* 0x0005e80000100a00 */
[----:B------:R-:W-:Y:S04]  /*77270*/  STL.64 [R1+0x740], R76 ;  /* 0x0007404c01007387 */ /* 0x000fe80000100a00 */
[----:B------:R1:W-:Y:S01]  /*77280*/  STL.64 [R1+0x748], R78 ;  /* 0x0007484e01007387 */ /* 0x0003e20000100a00 */
[C---:B--2---:R-:W-:Y:S08]  /*77290*/  HMMA.1688.F32.TF32 R72, R240.reuse, R64, R196 ;  /* 0x00000040f048723c */ /* 0x044ff000000810c4 */
[----:B-1----:R-:W-:-:S15]  /*772a0*/  HMMA.1688.F32.TF32 R76, R240, R68, R192 ;  /* 0x00000044f04c723c */ /* 0x002fde00000810c0 */
[----:B------:R-:W-:-:S04]  /*772b0*/  NOP ;  /* 0x0000000000007918 */ /* 0x000fc80000000000 */
        /* <DEDUP_REMOVED lines=46> */
[----:B------:R-:W3:Y:S04]  /*775a0*/  LDL.LU R46, [R1+0x1778] ;  /* 0x00177800012e7983 */ /* 0x000ee80000300800 */
[----:B------:R-:W3:Y:S04]  /*775b0*/  LDL.LU R47, [R1+0x177c] ;  /* 0x00177c00012f7983 */ /* 0x000ee80000300800 */
[----:B------:R-:W3:Y:S04]  /*775c0*/  LDL.LU R76, [R1+0x1720] ;  /* 0x00172000014c7983 */ /* 0x000ee80000300800 */
[----:B------:R-:W3:Y:S04]  /*775d0*/  LDL.LU R77, [R1+0x1724] ;  /* 0x00172400014d7983 */ /* 0x000ee80000300800 */
[----:B------:R-:W3:Y:S04]  /*775e0*/  LDL.LU R78, [R1+0x1728] ;  /* 0x00172800014e7983 */ /* 0x000ee80000300800 */
[----:B------:R-:W3:Y:S04]  /*775f0*/  LDL.LU R79, [R1+0x172c] ;  /* 0x00172c00014f7983 */ /* 0x000ee80000300800 */
[----:B------:R-:W3:Y:S04]  /*77600*/  LDL.LU.64 R164, [R1+0x30] ;  /* 0x0000300001a47983 */ /* 0x000ee80000300a00 */
[----:B------:R-:W3:Y:S04]  /*77610*/  LDL.LU R168, [R1+0x16e0] ;  /* 0x0016e00001a87983 */ /* 0x000ee80000300800 */
[----:B------:R-:W3:Y:S04]  /*77620*/  LDL.LU R169, [R1+0x16e4] ;  /* 0x0016e40001a97983 */ /* 0x000ee80000300800 */
[----:B------:R-:W3:Y:S04]  /*77630*/  LDL.LU R170, [R1+0x16e8] ;  /* 0x0016e80001aa7983 */ /* 0x000ee80000300800 */
[----:B------:R-:W3:Y:S04]  /*77640*/  LDL.LU R171, [R1+0x16ec] ;  /* 0x0016ec0001ab7983 */ /* 0x000ee80000300800 */
[----:B------:R-:W3:Y:S04]  /*77650*/  LDL.LU.64 R172, [R1+0x20] ;  /* 0x0000200001ac7983 */ /* 0x000ee80000300a00 */
[----:B------:R-:W3:Y:S04]  /*77660*/  LDL.LU.64 R180, [R1+0x10] ;  /* 0x0000100001b47983 */ /* 0x000ee80000300a00 */
[----:B------:R-:W3:Y:S04]  /*77670*/  LDL.LU R184, [R1+0x16c0] ;  /* 0x0016c00001b87983 */ /* 0x000ee80000300800 */
[----:B------:R-:W3:Y:S04]  /*77680*/  LDL.LU R185, [R1+0x16c4] ;  /* 0x0016c40001b97983 */ /* 0x000ee80000300800 */
[----:B------:R-:W3:Y:S04]  /*77690*/  LDL.LU R186, [R1+0x16c8] ;  /* 0x0016c80001ba7983 */ /* 0x000ee80000300800 */
[----:B------:R-:W3:Y:S04]  /*776a0*/  LDL.LU R187, [R1+0x16cc] ;  /* 0x0016cc0001bb7983 */ /* 0x000ee80000300800 */
[----:B------:R-:W3:Y:S04]  /*776b0*/  LDL.LU.64 R188, [R1] ;  /* 0x0000000001bc7983 */ /* 0x000ee80000300a00 */
        /* <DEDUP_REMOVED lines=28> */
[----:B--2---:R-:W-:Y:S04]  /*77880*/  STL.64 [R1+0x6580], R50 ;  /* 0x0065803201007387 */ /* 0x004fe80000100a00 */
[----:B------:R4:W-:Y:S01]  /*77890*/  STL.64 [R1+0x6578], R48 ;  /* 0x0065783001007387 */ /* 0x0009e20000100a00 */
[----:B------:R-:W-:-:S02]  /*778a0*/  IMAD.MOV.U32 R206, RZ, RZ, R188 ;  /* 0x000000ffffce7224 */ /* 0x000fc400078e00bc */
[----:B------:R-:W-:Y:S01]  /*778b0*/  IMAD.MOV.U32 R252, RZ, RZ, R189 ;  /* 0x000000fffffc7224 */ /* 0x000fe200078e00bd */
[----:B------:R-:W-:Y:S01]  /*778c0*/  MOV R0, R181 ;  /* 0x000000b500007202 */ /* 0x000fe20000000f00 */
[----:B------:R-:W-:Y:S02]  /*778d0*/  IMAD.MOV.U32 R238, RZ, RZ, R180 ;  /* 0x000000ffffee7224 */ /* 0x000fe400078e00b4 */
[----:B------:R-:W-:Y:S02]  /*778e0*/  IMAD.MOV.U32 R226, RZ, RZ, R164 ;  /* 0x000000ffffe27224 */ /* 0x000fe400078e00a4 */
[----:B------:R-:W-:Y:S01]  /*778f0*/  IMAD.MOV.U32 R207, RZ, RZ, R165 ;  /* 0x000000ffffcf7224 */ /* 0x000fe200078e00a5 */
[----:B------:R-:W-:Y:S01]  /*77900*/  MOV R2, R172 ;  /* 0x000000ac00027202 */ /* 0x000fe20000000f00 */
[----:B------:R-:W-:Y:S01]  /*77910*/  IMAD.MOV.U32 R239, RZ, RZ, R173 ;  /* 0x000000ffffef7224 */ /* 0x000fe200078e00ad */
[----:B---3--:R-:W-:Y:S01]  /*77920*/  STL.64 [R1+0x6570], R46 ;  /* 0x0065702e01007387 */ /* 0x008fe20000100a00 */
[C---:B----4-:R-:W-:Y:S03]  /*77930*/  HMMA.1688.F32.TF32 R48, R240.reuse, R44, R52 ;  /* 0x0000002cf030723c */ /* 0x050fe60000081034 */
[----:B------:R1:W-:Y:S05]  /*77940*/  STL.64 [R1+0x6568], R44 ;  /* 0x0065682c01007387 */ /* 0x0003ea0000100a00 */
[C---:B-1----:R-:W-:Y:S11]  /*77950*/  HMMA.1688.F32.TF32 R44, R240.reuse, R40, R56 ;  /* 0x00000028f02c723c */ /* 0x042ff60000081038 */
[----:B------:R-:W-:Y:S01]  /*77960*/  STL.64 [R1+0x6d0], R48 ;  /* 0x0006d03001007387 */ /* 0x000fe20000100a00 */
[C---:B------:R-:W-:Y:S03]  /*77970*/  HMMA.1688.F32.TF32 R52, R240.reuse, R36, R60 ;  /* 0x00000024f034723c */ /* 0x040fe6000008103c */
[----:B------:R1:W-:Y:S04]  /*77980*/  STL.64 [R1+0x6d8], R50 ;  /* 0x0006d83201007387 */ /* 0x0003e80000100a00 */
[----:B------:R-:W-:Y:S01]  /*77990*/  STL.64 [R1+0x6c0], R44 ;  /* 0x0006c02c01007387 */ /* 0x000fe20000100a00 */
[C---:B-1----:R-:W-:Y:S03]  /*779a0*/  HMMA.1688.F32.TF32 R48, R240.reuse, R32, R72 ;  /* 0x00000020f030723c */ /* 0x042fe60000081048 */
[----:B------:R1:W-:Y:S05]  /*779b0*/  STL.64 [R1+0x6c8], R46 ;  /* 0x0006c82e01007387 */ /* 0x0003ea0000100a00 */
        /* <DEDUP_REMOVED lines=36> */
[----:B------:R-:W-:Y:S04]  /*77c00*/  STL.64 [R1+0x610], R44 ;  /* 0x0006102c01007387 */ /* 0x000fe80000100a00 */
[----:B------:R1:W-:Y:S04]  /*77c10*/  STL.64 [R1+0x618], R46 ;  /* 0x0006182e01007387 */ /* 0x0003e80000100a00 */
[----:B------:R-:W2:Y:S04]  /*77c20*/  LDL.LU R189, [R1+0x1354] ;  /* 0x0013540001bd7983 */ /* 0x000ea80000300800 */
[----:B------:R-:W2:Y:S04]  /*77c30*/  LDL.LU R190, [R1+0x1358] ;  /* 0x0013580001be7983 */ /* 0x000ea80000300800 */
[----:B------:R-:W2:Y:S04]  /*77c40*/  LDL.LU R191, [R1+0x135c] ;  /* 0x00135c0001bf7983 */ /* 0x000ea80000300800 */
        /* <DEDUP_REMOVED lines=12> */
[----:B------:R-:W1:Y:S04]  /*77d10*/  LDL.LU R80, [R1+0x1690] ;  /* 0x0016900001507983 */ /* 0x000e680000300800 */
[----:B------:R-:W1:Y:S04]  /*77d20*/  LDL.LU R81, [R1+0x1694] ;  /* 0x0016940001517983 */ /* 0x000e680000300800 */
[----:B------:R-:W1:Y:S04]  /*77d30*/  LDL.LU R82, [R1+0x1698] ;  /* 0x0016980001527983 */ /* 0x000e680000300800 */
[----:B------:R-:W1:Y:S04]  /*77d40*/  LDL.LU R83, [R1+0x169c] ;  /* 0x00169c0001537983 */ /* 0x000e680000300800 */
        /* <DEDUP_REMOVED lines=29> */
[----:B------:R-:W-:Y:S04]  /*77f20*/  STL.64 [R1+0x6510], R244 ;  /* 0x006510f401007387 */ /* 0x000fe80000100a00 */
        /* <DEDUP_REMOVED lines=10> */
[----:B---3--:R-:W-:Y:S02]  /*77fd0*/  HMMA.1688.F32.TF32 R8, R240, R16, R160 ;  /* 0x00000010f008723c */ /* 0x008fe400000810a0 */
[----:B------:R-:W-:Y:S04]  /*77fe0*/  STL.64 [R1+0x64f0], R18 ;  /* 0x0064f01201007387 */ /* 0x000fe80000100a00 */
[----:B------:R-:W-:-:S13]  /*77ff0*/  STL.64 [R1+0x64e8], R16 ;  /* 0x0064e81001007387 */ /* 0x000fda0000100a00 */
[----:B------:R-:W-:Y:S04]  /*78000*/  STL.64 [R1+0x3c0], R8 ;  /* 0x0003c00801007387 */ /* 0x000fe80000100a00 */
[----:B------:R1:W-:Y:S02]  /*78010*/  STL.64 [R1+0x3c8], R10 ;  /* 0x0003c80a01007387 */ /* 0x0003e40000100a00 */
[C---:B-1----:R-:W-:Y:S02]  /*78020*/  HMMA.1688.F32.TF32 R8, R4.reuse, R236, R164 ;  /* 0x000000ec0408723c */ /* 0x042fe400000810a4 */
[----:B------:R-:W-:Y:S06]  /*78030*/  STL.64 [R1+0x6540], R234 ;  /* 0x006540ea01007387 */ /* 0x000fec0000100a00 */
[C---:B----4-:R-:W-:Y:S11]  /*78040*/  HMMA.1688.F32.TF32 R12, R4.reuse, R232, R168 ;  /* 0x000000e8040c723c */ /* 0x050ff600000810a8 */
[----:B------:R-:W-:Y:S04]  /*78050*/  STL.64 [R1+0x3b0], R8 ;  /* 0x0003b00801007387 */ /* 0x000fe80000100a00 */
[----:B------:R1:W-:Y:S02]  /*78060*/  STL.64 [R1+0x3b8], R10 ;  /* 0x0003b80a01007387 */ /* 0x0003e40000100a00 */
[C---:B-1----:R-:W-:Y:S02]  /*78070*/  HMMA.1688.F32.TF32 R8, R4.reuse, R228, R172 ;  /* 0x000000e40408723c */ /* 0x042fe400000810ac */
[----:B------:R-:W-:Y:S04]  /*78080*/  STL.64 [R1+0x3a0], R12 ;  /* 0x0003a00c01007387 */ /* 0x000fe80000100a00 */
[----:B------:R1:W-:Y:S02]  /*78090*/  STL.64 [R1+0x3a8], R14 ;  /* 0x0003a80e01007387 */ /* 0x0003e40000100a00 */
[----:B-1----:R-:W-:Y:S11]  /*780a0*/  HMMA.1688.F32.TF32 R12, R4, R224, R176 ;  /* 0x000000e0040c723c */ /* 0x002ff600000810b0 */
[----:B------:R-:W-:Y:S01]  /*780b0*/  MOV R237, R10 ;  /* 0x0000000a00ed7202 */ /* 0x000fe20000000f00 */
[----:B------:R1:W-:Y:S01]  /*780c0*/  STL.64 [R1+0x390], R8 ;  /* 0x0003900801007387 */ /* 0x0003e20000100a00 */
[----:B------:R-:W-:-:S02]  /*780d0*/  IMAD.MOV.U32 R236, RZ, RZ, R11 ;  /* 0x000000ffffec7224 */ /* 0x000fc400078e000b */
[C---:B-1----:R-:W-:Y:S01]  /*780e0*/  HMMA.1688.F32.TF32 R8, R4.reuse, R220, R180 ;  /* 0x000000dc0408723c */ /* 0x042fe200000810b4 */
[----:B------:R-:W-:Y:S04]  /*780f0*/  STL.64 [R1+0x6548], R230 ;  /* 0x006548e601007387 */ /* 0x000fe80000100a00 */
[----:B------:R1:W-:Y:S04]  /*78100*/  STL [R1+0x6074], R236 ;  /* 0x006074ec01007387 */ /* 0x0003e80000100800 */
[----:B------:R2:W-:Y:S04]  /*78110*/  STL [R1+0x6070], R237 ;  /* 0x006070ed01007387 */ /* 0x0005e80000100800 */
[----:B------:R-:W-:Y:S04]  /*78120*/  STL.64 [R1+0x380], R12 ;  /* 0x0003800c01007387 */ /* 0x000fe80000100a00 */
[----:B------:R3:W-:Y:S02]  /*78130*/  STL.64 [R1+0x388], R14 ;  /* 0x0003880e01007387 */ /* 0x0007e40000100a00 */
[----:B-1----:R-:W-:Y:S01]  /*78140*/  IMAD.MOV.U32 R236, RZ, RZ, R10 ;  /* 0x000000ffffec7224 */ /* 0x002fe200078e000a */
[----:B--2---:R-:W-:Y:S01]  /*78150*/  MOV R237, R11 ;  /* 0x0000000b00ed7202 */ /* 0x004fe20000000f00 */
[----:B------:R1:W-:Y:S01]  /*78160*/  STL.64 [R1+0x370], R8 ;  /* 0x0003700801007387 */ /* 0x0003e20000100a00 */
[C---:B---3--:R-:W-:Y:S08]  /*78170*/  HMMA.1688.F32.TF32 R12, R4.reuse, R216, R184 ;  /* 0x000000d8040c723c */ /* 0x048ff000000810b8 */
[----:B-1----:R-:W-:Y:S11]  /*78180*/  HMMA.1688.F32.TF32 R8, R4, R212, R188 ;  /* 0x000000d40408723c */ /* 0x002ff600000810bc */
[----:B------:R-:W-:Y:S04]  /*78190*/  STL.64 [R1+0x360], R12 ;  /* 0x0003600c01007387 */ /* 0x000fe80000100a00 */
[----:B------:R1:W-:Y:S04]  /*781a0*/  STL.64 [R1+0x368], R14 ;  /* 0x0003680e01007387 */ /* 0x0003e80000100a00 */
[----:B------:R-:W-:Y:S01]  /*781b0*/  IMAD.MOV.U32 R225, RZ, RZ, R8 ;  /* 0x000000ffffe17224 */ /* 0x000fe200078e0008 */
[----:B------:R-:W-:Y:S01]  /*781c0*/  MOV R213, R10 ;  /* 0x0000000a00d57202 */ /* 0x000fe20000000f00 */
[----:B------:R-:W-:Y:S01]  /*781d0*/  IMAD.MOV.U32 R224, RZ, RZ, R9 ;  /* 0x000000ffffe07224 */ /* 0x000fe200078e0009 */
[----:B------:R-:W2:Y:S01]  /*781e0*/  LDL.LU R76, [R1+0x1190] ;  /* 0x00119000014c7983 */ /* 0x000ea20000300800 */
[----:B------:R-:W-:-:S02]  /*781f0*/  IMAD.MOV.U32 R212, RZ, RZ, R11 ;  /* 0x000000ffffd47224 */ /* 0x000fc400078e000b */
[C---:B------:R-:W-:Y:S08]  /*78200*/  HMMA.1688.F32.TF32 R8, R4.reuse, R204, R196 ;  /* 0x000000cc0408723c */ /* 0x040ff000000810c4 */
[----:B-1----:R-:W-:-:S15]  /*78210*/  HMMA.1688.F32.TF32 R12, R4, R208, R192 ;  /* 0x000000d0040c723c */ /* 0x002fde00000810c0 */
[----:B------:R-:W-:-:S04]  /*78220*/  NOP ;  /* 0x0000000000007918 */ /* 0x000fc80000000000 */
[----:B------:R-:W-:Y:S04]  /*78230*/  STL.64 [R1+0x340], R12 ;  /* 0x0003400c01007387 */ /* 0x000fe80000100a00 */
[----:B------:R-:W-:Y:S04]  /*78240*/  STL.64 [R1+0x348], R14 ;  /* 0x0003480e01007387 */ /* 0x000fe80000100a00 */
        /* <DEDUP_REMOVED lines=178> */
[C---:B------:R-:W-:Y:S08]  /*78d70*/  HMMA.1688.F32.TF32 R12, R4.reuse, R140, R8 ;  /* 0x0000008c040c723c */ /* 0x040ff00000081008 */
[C---:B-1----:R-:W-:Y:S08]  /*78d80*/  HMMA.1688.F32.TF32 R228, R4.reuse, R148, R240 ;  /* 0x0000009404e4723c */ /* 0x042ff000000810f0 */
[C---:B------:R-:W-:Y:S01]  /*78d90*/  HMMA.1688.F32.TF32 R8, R4.reuse, R136, R84 ;  /* 0x000000880408723c */ /* 0x040fe20000081054 */
[----:B------:R-:W-:Y:S04]  /*78da0*/  STL.64 [R1+0x260], R232 ;  /* 0x000260e801007387 */ /* 0x000fe80000100a00 */
[----:B------:R-:W-:Y:S06]  /*78db0*/  STL.64 [R1+0x268], R234 ;  /* 0x000268ea01007387 */ /* 0x000fec0000100a00 */
[----:B------:R-:W-:Y:S04]  /*78dc0*/  STL.64 [R1+0x250], R228 ;  /* 0x000250e401007387 */ /* 0x000fe80000100a00 */
[----:B------:R-:W-:Y:S04]  /*78dd0*/  STL.64 [R1+0x258], R230 ;  /* 0x000258e601007387 */ /* 0x000fe80000100a00 */
[----:B------:R-:W-:Y:S04]  /*78de0*/  STL.64 [R1+0x240], R16 ;  /* 0x0002401001007387 */ /* 0x000fe80000100a00 */
[----:B------:R-:W-:Y:S04]  /*78df0*/  STL.64 [R1+0x248], R18 ;  /* 0x0002481201007387 */ /* 0x000fe80000100a00 */
[----:B------:R-:W2:Y:S04]  /*78e00*/  LDL.LU R84, [R1+0xef0] ;  /* 0x000ef00001547983 */ /* 0x000ea80000300800 */
[----:B------:R-:W-:Y:S04]  /*78e10*/  STL.64 [R1+0x230], R12 ;  /* 0x0002300c01007387 */ /* 0x000fe80000100a00 */
[----:B------:R-:W-:Y:S04]  /*78e20*/  STL.64 [R1+0x238], R14 ;  /* 0x0002380e01007387 */ /* 0x000fe80000100a00 */
[----:B------:R-:W-:Y:S04]  /*78e30*/  STL.64 [R1+0x220], R8 ;  /* 0x0002200801007387 */ /* 0x000fe80000100a00 */
[----:B------:R1:W-:Y:S04]  /*78e40*/  STL.64 [R1+0x228], R10 ;  /* 0x0002280a01007387 */ /* 0x0003e80000100a00 */
[----:B------:R-:W2:Y:S04]  /*78e50*/  LDL.LU R85, [R1+0xef4] ;  /* 0x000ef40001557983 */ /* 0x000ea80000300800 */
[----:B------:R-:W2:Y:S04]  /*78e60*/  LDL.LU R86, [R1+0xef8] ;  /* 0x000ef80001567983 */ /* 0x000ea80000300800 */
[----:B------:R-:W2:Y:S01]  /*78e70*/  LDL.LU R87, [R1+0xefc] ;  /* 0x000efc0001577983 */ /* 0x000ea20000300800 */
[C---:B-1----:R-:W-:Y:S08]  /*78e80*/  HMMA.1688.F32.TF32 R8, R4.reuse, R132, R244 ;  /* 0x000000840408723c */ /* 0x042ff000000810f4 */
[C---:B------:R-:W-:Y:S08]  /*78e90*/  HMMA.1688.F32.TF32 R12, R4.reuse, R128, R248 ;  /* 0x00000080040c723c */ /* 0x040ff000000810f8 */
[C---:B------:R-:W-:Y:S03]  /*78ea0*/  HMMA.1688.F32.TF32 R16, R4.reuse, R124, R44 ;  /* 0x0000007c0410723c */ /* 0x040fe6000008102c */
        /* <DEDUP_REMOVED lines=13> */
[----:B------:R4:W-:Y:S05]  /*78f80*/  STL.64 [R1+0x1d8], R14 ;  /* 0x0001d80e01007387 */ /* 0x0009ea0000100a00 */
[----:B------:R-:W-:Y:S04]  /*78f90*/  STL.64 [R1+0x1c0], R16 ;  /* 0x0001c01001007387 */ /* 0x000fe80000100a00 */
[----:B------:R1:W-:Y:S01]  /*78fa0*/  STL.64 [R1+0x1c8], R18 ;  /* 0x0001c81201007387 */ /* 0x0003e20000100a00 */
[C---:B----4-:R-:W-:Y:S03]  /*78fb0*/  HMMA.1688.F32.TF32 R12, R4.reuse, R104, R72 ;  /* 0x00000068040c723c */ /* 0x050fe60000081048 */
[----:B------:R-:W-:Y:S04]  /*78fc0*/  STL.64 [R1+0x1b0], R8 ;  /* 0x0001b00801007387 */ /* 0x000fe80000100a00 */
[----:B------:R3:W-:Y:S01]  /*78fd0*/  STL.64 [R1+0x1b8], R10 ;  /* 0x0001b80a01007387 */ /* 0x0007e20000100a00 */
[C---:B-1----:R-:W-:Y:S08]  /*78fe0*/  HMMA.1688.F32.TF32 R16, R4.reuse, R100, R76 ;  /* 0x000000640410723c */ /* 0x042ff0000008104c */
[C---:B---3--:R-:W-:Y:S03]  /*78ff0*/  HMMA.1688.F32.TF32 R8, R4.reuse, R96, R80 ;  /* 0x000000600408723c */ /* 0x048fe60000081050 */
[----:B------:R1:W-:Y:S04]  /*79000*/  STL.64 [R1+0x1a0], R12 ;  /* 0x0001a00c01007387 */ /* 0x0003e80000100a00 */
[----:B------:R3:W-:Y:S04]  /*79010*/  STL.64 [R1+0x1a8], R14 ;  /* 0x0001a80e01007387 */ /* 0x0007e80000100a00 */
[----:B-1----:R-:W4:Y:S04]  /*79020*/  LDL.LU R12, [R1+0x920] ;  /* 0x00092000010c7983 */ /* 0x002f280000300800 */
[----:B------:R1:W-:Y:S04]  /*79030*/  STL.64 [R1+0x190], R16 ;  /* 0x0001901001007387 */ /* 0x0003e80000100a00 */
[----:B------:R1:W-:Y:S04]  /*79040*/  STL.64 [R1+0x198], R18 ;  /* 0x0001981201007387 */ /* 0x0003e80000100a00 */
[----:B------:R-:W-:Y:S04]  /*79050*/  STL.64 [R1+0x180], R8 ;  /* 0x0001800801007387 */ /* 0x000fe80000100a00 */
[----:B------:R2:W-:Y:S04]  /*79060*/  STL.64 [R1+0x188], R10 ;  /* 0x0001880a01007387 */ /* 0x0005e80000100a00 */
[----:B------:R-:W4:Y:S04]  /*79070*/  LDL.LU R13, [R1+0x924] ;  /* 0x00092400010d7983 */ /* 0x000f280000300800 */
[----:B---3--:R-:W4:Y:S04]  /*79080*/  LDL.LU R14, [R1+0x928] ;  /* 0x00092800010e7983 */ /* 0x008f280000300800 */
[----:B------:R-:W4:Y:S04]  /*79090*/  LDL.LU R15, [R1+0x92c] ;  /* 0x00092c00010f7983 */ /* 0x000f280000300800 */
        /* <DEDUP_REMOVED lines=66> */
[C---:B---3--:R-:W-:Y:S03]  /*794c0*/  HMMA.1688.F32.TF32 R84, R4.reuse, R88, R84 ;  /* 0x000000580454723c */ /* 0x048fe60000081054 */
[----:B----4-:R-:W-:Y:S05]  /*794d0*/  LDS R240, [R242+UR10+0x41800] ;  /* 0x0418000af2f07984 */ /* 0x010fea0008000800 */
[C---:B------:R-:W-:Y:S01]  /*794e0*/  HMMA.1688.F32.TF32 R228, R4.reuse, R36, R228 ;  /* 0x0000002404e4723c */ /* 0x040fe200000810e4 */
[----:B------:R-:W-:Y:S04]  /*794f0*/  LDS R241, [R243+UR10+0x41800] ;  /* 0x0418000af3f17984 */ /* 0x000fe80008000800 */
[----:B------:R-:W-:Y:S04]  /*79500*/  LDS R242, [R242+UR10+0x41c00] ;  /* 0x041c000af2f27984 */ /* 0x000fe80008000800 */
[----:B------:R-:W1:Y:S04]  /*79510*/  LDS R243, [R243+UR10+0x41c00] ;  /* 0x041c000af3f37984 */ /* 0x000e680008000800 */
[----:B------:R-:W-:Y:S04]  /*79520*/  STL.64 [R1+0x160], R84 ;  /* 0x0001605401007387 */ /* 0x000fe80000100a00 */
[----:B------:R3:W-:Y:S04]  /*79530*/  STL.64 [R1+0x168], R86 ;  /* 0x0001685601007387 */ /* 0x0007e80000100a00 */
[----:B---3--:R-:W3:Y:S04]  /*79540*/  LDL.LU.64 R86, [R1+0x65f8] ;  /* 0x0065f80001567983 */ /* 0x008ee80000300a00 */
[----:B------:R-:W4:Y:S02]  /*79550*/  LDL.LU.64 R84, [R1+0x65f0] ;  /* 0x0065f00001547983 */ /* 0x000f240000300a00 */
[----:B----4-:R-:W-:-:S15]  /*79560*/  HMMA.1688.F32.TF32 R80, R4, R84, R80 ;  /* 0x000000540450723c */ /* 0x010fde0000081050 */
[----:B------:R-:W-:-:S04]  /*79570*/  NOP ;  /* 0x0000000000007918 */ /* 0x000fc80000000000 */
[----:B------:R-:W-:Y:S04]  /*79580*/  STL.64 [R1+0x150], R80 ;  /* 0x0001505001007387 */ /* 0x000fe80000100a00 */
[----:B------:R4:W-:Y:S04]  /*79590*/  STL.64 [R1+0x158], R82 ;  /* 0x0001585201007387 */ /* 0x0009e80000100a00 */
[----:B----4-:R-:W4:Y:S04]  /*795a0*/  LDL.LU.64 R82, [R1+0x65e8] ;  /* 0x0065e80001527983 */ /* 0x010f280000300a00 */
[----:B------:R-:W2:Y:S04]  /*795b0*/  LDL.LU.64 R80, [R1+0x65e0] ;  /* 0x0065e00001507983 */ /* 0x000ea80000300a00 */
[----:B---3--:R3:W-:Y:S04]  /*795c0*/  STL.64 [R1+0x6408], R86 ;  /* 0x0064085601007387 */ /* 0x0087e80000100a00 */
[----:B------:R-:W4:Y:S04]  /*795d0*/  LDL.LU R84, [R1+0x970] ;  /* 0x0009700001547983 */ /* 0x000f280000300800 */
[----:B------:R-:W4:Y:S04]  /*795e0*/  LDL.LU R85, [R1+0x974] ;  /* 0x0009740001557983 */ /* 0x000f280000300800 */
[----:B---3--:R-:W3:Y:S04]  /*795f0*/  LDL.LU R86, [R1+0x978] ;  /* 0x0009780001567983 */ /* 0x008ee80000300800 */
[----:B------:R-:W3:Y:S01]  /*79600*/  LDL.LU R87, [R1+0x97c] ;  /* 0x00097c0001577983 */ /* 0x000ee20000300800 */
[----:B--2---:R-:W-:-:S15]  /*79610*/  HMMA.1688.F32.TF32 R76, R4, R80, R76 ;  /* 0x00000050044c723c */ /* 0x004fde000008104c */
[----:B------:R-:W-:-:S04]  /*79620*/  NOP ;  /* 0x0000000000007918 */ /* 0x000fc80000000000 */
[----:B------:R-:W-:Y:S04]  /*79630*/  STL.64 [R1+0x140], R76 ;  /* 0x0001404c01007387 */ /* 0x000fe80000100a00 */
[----:B------:R2:W-:Y:S04]  /*79640*/  STL.64 [R1+0x148], R78 ;  /* 0x0001484e01007387 */ /* 0x0005e80000100a00 */
[----:B--2---:R-:W2:Y:S04]  /*79650*/  LDL.LU.64 R78, [R1+0x65d8] ;  /* 0x0065d800014e7983 */ /* 0x004ea80000300a00 */
[----:B------:R-:W2:Y:S04]  /*79660*/  LDL.LU.64 R76, [R1+0x65d0] ;  /* 0x0065d000014c7983 */ /* 0x000ea80000300a00 */
[----:B----4-:R4:W-:Y:S04]  /*79670*/  STL.64 [R1+0x6410], R82 ;  /* 0x0064105201007387 */ /* 0x0109e80000100a00 */
[----:B------:R-:W3:Y:S04]  /*79680*/  LDL.LU R80, [R1+0x980] ;  /* 0x0009800001507983 */ /* 0x000ee80000300800 */
[----:B------:R-:W3:Y:S04]  /*79690*/  LDL.LU R81, [R1+0x984] ;  /* 0x0009840001517983 */ /* 0x000ee80000300800 */
[----:B----4-:R-:W3:Y:S04]  /*796a0*/  LDL.LU R82, [R1+0x988] ;  /* 0x0009880001527983 */ /* 0x010ee80000300800 */
[----:B------:R-:W3:Y:S01]  /*796b0*/  LDL.LU R83, [R1+0x98c] ;  /* 0x00098c0001537983 */ /* 0x000ee20000300800 */
[----:B--2---:R-:W-:-:S15]  /*796c0*/  HMMA.1688.F32.TF32 R72, R4, R76, R72 ;  /* 0x0000004c0448723c */ /* 0x004fde0000081048 */
[----:B------:R-:W-:-:S04]  /*796d0*/  NOP ;  /* 0x0000000000007918 */ /* 0x000fc80000000000 */
[----:B------:R-:W-:Y:S04]  /*796e0*/  STL.64 [R1+0x130], R72 ;  /* 0x0001304801007387 */ /* 0x000fe80000100a00 */
[----:B------:R2:W-:Y:S04]  /*796f0*/  STL.64 [R1+0x138], R74 ;  /* 0x0001384a01007387 */ /* 0x0005e80000100a00 */
[----:B--2---:R-:W2:Y:S04]  /*79700*/  LDL.LU.64 R74, [R1+0x65c8] ;  /* 0x0065c800014a7983 */ /* 0x004ea80000300a00 */
[----:B------:R-:W4:Y:S01]  /*79710*/  LDL.LU.64 R72, [R1+0x65c0] ;  /* 0x0065c00001487983 */ /* 0x000f220000300a00 */
[C---:B------:R-:W-:Y:S08]  /*79720*/  HMMA.1688.F32.TF32 R60, R4.reuse, R64, R60 ;  /* 0x00000040043c723c */ /* 0x040ff0000008103c */
[----:B----4-:R-:W-:-:S15]  /*79730*/  HMMA.1688.F32.TF32 R8, R4, R72, R8 ;  /* 0x000000480408723c */ /* 0x010fde0000081008 */
[----:B------:R-:W-:-:S04]  /*79740*/  NOP ;  /* 0x0000000000007918 */ /* 0x000fc80000000000 */
[----:B------:R-:W-:Y:S04]  /*79750*/  STL.64 [R1+0x120], R8 ;  /* 0x0001200801007387 */ /* 0x000fe80000100a00 */
[----:B------:R4:W-:Y:S02]  /*79760*/  STL.64 [R1+0x128], R10 ;  /* 0x0001280a01007387 */ /* 0x0009e40000100a00 */
[----:B----4-:R-:W-:Y:S01]  /*79770*/  HMMA.1688.F32.TF32 R8, R4, R68, R244 ;  /* 0x000000440408723c */ /* 0x010fe200000810f4 */
[----:B------:R-:W-:Y:S02]  /*79780*/  IMAD.MOV.U32 R244, RZ, RZ, R226 ;  /* 0x000000fffff47224 */ /* 0x000fe400078e00e2 */
[----:B------:R-:W4:Y:S01]  /*79790*/  LDL.LU R226, [R1+0x65bc] ;  /* 0x0065bc0001e27983 */ /* 0x000f220000300800 */
[----:B------:R-:W-:-:S15]  /*797a0*/  MOV R245, R207 ;  /* 0x000000cf00f57202 */ /* 0x000fde0000000f00 */
[----:B------:R1:W-:Y:S04]  /*797b0*/  STL.64 [R1+0x110], R8 ;  /* 0x0001100801007387 */ /* 0x0003e80000100a00 */
[----:B------:R2:W-:Y:S04]  /*797c0*/  STL.64 [R1+0x118], R10 ;  /* 0x0001180a01007387 */ /* 0x0005e80000100a00 */
[----:B------:R-:W3:Y:S04]  /*797d0*/  LDL.LU R207, [R1+0x65b8] ;  /* 0x0065b80001cf7983 */ /* 0x000ee80000300800 */
[----:B-1----:R-:W3:Y:S04]  /*797e0*/  LDL.LU R8, [R1+0x900] ;  /* 0x0009000001087983 */ /* 0x002ee80000300800 */
[----:B------:R-:W3:Y:S04]  /*797f0*/  LDL.LU R9, [R1+0x904] ;  /* 0x0009040001097983 */ /* 0x000ee80000300800 */
[----:B--2---:R-:W2:Y:S04]  /*79800*/  LDL.LU R10, [R1+0x908] ;  /* 0x00090800010a7983 */ /* 0x004ea80000300800 */
        /* <DEDUP_REMOVED lines=37> */
[C---:B-1----:R-:W-:Y:S08]  /*79a60*/  HMMA.1688.F32.TF32 R80, R4.reuse, R28, R16 ;  /* 0x0000001c0450723c */ /* 0x042ff00000081010 */
[C---:B------:R-:W-:Y:S08]  /*79a70*/  HMMA.1688.F32.TF32 R16, R4.reuse, R24, R12 ;  /* 0x000000180410723c */ /* 0x040ff0000008100c */
[----:B------:R-:W-:Y:S01]  /*79a80*/  HMMA.1688.F32.TF32 R12, R4, R20, R248 ;  /* 0x00000014040c723c */ /* 0x000fe200000810f8 */
[----:B------:R-:W-:Y:S04]  /*79a90*/  STL.64 [R1+0x80], R228 ;  /* 0x000080e401007387 */ /* 0x000fe80000100a00 */
[----:B------:R-:W-:Y:S04]  /*79aa0*/  STL.64 [R1+0x88], R230 ;  /* 0x000088e601007387 */ /* 0x000fe80000100a00 */
[----:B------:R1:W-:Y:S04]  /*79ab0*/  STL.64 [R1+0x70], R84 ;  /* 0x0000705401007387 */ /* 0x0003e80000100a00 */
[----:B------:R-:W-:Y:S04]  /*79ac0*/  STL.64 [R1+0x78], R86 ;  /* 0x0000785601007387 */ /* 0x000fe80000100a00 */
[----:B------:R-:W-:Y:S04]  /*79ad0*/  STL.64 [R1+0x60], R80 ;  /* 0x0000605001007387 */ /* 0x000fe80000100a00 */
[----:B------:R-:W-:Y:S01]  /*79ae0*/  STL.64 [R1+0x68], R82 ;  /* 0x0000685201007387 */ /* 0x000fe20000100a00 */
[----:B-1----:R-:W-:-:S03]  /*79af0*/  IMAD.MOV.U32 R84, RZ, RZ, R206 ;  /* 0x000000ffff547224 */ /* 0x002fc600078e00ce */
[----:B------:R1:W-:Y:S01]  /*79b00*/  STL.64 [R1+0x50], R16 ;  /* 0x0000501001007387 */ /* 0x0003e20000100a00 */
[----:B------:R-:W-:-:S03]  /*79b10*/  IMAD.MOV.U32 R85, RZ, RZ, R252 ;  /* 0x000000ffff557224 */ /* 0x000fc600078e00fc */
[----:B------:R-:W-:Y:S04]  /*79b20*/  STL.64 [R1+0x58], R18 ;  /* 0x0000581201007387 */ /* 0x000fe80000100a00 */
[----:B------:R-:W3:Y:S04]  /*79b30*/  LDL.LU R206, [R1+0x6564] ;  /* 0x0065640001ce7983 */ /* 0x000ee80000300800 */
[----:B------:R2:W-:Y:S01]  /*79b40*/  STL.64 [R1+0x40], R12 ;  /* 0x0000400c01007387 */ /* 0x0005e20000100a00 */
[----:B-1----:R-:W-:Y:S01]  /*79b50*/  MOV R16, R2 ;  /* 0x0000000200107202 */ /* 0x002fe20000000f00 */
[----:B------:R-:W-:-:S02]  /*79b60*/  IMAD.MOV.U32 R17, RZ, RZ, R239 ;  /* 0x000000ffff117224 */ /* 0x000fc400078e00ef */
[----:B------:R1:W-:Y:S04]  /*79b70*/  STL.64 [R1+0x48], R14 ;  /* 0x0000480e01007387 */ /* 0x0003e80000100a00 */
[----:B------:R-:W3:Y:S04]  /*79b80*/  LDL.LU R252, [R1+0x6560] ;  /* 0x0065600001fc7983 */ /* 0x000ee80000300800 */
[----:B------:R-:W3:Y:S04]  /*79b90*/  LDL.LU R2, [R1+0x655c] ;  /* 0x00655c0001027983 */ /* 0x000ee80000300800 */
[----:B------:R-:W3:Y:S01]  /*79ba0*/  LDL.LU R239, [R1+0x6558] ;  /* 0x0065580001ef7983 */ /* 0x000ee20000300800 */
[----:B--2---:R-:W-:-:S03]  /*79bb0*/  IMAD.MOV.U32 R12, RZ, RZ, R238 ;  /* 0x000000ffff0c7224 */ /* 0x004fc600078e00ee */
[----:B------:R-:W2:Y:S01]  /*79bc0*/  LDL.LU R228, [R1+0x8f0] ;  /* 0x0008f00001e47983 */ /* 0x000ea20000300800 */
[----:B------:R-:W-:-:S03]  /*79bd0*/  MOV R13, R0 ;  /* 0x00000000000d7202 */ /* 0x000fc60000000f00 */
[----:B------:R-:W2:Y:S04]  /*79be0*/  LDL.LU R229, [R1+0x8f4] ;  /* 0x0008f40001e57983 */ /* 0x000ea80000300800 */
[----:B------:R-:W2:Y:S04]  /*79bf0*/  LDL.LU R230, [R1+0x8f8] ;  /* 0x0008f80001e67983 */ /* 0x000ea80000300800 */
[----:B------:R-:W2:Y:S04]  /*79c00*/  LDL.LU R231, [R1+0x8fc] ;  /* 0x0008fc0001e77983 */ /* 0x000ea80000300800 */
[----:B------:R-:W3:Y:S04]  /*79c10*/  LDL.LU R238, [R1+0x6554] ;  /* 0x0065540001ee7983 */ /* 0x000ee80000300800 */
[----:B------:R-:W3:Y:S04]  /*79c20*/  LDL.LU R0, [R1+0x6550] ;  /* 0x0065500001007983 */ /* 0x000ee80000300800 */
[----:B------:R-:W1:Y:S04]  /*79c30*/  LDL.LU R232, [R1+0x8e0] ;  /* 0x0008e00001e87983 */ /* 0x000e680000300800 */
[----:B------:R-:W1:Y:S04]  /*79c40*/  LDL.LU R233, [R1+0x8e4] ;  /* 0x0008e40001e97983 */ /* 0x000e680000300800 */
[----:B------:R-:W1:Y:S04]  /*79c50*/  LDL.LU R234, [R1+0x8e8] ;  /* 0x0008e80001ea7983 */ /* 0x000e680000300800 */
[----:B------:R-:W1:Y:S04]  /*79c60*/  LDL.LU R235, [R1+0x8ec] ;  /* 0x0008ec0001eb7983 */ /* 0x000e680000300800 */
[----:B------:R-:W3:Y:S04]  /*79c70*/  LDL.LU R248, [R1+0x8d0] ;  /* 0x0008d00001f87983 */ /* 0x000ee80000300800 */
[----:B------:R-:W3:Y:S04]  /*79c80*/  LDL.LU R249, [R1+0x8d4] ;  /* 0x0008d40001f97983 */ /* 0x000ee80000300800 */
[----:B------:R-:W3:Y:S04]  /*79c90*/  LDL.LU R250, [R1+0x8d8] ;  /* 0x0008d80001fa7983 */ /* 0x000ee80000300800 */
[----:B------:R-:W3:Y:S01]  /*79ca0*/  LDL.LU R251, [R1+0x8dc] ;  /* 0x0008dc0001fb7983 */ /* 0x000ee20000300800 */
[----:B------:R-:W-:Y:S03]  /*79cb0*/  HMMA.1688.F32.TF32 R8, R4, R244, R8 ;  /* 0x000000f40408723c */ /* 0x000fe60000081008 */
[----:B------:R-:W4:Y:S04]  /*79cc0*/  LDL.LU R80, [R1+0x880] ;  /* 0x0008800001507983 */ /* 0x000f280000300800 */
[----:B------:R-:W4:Y:S04]  /*79cd0*/  LDL.LU R81, [R1+0x884] ;  /* 0x0008840001517983 */ /* 0x000f280000300800 */
[----:B------:R-:W4:Y:S04]  /*79ce0*/  LDL.LU R82, [R1+0x888] ;  /* 0x0008880001527983 */ /* 0x000f280000300800 */
[----:B------:R-:W4:Y:S04]  /*79cf0*/  LDL.LU R83, [R1+0x88c] ;  /* 0x00088c0001537983 */ /* 0x000f280000300800 */
[----:B------:R-:W4:Y:S01]  /*79d00*/  LDL.LU R244, [R1+0x8c0] ;  /* 0x0008c00001f47983 */ /* 0x000f220000300800 */
[----:B------:R-:W-:Y:S01]  /*79d10*/  IMAD.MOV.U32 R197, RZ, RZ, R8 ;  /* 0x000000ffffc57224 */ /* 0x000fe200078e0008 */
[----:B------:R-:W-:-:S02]  /*79d20*/  MOV R193, R10 ;  /* 0x0000000a00c17202 */ /* 0x000fc40000000f00 */
        /* <DEDUP_REMOVED lines=9> */
[----:B------:R-:W-:Y:S04]  /*79dc0*/  STL [R1+0x5f2c], R193 ;  /* 0x005f2cc101007387 */ /* 0x000fe80000100800 */
[----:B------:R-:W-:Y:S04]  /*79dd0*/  STL [R1+0x5f28], R196 ;  /* 0x005f28c401007387 */ /* 0x000fe80000100800 */
[----:B------:R1:W-:Y:S01]  /*79de0*/  STL [R1+0x5f24], R197 ;  /* 0x005f24c501007387 */ /* 0x0003e20000100800 */
[C---:B--2---:R-:W-:Y:S03]  /*79df0*/  HMMA.1688.F32.TF32 R16, R4.reuse, R16, R228 ;  /* 0x000000100410723c */ /* 0x044fe600000810e4 */
[----:B------:R-:W2:Y:S05]  /*79e00*/  LDL.LU.64 R230, [R1+0x6548] ;  /* 0x0065480001e67983 */ /* 0x000eaa0000300a00 */
[----:B-1----:R-:W-:Y:S11]  /*79e10*/  HMMA.1688.F32.TF32 R12, R4, R12, R232 ;  /* 0x0000000c040c723c */ /* 0x002ff600000810e8 */
[----:B------:R-:W-:Y:S01]  /*79e20*/  IMAD.MOV.U32 R209, RZ, RZ, R16 ;  /* 0x000000ffffd17224 */ /* 0x000fe200078e0010 */
[----:B------:R-:W-:Y:S01]  /*79e30*/  MOV R208, R17 ;  /* 0x0000001100d07202 */ /* 0x000fe20000000f00 */
[----:B------:R-:W2:Y:S01]  /*79e40*/  LDL.LU R16, [R1+0x890] ;  /* 0x0008900001107983 */ /* 0x000ea20000300800 */
[----:B------:R-:W-:-:S02]  /*79e50*/  IMAD.MOV.U32 R205, RZ, RZ, R18 ;  /* 0x000000ffffcd7224 */ /* 0x000fc400078e0012 */
[----:B------:R-:W-:Y:S01]  /*79e60*/  IMAD.MOV.U32 R204, RZ, RZ, R19 ;  /* 0x000000ffffcc7224 */ /* 0x000fe200078e0013 */
[----:B------:R-:W2:Y:S04]  /*79e70*/  LDL.LU R17, [R1+0x894] ;  /* 0x0008940001117983 */ /* 0x000ea80000300800 */
[----:B------:R-:W2:Y:S04]  /*79e80*/  LDL.LU R18, [R1+0x898] ;  /* 0x0008980001127983 */ /* 0x000ea80000300800 */
[----:B------:R-:W2:Y:S01]  /*79e90*/  LDL.LU R19, [R1+0x89c] ;  /* 0x00089c0001137983 */ /* 0x000ea20000300800 */
[----:B---3--:R-:W-:Y:S03]  /*79ea0*/  HMMA.1688.F32.TF32 R84, R4, R84, R248 ;  /* 0x000000540454723c */ /* 0x008fe600000810f8 */
[----:B------:R-:W3:Y:S01]  /*79eb0*/  LDL.LU.64 R234, [R1+0x6540] ;  /* 0x0065400001ea7983 */ /* 0x000ee20000300a00 */
[----:B------:R-:W-:Y:S01]  /*79ec0*/  IMAD.MOV.U32 R217, RZ, RZ, R14 ;  /* 0x000000ffffd97224 */ /* 0x000fe200078e000e */
[----:B------:R-:W-:Y:S01]  /*79ed0*/  MOV R216, R15 ;  /* 0x0000000f00d87202 */ /* 0x000fe20000000f00 */
[----:B------:R-:W-:Y:S01]  /*79ee0*/  IMAD.MOV.U32 R220, RZ, RZ, R13 ;  /* 0x000000ffffdc7224 */ /* 0x000fe200078e000d */
[----:B------:R-:W-:Y:S01]  /*79ef0*/  MOV R221, R12 ;  /* 0x0000000c00dd7202 */ /* 0x000fe20000000f00 */
[----:B------:R-:W2:Y:S04]  /*79f00*/  LDL.LU.64 R14, [R1+0x6538] ;  /* 0x00653800010e7983 */ /* 0x000ea80000300a00 */
[----:B------:R-:W2:Y:S04]  /*79f10*/  LDL.LU.64 R12, [R1+0x6530] ;  /* 0x00653000010c7983 */ /* 0x000ea80000300a00 */
[----:B------:R-:W2:Y:S04]  /*79f20*/  LDL.LU.64 R250, [R1+0x6528] ;  /* 0x0065280001fa7983 */ /* 0x000ea80000300a00 */
[----:B------:R-:W4:Y:S01]  /*79f30*/  LDL.LU.64 R248, [R1+0x6520] ;  /* 0x0065200001f87983 */ /* 0x000f220000300a00 */
[----:B------:R-:W-:Y:S01]  /*79f40*/  IMAD.MOV.U32 R233, RZ, RZ, R84 ;  /* 0x000000ffffe97224 */ /* 0x000fe200078e0054 */
[----:B------:R-:W-:Y:S01]  /*79f50*/  MOV R229, R86 ;  /* 0x0000005600e57202 */ /* 0x000fe20000000f00 */
[----:B------:R-:W-:Y:S01]  /*79f60*/  IMAD.MOV.U32 R232, RZ, RZ, R85 ;  /* 0x000000ffffe87224 */ /* 0x000fe200078e0055 */
[----:B------:R-:W2:Y:S01]  /*79f70*/  LDL.LU R84, [R1+0xb40] ;  /* 0x000b400001547983 */ /* 0x000ea20000300800 */
[----:B------:R-:W-:-:S02]  /*79f80*/  IMAD.MOV.U32 R228, RZ, RZ, R87 ;  /* 0x000000ffffe47224 */ /* 0x000fc400078e0057 */
[----:B------:R-:W-:Y:S01]  /*79f90*/  IMAD.MOV.U32 R87, RZ, RZ, R0 ;  /* 0x000000ffff577224 */ /* 0x000fe200078e0000 */
[----:B------:R-:W2:Y:S04]  /*79fa0*/  LDL.LU R85, [R1+0xb44] ;  /* 0x000b440001557983 */ /* 0x000ea80000300800 */
[----:B------:R-:W2:Y:S01]  /*79fb0*/  LDL.LU R86, [R1+0xb48] ;  /* 0x000b480001567983 */ /* 0x000ea20000300800 */
[----:B----4-:R-:W-:-:S15]  /*79fc0*/  HMMA.1688.F32.TF32 R244, R4, R248, R244 ;  /* 0x000000f804f4723c */ /* 0x010fde00000810f4 */
[----:B------:R-:W-:-:S04]  /*79fd0*/  NOP ;  /* 0x0000000000007918 */ /* 0x000fc80000000000 */
[----:B------:R-:W-:Y:S01]  /*79fe0*/  IMAD.MOV.U32 R197, RZ, RZ, R246 ;  /* 0x000000ffffc57224 */ /* 0x000fe200078e00f6 */
[----:B------:R-:W-:Y:S01]  /*79ff0*/  MOV R0, R247 ;  /* 0x000000f700007202 */ /* 0x000fe20000000f00 */
[----:B------:R-:W-:Y:S01]  /*7a000*/  IMAD.MOV.U32 R196, RZ, RZ, R245 ;  /* 0x000000ffffc47224 */ /* 0x000fe200078e00f5 */
[----:B------:R-:W-:Y:S01]  /*7a010*/  MOV R193, R244 ;  /* 0x000000f400c17202 */ /* 0x000fe20000000f00 */
[----:B------:R-:W4:Y:S04]  /*7a020*/  LDL.LU.64 R246, [R1+0x6518] ;  /* 0x0065180001f67983 */ /* 0x000f280000300a00 */
[----:B------:R-:W3:Y:S04]  /*7a030*/  LDL.LU.64 R244, [R1+0x6510] ;  /* 0x0065100001f47983 */ /* 0x000ee80000300a00 */
[----:B--2---:R1:W-:Y:S04]  /*7a040*/  STL.64 [R1+0x6258], R250 ;  /* 0x006258fa01007387 */ /* 0x0043e80000100a00 */
[----:B------:R-:W2:Y:S04]  /*7a050*/  LDL.LU R248, [R1+0x8a0] ;  /* 0x0008a00001f87983 */ /* 0x000ea80000300800 */
[----:B------:R-:W2:Y:S04]  /*7a060*/  LDL.LU R249, [R1+0x8a4] ;  /* 0x0008a40001f97983 */ /* 0x000ea80000300800 */
[----:B-1----:R-:W2:Y:S04]  /*7a070*/  LDL.LU R250, [R1+0x8a8] ;  /* 0x0008a80001fa7983 */ /* 0x002ea80000300800 */
[----:B------:R-:W2:Y:S01]  /*7a080*/  LDL.LU R251, [R1+0x8ac] ;  /* 0x0008ac0001fb7983 */ /* 0x000ea20000300800 */
[----:B---3--:R-:W-:-:S15]  /*7a090*/  HMMA.1688.F32.TF32 R8, R4, R244, R8 ;  /* 0x000000f40408723c */ /* 0x008fde0000081008 */
[----:B------:R-:W-:-:S04]  /*7a0a0*/  NOP ;  /* 0x0000000000007918 */ /* 0x000fc80000000000 */
[----:B------:R-:W-:Y:S04]  /*7a0b0*/  STL.64 [R1+0x970], R8 ;  /* 0x0009700801007387 */ /* 0x000fe80000100a00 */
[----:B------:R1:W-:Y:S04]  /*7a0c0*/  STL.64 [R1+0x978], R10 ;  /* 0x0009780a01007387 */ /* 0x0003e80000100a00 */
[----:B-1----:R-:W3:Y:S04]  /*7a0d0*/  LDL.LU.64 R10, [R1+0x6508] ;  /* 0x00650800010a7983 */ /* 0x002ee80000300a00 */
[----:B------:R-:W2:Y:S01]  /*7a0e0*/  LDL.LU.64 R8, [R1+0x6500] ;  /* 0x0065000001087983 */ /* 0x000ea20000300a00 */
[C---:B------:R-:W-:Y:S03]  /*7a0f0*/  HMMA.1688.F32.TF32 R16, R4.reuse, R12, R16 ;  /* 0x0000000c0410723c */ /* 0x040fe60000081010 */
[----:B----4-:R1:W-:Y:S04]  /*7a100*/  STL.64 [R1+0x6260], R246 ;  /* 0x006260f601007387 */ /* 0x0103e80000100a00 */
[----:B------:R-:W4:Y:S04]  /*7a110*/  LDL.LU R244, [R1+0x870] ;  /* 0x0008700001f47983 */ /* 0x000f280000300800 */
[----:B------:R-:W4:Y:S04]  /*7a120*/  LDL.LU R245, [R1+0x874] ;  /* 0x0008740001f57983 */ /* 0x000f280000300800 */
[----:B-1----:R-:W4:Y:S04]  /*7a130*/  LDL.LU R246, [R1+0x878] ;  /* 0x0008780001f67983 */ /* 0x002f280000300800 */
[----:B------:R-:W4:Y:S01]  /*7a140*/  LDL.LU R247, [R1+0x87c] ;  /* 0x00087c0001f77983 */ /* 0x000f220000300800 */
[----:B--2---:R-:W-:-:S15]  /*7a150*/  HMMA.1688.F32.TF32 R248, R4, R8, R248 ;  /* 0x0000000804f8723c */ /* 0x004fde00000810f8 */
[----:B------:R-:W-:-:S04]  /*7a160*/  NOP ;  /* 0x0000000000007918 */ /* 0x000fc80000000000 */
[----:B------:R1:W-:Y:S04]  /*7a170*/  STL.64 [R1+0x960], R248 ;  /* 0x000960f801007387 */ /* 0x0003e80000100a00 */
[----:B------:R2:W-:Y:S01]  /*7a180*/  STL.64 [R1+0x968], R250 ;  /* 0x000968fa01007387 */ /* 0x0005e20000100a00 */
[----:B-1----:R-:W-:-:S03]  /*7a190*/  IMAD.MOV.U32 R248, RZ, RZ, R238 ;  /* 0x000000fffff87224 */ /* 0x002fc600078e00ee */
[----:B------:R-:W3:Y:S01]  /*7a1a0*/  LDL.LU R238, [R1+0x64fc] ;  /* 0x0064fc0001ee7983 */ /* 0x000ee20000300800 */
[----:B------:R-:W-:-:S03]  /*7a1b0*/  IMAD.MOV.U32 R249, RZ, RZ, R239 ;  /* 0x000000fffff97224 */ /* 0x000fc600078e00ef */
[----:B------:R-:W3:Y:S04]  /*7a1c0*/  LDL.LU R239, [R1+0x64f8] ;  /* 0x0064f80001ef7983 */ /* 0x000ee80000300800 */
[----:B--2---:R-:W2:Y:S04]  /*7a1d0*/  LDL.LU R250, [R1+0xb58] ;  /* 0x000b580001fa7983 */ /* 0x004ea80000300800 */
[----:B------:R-:W2:Y:S04]  /*7a1e0*/  LDL.LU R251, [R1+0xb5c] ;  /* 0x000b5c0001fb7983 */ /* 0x000ea80000300800 */
[----:B------:R-:W-:Y:S04]  /*7a1f0*/  STL.64 [R1+0x950], R16 ;  /* 0x0009501001007387 */ /* 0x000fe80000100a00 */
[----:B------:R1:W-:Y:S04]  /*7a200*/  STL.64 [R1+0x958], R18 ;  /* 0x0009581201007387 */ /* 0x0003e80000100a00 */
[----:B-1----:R-:W2:Y:S04]  /*7a210*/  LDL.LU.64 R18, [R1+0x64f0] ;  /* 0x0064f00001127983 */ /* 0x002ea80000300a00 */
[----:B------:R-:W4:Y:S02]  /*7a220*/  LDL.LU.64 R16, [R1+0x64e8] ;  /* 0x0064e80001107983 */ /* 0x000f240000300a00 */
[----:B----4-:R-:W-:Y:S08]  /*7a230*/  HMMA.1688.F32.TF32 R244, R4, R16, R244 ;  /* 0x0000001004f4723c */ /* 0x010ff000000810f4 */
[----:B---3--:R-:W-:Y:S01]  /*7a240*/  HMMA.1688.F32.TF32 R4, R240, R238, R80 ;  /* 0x000000eef004723c */ /* 0x008fe20000081050 */
[----:B------:R-:W3:Y:S10]  /*7a250*/  LDL.LU R80, [R1+0xb70] ;  /* 0x000b700001507983 */ /* 0x000ef40000300800 */
[----:B------:R-:W-:Y:S04]  /*7a260*/  STL.64 [R1+0x930], R244 ;  /* 0x000930f401007387 */ /* 0x000fe80000100a00 */
[----:B------:R-:W-:Y:S04]  /*7a270*/  STL.64 [R1+0x938], R246 ;  /* 0x000938f601007387 */ /* 0x000fe80000100a00 */
[----:B------:R1:W-:Y:S04]  /*7a280*/  STL.64 [R1+0x920], R4 ;  /* 0x0009200401007387 */ /* 0x0003e80000100a00 */
[----:B------:R4:W-:Y:S04]  /*7a290*/  STL.64 [R1+0x928], R6 ;  /* 0x0009280601007387 */ /* 0x0009e80000100a00 */
[----:B------:R-:W3:Y:S04]  /*7a2a0*/  LDL.LU R81, [R1+0xb74] ;  /* 0x000b740001517983 */ /* 0x000ee80000300800 */
[----:B------:R-:W3:Y:S01]  /*7a2b0*/  LDL.LU R82, [R1+0xb78] ;  /* 0x000b780001527983 */ /* 0x000ee20000300800 */
[----:B-1----:R-:W-:Y:S01]  /*7a2c0*/  MOV R4, R252 ;  /* 0x000000fc00047202 */ /* 0x002fe20000000f00 */
[----:B------:R-:W-:-:S02]  /*7a2d0*/  IMAD.MOV.U32 R5, RZ, RZ, R234 ;  /* 0x000000ffff057224 */ /* 0x000fc400078e00ea */
[----:B------:R-:W3:Y:S01]  /*7a2e0*/  LDL.LU R83, [R1+0xb7c] ;  /* 0x000b7c0001537983 */ /* 0x000ee20000300800 */
[----:B----4-:R-:W-:-:S03]  /*7a2f0*/  IMAD.MOV.U32 R6, RZ, RZ, R235 ;  /* 0x000000ffff067224 */ /* 0x010fc600078e00eb */
[----:B------:R-:W4:Y:S04]  /*7a300*/  LDL.LU R252, [R1+0x64e0] ;  /* 0x0064e00001fc7983 */ /* 0x000f280000300800 */
[----:B------:R-:W2:Y:S04]  /*7a310*/  LDL.LU R234, [R1+0x64dc] ;  /* 0x0064dc0001ea7983 */ /* 0x000ea80000300800 */
[----:B------:R-:W2:Y:S04]  /*7a320*/  LDL.LU R235, [R1+0x64d8] ;  /* 0x0064d80001eb7983 */ /* 0x000ea80000300800 */
[----:B------:R-:W3:Y:S04]  /*7a330*/  LDL.LU R7, [R1+0xb8c] ;  /* 0x000b8c0001077983 */ /* 0x000ee80000300800 */
[----:B------:R-:W-:Y:S04]  /*7a340*/  STL.64 [R1+0x6270], R238 ;  /* 0x006270ee01007387 */ /* 0x000fe80000100a00 */
[----:B------:R1:W-:Y:S01]  /*7a350*/  STL.64 [R1+0x6268], R236 ;  /* 0x006268ec01007387 */ /* 0x0003e20000100a00 */
[----:B------:R-:W-:-:S02]  /*7a360*/  IMAD.MOV.U32 R245, RZ, RZ, R230 ;  /* 0x000000fffff57224 */ /* 0x000fc400078e00e6 */
[----:B------:R-:W-:Y:S01]  /*7a370*/  IMAD.MOV.U32 R246, RZ, RZ, R231 ;  /* 0x000000fffff67224 */ /* 0x000fe200078e00e7 */
[----:B-1----:R-:W3:Y:S04]  /*7a380*/  LDL.LU R236, [R1+0xb60] ;  /* 0x000b600001ec7983 */ /* 0x002ee80000300800 */
[----:B------:R-:W3:Y:S01]  /*7a390*/  LDL.LU R237, [R1+0xb64] ;  /* 0x000b640001ed7983 */ /* 0x000ee20000300800 */
[----:B--2---:R-:W-:-:S15]  /*7a3a0*/  HMMA.1688.F32.TF32 R84, R240, R234, R84 ;  /* 0x000000eaf054723c */ /* 0x004fde0000081054 */
[----:B------:R-:W-:-:S04]  /*7a3b0*/  NOP ;  /* 0x0000000000007918 */ /* 0x000fc80000000000 */
[----:B------:R1:W-:Y:S04]  /*7a3c0*/  STL.64 [R1+0x910], R84 ;  /* 0x0009105401007387 */ /* 0x0003e80000100a00 */
[----:B------:R-:W2:Y:S04]  /*7a3d0*/  LDL.LU R244, [R1+0xb90] ;  /* 0x000b900001f47983 */ /* 0x000ea80000300800 */
[----:B------:R-:W2:Y:S04]  /*7a3e0*/  LDL.LU R230, [R1+0x64d4] ;  /* 0x0064d40001e67983 */ /* 0x000ea80000300800 */
[----:B------:R-:W2:Y:S01]  /*7a3f0*/  LDL.LU R231, [R1+0x64d0] ;  /* 0x0064d00001e77983 */ /* 0x000ea20000300800 */
[----:B------:R-:W-:Y:S01]  /*7a400*/  MOV R247, R206 ;  /* 0x000000ce00f77202 */ /* 0x000fe20000000f00 */
[----:B-1----:R-:W-:Y:S01]  /*7a410*/  IMAD.MOV.U32 R84, RZ, RZ, R207 ;  /* 0x000000ffff547224 */ /* 0x002fe200078e00cf */
[----:B----4-:R-:W-:Y:S01]  /*7a420*/  MOV R238, R252 ;  /* 0x000000fc00ee7202 */ /* 0x010fe20000000f00 */
[----:B------:R-:W4:Y:S01]  /*7a430*/  LDL.LU R206, [R1+0x64cc] ;  /* 0x0064cc0001ce7983 */ /* 0x000f220000300800 */
[----:B------:R-:W-:Y:S01]  /*7a440*/  IMAD.MOV.U32 R252, RZ, RZ, R86 ;  /* 0x000000fffffc7224 */ /* 0x000fe200078e0056 */
[----:B------:R-:W-:Y:S01]  /*7a450*/  MOV R86, R227 ;  /* 0x000000e300567202 */ /* 0x000fe20000000f00 */
[----:B------:R-:W-:Y:S01]  /*7a460*/  IMAD.MOV.U32 R85, RZ, RZ, R226 ;  /* 0x000000ffff557224 */ /* 0x000fe200078e00e2 */
[----:B------:R-:W4:Y:S04]  /*7a470*/  LDL.LU R207, [R1+0x64c8] ;  /* 0x0064c80001cf7983 */ /* 0x000f280000300800 */
[----:B------:R-:W3:Y:S04]  /*7a480*/  LDL.LU R226, [R1+0x64c4] ;  /* 0x0064c40001e27983 */ /* 0x000ee80000300800 */
[----:B------:R-:W3:Y:S04]  /*7a490*/  LDL.LU R227, [R1+0x64c0] ;  /* 0x0064c00001e37983 */ /* 0x000ee80000300800 */
[----:B------:R-:W-:Y:S04]  /*7a4a0*/  STL.64 [R1+0x6280], R234 ;  /* 0x006280ea01007387 */ /* 0x000fe80000100a00 */
[----:B------:R-:W-:Y:S01]  /*7a4b0*/  STL.64 [R1+0x6278], R232 ;  /* 0x006278e801007387 */ /* 0x000fe20000100a00 */
[----:B--2---:R-:W-:-:S15]  /*7a4c0*/  HMMA.1688.F32.TF32 R248, R240, R230, R248 ;  /* 0x000000e6f0f8723c */ /* 0x004fde00000810f8 */
[----:B------:R-:W-:-:S04]  /*7a4d0*/  NOP ;  /* 0x0000000000007918 */ /* 0x000fc80000000000 */
[----:B------:R1:W-:Y:S04]  /*7a4e0*/  STL.64 [R1+0x900], R248 ;  /* 0x000900f801007387 */ /* 0x0003e80000100a00 */
[----:B------:R2:W-:Y:S01]  /*7a4f0*/  STL [R1+0x908], R250 ;  /* 0x000908fa01007387 */ /* 0x0005e20000100800 */
[----:B-1----:R-:W-:Y:S01]  /*7a500*/  MOV R248, R218 ;  /* 0x000000da00f87202 */ /* 0x002fe20000000f00 */
[----:B------:R-:W-:Y:S02]  /*7a510*/  IMAD.MOV.U32 R249, RZ, RZ, R222 ;  /* 0x000000fffff97224 */ /* 0x000fe400078e00de */
[----:B------:R-:W4:Y:S01]  /*7a520*/  LDL.LU R218, [R1+0x64bc] ;  /* 0x0064bc0001da7983 */ /* 0x000f220000300800 */
[----:B--2---:R-:W-:-:S03]  /*7a530*/  IMAD.MOV.U32 R250, RZ, RZ, R223 ;  /* 0x000000fffffa7224 */ /* 0x004fc600078e00df */
[----:B------:R-:W2:Y:S04]  /*7a540*/  LDL.LU R222, [R1+0x64b8] ;  /* 0x0064b80001de7983 */ /* 0x000ea80000300800 */
[----:B------:R-:W2:Y:S01]  /*7a550*/  LDL.LU R223, [R1+0x64b4] ;  /* 0x0064b40001df7983 */ /* 0x000ea20000300800 */
[----:B------:R-:W-:Y:S01]  /*7a560*/  IMAD.MOV.U32 R239, RZ, RZ, R2 ;  /* 0x000000ffffef7224 */ /* 0x000fe200078e0002 */
[----:B------:R-:W-:Y:S01]  /*7a570*/  MOV R2, R87 ;  /* 0x0000005700027202 */ /* 0x000fe20000000f00 */
[----:B------:R-:W-:Y:S02]  /*7a580*/  IMAD.MOV.U32 R87, RZ, RZ, R3 ;  /* 0x000000ffff577224 */ /* 0x000fe400078e0003 */
[----:B------:R-:W-:Y:S01]  /*7a590*/  IMAD.MOV.U32 R3, RZ, RZ, R251 ;  /* 0x000000ffff037224 */ /* 0x000fe200078e00fb */
[----:B------:R-:W-:-:S02]  /*7a5a0*/  MOV R251, R219 ;  /* 0x000000db00fb7202 */ /* 0x000fc40000000f00 */
[----:B------:R-:W4:Y:S04]  /*7a5b0*/  LDL.LU R219, [R1+0x64b0] ;  /* 0x0064b00001db7983 */ /* 0x000f280000300800 */
[----:B------:R-:W-:Y:S04]  /*7a5c0*/  STL.64 [R1+0x6290], R230 ;  /* 0x006290e601007387 */ /* 0x000fe80000100a00 */
[----:B------:R1:W-:Y:S04]  /*7a5d0*/  STL.64 [R1+0x6288], R228 ;  /* 0x006288e401007387 */ /* 0x0003e80000100a00 */
[----:B------:R-:W-:Y:S04]  /*7a5e0*/  STL [R1+0x5eb0], R3 ;  /* 0x005eb00301007387 */ /* 0x000fe80000100800 */
[----:B---3--:R-:W-:Y:S01]  /*7a5f0*/  STL.64 [R1+0x62a0], R226 ;  /* 0x0062a0e201007387 */ /* 0x008fe20000100a00 */
[----:B-1----:R-:W-:Y:S03]  /*7a600*/  HMMA.1688.F32.TF32 R228, R240, R226, R236 ;  /* 0x000000e2f0e4723c */ /* 0x002fe600000810ec */
[----:B------:R2:W-:-:S15]  /*7a610*/  STL.64 [R1+0x6298], R224 ;  /* 0x006298e001007387 */ /* 0x0005de0000100a00 */
[----:B------:R-:W-:Y:S01]  /*7a620*/  NOP ;  /* 0x0000000000007918 */ /* 0x000fe20000000000 */
[----:B------:R-:W-:Y:S04]  /*7a630*/  STL.64 [R1+0x8f0], R228 ;  /* 0x0008f0e401007387 */ /* 0x000fe80000100a00 */
[----:B------:R-:W-:Y:S01]  /*7a640*/  STL.64 [R1+0x8f8], R230 ;  /* 0x0008f8e601007387 */ /* 0x000fe20000100a00 */
[----:B--2---:R-:W-:Y:S01]  /*7a650*/  HMMA.1688.F32.TF32 R224, R240, R222, R80 ;  /* 0x000000def0e0723c */ /* 0x004fe20000081050 */
[----:B------:R-:W-:Y:S02]  /*7a660*/  IMAD.MOV.U32 R80, RZ, RZ, R210 ;  /* 0x000000ffff507224 */ /* 0x000fe400078e00d2 */
[----:B------:R-:W2:Y:S01]  /*7a670*/  LDL.LU R210, [R1+0x64ac] ;  /* 0x0064ac0001d27983 */ /* 0x000ea20000300800 */
[----:B------:R-:W-:Y:S01]  /*7a680*/  IMAD.MOV.U32 R81, RZ, RZ, R214 ;  /* 0x000000ffff517224 */ /* 0x000fe200078e00d6 */
[----:B------:R-:W-:-:S14]  /*7a690*/  MOV R82, R215 ;  /* 0x000000d700527202 */ /* 0x000fdc0000000f00 */
[----:B------:R-:W-:Y:S04]  /*7a6a0*/  STL.64 [R1+0x8e0], R224 ;  /* 0x0008e0e001007387 */ /* 0x000fe80000100a00 */
[----:B------:R-:W-:Y:S04]  /*7a6b0*/  STL.64 [R1+0x8e8], R226 ;  /* 0x0008e8e201007387 */ /* 0x000fe80000100a00 */
[----:B------:R-:W3:Y:S04]  /*7a6c0*/  LDL.LU R214, [R1+0x64a8] ;  /* 0x0064a80001d67983 */ /* 0x000ee80000300800 */
[----:B------:R-:W3:Y:S01]  /*7a6d0*/  LDL.LU R215, [R1+0x64a4] ;  /* 0x0064a40001d77983 */ /* 0x000ee20000300800 */
[----:B------:R-:W-:-:S03]  /*7a6e0*/  IMAD.MOV.U32 R83, RZ, RZ, R211 ;  /* 0x000000ffff537224 */ /* 0x000fc600078e00d3 */
[----:B------:R-:W2:Y:S01]  /*7a6f0*/  LDL.LU R211, [R1+0x64a0] ;  /* 0x0064a00001d37983 */ /* 0x000ea20000300800 */
[----:B----4-:R-:W-:Y:S03]  /*7a700*/  HMMA.1688.F32.TF32 R4, R240, R218, R4 ;  /* 0x000000daf004723c */ /* 0x010fe60000081004 */
[----:B------:R-:W-:Y:S04]  /*7a710*/  STL.64 [R1+0x62b0], R222 ;  /* 0x0062b0de01007387 */ /* 0x000fe80000100a00 */
[----:B------:R-:W-:-:S12]  /*7a720*/  STL.64 [R1+0x62a8], R220 ;  /* 0x0062a8dc01007387 */ /* 0x000fd80000100a00 */
[----:B------:R-:W-:Y:S01]  /*7a730*/  IMAD.MOV.U32 R184, RZ, RZ, R4 ;  /* 0x000000ffffb87224 */ /* 0x000fe200078e0004 */
[----:B------:R-:W-:Y:S01]  /*7a740*/  MOV R185, R5 ;  /* 0x0000000500b97202 */ /* 0x000fe20000000f00 */
[----:B------:R3:W-:Y:S01]  /*7a750*/  STL [R1+0x8d8], R6 ;  /* 0x0008d80601007387 */ /* 0x0007e20000100800 */
[----:B------:R-:W-:-:S03]  /*7a760*/  IMAD.MOV.U32 R3, RZ, RZ, R7 ;  /* 0x000000ffff037224 */ /* 0x000fc600078e0007 */
[----:B------:R-:W-:Y:S04]  /*7a770*/  STL.64 [R1+0x6250], R218 ;  /* 0x006250da01007387 */ /* 0x000fe80000100a00 */
[----:B------:R-:W-:Y:S01]  /*7a780*/  STL.64 [R1+0x6248], R216 ;  /* 0x006248d801007387 */ /* 0x000fe20000100a00 */
[----:B---3--:R-:W-:-:S15]  /*7a790*/  HMMA.1688.F32.TF32 R4, R240, R214, R244 ;  /* 0x000000d6f004723c */ /* 0x008fde00000810f4 */
[----:B------:R-:W-:-:S04]  /*7a7a0*/  NOP ;  /* 0x0000000000007918 */ /* 0x000fc80000000000 */
[----:B------:R2:W-:Y:S01]  /*7a7b0*/  STL.64 [R1+0x8c8], R6 ;  /* 0x0008c80601007387 */ /* 0x0005e20000100a00 */
[----:B------:R-:W-:Y:S01]  /*7a7c0*/  IMAD.MOV.U32 R172, RZ, RZ, R4 ;  /* 0x000000ffffac7224 */ /* 0x000fe200078e0004 */
[----:B------:R-:W-:Y:S02]  /*7a7d0*/  MOV R173, R5 ;  /* 0x0000000500ad7202 */ /* 0x000fe40000000f00 */
[----:B------:R-:W-:Y:S04]  /*7a7e0*/  STL.64 [R1+0x62c0], R214 ;  /* 0x0062c0d601007387 */ /* 0x000fe80000100a00 */
[----:B------:R1:W-:Y:S01]  /*7a7f0*/  STL.64 [R1+0x62b8], R212 ;  /* 0x0062b8d401007387 */ /* 0x0003e20000100a00 */
[----:B--2---:R-:W-:Y:S03]  /*7a800*/  HMMA.1688.F32.TF32 R4, R240, R210, R84 ;  /* 0x000000d2f004723c */ /* 0x004fe60000081054 */
[----:B------:R-:W2:Y:S01]  /*7a810*/  LDL.LU R84, [R1+0xbd0] ;  /* 0x000bd00001547983 */ /* 0x000ea20000300800 */
[----:B------:R-:W-:Y:S01]  /*7a820*/  IMAD.MOV.U32 R86, RZ, RZ, R202 ;  /* 0x000000ffff567224 */ /* 0x000fe200078e00ca */
[----:B------:R-:W-:-:S02]  /*7a830*/  MOV R87, R203 ;  /* 0x000000cb00577202 */ /* 0x000fc40000000f00 */
[----:B------:R-:W2:Y:S04]  /*7a840*/  LDL.LU R85, [R1+0xbd4] ;  /* 0x000bd40001557983 */ /* 0x000ea80000300800 */
[----:B------:R-:W3:Y:S04]  /*7a850*/  LDL.LU R202, [R1+0x649c] ;  /* 0x00649c0001ca7983 */ /* 0x000ee80000300800 */
[----:B------:R-:W3:Y:S04]  /*7a860*/  LDL.LU R203, [R1+0x6498] ;  /* 0x0064980001cb7983 */ /* 0x000ee80000300800 */
[----:B------:R-:W1:Y:S01]  /*7a870*/  LDL.LU R232, [R1+0xbe0] ;  /* 0x000be00001e87983 */ /* 0x000e620000300800 */
[----:B------:R-:W-:Y:S01]  /*7a880*/  IMAD.MOV.U32 R181, RZ, RZ, R4 ;  /* 0x000000ffffb57224 */ /* 0x000fe200078e0004 */
[----:B------:R-:W-:Y:S01]  /*7a890*/  MOV R169, R6 ;  /* 0x0000000600a97202 */ /* 0x000fe20000000f00 */
[----:B------:R-:W-:Y:S01]  /*7a8a0*/  IMAD.MOV.U32 R180, RZ, RZ, R5 ;  /* 0x000000ffffb47224 */ /* 0x000fe200078e0005 */
[----:B------:R-:W1:Y:S01]  /*7a8b0*/  LDL.LU R233, [R1+0xbe4] ;  /* 0x000be40001e97983 */ /* 0x000e620000300800 */
[----:B------:R-:W-:-:S02]  /*7a8c0*/  IMAD.MOV.U32 R168, RZ, RZ, R7 ;  /* 0x000000ffffa87224 */ /* 0x000fc400078e0007 */
[----:B------:R-:W-:Y:S01]  /*7a8d0*/  HMMA.1688.F32.TF32 R4, R240, R206, R248 ;  /* 0x000000cef004723c */ /* 0x000fe200000810f8 */
[----:B------:R-:W1:Y:S04]  /*7a8e0*/  LDL.LU R234, [R1+0xbe8] ;  /* 0x000be80001ea7983 */ /* 0x000e680000300800 */
[----:B------:R-:W1:Y:S04]  /*7a8f0*/  LDL.LU R235, [R1+0xbec] ;  /* 0x000bec0001eb7983 */ /* 0x000e680000300800 */
[----:B------:R-:W4:Y:S04]  /*7a900*/  LDL.LU R236, [R1+0xc00] ;  /* 0x000c000001ec7983 */ /* 0x000f280000300800 */
[----:B------:R-:W4:Y:S04]  /*7a910*/  LDL.LU R237, [R1+0xc04] ;  /* 0x000c040001ed7983 */ /* 0x000f280000300800 */
[----:B------:R-:W4:Y:S02]  /*7a920*/  LDL.LU R238, [R1+0xc08] ;  /* 0x000c080001ee7983 */ /* 0x000f240000300800 */
[----:B------:R-:W-:Y:S01]  /*7a930*/  IMAD.MOV.U32 R176, RZ, RZ, R4 ;  /* 0x000000ffffb07224 */ /* 0x000fe200078e0004 */
[----:B------:R-:W-:Y:S01]  /*7a940*/  MOV R189, R6 ;  /* 0x0000000600bd7202 */ /* 0x000fe20000000f00 */
[----:B------:R-:W-:Y:S01]  /*7a950*/  IMAD.MOV.U32 R177, RZ, RZ, R5 ;  /* 0x000000ffffb17224 */ /* 0x000fe200078e0005 */
[----:B------:R-:W4:Y:S01]  /*7a960*/  LDL.LU R239, [R1+0xc0c] ;  /* 0x000c0c0001ef7983 */ /* 0x000f220000300800 */
[----:B------:R-:W-:Y:S01]  /*7a970*/  IMAD.MOV.U32 R188, RZ, RZ, R7 ;  /* 0x000000ffffbc7224 */ /* 0x000fe200078e0007 */
[----:B------:R-:W-:Y:S01]  /*7a980*/  MOV R244, R170 ;  /* 0x000000aa00f47202 */ /* 0x000fe20000000f00 */
[----:B------:R-:W-:Y:S01]  /*7a990*/  IMAD.MOV.U32 R245, RZ, RZ, R171 ;  /* 0x000000fffff57224 */ /* 0x000fe200078e00ab */
[----:B------:R-:W-:Y:S01]  /*7a9a0*/  MOV R247, R175 ;  /* 0x000000af00f77202 */ /* 0x000fe20000000f00 */
[----:B------:R-:W-:-:S02]  /*7a9b0*/  IMAD.MOV.U32 R246, RZ, RZ, R174 ;  /* 0x000000fffff67224 */ /* 0x000fc400078e00ae */
[----:B------:R-:W-:Y:S01]  /*7a9c0*/  IMAD.MOV.U32 R248, RZ, RZ, R178 ;  /* 0x000000fffff87224 */ /* 0x000fe200078e00b2 */
[----:B------:R-:W-:Y:S01]  /*7a9d0*/  MOV R250, R199 ;  /* 0x000000c700fa7202 */ /* 0x000fe20000000f00 */
[----:B------:R-:W-:Y:S01]  /*7a9e0*/  IMAD.MOV.U32 R249, RZ, RZ, R198 ;  /* 0x000000fffff97224 */ /* 0x000fe200078e00c6 */
[----:B---3--:R-:W-:-:S15]  /*7a9f0*/  HMMA.1688.F32.TF32 R4, R240, R202, R80 ;  /* 0x000000caf004723c */ /* 0x008fde0000081050 */
[----:B------:R-:W-:-:S04]  /*7aa00*/  NOP ;  /* 0x0000000000007918 */ /* 0x000fc80000000000 */
[----:B------:R-:W-:Y:S01]  /*7aa10*/  IMAD.MOV.U32 R157, RZ, RZ, R4 ;  /* 0x000000ffff9d7224 */ /* 0x000fe200078e0004 */
[----:B------:R-:W-:Y:S01]  /*7aa20*/  MOV R156, R5 ;  /* 0x00000005009c7202 */ /* 0x000fe20000000f00 */
[----:B------:R-:W3:Y:S01]  /*7aa30*/  LDL.LU R4, [R1+0xc20] ;  /* 0x000c200001047983 */ /* 0x000ee20000300800 */
[----:B------:R-:W-:Y:S02]  /*7aa40*/  IMAD.MOV.U32 R153, RZ, RZ, R6 ;  /* 0x000000ffff997224 */ /* 0x000fe400078e0006 */
[----:B------:R-:W-:Y:S01]  /*7aa50*/  IMAD.MOV.U32 R152, RZ, RZ, R7 ;  /* 0x000000ffff987224 */ /* 0x000fe200078e0007 */
        /* <DEDUP_REMOVED lines=9> */
[----:B------:R-:W2:Y:S01]  /*7aaf0*/  LDL.LU R199, [R1+0x647c] ;  /* 0x00647c0001c77983 */ /* 0x000ea20000300800 */
[----:B------:R-:W-:Y:S01]  /*7ab00*/  IMAD.MOV.U32 R251, RZ, RZ, R179 ;  /* 0x000000fffffb7224 */ /* 0x000fe200078e00b3 */
[----:B------:R-:W-:Y:S01]  /*7ab10*/  MOV R81, R190 ;  /* 0x000000be00517202 */ /* 0x000fe20000000f00 */
[----:B------:R-:W-:Y:S01]  /*7ab20*/  IMAD.MOV.U32 R80, RZ, RZ, R182 ;  /* 0x000000ffff507224 */ /* 0x000fe200078e00b6 */
[----:B------:R-:W3:Y:S01]  /*7ab30*/  LDL.LU R179, [R1+0x6478] ;  /* 0x0064780001b37983 */ /* 0x000ee20000300800 */
[----:B------:R-:W-:-:S03]  /*7ab40*/  IMAD.MOV.U32 R82, RZ, RZ, R194 ;  /* 0x000000ffff527224 */ /* 0x000fc600078e00c2 */
[----:B------:R-:W3:Y:S01]  /*7ab50*/  LDL.LU R182, [R1+0x6474] ;  /* 0x0064740001b67983 */ /* 0x000ee20000300800 */
[----:B------:R-:W-:-:S03]  /*7ab60*/  IMAD.MOV.U32 R83, RZ, RZ, R195 ;  /* 0x000000ffff537224 */ /* 0x000fc600078e00c3 */
[----:B------:R-:W4:Y:S04]  /*7ab70*/  LDL.LU R190, [R1+0x6470] ;  /* 0x0064700001be7983 */ /* 0x000f280000300800 */
[----:B------:R-:W1:Y:S04]  /*7ab80*/  LDL.LU R194, [R1+0x646c] ;  /* 0x00646c0001c27983 */ /* 0x000e680000300800 */
[----:B------:R-:W1:Y:S01]  /*7ab90*/  LDL.LU R195, [R1+0x6468] ;  /* 0x0064680001c37983 */ /* 0x000e620000300800 */
[----:B--2---:R-:W-:-:S15]  /*7aba0*/  HMMA.1688.F32.TF32 R84, R240, R198, R84 ;  /* 0x000000c6f054723c */ /* 0x004fde0000081054 */
[----:B------:R-:W-:-:S04]  /*7abb0*/  NOP ;  /* 0x0000000000007918 */ /* 0x000fc80000000000 */
[----:B------:R-:W-:Y:S01]  /*7abc0*/  MOV R165, R84 ;  /* 0x0000005400a57202 */ /* 0x000fe20000000f00 */
[----:B------:R-:W-:Y:S02]  /*7abd0*/  IMAD.MOV.U32 R164, RZ, RZ, R85 ;  /* 0x000000ffffa47224 */ /* 0x000fe400078e0055 */
[----:B------:R-:W-:Y:S01]  /*7abe0*/  IMAD.MOV.U32 R84, RZ, RZ, R191 ;  /* 0x000000ffff547224 */ /* 0x000fe200078e00bf */
[----:B------:R-:W-:Y:S01]  /*7abf0*/  MOV R160, R87 ;  /* 0x0000005700a07202 */ /* 0x000fe20000000f00 */
[----:B------:R-:W-:Y:S01]  /*7ac00*/  IMAD.MOV.U32 R161, RZ, RZ, R86 ;  /* 0x000000ffffa17224 */ /* 0x000fe200078e0056 */
[----:B------:R-:W4:Y:S01]  /*7ac10*/  LDL.LU R191, [R1+0x6464] ;  /* 0x0064640001bf7983 */ /* 0x000f220000300800 */
[----:B------:R-:W-:Y:S01]  /*7ac20*/  IMAD.MOV.U32 R85, RZ, RZ, R183 ;  /* 0x000000ffff557224 */ /* 0x000fe200078e00b7 */
[----:B------:R-:W-:Y:S01]  /*7ac30*/  MOV R86, R186 ;  /* 0x000000ba00567202 */ /* 0x000fe20000000f00 */
[----:B------:R-:W-:Y:S01]  /*7ac40*/  IMAD.MOV.U32 R87, RZ, RZ, R187 ;  /* 0x000000ffff577224 */ /* 0x000fe200078e00bb */
[----:B------:R-:W2:Y:S04]  /*7ac50*/  LDL.LU R183, [R1+0x6460] ;  /* 0x0064600001b77983 */ /* 0x000ea80000300800 */
[----:B------:R-:W3:Y:S04]  /*7ac60*/  LDL.LU R186, [R1+0x645c] ;  /* 0x00645c0001ba7983 */ /* 0x000ee80000300800 */
[----:B------:R-:W3:Y:S01]  /*7ac70*/  LDL.LU R187, [R1+0x6458] ;  /* 0x0064580001bb7983 */ /* 0x000ee20000300800 */
[----:B-1----:R-:W-:-:S15]  /*7ac80*/  HMMA.1688.F32.TF32 R212, R240, R194, R232 ;  /* 0x000000c2f0d4723c */ /* 0x002fde00000810e8 */
[----:B------:R-:W-:-:S04]  /*7ac90*/  NOP ;  /* 0x0000000000007918 */ /* 0x000fc80000000000 */
[----:B------:R-:W-:Y:S01]  /*7aca0*/  IMAD.MOV.U32 R149, RZ, RZ, R212 ;  /* 0x000000ffff957224 */ /* 0x000fe200078e00d4 */
[----:B------:R-:W-:Y:S01]  /*7acb0*/  MOV R148, R213 ;  /* 0x000000d500947202 */ /* 0x000fe20000000f00 */
        /* <DEDUP_REMOVED lines=8> */
[----:B------:R-:W-:Y:S02]  /*7ad40*/  IMAD.MOV.U32 R234, RZ, RZ, R167 ;  /* 0x000000ffffea7224 */ /* 0x000fe400078e00a7 */
[----:B------:R-:W-:Y:S01]  /*7ad50*/  IMAD.MOV.U32 R235, RZ, RZ, R155 ;  /* 0x000000ffffeb7224 */ /* 0x000fe200078e009b */
[----:B---3--:R-:W-:-:S15]  /*7ad60*/  HMMA.1688.F32.TF32 R4, R240, R186, R4 ;  /* 0x000000baf004723c */ /* 0x008fde0000081004 */
[----:B------:R-:W-:-:S04]  /*7ad70*/  NOP ;  /* 0x0000000000007918 */ /* 0x000fc80000000000 */
[----:B------:R-:W-:Y:S01]  /*7ad80*/  IMAD.MOV.U32 R101, RZ, RZ, R4 ;  /* 0x000000ffff657224 */ /* 0x000fe200078e0004 */
[----:B------:R-:W-:Y:S01]  /*7ad90*/  MOV R97, R6 ;  /* 0x0000000600617202 */ /* 0x000fe20000000f00 */
[----:B------:R-:W-:Y:S02]  /*7ada0*/  IMAD.MOV.U32 R100, RZ, RZ, R5 ;  /* 0x000000ffff647224 */ /* 0x000fe400078e0005 */
[----:B------:R-:W-:Y:S02]  /*7adb0*/  IMAD.MOV.U32 R96, RZ, RZ, R7 ;  /* 0x000000ffff607224 */ /* 0x000fe400078e0007 */
[----:B--2---:R-:W-:-:S15]  /*7adc0*/  HMMA.1688.F32.TF32 R4, R240, R182, R244 ;  /* 0x000000b6f004723c */ /* 0x004fde00000810f4 */
[----:B------:R-:W-:-:S04]  /*7add0*/  NOP ;  /* 0x0000000000007918 */ /* 0x000fc80000000000 */
        /* <DEDUP_REMOVED lines=17> */
[----:B----4-:R-:W-:Y:S11]  /*7aef0*/  HMMA.1688.F32.TF32 R212, R240, R190, R236 ;  /* 0x000000bef0d4723c */ /* 0x010ff600000810ec */
        /* <DEDUP_REMOVED lines=24> */
[----:B------:R-:W-:-:S03]  /*7b080*/  MOV R93, R212 ;  /* 0x000000d4005d7202 */ /* 0x000fc60000000f00 */
[----:B------:R-:W2:Y:S01]  /*7b090*/  LDL.LU R244, [R1+0xca0] ;  /* 0x000ca00001f47983 */ /* 0x000ea20000300800 */
[----:B------:R-:W-:-:S03]  /*7b0a0*/  IMAD.MOV.U32 R92, RZ, RZ, R213 ;  /* 0x000000ffff5c7224 */ /* 0x000fc600078e00d5 */
[----:B------:R-:W2:Y:S01]  /*7b0b0*/  LDL.LU R245, [R1+0xca4] ;  /* 0x000ca40001f57983 */ /* 0x000ea20000300800 */
[----:B------:R-:W-:-:S03]  /*7b0c0*/  IMAD.MOV.U32 R89, RZ, RZ, R214 ;  /* 0x000000ffff597224 */ /* 0x000fc600078e00d6 */
[----:B------:R-:W2:Y:S01]  /*7b0d0*/  LDL.LU R246, [R1+0xca8] ;  /* 0x000ca80001f67983 */ /* 0x000ea20000300800 */
[----:B------:R-:W-:-:S03]  /*7b0e0*/  MOV R88, R215 ;  /* 0x000000d700587202 */ /* 0x000fc60000000f00 */
        /* <DEDUP_REMOVED lines=9> */
[----:B------:R-:W-:-:S03]  /*7b180*/  IMAD.MOV.U32 R248, RZ, RZ, R143 ;  /* 0x000000fffff87224 */ /* 0x000fc600078e008f */
[----:B------:R-:W2:Y:S01]  /*7b190*/  LDL.LU R130, [R1+0x6454] ;  /* 0x0064540001827983 */ /* 0x000ea20000300800 */
[----:B------:R-:W-:-:S03]  /*7b1a0*/  IMAD.MOV.U32 R249, RZ, RZ, R146 ;  /* 0x000000fffff97224 */ /* 0x000fc600078e0092 */
[----:B------:R-:W2:Y:S01]  /*7b1b0*/  LDL.LU R131, [R1+0x6450] ;  /* 0x0064500001837983 */ /* 0x000ea20000300800 */
[----:B------:R-:W-:-:S03]  /*7b1c0*/  MOV R250, R150 ;  /* 0x0000009600fa7202 */ /* 0x000fc60000000f00 */
[----:B------:R-:W2:Y:S01]  /*7b1d0*/  LDL.LU R134, [R1+0x644c] ;  /* 0x00644c0001867983 */ /* 0x000ea20000300800 */
[----:B------:R-:W-:-:S03]  /*7b1e0*/  IMAD.MOV.U32 R251, RZ, RZ, R151 ;  /* 0x000000fffffb7224 */ /* 0x000fc600078e0097 */
[----:B------:R-:W2:Y:S04]  /*7b1f0*/  LDL.LU R142, [R1+0x6448] ;  /* 0x00644800018e7983 */ /* 0x000ea80000300800 */
[----:B------:R-:W2:Y:S04]  /*7b200*/  LDL.LU R143, [R1+0x6444] ;  /* 0x00644400018f7983 */ /* 0x000ea80000300800 */
[----:B------:R-:W3:Y:S04]  /*7b210*/  LDL.LU R146, [R1+0x6440] ;  /* 0x0064400001927983 */ /* 0x000ee80000300800 */
[----:B------:R-:W4:Y:S04]  /*7b220*/  LDL.LU R150, [R1+0x643c] ;  /* 0x00643c0001967983 */ /* 0x000f280000300800 */
[----:B------:R-:W4:Y:S01]  /*7b230*/  LDL.LU R151, [R1+0x6438] ;  /* 0x0064380001977983 */ /* 0x000f220000300800 */
[----:B------:R-:W-:-:S03]  /*7b240*/  MOV R236, R162 ;  /* 0x000000a200ec7202 */ /* 0x000fc60000000f00 */
[----:B------:R-:W2:Y:S01]  /*7b250*/  LDL.LU R154, [R1+0x6434] ;  /* 0x00643400019a7983 */ /* 0x000ea20000300800 */
[----:B------:R-:W-:-:S03]  /*7b260*/  IMAD.MOV.U32 R237, RZ, RZ, R163 ;  /* 0x000000ffffed7224 */ /* 0x000fc600078e00a3 */
[----:B------:R-:W2:Y:S04]  /*7b270*/  LDL.LU R166, [R1+0x6430] ;  /* 0x0064300001a67983 */ /* 0x000ea80000300800 */
[----:B------:R-:W2:Y:S01]  /*7b280*/  LDL.LU R167, [R1+0x642c] ;  /* 0x00642c0001a77983 */ /* 0x000ea20000300800 */
[----:B------:R-:W-:-:S03]  /*7b290*/  IMAD.MOV.U32 R238, RZ, RZ, R158 ;  /* 0x000000ffffee7224 */ /* 0x000fc600078e009e */
[----:B------:R-:W3:Y:S01]  /*7b2a0*/  LDL.LU R155, [R1+0x6428] ;  /* 0x00642800019b7983 */ /* 0x000ee20000300800 */
[----:B------:R-:W-:-:S03]  /*7b2b0*/  MOV R239, R159 ;  /* 0x0000009f00ef7202 */ /* 0x000fc60000000f00 */
[----:B------:R-:W3:Y:S04]  /*7b2c0*/  LDL.LU R162, [R1+0x6424] ;  /* 0x0064240001a27983 */ /* 0x000ee80000300800 */
[----:B------:R-:W3:Y:S04]  /*7b2d0*/  LDL.LU R163, [R1+0x6420] ;  /* 0x0064200001a37983 */ /* 0x000ee80000300800 */
[----:B------:R-:W4:Y:S04]  /*7b2e0*/  LDL.LU R158, [R1+0x641c] ;  /* 0x00641c00019e7983 */ /* 0x000f280000300800 */
[----:B------:R-:W4:Y:S01]  /*7b2f0*/  LDL.LU R159, [R1+0x6418] ;  /* 0x00641800019f7983 */ /* 0x000f220000300800 */
[C---:B--2---:R-:W-:Y:S08]  /*7b300*/  HMMA.1688.F32.TF32 R80, R240.reuse, R166, R80 ;  /* 0x000000a6f050723c */ /* 0x044ff00000081050 */
[C---:B---3--:R-:W-:Y:S08]  /*7b310*/  HMMA.1688.F32.TF32 R84, R240.reuse, R162, R84 ;  /* 0x000000a2f054723c */ /* 0x048ff00000081054 */
[----:B----4-:R-:W-:Y:S03]  /*7b320*/  HMMA.1688.F32.TF32 R244, R240, R158, R244 ;  /* 0x0000009ef0f4723c */ /* 0x010fe600000810f4 */
[----:B------:R-:W-:Y:S01]  /*7b330*/  MOV R137, R82 ;  /* 0x0000005200897202 */ /* 0x000fe20000000f00 */
[----:B------:R-:W-:-:S02]  /*7b340*/  IMAD.MOV.U32 R136, RZ, RZ, R83 ;  /* 0x000000ffff887224 */ /* 0x000fc400078e0053 */
[----:B------:R-:W2:Y:S05]  /*7b350*/  LDL.LU.64 R82, [R1+0x6410] ;  /* 0x0064100001527983 */ /* 0x000eaa0000300a00 */
[----:B------:R-:W-:Y:S04]  /*7b360*/  STL.64 [R1+0xb70], R84 ;  /* 0x000b705401007387 */ /* 0x000fe80000100a00 */
[----:B------:R1:W-:Y:S04]  /*7b370*/  STL.64 [R1+0xb78], R86 ;  /* 0x000b785601007387 */ /* 0x0003e80000100a00 */
[----:B-1----:R-:W3:Y:S04]  /*7b380*/  LDL.LU.64 R86, [R1+0x6408] ;  /* 0x0064080001567983 */ /* 0x002ee80000300a00 */
[----:B------:R1:W-:Y:S04]  /*7b390*/  STL.64 [R1+0xb60], R244 ;  /* 0x000b60f401007387 */ /* 0x0003e80000100a00 */
[----:B------:R4:W-:Y:S01]  /*7b3a0*/  STL.64 [R1+0xb68], R246 ;  /* 0x000b68f601007387 */ /* 0x0009e20000100a00 */
[----:B-1----:R-:W-:-:S03]  /*7b3b0*/  IMAD.MOV.U32 R244, RZ, RZ, R147 ;  /* 0x000000fffff47224 */ /* 0x002fc600078e0093 */
[----:B------:R-:W2:Y:S01]  /*7b3c0*/  LDL.LU R147, [R1+0x6404] ;  /* 0x0064040001937983 */ /* 0x000ea20000300800 */
[----:B------:R-:W-:Y:S01]  /*7b3d0*/  MOV R245, R138 ;  /* 0x0000008a00f57202 */ /* 0x000fe20000000f00 */
[----:B----4-:R-:W-:Y:S02]  /*7b3e0*/  IMAD.MOV.U32 R246, RZ, RZ, R139 ;  /* 0x000000fffff67224 */ /* 0x010fe400078e008b */
[----:B------:R-:W4:Y:S04]  /*7b3f0*/  LDL.LU R138, [R1+0x6400] ;  /* 0x00640000018a7983 */ /* 0x000f280000300800 */
[----:B------:R-:W4:Y:S01]  /*7b400*/  LDL.LU R139, [R1+0x63fc] ;  /* 0x0063fc00018b7983 */ /* 0x000f220000300800 */
[----:B------:R-:W-:-:S03]  /*7b410*/  IMAD.MOV.U32 R247, RZ, RZ, R135 ;  /* 0x000000fffff77224 */ /* 0x000fc600078e0087 */
[----:B------:R-:W3:Y:S01]  /*7b420*/  LDL.LU R135, [R1+0x63f8] ;  /* 0x0063f80001877983 */ /* 0x000ee20000300800 */
[----:B------:R-:W-:-:S15]  /*7b430*/  HMMA.1688.F32.TF32 R212, R240, R154, R212 ;  /* 0x0000009af0d4723c */ /* 0x000fde00000810d4 */
[----:B------:R-:W-:-:S04]  /*7b440*/  NOP ;  /* 0x0000000000007918 */ /* 0x000fc80000000000 */
[----:B------:R-:W-:Y:S04]  /*7b450*/  STL.64 [R1+0xb50], R212 ;  /* 0x000b50d401007387 */ /* 0x000fe80000100a00 */
[----:B------:R1:W-:Y:S02]  /*7b460*/  STL.64 [R1+0xb58], R214 ;  /* 0x000b58d601007387 */ /* 0x0003e40000100a00 */
[C---:B-1----:R-:W-:Y:S08]  /*7b470*/  HMMA.1688.F32.TF32 R212, R240.reuse, R150, R216 ;  /* 0x00000096f0d4723c */ /* 0x042ff000000810d8 */
[C---:B------:R-:W-:Y:S11]  /*7b480*/  HMMA.1688.F32.TF32 R216, R240.reuse, R142, R224 ;  /* 0x0000008ef0d8723c */ /* 0x040ff600000810e0 */
[----:B------:R-:W-:Y:S04]  /*7b490*/  STL.64 [R1+0xb40], R212 ;  /* 0x000b40d401007387 */ /* 0x000fe80000100a00 */
[----:B------:R4:W-:Y:S01]  /*7b4a0*/  STL.64 [R1+0xb48], R214 ;  /* 0x000b48d601007387 */ /* 0x0009e20000100a00 */
[C---:B--2---:R-:W-:Y:S08]  /*7b4b0*/  HMMA.1688.F32.TF32 R220, R240.reuse, R146, R220 ;  /* 0x00000092f0dc723c */ /* 0x044ff000000810dc */
[----:B----4-:R-:W-:Y:S01]  /*7b4c0*/  HMMA.1688.F32.TF32 R212, R240, R138, R4 ;  /* 0x0000008af0d4723c */ /* 0x010fe20000081004 */
[----:B------:R-:W-:Y:S01]  /*7b4d0*/  MOV R5, R122 ;  /* 0x0000007a00057202 */ /* 0x000fe20000000f00 */
[----:B------:R-:W-:-:S09]  /*7b4e0*/  IMAD.MOV.U32 R6, RZ, RZ, R126 ;  /* 0x000000ffff067224 */ /* 0x000fd200078e007e */
[----:B------:R-:W-:Y:S04]  /*7b4f0*/  STL.64 [R1+0xbf0], R220 ;  /* 0x000bf0dc01007387 */ /* 0x000fe80000100a00 */
[----:B------:R-:W-:Y:S04]  /*7b500*/  STL.64 [R1+0xbf8], R222 ;  /* 0x000bf8de01007387 */ /* 0x000fe80000100a00 */
[----:B------:R-:W2:Y:S04]  /*7b510*/  LDL.LU R4, [R1+0xf10] ;  /* 0x000f100001047983 */ /* 0x000ea80000300800 */
[----:B------:R-:W-:Y:S04]  /*7b520*/  STL.64 [R1+0xc00], R216 ;  /* 0x000c00d801007387 */ /* 0x000fe80000100a00 */
[----:B------:R3:W-:Y:S01]  /*7b530*/  STL.64 [R1+0xc08], R218 ;  /* 0x000c08da01007387 */ /* 0x0007e20000100a00 */
[----:B------:R-:W-:-:S03]  /*7b540*/  IMAD.MOV.U32 R7, RZ, RZ, R127 ;  /* 0x000000ffff077224 */ /* 0x000fc600078e007f */
[----:B------:R-:W-:Y:S04]  /*7b550*/  STL.64 [R1+0xc10], R212 ;  /* 0x000c10d401007387 */ /* 0x000fe80000100a00 */
[----:B------:R1:W-:Y:S04]  /*7b560*/  STL.64 [R1+0xc18], R214 ;  /* 0x000c18d601007387 */ /* 0x0003e80000100a00 */
[----:B------:R-:W4:Y:S01]  /*7b570*/  LDL.LU R122, [R1+0x63f4] ;  /* 0x0063f400017a7983 */ /* 0x000f220000300800 */
[C---:B---3--:R-:W-:Y:S03]  /*7b580*/  HMMA.1688.F32.TF32 R216, R240.reuse, R134, R228 ;  /* 0x00000086f0d8723c */ /* 0x048fe600000810e4 */
[----:B------:R-:W3:Y:S04]  /*7b590*/  LDL.LU R126, [R1+0x63f0] ;  /* 0x0063f000017e7983 */ /* 0x000ee80000300800 */
[----:B------:R-:W3:Y:S01]  /*7b5a0*/  LDL.LU R127, [R1+0x63ec] ;  /* 0x0063ec00017f7983 */ /* 0x000ee20000300800 */
[----:B-1----:R-:W-:Y:S01]  /*7b5b0*/  HMMA.1688.F32.TF32 R212, R240, R130, R248 ;  /* 0x00000082f0d4723c */ /* 0x002fe200000810f8 */
[----:B------:R-:W-:-:S02]  /*7b5c0*/  MOV R248, R123 ;  /* 0x0000007b00f87202 */ /* 0x000fc40000000f00 */
[----:B------:R-:W2:Y:S04]  /*7b5d0*/  LDL R200, [R1+0x422c] ;  /* 0x00422c0001c87983 */ /* 0x000ea80000100800 */
[----:B------:R-:W2:Y:S04]  /*7b5e0*/  LDL R201, [R1+0x4230] ;  /* 0x0042300001c97983 */ /* 0x000ea80000100800 */
[----:B------:R-:W-:Y:S04]  /*7b5f0*/  STL.64 [R1+0xc20], R216 ;  /* 0x000c20d801007387 */ /* 0x000fe80000100a00 */
[----:B------:R-:W-:Y:S04]  /*7b600*/  STL.64 [R1+0xc28], R218 ;  /* 0x000c28da01007387 */ /* 0x000fe80000100a00 */
[----:B------:R-:W4:Y:S01]  /*7b610*/  LDL.LU R123, [R1+0x63e8] ;  /* 0x0063e800017b7983 */ /* 0x000f220000300800 */
[----:B------:R-:W-:-:S03]  /*7b620*/  IMAD.MOV.U32 R250, RZ, RZ, R118 ;  /* 0x000000fffffa7224 */ /* 0x000fc600078e0076 */
[----:B------:R-:W-:Y:S01]  /*7b630*/  STL.64 [R1+0xc30], R212 ;  /* 0x000c30d401007387 */ /* 0x000fe20000100a00 */
[----:B------:R-:W-:-:S03]  /*7b640*/  IMAD.MOV.U32 R251, RZ, RZ, R119 ;  /* 0x000000fffffb7224 */ /* 0x000fc600078e0077 */
[----:B------:R3:W-:Y:S04]  /*7b650*/  STL.64 [R1+0xc38], R214 ;  /* 0x000c38d601007387 */ /* 0x0007e80000100a00 */
[----:B------:R-:W2:Y:S04]  /*7b660*/  LDL.LU R249, [R1+0xf34] ;  /* 0x000f340001f97983 */ /* 0x000ea80000300800 */
[----:B------:R-:W2:Y:S04]  /*7b670*/  LDL.LU R118, [R1+0x63e4] ;  /* 0x0063e40001767983 */ /* 0x000ea80000300800 */
[----:B------:R-:W2:Y:S01]  /*7b680*/  LDL.LU R119, [R1+0x63e0] ;  /* 0x0063e00001777983 */ /* 0x000ea20000300800 */
[----:B---3--:R-:W-:-:S15]  /*7b690*/  HMMA.1688.F32.TF32 R212, R240, R126, R232 ;  /* 0x0000007ef0d4723c */ /* 0x008fde00000810e8 */
[----:B------:R-:W-:-:S04]  /*7b6a0*/  NOP ;  /* 0x0000000000007918 */ /* 0x000fc80000000000 */
[----:B------:R-:W-:Y:S01]  /*7b6b0*/  MOV R84, R212 ;  /* 0x000000d400547202 */ /* 0x000fe20000000f00 */
[----:B------:R4:W-:Y:S01]  /*7b6c0*/  STL.64 [R1+0xc48], R214 ;  /* 0x000c48d601007387 */ /* 0x0009e20000100a00 */
[----:B------:R-:W-:Y:S02]  /*7b6d0*/  IMAD.MOV.U32 R85, RZ, RZ, R213 ;  /* 0x000000ffff557224 */ /* 0x000fe400078e00d5 */
[----:B----4-:R-:W-:Y:S01]  /*7b6e0*/  HMMA.1688.F32.TF32 R212, R240, R122, R236 ;  /* 0x0000007af0d4723c */ /* 0x010fe200000810ec */
[----:B------:R-:W3:Y:S01]  /*7b6f0*/  LDL.LU R236, [R1+0xf60] ;  /* 0x000f600001ec7983 */ /* 0x000ee20000300800 */
[----:B------:R-:W-:Y:S01]  /*7b700*/  MOV R238, R114 ;  /* 0x0000007200ee7202 */ /* 0x000fe20000000f00 */
[----:B------:R-:W-:Y:S02]  /*7b710*/  IMAD.MOV.U32 R239, RZ, RZ, R115 ;  /* 0x000000ffffef7224 */ /* 0x000fe400078e0073 */
[----:B------:R-:W3:Y:S04]  /*7b720*/  LDL.LU R237, [R1+0xf64] ;  /* 0x000f640001ed7983 */ /* 0x000ee80000300800 */
[----:B------:R-:W4:Y:S04]  /*7b730*/  LDL.LU R114, [R1+0x63dc] ;  /* 0x0063dc0001727983 */ /* 0x000f280000300800 */
[----:B------:R-:W4:Y:S06]  /*7b740*/  LDL.LU R115, [R1+0x63d8] ;  /* 0x0063d80001737983 */ /* 0x000f2c0000300800 */
[----:B------:R-:W-:Y:S01]  /*7b750*/  IMAD.MOV.U32 R73, RZ, RZ, R214 ;  /* 0x000000ffff497224 */ /* 0x000fe200078e00d6 */
[----:B------:R-:W-:Y:S01]  /*7b760*/  MOV R53, R213 ;  /* 0x000000d500357202 */ /* 0x000fe20000000f00 */
[----:B------:R-:W-:-:S02]  /*7b770*/  IMAD.MOV.U32 R52, RZ, RZ, R212 ;  /* 0x000000ffff347224 */ /* 0x000fc400078e00d4 */
[----:B------:R-:W-:Y:S01]  /*7b780*/  IMAD.MOV.U32 R72, RZ, RZ, R215 ;  /* 0x000000ffff487224 */ /* 0x000fe200078e00d7 */
[----:B------:R-:W-:Y:S01]  /*7b790*/  STL [R1+0x5e90], R73 ;  /* 0x005e904901007387 */ /* 0x000fe20000100800 */
[----:B--2---:R-:W-:Y:S01]  /*7b7a0*/  HMMA.1688.F32.TF32 R212, R240, R118, R244 ;  /* 0x00000076f0d4723c */ /* 0x004fe200000810f4 */
[----:B------:R-:W-:Y:S01]  /*7b7b0*/  MOV R245, R110 ;  /* 0x0000006e00f57202 */ /* 0x000fe20000000f00 */
[----:B------:R-:W-:Y:S01]  /*7b7c0*/  IMAD.MOV.U32 R246, RZ, RZ, R111 ;  /* 0x000000fffff67224 */ /* 0x000fe200078e006f */
[----:B------:R-:W2:Y:S04]  /*7b7d0*/  LDL.LU R244, [R1+0xf80] ;  /* 0x000f800001f47983 */ /* 0x000ea80000300800 */
[----:B------:R-:W2:Y:S04]  /*7b7e0*/  LDL.LU R110, [R1+0x63d4] ;  /* 0x0063d400016e7983 */ /* 0x000ea80000300800 */
[----:B------:R-:W2:Y:S01]  /*7b7f0*/  LDL.LU R111, [R1+0x63d0] ;  /* 0x0063d000016f7983 */ /* 0x000ea20000300800 */
[----:B------:R-:W-:-:S03]  /*7b800*/  IMAD.MOV.U32 R247, RZ, RZ, R106 ;  /* 0x000000fffff77224 */ /* 0x000fc600078e006a */
[----:B------:R-:W3:Y:S04]  /*7b810*/  LDL.LU R106, [R1+0x63cc] ;  /* 0x0063cc00016a7983 */ /* 0x000ee80000300800 */
[----:B------:R-:W-:-:S05]  /*7b820*/  IMAD.MOV.U32 R56, RZ, RZ, R212 ;  /* 0x000000ffff387224 */ /* 0x000fca00078e00d4 */
[----:B------:R-:W-:Y:S01]  /*7b830*/  STL [R1+0x5e8c], R56 ;  /* 0x005e8c3801007387 */ /* 0x000fe20000100800 */
[----:B------:R-:W-:Y:S02]  /*7b840*/  IMAD.MOV.U32 R229, RZ, RZ, R98 ;  /* 0x000000ffffe57224 */ /* 0x000fe400078e0062 */
[----:B------:R-:W-:Y:S01]  /*7b850*/  IMAD.MOV.U32 R230, RZ, RZ, R99 ;  /* 0x000000ffffe67224 */ /* 0x000fe200078e0063 */
[----:B----4-:R-:W-:-:S15]  /*7b860*/  HMMA.1688.F32.TF32 R4, R240, R114, R4 ;  /* 0x00000072f004723c */ /* 0x010fde0000081004 */
[----:B------:R-:W-:-:S04]  /*7b870*/  NOP ;  /* 0x0000000000007918 */ /* 0x000fc80000000000 */
[----:B------:R-:W-:Y:S01]  /*7b880*/  MOV R60, R4 ;  /* 0x00000004003c7202 */ /* 0x000fe20000000f00 */
[----:B------:R-:W-:Y:S01]  /*7b890*/  IMAD.MOV.U32 R65, RZ, RZ, R6 ;  /* 0x000000ffff417224 */ /* 0x000fe200078e0006 */
[----:B------:R-:W-:Y:S01]  /*7b8a0*/  MOV R64, R7 ;  /* 0x0000000700407202 */ /* 0x000fe20000000f00 */
[----:B------:R-:W-:Y:S02]  /*7b8b0*/  IMAD.MOV.U32 R61, RZ, RZ, R5 ;  /* 0x000000ffff3d7224 */ /* 0x000fe400078e0005 */
[----:B------:R1:W-:Y:S01]  /*7b8c0*/  STL [R1+0x5e88], R60 ;  /* 0x005e883c01007387 */ /* 0x0003e20000100800 */
[----:B--2---:R-:W-:Y:S01]  /*7b8d0*/  HMMA.1688.F32.TF32 R4, R240, R110, R248 ;  /* 0x0000006ef004723c */ /* 0x004fe200000810f8 */
[----:B------:R-:W-:Y:S02]  /*7b8e0*/  IMAD.MOV.U32 R248, RZ, RZ, R107 ;  /* 0x000000fffff87224 */ /* 0x000fe400078e006b */
[----:B------:R2:W-:Y:S04]  /*7b8f0*/  STL [R1+0x5e84], R65 ;  /* 0x005e844101007387 */ /* 0x0005e80000100800 */
[----:B------:R-:W3:Y:S01]  /*7b900*/  LDL.LU R107, [R1+0x63c8] ;  /* 0x0063c800016b7983 */ /* 0x000ee20000300800 */
[----:B------:R-:W-:Y:S01]  /*7b910*/  MOV R250, R102 ;  /* 0x0000006600fa7202 */ /* 0x000fe20000000f00 */
[----:B------:R-:W-:-:S02]  /*7b920*/  IMAD.MOV.U32 R251, RZ, RZ, R103 ;  /* 0x000000fffffb7224 */ /* 0x000fc400078e0067 */
[----:B------:R-:W4:Y:S04]  /*7b930*/  LDL.LU R249, [R1+0xfa4] ;  /* 0x000fa40001f97983 */ /* 0x000f280000300800 */
[----:B------:R-:W2:Y:S04]  /*7b940*/  LDL.LU R102, [R1+0x63c4] ;  /* 0x0063c40001667983 */ /* 0x000ea80000300800 */
        /* <DEDUP_REMOVED lines=12> */
[----:B------:R-:W-:Y:S01]  /*7ba10*/  MOV R57, R213 ;  /* 0x000000d500397202 */ /* 0x000fe20000000f00 */
[----:B------:R-:W-:-:S02]  /*7ba20*/  IMAD.MOV.U32 R69, RZ, RZ, R214 ;  /* 0x000000ffff457224 */ /* 0x000fc400078e00d6 */
[----:B------:R-:W-:Y:S01]  /*7ba30*/  IMAD.MOV.U32 R68, RZ, RZ, R215 ;  /* 0x000000ffff447224 */ /* 0x000fe200078e00d7 */
[----:B------:R-:W4:Y:S01]  /*7ba40*/  LDL.LU R231, [R1+0x117c] ;  /* 0x00117c0001e77983 */ /* 0x000f220000300800 */
[----:B------:R-:W-:Y:S01]  /*7ba50*/  MOV R234, R70 ;  /* 0x0000004600ea7202 */ /* 0x000fe20000000f00 */
[----:B------:R-:W-:Y:S02]  /*7ba60*/  IMAD.MOV.U32 R235, RZ, RZ, R71 ;  /* 0x000000ffffeb7224 */ /* 0x000fe400078e0047 */
[----:B------:R-:W4:Y:S04]  /*7ba70*/  LDL.LU R232, [R1+0x1160] ;  /* 0x0011600001e87983 */ /* 0x000f280000300800 */
[----:B------:R-:W4:Y:S04]  /*7ba80*/  LDL.LU R233, [R1+0x1164] ;  /* 0x0011640001e97983 */ /* 0x000f280000300800 */
[----:B------:R-:W4:Y:S04]  /*7ba90*/  LDL.LU R70, [R1+0x63b4] ;  /* 0x0063b40001467983 */ /* 0x000f280000300800 */
[----:B------:R-:W4:Y:S01]  /*7baa0*/  LDL.LU R71, [R1+0x63b0] ;  /* 0x0063b00001477983 */ /* 0x000f220000300800 */
[----:B---3--:R-:W-:Y:S01]  /*7bab0*/  HMMA.1688.F32.TF32 R212, R240, R106, R236 ;  /* 0x0000006af0d4723c */ /* 0x008fe200000810ec */
[----:B------:R-:W-:Y:S01]  /*7bac0*/  IMAD.MOV.U32 R236, RZ, RZ, R82 ;  /* 0x000000ffffec7224 */ /* 0x000fe200078e0052 */
[----:B------:R-:W-:Y:S01]  /*7bad0*/  MOV R238, R95 ;  /* 0x0000005f00ee7202 */ /* 0x000fe20000000f00 */
[----:B------:R-:W-:-:S15]  /*7bae0*/  IMAD.MOV.U32 R237, RZ, RZ, R94 ;  /* 0x000000ffffed7224 */ /* 0x000fde00078e005e */
[----:B------:R-:W-:Y:S01]  /*7baf0*/  NOP ;  /* 0x0000000000007918 */ /* 0x000fe20000000000 */
[----:B------:R-:W-:Y:S01]  /*7bb00*/  IMAD.MOV.U32 R49, RZ, RZ, R212 ;  /* 0x000000ffff317224 */ /* 0x000fe200078e00d4 */
[----:B------:R-:W-:Y:S01]  /*7bb10*/  MOV R48, R213 ;  /* 0x000000d500307202 */ /* 0x000fe20000000f00 */
[----:B------:R-:W-:Y:S02]  /*7bb20*/  IMAD.MOV.U32 R45, RZ, RZ, R214 ;  /* 0x000000ffff2d7224 */ /* 0x000fe400078e00d6 */
[----:B------:R-:W-:Y:S02]  /*7bb30*/  IMAD.MOV.U32 R44, RZ, RZ, R215 ;  /* 0x000000ffff2c7224 */ /* 0x000fe400078e00d7 */
[----:B--2---:R-:W-:Y:S01]  /*7bb40*/  HMMA.1688.F32.TF32 R212, R240, R102, R244 ;  /* 0x00000066f0d4723c */ /* 0x004fe200000810f4 */
[----:B------:R-:W-:Y:S01]  /*7bb50*/  MOV R244, R74 ;  /* 0x0000004a00f47202 */ /* 0x000fe20000000f00 */
[----:B------:R-:W-:Y:S01]  /*7bb60*/  IMAD.MOV.U32 R245, RZ, RZ, R75 ;  /* 0x000000fffff57224 */ /* 0x000fe200078e004b */
[----:B------:R-:W2:Y:S01]  /*7bb70*/  LDL.LU R74, [R1+0x63ac] ;  /* 0x0063ac00014a7983 */ /* 0x000ea20000300800 */
[----:B------:R-:W-:Y:S01]  /*7bb80*/  IMAD.MOV.U32 R246, RZ, RZ, R78 ;  /* 0x000000fffff67224 */ /* 0x000fe200078e004e */
[----:B------:R-:W-:-:S02]  /*7bb90*/  MOV R247, R79 ;  /* 0x0000004f00f77202 */ /* 0x000fc40000000f00 */
[----:B------:R-:W2:Y:S04]  /*7bba0*/  LDL.LU R75, [R1+0x63a8] ;  /* 0x0063a800014b7983 */ /* 0x000ea80000300800 */
[----:B------:R-:W3:Y:S04]  /*7bbb0*/  LDL.LU R78, [R1+0x63a4] ;  /* 0x0063a400014e7983 */ /* 0x000ee80000300800 */
[----:B------:R-:W3:Y:S04]  /*7bbc0*/  LDL.LU R79, [R1+0x63a0] ;  /* 0x0063a000014f7983 */ /* 0x000ee80000300800 */
[----:B------:R-:W2:Y:S04]  /*7bbd0*/  LDL.LU R82, [R1+0x639c] ;  /* 0x00639c0001527983 */ /* 0x000ea80000300800 */
[----:B------:R-:W2:Y:S04]  /*7bbe0*/  LDL.LU R94, [R1+0x6398] ;  /* 0x00639800015e7983 */ /* 0x000ea80000300800 */
[----:B------:R-:W2:Y:S01]  /*7bbf0*/  LDL.LU R95, [R1+0x6394] ;  /* 0x00639400015f7983 */ /* 0x000ea20000300800 */
[----:B------:R-:W-:Y:S01]  /*7bc00*/  MOV R33, R212 ;  /* 0x000000d400217202 */ /* 0x000fe20000000f00 */
[----:B------:R-:W-:Y:S01]  /*7bc10*/  IMAD.MOV.U32 R32, RZ, RZ, R213 ;  /* 0x000000ffff207224 */ /* 0x000fe200078e00d5 */
[----:B------:R-:W-:Y:S01]  /*7bc20*/  MOV R28, R215 ;  /* 0x000000d7001c7202 */ /* 0x000fe20000000f00 */
[----:B------:R-:W-:-:S02]  /*7bc30*/  IMAD.MOV.U32 R29, RZ, RZ, R214 ;  /* 0x000000ffff1d7224 */ /* 0x000fc400078e00d6 */
[----:B----4-:R-:W-:Y:S01]  /*7bc40*/  HMMA.1688.F32.TF32 R212, R240, R98, R248 ;  /* 0x00000062f0d4723c */ /* 0x010fe200000810f8 */
[----:B------:R-:W-:Y:S02]  /*7bc50*/  IMAD.MOV.U32 R239, RZ, RZ, R90 ;  /* 0x000000ffffef7224 */ /* 0x000fe400078e005a */
[----:B------:R-:W4:Y:S01]  /*7bc60*/  LDL.LU R90, [R1+0x6390] ;  /* 0x00639000015a7983 */ /* 0x000f220000300800 */
[----:B------:R-:W-:-:S03]  /*7bc70*/  IMAD.MOV.U32 R248, RZ, RZ, R91 ;  /* 0x000000fffff87224 */ /* 0x000fc600078e005b */
[----:B------:R-:W4:Y:S01]  /*7bc80*/  LDL.LU R91, [R1+0x638c] ;  /* 0x00638c00015b7983 */ /* 0x000f220000300800 */
[----:B------:R-:W-:Y:S01]  /*7bc90*/  MOV R249, R83 ;  /* 0x0000005300f97202 */ /* 0x000fe20000000f00 */
[----:B------:R-:W-:Y:S02]  /*7bca0*/  IMAD.MOV.U32 R250, RZ, RZ, R86 ;  /* 0x000000fffffa7224 */ /* 0x000fe400078e0056 */
[----:B------:R-:W3:Y:S01]  /*7bcb0*/  LDL.LU R83, [R1+0x6388] ;  /* 0x0063880001537983 */ /* 0x000ee20000300800 */
[----:B------:R-:W-:-:S03]  /*7bcc0*/  IMAD.MOV.U32 R251, RZ, RZ, R87 ;  /* 0x000000fffffb7224 */ /* 0x000fc600078e0057 */
[----:B------:R-:W3:Y:S04]  /*7bcd0*/  LDL.LU R86, [R1+0x6384] ;  /* 0x0063840001567983 */ /* 0x000ee80000300800 */
[----:B------:R-:W3:Y:S01]  /*7bce0*/  LDL.LU R87, [R1+0x6380] ;  /* 0x0063800001577983 */ /* 0x000ee20000300800 */
[----:B------:R-:W-:Y:S01]  /*7bcf0*/  IMAD.MOV.U32 R76, RZ, RZ, R212 ;  /* 0x000000ffff4c7224 */ /* 0x000fe200078e00d4 */
[----:B------:R-:W-:Y:S01]  /*7bd00*/  MOV R77, R213 ;  /* 0x000000d5004d7202 */ /* 0x000fe20000000f00 */
[----:B-1----:R-:W-:Y:S02]  /*7bd10*/  IMAD.MOV.U32 R60, RZ, RZ, R214 ;  /* 0x000000ffff3c7224 */ /* 0x002fe400078e00d6 */
[----:B------:R-:W-:Y:S02]  /*7bd20*/  IMAD.MOV.U32 R65, RZ, RZ, R215 ;  /* 0x000000ffff417224 */ /* 0x000fe400078e00d7 */
[----:B------:R-:W-:-:S02]  /*7bd30*/  IMAD.MOV.U32 R141, RZ, RZ, R80 ;  /* 0x000000ffff8d7224 */ /* 0x000fc400078e0050 */
[----:B------:R-:W-:Y:S01]  /*7bd40*/  IMAD.MOV.U32 R140, RZ, RZ, R81 ;  /* 0x000000ffff8c7224 */ /* 0x000fe200078e0051 */
[----:B--2---:R-:W-:-:S15]  /*7bd50*/  HMMA.1688.F32.TF32 R212, R240, R94, R220 ;  /* 0x0000005ef0d4723c */ /* 0x004fde00000810dc */
[----:B------:R-:W-:-:S04]  /*7bd60*/  NOP ;  /* 0x0000000000007918 */ /* 0x000fc80000000000 */
        /* <DEDUP_REMOVED lines=10> */
[----:B---3--:R-:W-:-:S15]  /*7be10*/  HMMA.1688.F32.TF32 R212, R240, R86, R228 ;  /* 0x00000056f0d4723c */ /* 0x008fde00000810e4 */
[----:B------:R-:W-:-:S04]  /*7be20*/  NOP ;  /* 0x0000000000007918 */ /* 0x000fc80000000000 */
[----:B------:R-:W-:Y:S01]  /*7be30*/  IMAD.MOV.U32 R17, RZ, RZ, R214 ;  /* 0x000000ffff117224 */ /* 0x000fe200078e00d6 */
[----:B------:R1:W-:Y:S01]  /*7be40*/  STL.64 [R1+0xe00], R212 ;  /* 0x000e00d401007387 */ /* 0x0003e20000100a00 */
[----:B------:R-:W-:Y:S02]  /*7be50*/  MOV R16, R215 ;  /* 0x000000d700107202 */ /* 0x000fe40000000f00 */
[----:B-1----:R-:W-:Y:S03]  /*7be60*/  HMMA.1688.F32.TF32 R212, R240, R82, R232 ;  /* 0x00000052f0d4723c */ /* 0x002fe600000810e8 */
[----:B------:R-:W-:Y:S04]  /*7be70*/  STL [R1+0x5e6c], R16 ;  /* 0x005e6c1001007387 */ /* 0x000fe80000100800 */
[----:B------:R-:W-:Y:S04]  /*7be80*/  STL [R1+0x5e68], R17 ;  /* 0x005e681101007387 */ /* 0x000fe80000100800 */
[----:B------:R-:W-:Y:S04]  /*7be90*/  STL.64 [R1+0x6240], R82 ;  /* 0x0062405201007387 */ /* 0x000fe80000100a00 */
[----:B------:R1:W-:Y:S04]  /*7bea0*/  STL.64 [R1+0x6238], R80 ;  /* 0x0062385001007387 */ /* 0x0003e80000100a00 */
[----:B------:R-:W-:-:S02]  /*7beb0*/  IMAD.MOV.U32 R8, RZ, RZ, R215 ;  /* 0x000000ffff087224 */ /* 0x000fc400078e00d7 */
[----:B------:R-:W-:Y:S01]  /*7bec0*/  IMAD.MOV.U32 R12, RZ, RZ, R213 ;  /* 0x000000ffff0c7224 */ /* 0x000fe200078e00d5 */
[----:B------:R-:W-:Y:S01]  /*7bed0*/  MOV R9, R214 ;  /* 0x000000d600097202 */ /* 0x000fe20000000f00 */
[----:B------:R-:W-:Y:S01]  /*7bee0*/  IMAD.MOV.U32 R13, RZ, RZ, R212 ;  /* 0x000000ffff0d7224 */ /* 0x000fe200078e00d4 */
[----:B------:R-:W-:Y:S01]  /*7bef0*/  STL [R1+0x5e74], R8 ;  /* 0x005e740801007387 */ /* 0x000fe20000100800 */
[C---:B-1----:R-:W-:Y:S03]  /*7bf00*/  HMMA.1688.F32.TF32 R80, R240.reuse, R78, R236 ;  /* 0x0000004ef050723c */ /* 0x042fe600000810ec */
[----:B------:R-:W-:Y:S04]  /*7bf10*/  STL [R1+0x5e70], R12 ;  /* 0x005e700c01007387 */ /* 0x000fe80000100800 */
[----:B------:R-:W-:Y:S04]  /*7bf20*/  STL [R1+0x5e64], R13 ;  /* 0x005e640d01007387 */ /* 0x000fe80000100800 */
[----:B------:R-:W-:Y:S04]  /*7bf30*/  STL [R1+0x5e60], R9 ;  /* 0x005e600901007387 */ /* 0x000fe80000100800 */
        /* <DEDUP_REMOVED lines=8> */
[----:B------:R1:W-:Y:S02]  /*7bfc0*/  STL.64 [R1+0x1668], R78 ;  /* 0x0016684e01007387 */ /* 0x0003e40000100a00 */
[----:B-1----:R-:W-:Y:S01]  /*7bfd0*/  HMMA.1688.F32.TF32 R76, R240, R70, R248 ;  /* 0x00000046f04c723c */ /* 0x002fe200000810f8 */
[----:B------:R-:W-:Y:S01]  /*7bfe0*/  IMAD.MOV.U32 R244, RZ, RZ, R43 ;  /* 0x000000fffff47224 */ /* 0x000fe200078e002b */
[----:B------:R-:W-:Y:S01]  /*7bff0*/  MOV R245, R42 ;  /* 0x0000002a00f57202 */ /* 0x000fe20000000f00 */
[----:B------:R-:W-:-:S02]  /*7c000*/  IMAD.MOV.U32 R246, RZ, RZ, R39 ;  /* 0x000000fffff67224 */ /* 0x000fc400078e0027 */
[----:B------:R-:W-:-:S14]  /*7c010*/  IMAD.MOV.U32 R247, RZ, RZ, R38 ;  /* 0x000000fffff77224 */ /* 0x000fdc00078e0026 */
[----:B------:R-:W-:Y:S04]  /*7c020*/  STL [R1+0x165c], R79 ;  /* 0x00165c4f01007387 */ /* 0x000fe80000100800 */
[----:B------:R-:W2:Y:S04]  /*7c030*/  LDL.LU R216, [R1+0x1120] ;  /* 0x0011200001d87983 */ /* 0x000ea80000300800 */
[----:B------:R-:W2:Y:S04]  /*7c040*/  LDL.LU R217, [R1+0x1124] ;  /* 0x0011240001d97983 */ /* 0x000ea80000300800 */
[----:B------:R-:W2:Y:S04]  /*7c050*/  LDL.LU R218, [R1+0x1128] ;  /* 0x0011280001da7983 */ /* 0x000ea80000300800 */
[----:B------:R-:W2:Y:S04]  /*7c060*/  LDL.LU R219, [R1+0x112c] ;  /* 0x00112c0001db7983 */ /* 0x000ea80000300800 */
[----:B------:R-:W3:Y:S04]  /*7c070*/  LDL.LU R43, [R1+0x637c] ;  /* 0x00637c00012b7983 */ /* 0x000ee80000300800 */
        /* <DEDUP_REMOVED lines=13> */
[----:B------:R-:W-:-:S02]  /*7c150*/  IMAD.MOV.U32 R233, RZ, RZ, R47 ;  /* 0x000000ffffe97224 */ /* 0x000fc400078e002f */
[----:B------:R-:W-:Y:S01]  /*7c160*/  IMAD.MOV.U32 R235, RZ, RZ, R51 ;  /* 0x000000ffffeb7224 */ /* 0x000fe200078e0033 */
[----:B------:R-:W-:Y:S01]  /*7c170*/  MOV R237, R55 ;  /* 0x0000003700ed7202 */ /* 0x000fe20000000f00 */
[----:B------:R-:W-:Y:S02]  /*7c180*/  IMAD.MOV.U32 R236, RZ, RZ, R54 ;  /* 0x000000ffffec7224 */ /* 0x000fe400078e0036 */
[----:B------:R-:W-:Y:S01]  /*7c190*/  IMAD.MOV.U32 R238, RZ, RZ, R58 ;  /* 0x000000ffffee7224 */ /* 0x000fe200078e003a */
[----:B------:R-:W-:Y:S01]  /*7c1a0*/  MOV R248, R67 ;  /* 0x0000004300f87202 */ /* 0x000fe20000000f00 */
[----:B------:R-:W-:Y:S02]  /*7c1b0*/  IMAD.MOV.U32 R239, RZ, RZ, R66 ;  /* 0x000000ffffef7224 */ /* 0x000fe400078e0042 */
[----:B------:R-:W-:Y:S01]  /*7c1c0*/  IMAD.MOV.U32 R249, RZ, RZ, R59 ;  /* 0x000000fffff97224 */ /* 0x000fe200078e003b */
[----:B------:R-:W-:Y:S01]  /*7c1d0*/  MOV R251, R63 ;  /* 0x0000003f00fb7202 */ /* 0x000fe20000000f00 */
[----:B------:R-:W-:Y:S01]  /*7c1e0*/  IMAD.MOV.U32 R250, RZ, RZ, R62 ;  /* 0x000000fffffa7224 */ /* 0x000fe200078e003e */
[----:B---3--:R-:W-:Y:S01]  /*7c1f0*/  MOV R231, R43 ;  /* 0x0000002b00e77202 */ /* 0x008fe20000000f00 */
[----:B----4-:R-:W-:-:S02]  /*7c200*/  IMAD.MOV.U32 R230, RZ, RZ, R42 ;  /* 0x000000ffffe67224 */ /* 0x010fc400078e002a */
[----:B--2---:R-:W-:Y:S01]  /*7c210*/  IMAD.MOV.U32 R229, RZ, RZ, R39 ;  /* 0x000000ffffe57224 */ /* 0x004fe200078e0027 */
[----:B------:R-:W-:Y:S02]  /*7c220*/  MOV R228, R38 ;  /* 0x0000002600e47202 */ /* 0x000fe40000000f00 */
[----:B------:R-:W2:Y:S04]  /*7c230*/  LDL.LU R38, [R1+0x636c] ;  /* 0x00636c0001267983 */ /* 0x000ea80000300800 */
[----:B------:R-:W2:Y:S04]  /*7c240*/  LDL.LU R39, [R1+0x6368] ;  /* 0x0063680001277983 */ /* 0x000ea80000300800 */
[----:B------:R-:W3:Y:S04]  /*7c250*/  LDL.LU R42, [R1+0x6364] ;  /* 0x00636400012a7983 */ /* 0x000ee80000300800 */
[----:B------:R-:W3:Y:S04]  /*7c260*/  LDL.LU R43, [R1+0x6360] ;  /* 0x00636000012b7983 */ /* 0x000ee80000300800 */
        /* <DEDUP_REMOVED lines=12> */
[----:B------:R-:W-:Y:S04]  /*7c330*/  STL.64 [R1+0x6210], R70 ;  /* 0x0062104601007387 */ /* 0x000fe80000100a00 */
[----:B------:R3:W-:Y:S01]  /*7c340*/  STL.64 [R1+0x6208], R68 ;  /* 0x0062084401007387 */ /* 0x0007e20000100a00 */
[----:B------:R-:W-:Y:S01]  /*7c350*/  IMAD.MOV.U32 R9, RZ, RZ, R78 ;  /* 0x000000ffff097224 */ /* 0x000fe200078e004e */
[----:B------:R-:W-:Y:S01]  /*7c360*/  MOV R13, R77 ;  /* 0x0000004d000d7202 */ /* 0x000fe20000000f00 */
[----:B------:R-:W-:-:S03]  /*7c370*/  IMAD.MOV.U32 R17, RZ, RZ, R76 ;  /* 0x000000ffff117224 */ /* 0x000fc600078e004c */
[----:B------:R-:W-:Y:S04]  /*7c380*/  STL [R1+0x5e80], R9 ;  /* 0x005e800901007387 */ /* 0x000fe80000100800 */
[----:B------:R-:W-:Y:S04]  /*7c390*/  STL [R1+0x5e7c], R17 ;  /* 0x005e7c1101007387 */ /* 0x000fe80000100800 */
[----:B------:R-:W-:Y:S01]  /*7c3a0*/  STL [R1+0x5e78], R13 ;  /* 0x005e780d01007387 */ /* 0x000fe20000100800 */
[----:B------:R-:W-:Y:S02]  /*7c3b0*/  IMAD.MOV.U32 R41, RZ, RZ, R4 ;  /* 0x000000ffff297224 */ /* 0x000fe400078e0004 */
[----:B------:R-:W-:-:S02]  /*7c3c0*/  IMAD.MOV.U32 R40, RZ, RZ, R5 ;  /* 0x000000ffff287224 */ /* 0x000fc400078e0005 */
[----:B------:R-:W-:Y:S01]  /*7c3d0*/  IMAD.MOV.U32 R80, RZ, RZ, R19 ;  /* 0x000000ffff507224 */ /* 0x000fe200078e0013 */
[----:B------:R-:W-:Y:S01]  /*7c3e0*/  MOV R82, R31 ;  /* 0x0000001f00527202 */ /* 0x000fe20000000f00 */
[----:B------:R-:W-:Y:S02]  /*7c3f0*/  IMAD.MOV.U32 R81, RZ, RZ, R18 ;  /* 0x000000ffff517224 */ /* 0x000fe400078e0012 */
[----:B------:R-:W-:Y:S01]  /*7c400*/  IMAD.MOV.U32 R83, RZ, RZ, R23 ;  /* 0x000000ffff537224 */ /* 0x000fe200078e0017 */
[C---:B--2---:R-:W-:Y:S08]  /*7c410*/  HMMA.1688.F32.TF32 R72, R240.reuse, R66, R216 ;  /* 0x00000042f048723c */ /* 0x044ff000000810d8 */
[----:B---3--:R-:W-:Y:S01]  /*7c420*/  HMMA.1688.F32.TF32 R68, R240, R62, R220 ;  /* 0x0000003ef044723c */ /* 0x008fe200000810dc */
[----:B------:R-:W-:Y:S01]  /*7c430*/  MOV R76, R14 ;  /* 0x0000000e004c7202 */ /* 0x000fe20000000f00 */
[----:B------:R-:W-:Y:S01]  /*7c440*/  IMAD.MOV.U32 R77, RZ, RZ, R15 ;  /* 0x000000ffff4d7224 */ /* 0x000fe200078e000f */
[----:B------:R-:W-:Y:S01]  /*7c450*/  MOV R79, R11 ;  /* 0x0000000b004f7202 */ /* 0x000fe20000000f00 */
[----:B------:R-:W-:Y:S01]  /*7c460*/  IMAD.MOV.U32 R78, RZ, RZ, R10 ;  /* 0x000000ffff4e7224 */ /* 0x000fe200078e000a */
[----:B------:R-:W-:Y:S01]  /*7c470*/  MOV R37, R6 ;  /* 0x0000000600257202 */ /* 0x000fe20000000f00 */
[----:B------:R-:W-:-:S05]  /*7c480*/  IMAD.MOV.U32 R36, RZ, RZ, R7 ;  /* 0x000000ffff247224 */ /* 0x000fca00078e0007 */
[----:B------:R-:W-:Y:S04]  /*7c490*/  STL [R1+0x1640], R72 ;  /* 0x0016404801007387 */ /* 0x000fe80000100800 */
[----:B------:R-:W-:Y:S04]  /*7c4a0*/  STL.64 [R1+0x6200], R66 ;  /* 0x0062004201007387 */ /* 0x000fe80000100a00 */
[----:B------:R-:W-:Y:S04]  /*7c4b0*/  STL.64 [R1+0x61f8], R64 ;  /* 0x0061f84001007387 */ /* 0x000fe80000100a00 */
[----:B------:R-:W-:Y:S04]  /*7c4c0*/  STL [R1+0x1630], R68 ;  /* 0x0016304401007387 */ /* 0x000fe80000100800 */
        /* <DEDUP_REMOVED lines=8> */
[----:B------:R-:W-:Y:S01]  /*7c550*/  MOV R13, R71 ;  /* 0x00000047000d7202 */ /* 0x000fe20000000f00 */
[----:B------:R-:W-:Y:S01]  /*7c560*/  IMAD.MOV.U32 R9, RZ, RZ, R69 ;  /* 0x000000ffff097224 */ /* 0x000fe200078e0045 */
[----:B------:R-:W-:Y:S02]  /*7c570*/  LDS R4, [R200+UR10+0x41800] ;  /* 0x0418000ac8047984 */ /* 0x000fe40008000800 */
[----:B--2---:R-:W-:Y:S01]  /*7c580*/  HMMA.1688.F32.TF32 R56, R240, R54, R228 ;  /* 0x00000036f038723c */ /* 0x004fe200000810e4 */
[----:B------:R-:W-:Y:S01]  /*7c590*/  IMAD.MOV.U32 R17, RZ, RZ, R70 ;  /* 0x000000ffff117224 */ /* 0x000fe200078e0046 */
[----:B------:R-:W-:Y:S01]  /*7c5a0*/  LDS R5, [R201+UR10+0x41800] ;  /* 0x0418000ac9057984 */ /* 0x000fe20008000800 */
[----:B------:R-:W-:Y:S01]  /*7c5b0*/  IMAD.MOV.U32 R216, RZ, RZ, R22 ;  /* 0x000000ffffd87224 */ /* 0x000fe200078e0016 */
[----:B------:R-:W-:Y:S01]  /*7c5c0*/  MOV R218, R34 ;  /* 0x0000002200da7202 */ /* 0x000fe20000000f00 */
[----:B------:R-:W-:Y:S01]  /*7c5d0*/  IMAD.MOV.U32 R217, RZ, RZ, R30 ;  /* 0x000000ffffd97224 */ /* 0x000fe200078e001e */
[----:B------:R-:W-:Y:S01]  /*7c5e0*/  LDS R6, [R200+UR10+0x41c00] ;  /* 0x041c000ac8067984 */ /* 0x000fe20008000800 */
[----:B------:R-:W-:-:S03]  /*7c5f0*/  IMAD.MOV.U32 R219, RZ, RZ, R35 ;  /* 0x000000ffffdb7224 */ /* 0x000fc600078e0023 */
[----:B------:R-:W1:Y:S04]  /*7c600*/  LDS R7, [R201+UR10+0x41c00] ;  /* 0x041c000ac9077984 */ /* 0x000e680008000800 */
        /* <DEDUP_REMOVED lines=8> */
[----:B------:R4:W-:Y:S02]  /*7c690*/  STL.64 [R1+0x61b8], R48 ;  /* 0x0061b83001007387 */ /* 0x0009e40000100a00 */
[C---:B----4-:R-:W-:Y:S10]  /*7c6a0*/  HMMA.1688.F32.TF32 R48, R240.reuse, R46, R236 ;  /* 0x0000002ef030723c */ /* 0x050ff400000810ec */
        /* <DEDUP_REMOVED lines=9> */
[----:B--2---:R-:W-:Y:S10]  /*7c740*/  HMMA.1688.F32.TF32 R40, R240, R38, R248 ;  /* 0x00000026f028723c */ /* 0x004ff400000810f8 */
[----:B------:R-:W-:Y:S04]  /*7c750*/  STL.64 [R1+0x15e0], R44 ;  /* 0x0015e02c01007387 */ /* 0x000fe80000100a00 */
[----:B------:R-:W-:Y:S04]  /*7c760*/  STL.64 [R1+0x15e8], R46 ;  /* 0x0015e82e01007387 */ /* 0x000fe80000100a00 */
[----:B------:R-:W2:Y:S01]  /*7c770*/  LDL.LU R19, [R1+0x632c] ;  /* 0x00632c0001137983 */ /* 0x000ea20000300800 */
[----:B------:R-:W-:Y:S01]  /*7c780*/  IMAD.MOV.U32 R74, RZ, RZ, R27 ;  /* 0x000000ffff4a7224 */ /* 0x000fe200078e001b */
[----:B------:R-:W-:-:S02]  /*7c790*/  MOV R75, R26 ;  /* 0x0000001a004b7202 */ /* 0x000fc40000000f00 */
[----:B------:R3:W-:Y:S04]  /*7c7a0*/  STL.64 [R1+0x15d0], R40 ;  /* 0x0015d02801007387 */ /* 0x0007e80000100a00 */
[----:B------:R4:W-:Y:S04]  /*7c7b0*/  STL.64 [R1+0x15d8], R42 ;  /* 0x0015d82a01007387 */ /* 0x0009e80000100a00 */
[----:B------:R-:W2:Y:S04]  /*7c7c0*/  LDL.LU R18, [R1+0x6328] ;  /* 0x0063280001127983 */ /* 0x000ea80000300800 */
[----:B------:R-:W2:Y:S04]  /*7c7d0*/  LDL.LU R31, [R1+0x6324] ;  /* 0x00632400011f7983 */ /* 0x000ea80000300800 */
[----:B------:R-:W2:Y:S04]  /*7c7e0*/  LDL.LU R23, [R1+0x6320] ;  /* 0x0063200001177983 */ /* 0x000ea80000300800 */
[----:B------:R-:W1:Y:S04]  /*7c7f0*/  LDL.LU R72, [R1+0xfb0] ;  /* 0x000fb00001487983 */ /* 0x000e680000300800 */
[----:B------:R-:W1:Y:S04]  /*7c800*/  LDL.LU R73, [R1+0xfb4] ;  /* 0x000fb40001497983 */ /* 0x000e680000300800 */
[----:B------:R-:W2:Y:S04]  /*7c810*/  LDL.LU R27, [R1+0x631c] ;  /* 0x00631c00011b7983 */ /* 0x000ea80000300800 */
[----:B------:R-:W3:Y:S04]  /*7c820*/  LDL.LU R26, [R1+0x6318] ;  /* 0x00631800011a7983 */ /* 0x000ee80000300800 */
[----:B------:R-:W4:Y:S04]  /*7c830*/  LDL.LU R64, [R1+0xff0] ;  /* 0x000ff00001407983 */ /* 0x000f280000300800 */
[----:B------:R-:W4:Y:S04]  /*7c840*/  LDL.LU R65, [R1+0xff4] ;  /* 0x000ff40001417983 */ /* 0x000f280000300800 */
        /* <DEDUP_REMOVED lines=16> */
[----:B------:R-:W4:Y:S04]  /*7c950*/  LDL.64 R234, [R1+0x38] ;  /* 0x0000380001ea7983 */ /* 0x000f280000100a00 */
        /* <DEDUP_REMOVED lines=20> */
[----:B------:R-:W4:Y:S04]  /*7caa0*/  LDL.64 R246, [R1+0x28] ;  /* 0x0000280001f67983 */ /* 0x000f280000100a00 */
[----:B------:R-:W4:Y:S04]  /*7cab0*/  LDL.64 R250, [R1+0x18] ;  /* 0x0000180001fa7983 */ /* 0x000f280000100a00 */
[----:B------:R-:W4:Y:S04]  /*7cac0*/  LDL.LU R44, [R1+0x1030] ;  /* 0x00103000012c7983 */ /* 0x000f280000300800 */
[----:B------:R-:W4:Y:S04]  /*7cad0*/  LDL.LU R45, [R1+0x1034] ;  /* 0x00103400012d7983 */ /* 0x000f280000300800 */
[----:B------:R-:W4:Y:S04]  /*7cae0*/  LDL.LU R46, [R1+0x1038] ;  /* 0x00103800012e7983 */ /* 0x000f280000300800 */
[----:B------:R-:W4:Y:S04]  /*7caf0*/  LDL.LU R47, [R1+0x103c] ;  /* 0x00103c00012f7983 */ /* 0x000f280000300800 */
[----:B------:R-:W4:Y:S01]  /*7cb00*/  LDL.64 R50, [R1+0x8] ;  /* 0x0000080001327983 */ /* 0x000f220000100a00 */
[----:B------:R-:W-:-:S03]  /*7cb10*/  IMAD.MOV.U32 R68, RZ, RZ, R23 ;  /* 0x000000ffff447224 */ /* 0x000fc600078e0017 */
[----:B------:R-:W4:Y:S01]  /*7cb20*/  LDL.LU R52, [R1+0x1020] ;  /* 0x0010200001347983 */ /* 0x000f220000300800 */
[----:B------:R-:W-:-:S03]  /*7cb30*/  MOV R69, R31 ;  /* 0x0000001f00457202 */ /* 0x000fc60000000f00 */
[----:B------:R-:W4:Y:S01]  /*7cb40*/  LDL.LU R53, [R1+0x1024] ;  /* 0x0010240001357983 */ /* 0x000f220000300800 */
[----:B--2---:R-:W-:Y:S01]  /*7cb50*/  IMAD.MOV.U32 R55, RZ, RZ, R26 ;  /* 0x000000ffff377224 */ /* 0x004fe200078e001a */
[----:B---3--:R-:W-:Y:S02]  /*7cb60*/  MOV R54, R27 ;  /* 0x0000001b00367202 */ /* 0x008fe40000000f00 */
[----:B------:R-:W2:Y:S04]  /*7cb70*/  LDL.LU R27, [R1+0x630c] ;  /* 0x00630c00011b7983 */ /* 0x000ea80000300800 */
[----:B------:R-:W3:Y:S04]  /*7cb80*/  LDL.LU R26, [R1+0x6308] ;  /* 0x00630800011a7983 */ /* 0x000ee80000300800 */
[----:B------:R-:W4:Y:S04]  /*7cb90*/  LDL.LU R23, [R1+0x6304] ;  /* 0x0063040001177983 */ /* 0x000f280000300800 */
[----:B------:R-:W4:Y:S01]  /*7cba0*/  LDL.LU R31, [R1+0x6300] ;  /* 0x00630000011f7983 */ /* 0x000f220000300800 */
[----:B------:R-:W-:-:S02]  /*7cbb0*/  IMAD.MOV.U32 R70, RZ, RZ, R18 ;  /* 0x000000ffff467224 */ /* 0x000fc400078e0012 */
[----:B------:R-:W-:Y:S01]  /*7cbc0*/  IMAD.MOV.U32 R71, RZ, RZ, R19 ;  /* 0x000000ffff477224 */ /* 0x000fe200078e0013 */
        /* <DEDUP_REMOVED lines=10> */
[----:B------:R2:W-:Y:S04]  /*7cc70*/  STL.64 [R1+0x6190], R38 ;  /* 0x0061902601007387 */ /* 0x0005e80000100a00 */
[----:B------:R4:W-:Y:S01]  /*7cc80*/  STL.64 [R1+0x6188], R36 ;  /* 0x0061882401007387 */ /* 0x0009e20000100a00 */
[----:B--2---:R-:W-:-:S02]  /*7cc90*/  IMAD.MOV.U32 R39, RZ, RZ, R27 ;  /* 0x000000ffff277224 */ /* 0x004fc400078e001b */
[----:B---3--:R-:W-:Y:S01]  /*7cca0*/  IMAD.MOV.U32 R38, RZ, RZ, R26 ;  /* 0x000000ffff267224 */ /* 0x008fe200078e001a */
[----:B----4-:R-:W-:Y:S01]  /*7ccb0*/  MOV R37, R23 ;  /* 0x0000001700257202 */ /* 0x010fe20000000f00 */
[----:B------:R-:W-:Y:S02]  /*7ccc0*/  IMAD.MOV.U32 R36, RZ, RZ, R31 ;  /* 0x000000ffff247224 */ /* 0x000fe400078e001f */
[----:B------:R-:W2:Y:S04]  /*7ccd0*/  LDL.LU R31, [R1+0x62d4] ;  /* 0x0062d400011f7983 */ /* 0x000ea80000300800 */
[----:B------:R-:W3:Y:S04]  /*7cce0*/  LDL.LU R23, [R1+0x62d0] ;  /* 0x0062d00001177983 */ /* 0x000ee80000300800 */
[----:B------:R-:W4:Y:S04]  /*7ccf0*/  LDL.LU R26, [R1+0x62cc] ;  /* 0x0062cc00011a7983 */ /* 0x000f280000300800 */
[----:B------:R-:W4:Y:S01]  /*7cd00*/  LDL.LU R27, [R1+0x62c8] ;  /* 0x0062c800011b7983 */ /* 0x000f220000300800 */
[C---:B------:R-:W-:Y:S08]  /*7cd10*/  HMMA.1688.F32.TF32 R36, R240.reuse, R234, R36 ;  /* 0x000000eaf024723c */ /* 0x040ff00000081024 */
[C---:B------:R-:W-:Y:S08]  /*7cd20*/  HMMA.1688.F32.TF32 R212, R240.reuse, R34, R212 ;  /* 0x00000022f0d4723c */ /* 0x040ff000000810d4 */
[C---:B------:R-:W-:Y:S11]  /*7cd30*/  HMMA.1688.F32.TF32 R236, R240.reuse, R246, R236 ;  /* 0x000000f6f0ec723c */ /* 0x040ff600000810ec */
[----:B------:R-:W-:Y:S04]  /*7cd40*/  STL.64 [R1+0x15c0], R212 ;  /* 0x0015c0d401007387 */ /* 0x000fe80000100a00 */
[----:B------:R1:W-:Y:S01]  /*7cd50*/  STL.64 [R1+0x15c8], R214 ;  /* 0x0015c8d601007387 */ /* 0x0003e20000100a00 */
[C---:B------:R-:W-:Y:S03]  /*7cd60*/  HMMA.1688.F32.TF32 R40, R240.reuse, R250, R40 ;  /* 0x000000faf028723c */ /* 0x040fe60000081028 */
[----:B-1----:R-:W4:Y:S04]  /*7cd70*/  LDL.LU.64 R214, [R1+0x62c0] ;  /* 0x0062c00001d67983 */ /* 0x002f280000300a00 */
[----:B------:R-:W4:Y:S01]  /*7cd80*/  LDL.LU.64 R212, [R1+0x62b8] ;  /* 0x0062b80001d47983 */ /* 0x000f220000300a00 */
[C---:B--2---:R-:W-:Y:S08]  /*7cd90*/  HMMA.1688.F32.TF32 R220, R240.reuse, R30, R220 ;  /* 0x0000001ef0dc723c */ /* 0x044ff000000810dc */
[C---:B---3--:R-:W-:Y:S08]  /*7cda0*/  HMMA.1688.F32.TF32 R228, R240.reuse, R22, R228 ;  /* 0x00000016f0e4723c */ /* 0x048ff000000810e4 */
[----:B----4-:R-:W-:Y:S03]  /*7cdb0*/  HMMA.1688.F32.TF32 R224, R240, R26, R224 ;  /* 0x0000001af0e0723c */ /* 0x010fe600000810e0 */
[----:B------:R-:W-:Y:S04]  /*7cdc0*/  STL.64 [R1+0x15b0], R220 ;  /* 0x0015b0dc01007387 */ /* 0x000fe80000100a00 */
[----:B------:R1:W-:Y:S04]  /*7cdd0*/  STL.64 [R1+0x15b8], R222 ;  /* 0x0015b8de01007387 */ /* 0x0003e80000100a00 */
[----:B-1----:R-:W2:Y:S04]  /*7cde0*/  LDL.LU.64 R222, [R1+0x62b0] ;  /* 0x0062b00001de7983 */ /* 0x002ea80000300a00 */
[----:B------:R-:W3:Y:S04]  /*7cdf0*/  LDL.LU.64 R220, [R1+0x62a8] ;  /* 0x0062a80001dc7983 */ /* 0x000ee80000300a00 */
[----:B------:R-:W-:Y:S04]  /*7ce00*/  STL.64 [R1+0x15a0], R224 ;  /* 0x0015a0e001007387 */ /* 0x000fe80000100a00 */
[----:B------:R1:W-:Y:S04]  /*7ce10*/  STL.64 [R1+0x15a8], R226 ;  /* 0x0015a8e201007387 */ /* 0x0003e80000100a00 */
[----:B-1----:R-:W4:Y:S04]  /*7ce20*/  LDL.LU.64 R226, [R1+0x62a0] ;  /* 0x0062a00001e27983 */ /* 0x002f280000300a00 */
[----:B------:R-:W2:Y:S04]  /*7ce30*/  LDL.LU.64 R224, [R1+0x6298] ;  /* 0x0062980001e07983 */ /* 0x000ea80000300a00 */
[----:B------:R-:W-:Y:S04]  /*7ce40*/  STL.64 [R1+0x1590], R228 ;  /* 0x001590e401007387 */ /* 0x000fe80000100a00 */
[----:B------:R1:W-:Y:S04]  /*7ce50*/  STL.64 [R1+0x1598], R230 ;  /* 0x001598e601007387 */ /* 0x0003e80000100a00 */
[----:B-1----:R-:W2:Y:S04]  /*7ce60*/  LDL.LU.64 R230, [R1+0x6290] ;  /* 0x0062900001e67983 */ /* 0x002ea80000300a00 */
[----:B------:R-:W2:Y:S04]  /*7ce70*/  LDL.LU.64 R228, [R1+0x6288] ;  /* 0x0062880001e47983 */ /* 0x000ea80000300a00 */
[----:B------:R1:W-:Y:S04]  /*7ce80*/  STL.64 [R1+0x1580], R36 ;  /* 0x0015802401007387 */ /* 0x0003e80000100a00 */
[----:B------:R1:W-:Y:S02]  /*7ce90*/  STL.64 [R1+0x1588], R38 ;  /* 0x0015882601007387 */ /* 0x0003e40000100a00 */
[----:B-1----:R-:W-:Y:S01]  /*7cea0*/  MOV R37, R234 ;  /* 0x000000ea00257202 */ /* 0x002fe20000000f00 */
[----:B------:R-:W-:-:S02]  /*7ceb0*/  IMAD.MOV.U32 R36, RZ, RZ, R235 ;  /* 0x000000ffff247224 */ /* 0x000fc400078e00eb */
[----:B------:R-:W2:Y:S04]  /*7cec0*/  LDL.LU.64 R234, [R1+0x6280] ;  /* 0x0062800001ea7983 */ /* 0x000ea80000300a00 */
[----:B------:R-:W2:Y:S01]  /*7ced0*/  LDL.LU.64 R232, [R1+0x6278] ;  /* 0x0062780001e87983 */ /* 0x000ea20000300a00 */
[----:B------:R-:W-:-:S03]  /*7cee0*/  IMAD.MOV.U32 R39, RZ, RZ, R246 ;  /* 0x000000ffff277224 */ /* 0x000fc600078e00f6 */
[----:B------:R-:W-:Y:S01]  /*7cef0*/  STL.64 [R1+0x1570], R236 ;  /* 0x001570ec01007387 */ /* 0x000fe20000100a00 */
[----:B------:R-:W-:-:S03]  /*7cf00*/  MOV R38, R247 ;  /* 0x000000f700267202 */ /* 0x000fc60000000f00 */
[----:B------:R1:W-:Y:S04]  /*7cf10*/  STL.64 [R1+0x1578], R238 ;  /* 0x001578ee01007387 */ /* 0x0003e80000100a00 */
[----:B-1----:R-:W2:Y:S04]  /*7cf20*/  LDL.LU.64 R238, [R1+0x6270] ;  /* 0x0062700001ee7983 */ /* 0x002ea80000300a00 */
[----:B------:R-:W2:Y:S04]  /*7cf30*/  LDL.LU.64 R236, [R1+0x6268] ;  /* 0x0062680001ec7983 */ /* 0x000ea80000300a00 */
[----:B------:R-:W2:Y:S04]  /*7cf40*/  LDL.LU.64 R246, [R1+0x6260] ;  /* 0x0062600001f67983 */ /* 0x000ea80000300a00 */
[----:B------:R1:W-:Y:S04]  /*7cf50*/  STL.64 [R1+0x1560], R40 ;  /* 0x0015602801007387 */ /* 0x0003e80000100a00 */
[----:B------:R1:W-:Y:S02]  /*7cf60*/  STL.64 [R1+0x1568], R42 ;  /* 0x0015682a01007387 */ /* 0x0003e40000100a00 */
[----:B-1----:R-:W-:-:S02]  /*7cf70*/  IMAD.MOV.U32 R41, RZ, RZ, R250 ;  /* 0x000000ffff297224 */ /* 0x002fc400078e00fa */
[----:B------:R-:W-:Y:S02]  /*7cf80*/  IMAD.MOV.U32 R40, RZ, RZ, R251 ;  /* 0x000000ffff287224 */ /* 0x000fe400078e00fb */
[----:B------:R-:W3:Y:S01]  /*7cf90*/  LDL.LU.64 R250, [R1+0x6258] ;  /* 0x0062580001fa7983 */ /* 0x000ee20000300a00 */
[----:B------:R-:W-:Y:S01]  /*7cfa0*/  HMMA.1688.F32.TF32 R44, R240, R50, R44 ;  /* 0x00000032f02c723c */ /* 0x000fe2000008102c */
[----:B------:R-:W-:Y:S01]  /*7cfb0*/  MOV R43, R50 ;  /* 0x00000032002b7202 */ /* 0x000fe20000000f00 */
[----:B------:R-:W-:-:S15]  /*7cfc0*/  IMAD.MOV.U32 R42, RZ, RZ, R51 ;  /* 0x000000ffff2a7224 */ /* 0x000fde00078e0033 */
[----:B------:R-:W-:Y:S02]  /*7cfd0*/  NOP ;  /* 0x0000000000007918 */ /* 0x000fe40000000000 */
[----:B------:R-:W-:Y:S04]  /*7cfe0*/  STL.64 [R1+0x1550], R44 ;  /* 0x0015502c01007387 */ /* 0x000fe80000100a00 */
[----:B------:R1:W-:Y:S02]  /*7cff0*/  STL.64 [R1+0x1558], R46 ;  /* 0x0015582e01007387 */ /* 0x0003e40000100a00 */
[C---:B-1----:R-:W-:Y:S08]  /*7d000*/  HMMA.1688.F32.TF32 R44, R240.reuse, R10, R60 ;  /* 0x0000000af02c723c */ /* 0x042ff0000008103c */
[C---:B--2---:R-:W-:Y:S08]  /*7d010*/  HMMA.1688.F32.TF32 R48, R240.reuse, R246, R56 ;  /* 0x000000f6f030723c */ /* 0x044ff00000081038 */
[----:B---3--:R-:W-:-:S15]  /*7d020*/  HMMA.1688.F32.TF32 R52, R240, R250, R52 ;  /* 0x000000faf034723c */ /* 0x008fde0000081034 */
[----:B------:R-:W-:-:S04]  /*7d030*/  NOP ;  /* 0x0000000000007918 */ /* 0x000fc80000000000 */
[----:B------:R-:W-:Y:S04]  /*7d040*/  STL.64 [R1+0x1540], R52 ;  /* 0x0015403401007387 */ /* 0x000fe80000100a00 */
[----:B------:R1:W-:Y:S04]  /*7d050*/  STL.64 [R1+0x1548], R54 ;  /* 0x0015483601007387 */ /* 0x0003e80000100a00 */
[----:B------:R-:W-:Y:S04]  /*7d060*/  STL.64 [R1+0x1530], R48 ;  /* 0x0015303001007387 */ /* 0x000fe80000100a00 */
[----:B------:R2:W-:Y:S01]  /*7d070*/  STL.64 [R1+0x1538], R50 ;  /* 0x0015383201007387 */ /* 0x0005e20000100a00 */
[C---:B-1----:R-:W-:Y:S03]  /*7d080*/  HMMA.1688.F32.TF32 R52, R240.reuse, R14, R64 ;  /* 0x0000000ef034723c */ /* 0x042fe60000081040 */
[----:B------:R-:W-:Y:S04]  /*7d090*/  STL.64 [R1+0x1520], R44 ;  /* 0x0015202c01007387 */ /* 0x000fe80000100a00 */
[----:B------:R1:W-:Y:S01]  /*7d0a0*/  STL.64 [R1+0x1528], R46 ;  /* 0x0015282e01007387 */ /* 0x0003e20000100a00 */
[----:B--2---:R-:W-:Y:S08]  /*7d0b0*/  HMMA.1688.F32.TF32 R48, R240, R18, R68 ;  /* 0x00000012f030723c */ /* 0x004ff00000081044 */
        /* <DEDUP_REMOVED lines=20> */
[----:B----4-:R-:W-:-:S15]  /*7d200*/  HMMA.1688.F32.TF32 R44, R4, R226, R216 ;  /* 0x000000e2042c723c */ /* 0x010fde00000810d8 */
        /* <DEDUP_REMOVED lines=52> */
[----:B---3--:R-:W4:Y:S04]  /*7d550*/  LDL.LU R46, [R1+0xe18] ;  /* 0x000e1800012e7983 */ /* 0x008f280000300800 */
        /* <DEDUP_REMOVED lines=23> */
[----:B-1----:R-:W3:Y:S04]  /*7d6d0*/  LDL.LU R220, [R1+0xf20] ;  /* 0x000f200001dc7983 */ /* 0x002ee80000300800 */
[----:B------:R-:W3:Y:S04]  /*7d6e0*/  LDL.LU R221, [R1+0xf24] ;  /* 0x000f240001dd7983 */ /* 0x000ee80000300800 */
[----:B------:R-:W3:Y:S04]  /*7d6f0*/  LDL.LU R222, [R1+0xf28] ;  /* 0x000f280001de7983 */ /* 0x000ee80000300800 */
[----:B------:R-:W3:Y:S01]  /*7d700*/  LDL.LU R223, [R1+0xf2c] ;  /* 0x000f2c0001df7983 */ /* 0x000ee20000300800 */
[C---:B----4-:R-:W-:Y:S03]  /*7d710*/  HMMA.1688.F32.TF32 R44, R4.reuse, R194, R44 ;  /* 0x000000c2042c723c */ /* 0x050fe6000008102c */
[----:B--2---:R-:W-:Y:S04]  /*7d720*/  STL.64 [R1+0x6130], R218 ;  /* 0x006130da01007387 */ /* 0x004fe80000100a00 */
[----:B---3--:R1:W-:Y:S01]  /*7d730*/  STL.64 [R1+0x6128], R216 ;  /* 0x006128d801007387 */ /* 0x0083e20000100a00 */
[C---:B------:R-:W-:Y:S08]  /*7d740*/  HMMA.1688.F32.TF32 R220, R4.reuse, R218, R220 ;  /* 0x000000da04dc723c */ /* 0x040ff000000810dc */
        /* <DEDUP_REMOVED lines=29> */
[----:B------:R1:W-:Y:S01]  /*7d920*/  STL.64 [R1+0x11c8], R46 ;  /* 0x0011c82e01007387 */ /* 0x0003e20000100a00 */
[C---:B------:R-:W-:Y:S08]  /*7d930*/  HMMA.1688.F32.TF32 R48, R4.reuse, R186, R52 ;  /* 0x000000ba0430723c */ /* 0x040ff00000081034 */
[C---:B-1----:R-:W-:Y:S03]  /*7d940*/  HMMA.1688.F32.TF32 R44, R4.reuse, R182, R56 ;  /* 0x000000b6042c723c */ /* 0x042fe60000081038 */
[----:B------:R-:W-:Y:S04]  /*7d950*/  STL.64 [R1+0x11b0], R196 ;  /* 0x0011b0c401007387 */ /* 0x000fe80000100a00 */
[----:B------:R-:W-:Y:S01]  /*7d960*/  STL.64 [R1+0x11b8], R198 ;  /* 0x0011b8c601007387 */ /* 0x000fe20000100a00 */
[C---:B------:R-:W-:Y:S03]  /*7d970*/  HMMA.1688.F32.TF32 R52, R4.reuse, R178, R60 ;  /* 0x000000b20434723c */ /* 0x040fe6000008103c */
[----:B------:R-:W-:Y:S04]  /*7d980*/  STL.64 [R1+0x11a0], R48 ;  /* 0x0011a03001007387 */ /* 0x000fe80000100a00 */
[----:B------:R1:W-:Y:S04]  /*7d990*/  STL.64 [R1+0x11a8], R50 ;  /* 0x0011a83201007387 */ /* 0x0003e80000100a00 */
        /* <DEDUP_REMOVED lines=39> */
[----:B----4-:R-:W2:Y:S04]  /*7dc10*/  LDL.LU R48, [R1+0xb30] ;  /* 0x000b300001307983 */ /* 0x010ea80000300800 */
        /* <DEDUP_REMOVED lines=50> */
[C---:B---3--:R-:W-:Y:S08]  /*7df40*/  HMMA.1688.F32.TF32 R204, R4.reuse, R154, R216 ;  /* 0x0000009a04cc723c */ /* 0x048ff000000810d8 */
[C---:B------:R-:W-:Y:S11]  /*7df50*/  HMMA.1688.F32.TF32 R196, R4.reuse, R146, R224 ;  /* 0x0000009204c4723c */ /* 0x040ff600000810e0 */
[----:B------:R-:W-:Y:S04]  /*7df60*/  STL.64 [R1+0x1120], R204 ;  /* 0x001120cc01007387 */ /* 0x000fe80000100a00 */
[----:B------:R-:W-:Y:S04]  /*7df70*/  STL.64 [R1+0x1128], R206 ;  /* 0x001128ce01007387 */ /* 0x000fe80000100a00 */
[----:B------:R-:W-:Y:S04]  /*7df80*/  STL.64 [R1+0x60d0], R146 ;  /* 0x0060d09201007387 */ /* 0x000fe80000100a00 */
[----:B------:R-:W-:Y:S04]  /*7df90*/  STL.64 [R1+0x1110], R200 ;  /* 0x001110c801007387 */ /* 0x000fe80000100a00 */
[----:B------:R-:W-:Y:S04]  /*7dfa0*/  STL.64 [R1+0x1118], R202 ;  /* 0x001118ca01007387 */ /* 0x000fe80000100a00 */
[----:B------:R4:W-:Y:S02]  /*7dfb0*/  STL.64 [R1+0x60c8], R144 ;  /* 0x0060c89001007387 */ /* 0x0009e40000100a00 */
[C---:B----4-:R-:W-:Y:S02]  /*7dfc0*/  HMMA.1688.F32.TF32 R144, R4.reuse, R142, R228 ;  /* 0x0000008e0490723c */ /* 0x050fe400000810e4 */
        /* <DEDUP_REMOVED lines=19> */
[----:B------:R-:W-:Y:S01]  /*7e100*/  HMMA.1688.F32.TF32 R52, R4, R118, R52 ;  /* 0x000000760434723c */ /* 0x000fe20000081034 */
[----:B------:R-:W-:Y:S01]  /*7e110*/  MOV R199, R36 ;  /* 0x0000002400c77202 */ /* 0x000fe20000000f00 */
[----:B------:R-:W-:Y:S01]  /*7e120*/  IMAD.MOV.U32 R198, RZ, RZ, R37 ;  /* 0x000000ffffc67224 */ /* 0x000fe200078e0025 */
[----:B------:R-:W-:Y:S01]  /*7e130*/  MOV R206, R39 ;  /* 0x0000002700ce7202 */ /* 0x000fe20000000f00 */
[----:B------:R-:W-:-:S02]  /*7e140*/  IMAD.MOV.U32 R207, RZ, RZ, R38 ;  /* 0x000000ffffcf7224 */ /* 0x000fc400078e0026 */
[----:B------:R-:W-:Y:S01]  /*7e150*/  IMAD.MOV.U32 R215, RZ, RZ, R40 ;  /* 0x000000ffffd77224 */ /* 0x000fe200078e0028 */
[----:B------:R-:W-:Y:S01]  /*7e160*/  MOV R223, R42 ;  /* 0x0000002a00df7202 */ /* 0x000fe20000000f00 */
[----:B------:R-:W-:Y:S01]  /*7e170*/  IMAD.MOV.U32 R214, RZ, RZ, R41 ;  /* 0x000000ffffd67224 */ /* 0x000fe200078e0029 */
[----:B------:R-:W-:Y:S01]  /*7e180*/  LDS R240, [R248+UR10+0x41880] ;  /* 0x0418800af8f07984 */ /* 0x000fe20008000800 */
[C---:B-1----:R-:W-:Y:S01]  /*7e190*/  HMMA.1688.F32.TF32 R128, R4.reuse, R126, R44 ;  /* 0x0000007e0480723c */ /* 0x042fe2000008102c */
[----:B------:R-:W-:Y:S02]  /*7e1a0*/  IMAD.MOV.U32 R222, RZ, RZ, R43 ;  /* 0x000000ffffde7224 */ /* 0x000fe400078e002b */
[----:B------:R-:W-:Y:S04]  /*7e1b0*/  LDS R242, [R248+UR10+0x41c80] ;  /* 0x041c800af8f27984 */ /* 0x000fe80008000800 */
[----:B------:R-:W-:Y:S01]  /*7e1c0*/  LDS R241, [R249+UR10+0x41880] ;  /* 0x0418800af9f17984 */ /* 0x000fe20008000800 */
[C---:B------:R-:W-:Y:S03]  /*7e1d0*/  HMMA.1688.F32.TF32 R44, R4.reuse, R122, R48 ;  /* 0x0000007a042c723c */ /* 0x040fe60000081030 */
[----:B------:R-:W-:Y:S04]  /*7e1e0*/  STL.64 [R1+0x10c0], R132 ;  /* 0x0010c08401007387 */ /* 0x000fe80000100a00 */
[----:B------:R-:W-:Y:S01]  /*7e1f0*/  STL.64 [R1+0x10c8], R134 ;  /* 0x0010c88601007387 */ /* 0x000fe20000100a00 */
[C---:B------:R-:W-:Y:S03]  /*7e200*/  HMMA.1688.F32.TF32 R48, R4.reuse, R114, R56 ;  /* 0x000000720430723c */ /* 0x040fe60000081038 */
[----:B------:R-:W-:Y:S04]  /*7e210*/  STL.64 [R1+0x10b0], R128 ;  /* 0x0010b08001007387 */ /* 0x000fe80000100a00 */
[----:B------:R-:W-:Y:S04]  /*7e220*/  STL.64 [R1+0x10b8], R130 ;  /* 0x0010b88201007387 */ /* 0x000fe80000100a00 */
[----:B------:R-:W-:Y:S04]  /*7e230*/  STL.64 [R1+0xb30], R44 ;  /* 0x000b302c01007387 */ /* 0x000fe80000100a00 */
[----:B------:R1:W-:Y:S04]  /*7e240*/  STL.64 [R1+0xb38], R46 ;  /* 0x000b382e01007387 */ /* 0x0003e80000100a00 */
[----:B------:R-:W2:Y:S01]  /*7e250*/  LDS R243, [R249+UR10+0x41c80] ;  /* 0x041c800af9f37984 */ /* 0x000ea20008000800 */
[C---:B-1----:R-:W-:Y:S03]  /*7e260*/  HMMA.1688.F32.TF32 R44, R4.reuse, R110, R60 ;  /* 0x0000006e042c723c */ /* 0x042fe6000008103c */
[----:B------:R-:W-:Y:S04]  /*7e270*/  STL.64 [R1+0xb20], R52 ;  /* 0x000b203401007387 */ /* 0x000fe80000100a00 */
[----:B------:R-:W-:Y:S04]  /*7e280*/  STL.64 [R1+0xb28], R54 ;  /* 0x000b283601007387 */ /* 0x000fe80000100a00 */
[----:B------:R-:W-:Y:S04]  /*7e290*/  STL.64 [R1+0xb10], R48 ;  /* 0x000b103001007387 */ /* 0x000fe80000100a00 */
[----:B------:R1:W-:Y:S04]  /*7e2a0*/  STL.64 [R1+0xb18], R50 ;  /* 0x000b183201007387 */ /* 0x0003e80000100a00 */
[----:B------:R-:W-:Y:S04]  /*7e2b0*/  STL.64 [R1+0xb00], R44 ;  /* 0x000b002c01007387 */ /* 0x000fe80000100a00 */
[----:B------:R3:W-:Y:S01]  /*7e2c0*/  STL.64 [R1+0xb08], R46 ;  /* 0x000b082e01007387 */ /* 0x0007e20000100a00 */
[C---:B-1----:R-:W-:Y:S08]  /*7e2d0*/  HMMA.1688.F32.TF32 R48, R4.reuse, R106, R64 ;  /* 0x0000006a0430723c */ /* 0x042ff00000081040 */
[C---:B---3--:R-:W-:Y:S08]  /*7e2e0*/  HMMA.1688.F32.TF32 R44, R4.reuse, R102, R68 ;  /* 0x00000066042c723c */ /* 0x048ff00000081044 */
[C---:B------:R-:W-:Y:S03]  /*7e2f0*/  HMMA.1688.F32.TF32 R52, R4.reuse, R98, R72 ;  /* 0x000000620434723c */ /* 0x040fe60000081048 */
[----:B------:R-:W-:Y:S04]  /*7e300*/  STL.64 [R1+0x1500], R48 ;  /* 0x0015003001007387 */ /* 0x000fe80000100a00 */
[----:B------:R1:W-:Y:S04]  /*7e310*/  STL.64 [R1+0x1508], R50 ;  /* 0x0015083201007387 */ /* 0x0003e80000100a00 */
[----:B------:R-:W-:Y:S04]  /*7e320*/  STL.64 [R1+0x14f0], R44 ;  /* 0x0014f02c01007387 */ /* 0x000fe80000100a00 */
[----:B------:R3:W-:Y:S01]  /*7e330*/  STL.64 [R1+0x14f8], R46 ;  /* 0x0014f82e01007387 */ /* 0x0007e20000100a00 */
[C---:B-1----:R-:W-:Y:S08]  /*7e340*/  HMMA.1688.F32.TF32 R48, R4.reuse, R94, R76 ;  /* 0x0000005e0430723c */ /* 0x042ff0000008104c */
[C---:B---3--:R-:W-:Y:S01]  /*7e350*/  HMMA.1688.F32.TF32 R44, R4.reuse, R90, R80 ;  /* 0x0000005a042c723c */ /* 0x048fe20000081050 */
[----:B------:R-:W-:Y:S04]  /*7e360*/  STL.64 [R1+0x14e0], R52 ;  /* 0x0014e03401007387 */ /* 0x000fe80000100a00 */
[----:B------:R-:W-:Y:S04]  /*7e370*/  STL.64 [R1+0x14e8], R54 ;  /* 0x0014e83601007387 */ /* 0x000fe80000100a00 */
        /* <DEDUP_REMOVED lines=147> */
[----:B------:R-:W3:Y:S01]  /*7ecb0*/  LDL.LU.64 R56, [R1+0x61d8] ;  /* 0x0061d80001387983 */ /* 0x000ee20000300a00 */
[----:B----4-:R-:W-:-:S15]  /*7ecc0*/  HMMA.1688.F32.TF32 R52, R4, R58, R52 ;  /* 0x0000003a0434723c */ /* 0x010fde0000081034 */
[----:B------:R-:W-:-:S04]  /*7ecd0*/  NOP ;  /* 0x0000000000007918 */ /* 0x000fc80000000000 */
[----:B------:R-:W-:Y:S04]  /*7ece0*/  STL.64 [R1+0x1440], R52 ;  /* 0x0014403401007387 */ /* 0x000fe80000100a00 */
[----:B------:R1:W-:Y:S04]  /*7ecf0*/  STL.64 [R1+0x1448], R54 ;  /* 0x0014483601007387 */ /* 0x0003e80000100a00 */
[----:B-1----:R-:W4:Y:S04]  /*7ed00*/  LDL.LU.64 R54, [R1+0x61d0] ;  /* 0x0061d00001367983 */ /* 0x002f280000300a00 */
[----:B------:R-:W2:Y:S01]  /*7ed10*/  LDL.LU.64 R52, [R1+0x61c8] ;  /* 0x0061c80001347983 */ /* 0x000ea20000300a00 */
        /* <DEDUP_REMOVED lines=22> */
[----:B-1----:R-:W2:Y:S04]  /*7ee80*/  LDL.LU.64 R38, [R1+0x6190] ;  /* 0x0061900001267983 */ /* 0x002ea80000300a00 */
[----:B------:R-:W4:Y:S01]  /*7ee90*/  LDL.LU.64 R36, [R1+0x6188] ;  /* 0x0061880001247983 */ /* 0x000f220000300a00 */
        /* <DEDUP_REMOVED lines=36> */
[----:B------:R-:W-:Y:S04]  /*7f0e0*/  STL.64 [R1+0xac8], R130 ;  /* 0x000ac88201007387 */ /* 0x000fe80000100a00 */
[----:B------:R-:W-:Y:S04]  /*7f0f0*/  STL.64 [R1+0x6058], R10 ;  /* 0x0060580a01007387 */ /* 0x000fe80000100a00 */
[----:B------:R1:W-:Y:S02]  /*7f100*/  STL.64 [R1+0x6050], R8 ;  /* 0x0060500801007387 */ /* 0x0003e40000100a00 */
[C---:B-1----:R-:W-:Y:S02]  /*7f110*/  HMMA.1688.F32.TF32 R8, R4.reuse, R14, R236 ;  /* 0x0000000e0408723c */ /* 0x042fe400000810ec */
[----:B------:R1:W-:Y:S04]  /*7f120*/  STL.64 [R1+0xab0], R84 ;  /* 0x000ab05401007387 */ /* 0x0003e80000100a00 */
[----:B------:R2:W-:Y:S04]  /*7f130*/  STL.64 [R1+0xab8], R86 ;  /* 0x000ab85601007387 */ /* 0x0005e80000100a00 */
[----:B------:R-:W3:Y:S09]  /*7f140*/  LDL.LU R144, [R1+0x480] ;  /* 0x0004800001907983 */ /* 0x000ef20000300800 */
        /* <DEDUP_REMOVED lines=87> */
[----:B--2---:R-:W-:Y:S03]  /*7f6c0*/  HMMA.1688.F32.TF32 R4, R4, R18, R236 ;  /* 0x000000120404723c */ /* 0x004fe600000810ec */
[----:B------:R-:W3:Y:S04]  /*7f6d0*/  LDL.LU.64 R238, [R1+0x6180] ;  /* 0x0061800001ee7983 */ /* 0x000ee80000300a00 */
[----:B------:R-:W2:-:S12]  /*7f6e0*/  LDL.LU.64 R236, [R1+0x6178] ;  /* 0x0061780001ec7983 */ /* 0x000e980000300a00 */
[----:B------:R1:W-:Y:S04]  /*7f6f0*/  STL.64 [R1+0x5e0], R4 ;  /* 0x0005e00401007387 */ /* 0x0003e80000100a00 */
[----:B------:R4:W-:Y:S04]  /*7f700*/  STL.64 [R1+0x5e8], R6 ;  /* 0x0005e80601007387 */ /* 0x0009e80000100a00 */
[----:B-1----:R-:W2:Y:S04]  /*7f710*/  LDL.LU R4, [R1+0x520] ;  /* 0x0005200001047983 */ /* 0x002ea80000300800 */
[----:B------:R-:W2:Y:S04]  /*7f720*/  LDL.LU R5, [R1+0x524] ;  /* 0x0005240001057983 */ /* 0x000ea80000300800 */
[----:B----4-:R-:W2:Y:S04]  /*7f730*/  LDL.LU R6, [R1+0x528] ;  /* 0x0005280001067983 */ /* 0x010ea80000300800 */
[----:B------:R-:W2:Y:S01]  /*7f740*/  LDL.LU R7, [R1+0x52c] ;  /* 0x00052c0001077983 */ /* 0x000ea20000300800 */
[----:B---3--:R-:W-:-:S15]  /*7f750*/  HMMA.1688.F32.TF32 R232, R240, R238, R232 ;  /* 0x000000eef0e8723c */ /* 0x008fde00000810e8 */
[----:B------:R-:W-:-:S04]  /*7f760*/  NOP ;  /* 0x0000000000007918 */ /* 0x000fc80000000000 */
[----:B------:R-:W-:Y:S04]  /*7f770*/  STL.64 [R1+0x5d0], R232 ;  /* 0x0005d0e801007387 */ /* 0x000fe80000100a00 */
[----:B------:R1:W-:Y:S04]  /*7f780*/  STL.64 [R1+0x5d8], R234 ;  /* 0x0005d8ea01007387 */ /* 0x0003e80000100a00 */
[----:B-1----:R-:W3:Y:S04]  /*7f790*/  LDL.LU.64 R234, [R1+0x6170] ;  /* 0x0061700001ea7983 */ /* 0x002ee80000300a00 */
[----:B------:R-:W4:Y:S01]  /*7f7a0*/  LDL.LU.64 R232, [R1+0x6168] ;  /* 0x0061680001e87983 */ /* 0x000f220000300a00 */
        /* <DEDUP_REMOVED lines=58> */
[----:B-1----:R-:W2:Y:S04]  /*7fb50*/  LDL.LU.64 R198, [R1+0x60e0] ;  /* 0x0060e00001c67983 */ /* 0x002ea80000300a00 */
[----:B------:R-:W3:Y:S01]  /*7fb60*/  LDL.LU.64 R196, [R1+0x60d8] ;  /* 0x0060d80001c47983 */ /* 0x000ee20000300a00 */
[C---:B------:R-:W-:Y:S08]  /*7fb70*/  HMMA.1688.F32.TF32 R4, R240.reuse, R194, R4 ;  /* 0x000000c2f004723c */ /* 0x040ff00000081004 */
[----:B--2---:R-:W-:Y:S01]  /*7fb80*/  HMMA.1688.F32.TF32 R204, R240, R198, R204 ;  /* 0x000000c6f0cc723c */ /* 0x004fe200000810cc */
[----:B------:R-:W-:Y:S04]  /*7fb90*/  STL.64 [R1+0x6018], R198 ;  /* 0x006018c601007387 */ /* 0x000fe80000100a00 */
[----:B---3--:R-:W-:-:S14]  /*7fba0*/  STL.64 [R1+0x6010], R196 ;  /* 0x006010c401007387 */ /* 0x008fdc0000100a00 */
        /* <DEDUP_REMOVED lines=12> */
[C---:B-1----:R-:W-:Y:S08]  /*7fc70*/  HMMA.1688.F32.TF32 R4, R240.reuse, R186, R8 ;  /* 0x000000baf004723c */ /* 0x042ff00000081008 */
[C---:B------:R-:W-:Y:S11]  /*7fc80*/  HMMA.1688.F32.TF32 R8, R240.reuse, R178, R248 ;  /* 0x000000b2f008723c */ /* 0x040ff600000810f8 */
[----:B------:R-:W-:Y:S04]  /*7fc90*/  STL.64 [R1+0x500], R4 ;  /* 0x0005000401007387 */ /* 0x000fe80000100a00 */
[----:B------:R1:W-:Y:S04]  /*7fca0*/  STL.64 [R1+0x508], R6 ;  /* 0x0005080601007387 */ /* 0x0003e80000100a00 */
[----:B------:R-:W-:Y:S04]  /*7fcb0*/  STL.64 [R1+0x4f0], R12 ;  /* 0x0004f00c01007387 */ /* 0x000fe80000100a00 */
[----:B------:R2:W-:Y:S04]  /*7fcc0*/  STL.64 [R1+0x4f8], R14 ;  /* 0x0004f80e01007387 */ /* 0x0005e80000100a00 */
[----:B------:R-:W-:Y:S04]  /*7fcd0*/  STL.64 [R1+0x4e0], R8 ;  /* 0x0004e00801007387 */ /* 0x000fe80000100a00 */
[----:B------:R3:W-:Y:S01]  /*7fce0*/  STL.64 [R1+0x4e8], R10 ;  /* 0x0004e80a01007387 */ /* 0x0007e20000100a00 */
[C---:B-1----:R-:W-:Y:S08]  /*7fcf0*/  HMMA.1688.F32.TF32 R4, R240.reuse, R174, R84 ;  /* 0x000000aef004723c */ /* 0x042ff00000081054 */
[C---:B--2---:R-:W-:Y:S08]  /*7fd00*/  HMMA.1688.F32.TF32 R12, R240.reuse, R170, R128 ;  /* 0x000000aaf00c723c */ /* 0x044ff00000081080 */
[C---:B---3--:R-:W-:Y:S03]  /*7fd10*/  HMMA.1688.F32.TF32 R8, R240.reuse, R166, R132 ;  /* 0x000000a6f008723c */ /* 0x048fe60000081084 */
        /* <DEDUP_REMOVED lines=9> */
[----:B------:R1:W-:Y:S04]  /*7fdb0*/  STL.64 [R1+0x4a0], R4 ;  /* 0x0004a00401007387 */ /* 0x0003e80000100a00 */
[----:B------:R2:W-:Y:S04]  /*7fdc0*/  STL.64 [R1+0x4a8], R6 ;  /* 0x0004a80601007387 */ /* 0x0005e80000100a00 */
[----:B-1----:R-:W3:Y:S04]  /*7fdd0*/  LDL.LU R4, [R1+0x3e0] ;  /* 0x0003e00001047983 */ /* 0x002ee80000300800 */
[----:B------:R1:W-:Y:S04]  /*7fde0*/  STL.64 [R1+0x490], R12 ;  /* 0x0004900c01007387 */ /* 0x0003e80000100a00 */
[----:B------:R1:W-:Y:S04]  /*7fdf0*/  STL.64 [R1+0x498], R14 ;  /* 0x0004980e01007387 */ /* 0x0003e80000100a00 */
        /* <DEDUP_REMOVED lines=92> */
[C---:B------:R-:W-:Y:S08]  /*803c0*/  HMMA.1688.F32.TF32 R4, R240.reuse, R114, R4 ;  /* 0x00000072f004723c */ /* 0x040ff00000081004 */
[C---:B------:R-:W-:Y:S08]  /*803d0*/  HMMA.1688.F32.TF32 R8, R240.reuse, R106, R8 ;  /* 0x0000006af008723c */ /* 0x040ff00000081008 */
[----:B---3--:R-:W-:-:S15]  /*803e0*/  HMMA.1688.F32.TF32 R188, R240, R130, R188 ;  /* 0x00000082f0bc723c */ /* 0x008fde00000810bc */
[----:B------:R-:W-:-:S04]  /*803f0*/  NOP ;  /* 0x0000000000007918 */ /* 0x000fc80000000000 */
[----:B------:R-:W-:Y:S04]  /*80400*/  STL.64 [R1+0x420], R188 ;  /* 0x000420bc01007387 */ /* 0x000fe80000100a00 */
[----:B------:R1:W-:Y:S04]  /*80410*/  STL.64 [R1+0x428], R190 ;  /* 0x000428be01007387 */ /* 0x0003e80000100a00 */
[----:B------:R-:W-:Y:S04]  /*80420*/  STL.64 [R1+0x5ff8], R122 ;  /* 0x005ff87a01007387 */ /* 0x000fe80000100a00 */
[----:B------:R-:W-:Y:S04]  /*80430*/  STL.64 [R1+0x410], R192 ;  /* 0x000410c001007387 */ /* 0x000fe80000100a00 */
[----:B------:R-:W-:Y:S04]  /*80440*/  STL.64 [R1+0x418], R194 ;  /* 0x000418c201007387 */ /* 0x000fe80000100a00 */
[----:B------:R3:W-:Y:S01]  /*80450*/  STL.64 [R1+0x5ff0], R120 ;  /* 0x005ff07801007387 */ /* 0x0007e20000100a00 */
[C---:B-1----:R-:W-:Y:S08]  /*80460*/  HMMA.1688.F32.TF32 R188, R240.reuse, R122, R196 ;  /* 0x0000007af0bc723c */ /* 0x042ff000000810c4 */
[C---:B---3--:R-:W-:Y:S11]  /*80470*/  HMMA.1688.F32.TF32 R120, R240.reuse, R118, R204 ;  /* 0x00000076f078723c */ /* 0x048ff600000810cc */
        /* <DEDUP_REMOVED lines=12> */
[----:B------:R-:W-:Y:S04]  /*80540*/  STL.64 [R1+0x3d8], R6 ;  /* 0x0003d80601007387 */ /* 0x000fe80000100a00 */
[----:B------:R-:W-:Y:S04]  /*80550*/  STL.64 [R1+0x5fc8], R106 ;  /* 0x005fc86a01007387 */ /* 0x000fe80000100a00 */
[----:B------:R-:W-:Y:S04]  /*80560*/  STL.64 [R1+0x5fc0], R104 ;  /* 0x005fc06801007387 */ /* 0x000fe80000100a00 */
[----:B------:R-:W-:Y:S04]  /*80570*/  STL.64 [R1+0xa90], R8 ;  /* 0x000a900801007387 */ /* 0x000fe80000100a00 */
[----:B------:R1:W-:Y:S04]  /*80580*/  STL.64 [R1+0xa98], R10 ;  /* 0x000a980a01007387 */ /* 0x0003e80000100a00 */
[----:B----4-:R-:W-:Y:S04]  /*80590*/  LDS R4, [R200+UR10+0x41880] ;  /* 0x0418800ac8047984 */ /* 0x010fe80008000800 */
[----:B------:R-:W-:Y:S04]  /*805a0*/  LDS R6, [R200+UR10+0x41c80] ;  /* 0x041c800ac8067984 */ /* 0x000fe80008000800 */
[----:B------:R-:W-:Y:S04]  /*805b0*/  LDS R5, [R201+UR10+0x41880] ;  /* 0x0418800ac9057984 */ /* 0x000fe80008000800 */
[----:B------:R-:W3:Y:S01]  /*805c0*/  LDS R7, [R201+UR10+0x41c80] ;  /* 0x041c800ac9077984 */ /* 0x000ee20008000800 */
[----:B-1----:R-:W-:Y:S03]  /*805d0*/  HMMA.1688.F32.TF32 R8, R240, R102, R244 ;  /* 0x00000066f008723c */ /* 0x002fe600000810f4 */
[----:B------:R-:W-:Y:S04]  /*805e0*/  STL.64 [R1+0x5fb8], R102 ;  /* 0x005fb86601007387 */ /* 0x000fe80000100a00 */
[----:B------:R-:W-:-:S12]  /*805f0*/  STL.64 [R1+0x5fb0], R100 ;  /* 0x005fb06401007387 */ /* 0x000fd80000100a00 */
[----:B------:R-:W-:Y:S04]  /*80600*/  STL.64 [R1+0xa80], R8 ;  /* 0x000a800801007387 */ /* 0x000fe80000100a00 */
[----:B------:R1:W-:Y:S02]  /*80610*/  STL.64 [R1+0xa88], R10 ;  /* 0x000a880a01007387 */ /* 0x0003e40000100a00 */
[----:B-1----:R-:W-:Y:S02]  /*80620*/  HMMA.1688.F32.TF32 R8, R240, R98, R248 ;  /* 0x00000062f008723c */ /* 0x002fe400000810f8 */
[----:B------:R-:W-:Y:S04]  /*80630*/  STL.64 [R1+0x5fa8], R98 ;  /* 0x005fa86201007387 */ /* 0x000fe80000100a00 */
[----:B------:R-:W-:-:S13]  /*80640*/  STL.64 [R1+0x5fa0], R96 ;  /* 0x005fa06001007387 */ /* 0x000fda0000100a00 */
[----:B------:R-:W-:Y:S04]  /*80650*/  STL.64 [R1+0xa70], R8 ;  /* 0x000a700801007387 */ /* 0x000fe80000100a00 */
[----:B------:R1:W-:Y:S04]  /*80660*/  STL.64 [R1+0xa78], R10 ;  /* 0x000a780a01007387 */ /* 0x0003e80000100a00 */
[----:B------:R-:W4:Y:S01]  /*80670*/  LDL.LU R244, [R1+0x690] ;  /* 0x0006900001f47983 */ /* 0x000f220000300800 */
[----:B-1----:R-:W-:-:S15]  /*80680*/  HMMA.1688.F32.TF32 R8, R240, R94, R84 ;  /* 0x0000005ef008723c */ /* 0x002fde0000081054 */
[----:B------:R-:W-:-:S04]  /*80690*/  NOP ;  /* 0x0000000000007918 */ /* 0x000fc80000000000 */
[----:B------:R1:W-:Y:S04]  /*806a0*/  STL.64 [R1+0xa60], R8 ;  /* 0x000a600801007387 */ /* 0x0003e80000100a00 */
[----:B------:R1:W-:Y:S04]  /*806b0*/  STL.64 [R1+0xa68], R10 ;  /* 0x000a680a01007387 */ /* 0x0003e80000100a00 */
[----:B------:R-:W4:Y:S04]  /*806c0*/  LDL.LU R245, [R1+0x694] ;  /* 0x0006940001f57983 */ /* 0x000f280000300800 */
[----:B------:R-:W4:Y:S04]  /*806d0*/  LDL.LU R246, [R1+0x698] ;  /* 0x0006980001f67983 */ /* 0x000f280000300800 */
[----:B------:R-:W4:Y:S04]  /*806e0*/  LDL.LU R247, [R1+0x69c] ;  /* 0x00069c0001f77983 */ /* 0x000f280000300800 */
        /* <DEDUP_REMOVED lines=73> */
[----:B------:R-:W3:Y:S04]  /*80b80*/  LDL.LU R91, [R1+0x77c] ;  /* 0x00077c00015b7983 */ /* 0x000ee80000300800 */
[----:B--2---:R-:W-:Y:S01]  /*80b90*/  STL.64 [R1+0x5f78], R86 ;  /* 0x005f785601007387 */ /* 0x004fe20000100a00 */
[C---:B---3--:R-:W-:Y:S03]  /*80ba0*/  HMMA.1688.F32.TF32 R88, R240.reuse, R86, R88 ;  /* 0x00000056f058723c */ /* 0x048fe60000081058 */
[----:B------:R1:W-:Y:S05]  /*80bb0*/  STL.64 [R1+0x5f70], R84 ;  /* 0x005f705401007387 */ /* 0x0003ea0000100a00 */
        /* <DEDUP_REMOVED lines=9> */
[----:B------:R1:W-:Y:S02]  /*80c50*/  STL.64 [R1+0x5f50], R76 ;  /* 0x005f504c01007387 */ /* 0x0003e40000100a00 */
[C---:B-1----:R-:W-:Y:S03]  /*80c60*/  HMMA.1688.F32.TF32 R76, R240.reuse, R74, R100 ;  /* 0x0000004af04c723c */ /* 0x042fe60000081064 */
        /* <DEDUP_REMOVED lines=9> */
[C---:B-1----:R-:W-:Y:S08]  /*80d00*/  HMMA.1688.F32.TF32 R76, R240.reuse, R66, R108 ;  /* 0x00000042f04c723c */ /* 0x042ff0000008106c */
[C---:B--2---:R-:W-:Y:S01]  /*80d10*/  HMMA.1688.F32.TF32 R68, R240.reuse, R58, R120 ;  /* 0x0000003af044723c */ /* 0x044fe20000081078 */
[----:B------:R-:W-:Y:S04]  /*80d20*/  STL.64 [R1+0xa00], R72 ;  /* 0x000a004801007387 */ /* 0x000fe80000100a00 */
[----:B------:R1:W-:Y:S03]  /*80d30*/  STL.64 [R1+0xa08], R74 ;  /* 0x000a084a01007387 */ /* 0x0003e60000100a00 */
[C---:B-1----:R-:W-:Y:S03]  /*80d40*/  HMMA.1688.F32.TF32 R72, R240.reuse, R62, R112 ;  /* 0x0000003ef048723c */ /* 0x042fe60000081070 */
[----:B------:R-:W-:Y:S04]  /*80d50*/  STL.64 [R1+0x9f0], R76 ;  /* 0x0009f04c01007387 */ /* 0x000fe80000100a00 */
[----:B------:R1:W-:Y:S02]  /*80d60*/  STL.64 [R1+0x9f8], R78 ;  /* 0x0009f84e01007387 */ /* 0x0003e40000100a00 */
[C---:B-1----:R-:W-:Y:S10]  /*80d70*/  HMMA.1688.F32.TF32 R76, R240.reuse, R54, R188 ;  /* 0x00000036f04c723c */ /* 0x042ff400000810bc */
        /* <DEDUP_REMOVED lines=10> */
[----:B------:R1:W-:Y:S04]  /*80e20*/  STL.64 [R1+0x1378], R74 ;  /* 0x0013784a01007387 */ /* 0x0003e80000100a00 */
[----:B------:R-:W-:Y:S04]  /*80e30*/  STL.64 [R1+0x1360], R68 ;  /* 0x0013604401007387 */ /* 0x000fe80000100a00 */
[----:B------:R2:W-:Y:S01]  /*80e40*/  STL.64 [R1+0x1368], R70 ;  /* 0x0013684601007387 */ /* 0x0005e20000100a00 */
[C---:B-1----:R-:W-:Y:S08]  /*80e50*/  HMMA.1688.F32.TF32 R72, R240.reuse, R38, R12 ;  /* 0x00000026f048723c */ /* 0x042ff0000008100c */
[C---:B--2---:R-:W-:Y:S08]  /*80e60*/  HMMA.1688.F32.TF32 R68, R240.reuse, R34, R8 ;  /* 0x00000022f044723c */ /* 0x044ff00000081008 */
[C---:B----4-:R-:W-:Y:S08]  /*80e70*/  HMMA.1688.F32.TF32 R12, R240.reuse, R30, R244 ;  /* 0x0000001ef00c723c */ /* 0x050ff000000810f4 */
[----:B------:R-:W-:Y:S01]  /*80e80*/  HMMA.1688.F32.TF32 R8, R240, R26, R248 ;  /* 0x0000001af008723c */ /* 0x000fe200000810f8 */
[----:B------:R-:W-:Y:S04]  /*80e90*/  STL.64 [R1+0x1350], R76 ;  /* 0x0013504c01007387 */ /* 0x000fe80000100a00 */
[----:B------:R-:W-:Y:S01]  /*80ea0*/  STL.64 [R1+0x1358], R78 ;  /* 0x0013584e01007387 */ /* 0x000fe20000100a00 */
[----:B------:R-:W-:-:S03]  /*80eb0*/  IMAD.MOV.U32 R194, RZ, RZ, R236 ;  /* 0x000000ffffc27224 */ /* 0x000fc600078e00ec */
[----:B------:R1:W-:Y:S04]  /*80ec0*/  STL.64 [R1+0x1340], R72 ;  /* 0x0013404801007387 */ /* 0x0003e80000100a00 */
[----:B------:R2:W-:Y:S04]  /*80ed0*/  STL.64 [R1+0x1348], R74 ;  /* 0x0013484a01007387 */ /* 0x0005e80000100a00 */
        /* <DEDUP_REMOVED lines=47> */
[----:B------:R-:W2:Y:S04]  /*811d0*/  LDL.LU.64 R246, [R1+0x38] ;  /* 0x0000380001f67983 */ /* 0x000ea80000300a00 */
[----:B------:R-:W2:Y:S04]  /*811e0*/  LDL.LU R248, [R1+0x650] ;  /* 0x0006500001f87983 */ /* 0x000ea80000300800 */
        /* <DEDUP_REMOVED lines=24> */
[C---:B----4-:R-:W-:Y:S08]  /*81370*/  HMMA.1688.F32.TF32 R12, R240.reuse, R22, R12 ;  /* 0x00000016f00c723c */ /* 0x050ff0000008100c */
[C---:B--2---:R-:W-:Y:S08]  /*81380*/  HMMA.1688.F32.TF32 R8, R240.reuse, R246, R8 ;  /* 0x000000f6f008723c */ /* 0x044ff00000081008 */
[----:B---3--:R-:W-:Y:S01]  /*81390*/  HMMA.1688.F32.TF32 R248, R240, R70, R248 ;  /* 0x00000046f0f8723c */ /* 0x008fe200000810f8 */
[----:B------:R-:W-:Y:S01]  /*813a0*/  MOV R201, R246 ;  /* 0x000000f600c97202 */ /* 0x000fe20000000f00 */
[----:B------:R-:W-:Y:S01]  /*813b0*/  IMAD.MOV.U32 R200, RZ, RZ, R247 ;  /* 0x000000ffffc87224 */ /* 0x000fe200078e00f7 */
        /* <DEDUP_REMOVED lines=8> */
[----:B------:R-:W2:Y:S04]  /*81440*/  LDL.LU.64 R246, [R1+0x6048] ;  /* 0x0060480001f67983 */ /* 0x000ea80000300a00 */
[----:B------:R-:W-:Y:S04]  /*81450*/  STL.64 [R1+0x12f0], R248 ;  /* 0x0012f0f801007387 */ /* 0x000fe80000100a00 */
[----:B------:R1:W-:Y:S04]  /*81460*/  STL.64 [R1+0x12f8], R250 ;  /* 0x0012f8fa01007387 */ /* 0x0003e80000100a00 */
[----:B-1----:R-:W3:Y:S01]  /*81470*/  LDL.LU.64 R250, [R1+0x6040] ;  /* 0x0060400001fa7983 */ /* 0x002ee20000300a00 */
[----:B------:R-:W-:-:S02]  /*81480*/  IMAD.MOV.U32 R206, RZ, RZ, R213 ;  /* 0x000000ffffce7224 */ /* 0x000fc400078e00d5 */
[----:B------:R-:W-:Y:S02]  /*81490*/  IMAD.MOV.U32 R207, RZ, RZ, R212 ;  /* 0x000000ffffcf7224 */ /* 0x000fe400078e00d4 */
[----:B------:R-:W-:Y:S01]  /*814a0*/  IMAD.MOV.U32 R213, RZ, RZ, R70 ;  /* 0x000000ffffd57224 */ /* 0x000fe200078e0046 */
[----:B------:R-:W-:Y:S02]  /*814b0*/  MOV R212, R71 ;  /* 0x0000004700d47202 */ /* 0x000fe40000000f00 */
[----:B------:R-:W-:Y:S01]  /*814c0*/  HMMA.1688.F32.TF32 R68, R240, R78, R72 ;  /* 0x0000004ef044723c */ /* 0x000fe20000081048 */
[----:B------:R-:W-:Y:S01]  /*814d0*/  IMAD.MOV.U32 R204, RZ, RZ, R225 ;  /* 0x000000ffffcc7224 */ /* 0x000fe200078e00e1 */
[----:B------:R-:W-:Y:S01]  /*814e0*/  MOV R205, R224 ;  /* 0x000000e000cd7202 */ /* 0x000fe20000000f00 */
[----:B------:R-:W-:Y:S02]  /*814f0*/  IMAD.MOV.U32 R225, RZ, RZ, R78 ;  /* 0x000000ffffe17224 */ /* 0x000fe400078e004e */
[----:B------:R-:W-:-:S14]  /*81500*/  IMAD.MOV.U32 R224, RZ, RZ, R79 ;  /* 0x000000ffffe07224 */ /* 0x000fdc00078e004f */
[----:B------:R-:W-:Y:S04]  /*81510*/  STL.64 [R1+0x12e0], R68 ;  /* 0x0012e04401007387 */ /* 0x000fe80000100a00 */
[----:B------:R1:W-:Y:S02]  /*81520*/  STL.64 [R1+0x12e8], R70 ;  /* 0x0012e84601007387 */ /* 0x0003e40000100a00 */
[----:B-1----:R-:W-:-:S15]  /*81530*/  HMMA.1688.F32.TF32 R68, R240, R86, R80 ;  /* 0x00000056f044723c */ /* 0x002fde0000081050 */
[----:B------:R-:W-:-:S04]  /*81540*/  NOP ;  /* 0x0000000000007918 */ /* 0x000fc80000000000 */
[----:B------:R-:W-:Y:S04]  /*81550*/  STL.64 [R1+0x12d0], R68 ;  /* 0x0012d04401007387 */ /* 0x000fe80000100a00 */
[----:B------:R4:W-:Y:S01]  /*81560*/  STL.64 [R1+0x12d8], R70 ;  /* 0x0012d84601007387 */ /* 0x0009e20000100a00 */
[----:B------:R-:W-:Y:S01]  /*81570*/  MOV R122, R237 ;  /* 0x000000ed007a7202 */ /* 0x000fe20000000f00 */
[----:B------:R-:W-:Y:S01]  /*81580*/  IMAD.MOV.U32 R123, RZ, RZ, R236 ;  /* 0x000000ffff7b7224 */ /* 0x000fe200078e00ec */
[C---:B--2---:R-:W-:Y:S08]  /*81590*/  HMMA.1688.F32.TF32 R72, R240.reuse, R246, R92 ;  /* 0x000000f6f048723c */ /* 0x044ff0000008105c */
[C---:B---3--:R-:W-:Y:S08]  /*815a0*/  HMMA.1688.F32.TF32 R76, R240.reuse, R250, R88 ;  /* 0x000000faf04c723c */ /* 0x048ff00000081058 */
[C---:B----4-:R-:W-:Y:S11]  /*815b0*/  HMMA.1688.F32.TF32 R68, R240.reuse, R10, R96 ;  /* 0x0000000af044723c */ /* 0x050ff60000081060 */
        /* <DEDUP_REMOVED lines=13> */
[----:B-1----:R-:W-:Y:S02]  /*81690*/  HMMA.1688.F32.TF32 R8, R240, R18, R104 ;  /* 0x00000012f008723c */ /* 0x002fe40000081068 */
[----:B------:R-:W-:Y:S04]  /*816a0*/  STL.64 [R1+0x5ec0], R18 ;  /* 0x005ec01201007387 */ /* 0x000fe80000100a00 */
[----:B------:R-:W-:-:S13]  /*816b0*/  STL.64 [R1+0x5eb8], R16 ;  /* 0x005eb81001007387 */ /* 0x000fda0000100a00 */
[----:B------:R-:W-:Y:S04]  /*816c0*/  STL.64 [R1+0x3c0], R8 ;  /* 0x0003c00801007387 */ /* 0x000fe80000100a00 */
[----:B------:R1:W-:Y:S02]  /*816d0*/  STL.64 [R1+0x3c8], R10 ;  /* 0x0003c80a01007387 */ /* 0x0003e40000100a00 */
        /* <DEDUP_REMOVED lines=14> */
[----:B-1----:R-:W-:Y:S03]  /*817c0*/  HMMA.1688.F32.TF32 R8, R4, R214, R204 ;  /* 0x000000d60408723c */ /* 0x002fe600000810cc */
[----:B------:R-:W-:Y:S04]  /*817d0*/  STL.64 [R1+0x370], R16 ;  /* 0x0003701001007387 */ /* 0x000fe80000100a00 */
[----:B------:R-:W-:Y:S04]  /*817e0*/  STL.64 [R1+0x378], R18 ;  /* 0x0003781201007387 */ /* 0x000fe80000100a00 */
[----:B------:R-:W2:Y:S04]  /*817f0*/  LDL.LU R112, [R1+0x210] ;  /* 0x0002100001707983 */ /* 0x000ea80000300800 */
        /* <DEDUP_REMOVED lines=72> */
[----:B------:R-:W-:-:S03]  /*81c80*/  MOV R237, R86 ;  /* 0x0000005600ed7202 */ /* 0x000fc60000000f00 */
        /* <DEDUP_REMOVED lines=16> */
[----:B--2---:R-:W-:-:S15]  /*81d90*/  HMMA.1688.F32.TF32 R204, R4, R210, R204 ;  /* 0x000000d204cc723c */ /* 0x004fde00000810cc */
[----:B------:R-:W-:-:S04]  /*81da0*/  NOP ;  /* 0x0000000000007918 */ /* 0x000fc80000000000 */
[----:B------:R-:W-:Y:S04]  /*81db0*/  STL.64 [R1+0x340], R204 ;  /* 0x000340cc01007387 */ /* 0x000fe80000100a00 */
[----:B------:R1:W-:Y:S04]  /*81dc0*/  STL.64 [R1+0x348], R206 ;  /* 0x000348ce01007387 */ /* 0x0003e80000100a00 */
[----:B-1----:R-:W2:Y:S01]  /*81dd0*/  LDL.LU.64 R206, [R1+0x6038] ;  /* 0x0060380001ce7983 */ /* 0x002ea20000300a00 */
[C---:B---3--:R-:W-:Y:S03]  /*81de0*/  HMMA.1688.F32.TF32 R196, R4.reuse, R202, R196 ;  /* 0x000000ca04c4723c */ /* 0x048fe600000810c4 */
[----:B------:R-:W3:Y:S05]  /*81df0*/  LDL.LU.64 R204, [R1+0x6030] ;  /* 0x0060300001cc7983 */ /* 0x000eea0000300a00 */
[----:B--2---:R-:W-:-:S15]  /*81e00*/  HMMA.1688.F32.TF32 R188, R4, R206, R188 ;  /* 0x000000ce04bc723c */ /* 0x004fde00000810bc */
[----:B------:R-:W-:-:S04]  /*81e10*/  NOP ;  /* 0x0000000000007918 */ /* 0x000fc80000000000 */
[----:B------:R-:W-:Y:S04]  /*81e20*/  STL.64 [R1+0x330], R188 ;  /* 0x000330bc01007387 */ /* 0x000fe80000100a00 */
[----:B------:R1:W-:Y:S04]  /*81e30*/  STL.64 [R1+0x338], R190 ;  /* 0x000338be01007387 */ /* 0x0003e80000100a00 */
[----:B-1----:R-:W2:Y:S04]  /*81e40*/  LDL.LU.64 R190, [R1+0x6028] ;  /* 0x0060280001be7983 */ /* 0x002ea80000300a00 */
[----:B------:R-:W2:Y:S04]  /*81e50*/  LDL.LU.64 R188, [R1+0x6020] ;  /* 0x0060200001bc7983 */ /* 0x000ea80000300a00 */
        /* <DEDUP_REMOVED lines=10> */
[C---:B------:R-:W-:Y:S03]  /*81f00*/  HMMA.1688.F32.TF32 R240, R4.reuse, R190, R240 ;  /* 0x000000be04f0723c */ /* 0x040fe600000810f0 */
[----:B------:R-:W-:Y:S05]  /*81f10*/  STL.64 [R1+0x5e98], R188 ;  /* 0x005e98bc01007387 */ /* 0x000fea0000100a00 */
[----:B--2---:R-:W-:-:S15]  /*81f20*/  HMMA.1688.F32.TF32 R16, R4, R194, R16 ;  /* 0x000000c20410723c */ /* 0x004fde0000081010 */
[----:B------:R-:W-:-:S04]  /*81f30*/  NOP ;  /* 0x0000000000007918 */ /* 0x000fc80000000000 */
[----:B------:R-:W-:Y:S04]  /*81f40*/  STL.64 [R1+0x300], R16 ;  /* 0x0003001001007387 */ /* 0x000fe80000100a00 */
[----:B------:R1:W-:Y:S02]  /*81f50*/  STL.64 [R1+0x308], R18 ;  /* 0x0003081201007387 */ /* 0x0003e40000100a00 */
[C---:B-1----:R-:W-:Y:S08]  /*81f60*/  HMMA.1688.F32.TF32 R16, R4.reuse, R186, R12 ;  /* 0x000000ba0410723c */ /* 0x042ff0000008100c */
[C---:B------:R-:W-:Y:S08]  /*81f70*/  HMMA.1688.F32.TF32 R12, R4.reuse, R182, R8 ;  /* 0x000000b6040c723c */ /* 0x040ff00000081008 */
[C---:B----4-:R-:W-:Y:S01]  /*81f80*/  HMMA.1688.F32.TF32 R8, R4.reuse, R178, R68 ;  /* 0x000000b20408723c */ /* 0x050fe20000081044 */
        /* <DEDUP_REMOVED lines=9> */
[----:B------:R-:W-:Y:S04]  /*82020*/  STL.64 [R1+0x2c0], R8 ;  /* 0x0002c00801007387 */ /* 0x000fe80000100a00 */
[----:B------:R2:W-:Y:S01]  /*82030*/  STL.64 [R1+0x2c8], R10 ;  /* 0x0002c80a01007387 */ /* 0x0005e20000100a00 */
[C---:B-1----:R-:W-:Y:S08]  /*82040*/  HMMA.1688.F32.TF32 R12, R4.reuse, R174, R72 ;  /* 0x000000ae040c723c */ /* 0x042ff00000081048 */
[C---:B--2---:R-:W-:Y:S01]  /*82050*/  HMMA.1688.F32.TF32 R8, R4.reuse, R170, R76 ;  /* 0x000000aa0408723c */ /* 0x044fe2000008104c */
[----:B------:R-:W-:Y:S10]  /*82060*/  STL.64 [R1+0x5ef0], R172 ;  /* 0x005ef0ac01007387 */ /* 0x000ff40000100a00 */
        /* <DEDUP_REMOVED lines=15> */
[----:B------:R-:W-:Y:S07]  /*82160*/  STL.64 [R1+0x5f10], R156 ;  /* 0x005f109c01007387 */ /* 0x000fee0000100a00 */
[C---:B------:R-:W-:Y:S03]  /*82170*/  HMMA.1688.F32.TF32 R16, R4.reuse, R150, R96 ;  /* 0x000000960410723c */ /* 0x040fe60000081060 */
[----:B------:R-:W-:Y:S04]  /*82180*/  STL.64 [R1+0x270], R12 ;  /* 0x0002700c01007387 */ /* 0x000fe80000100a00 */
[----:B------:R1:W-:Y:S04]  /*82190*/  STL.64 [R1+0x278], R14 ;  /* 0x0002780e01007387 */ /* 0x0003e80000100a00 */
[----:B------:R-:W-:Y:S04]  /*821a0*/  STL.64 [R1+0x5f18], R152 ;  /* 0x005f189801007387 */ /* 0x000fe80000100a00 */
        /* <DEDUP_REMOVED lines=12> */
[C---:B--2---:R-:W-:Y:S01]  /*82270*/  HMMA.1688.F32.TF32 R8, R4.reuse, R130, R120 ;  /* 0x000000820408723c */ /* 0x044fe20000081078 */
        /* <DEDUP_REMOVED lines=114> */
[----:B----4-:R-:W-:-:S15]  /*829a0*/  HMMA.1688.F32.TF32 R120, R4, R126, R120 ;  /* 0x0000007e0478723c */ /* 0x010fde0000081078 */
[----:B------:R-:W-:-:S04]  /*829b0*/  NOP ;  /* 0x0000000000007918 */ /* 0x000fc80000000000 */
[----:B------:R-:W-:Y:S04]  /*829c0*/  STL.64 [R1+0x1f0], R120 ;  /* 0x0001f07801007387 */ /* 0x000fe80000100a00 */
[----:B------:R1:W-:Y:S04]  /*829d0*/  STL.64 [R1+0x1f8], R122 ;  /* 0x0001f87a01007387 */ /* 0x0003e80000100a00 */
[----:B-1----:R-:W4:Y:S01]  /*829e0*/  LDL.LU.64 R122, [R1+0x5ff8] ;  /* 0x005ff800017a7983 */ /* 0x002f220000300a00 */
[C---:B--2---:R-:W-:Y:S03]  /*829f0*/  HMMA.1688.F32.TF32 R112, R4.reuse, R118, R112 ;  /* 0x000000760470723c */ /* 0x044fe60000081070 */
[----:B------:R-:W2:Y:S05]  /*82a00*/  LDL.LU.64 R120, [R1+0x5ff0] ;  /* 0x005ff00001787983 */ /* 0x000eaa0000300a00 */
[----:B----4-:R-:W-:-:S15]  /*82a10*/  HMMA.1688.F32.TF32 R8, R4, R122, R8 ;  /* 0x0000007a0408723c */ /* 0x010fde0000081008 */
[----:B------:R-:W-:-:S04]  /*82a20*/  NOP ;  /* 0x0000000000007918 */ /* 0x000fc80000000000 */
[----:B------:R-:W-:Y:S04]  /*82a30*/  STL.64 [R1+0x1e0], R8 ;  /* 0x0001e00801007387 */ /* 0x000fe80000100a00 */
[----:B------:R1:W-:Y:S04]  /*82a40*/  STL.64 [R1+0x1e8], R10 ;  /* 0x0001e80a01007387 */ /* 0x0003e80000100a00 */
[----:B-1----:R-:W4:Y:S04]  /*82a50*/  LDL R10, [R1+0xa4] ;  /* 0x0000a400010a7983 */ /* 0x002f280000100800 */
[----:B------:R-:W-:Y:S04]  /*82a60*/  STL.64 [R1+0x1d0], R112 ;  /* 0x0001d07001007387 */ /* 0x000fe80000100a00 */
[----:B------:R1:W-:Y:S04]  /*82a70*/  STL.64 [R1+0x1d8], R114 ;  /* 0x0001d87201007387 */ /* 0x0003e80000100a00 */
[----:B-1----:R-:W2:Y:S04]  /*82a80*/  LDL.LU.64 R114, [R1+0x5fe8] ;  /* 0x005fe80001727983 */ /* 0x002ea80000300a00 */
[----:B------:R-:W3:Y:S04]  /*82a90*/  LDL.LU.64 R112, [R1+0x5fe0] ;  /* 0x005fe00001707983 */ /* 0x000ee80000300a00 */
[----:B------:R-:W3:Y:S01]  /*82aa0*/  LDL R11, [R1+0x4228] ;  /* 0x00422800010b7983 */ /* 0x000ee20000100800 */
        /* <DEDUP_REMOVED lines=82> */
[C---:B---3--:R-:W-:Y:S01]  /*82fd0*/  HMMA.1688.F32.TF32 R156, R4.reuse, R46, R176 ;  /* 0x0000002e049c723c */ /* 0x048fe200000810b0 */
        /* <DEDUP_REMOVED lines=11> */
[C---:B-1----:R-:W-:Y:S08]  /*83090*/  HMMA.1688.F32.TF32 R152, R4.reuse, R30, R16 ;  /* 0x0000001e0498723c */ /* 0x042ff00000081010 */
[----:B------:R-:W-:Y:S01]  /*830a0*/  HMMA.1688.F32.TF32 R16, R4, R26, R240 ;  /* 0x0000001a0410723c */ /* 0x000fe200000810f0 */
[----:B------:R-:W-:Y:S04]  /*830b0*/  STL.64 [R1+0x1090], R160 ;  /* 0x001090a001007387 */ /* 0x000fe80000100a00 */
[----:B------:R1:W-:Y:S04]  /*830c0*/  STL.64 [R1+0x1098], R162 ;  /* 0x001098a201007387 */ /* 0x0003e80000100a00 */
[----:B------:R-:W-:Y:S04]  /*830d0*/  STL.64 [R1+0x1080], R156 ;  /* 0x0010809c01007387 */ /* 0x000fe80000100a00 */
[----:B------:R3:W-:Y:S01]  /*830e0*/  STL.64 [R1+0x1088], R158 ;  /* 0x0010889e01007387 */ /* 0x0007e20000100a00 */
        /* <DEDUP_REMOVED lines=10> */
[----:B------:R-:W-:-:S02]  /*83190*/  IMAD.MOV.U32 R166, RZ, RZ, R225 ;  /* 0x000000ffffa67224 */ /* 0x000fc400078e00e1 */
[----:B------:R-:W-:Y:S01]  /*831a0*/  IMAD.MOV.U32 R167, RZ, RZ, R224 ;  /* 0x000000ffffa77224 */ /* 0x000fe200078e00e0 */
[----:B----4-:R-:W-:Y:S04]  /*831b0*/  LDS R240, [R10+UR10+0x42000] ;  /* 0x0420000a0af07984 */ /* 0x010fe80008000800 */
[----:B------:R-:W-:Y:S04]  /*831c0*/  STL.64 [R1+0x1070], R152 ;  /* 0x0010709801007387 */ /* 0x000fe80000100a00 */
[----:B------:R4:W-:Y:S04]  /*831d0*/  STL.64 [R1+0x1078], R154 ;  /* 0x0010789a01007387 */ /* 0x0009e80000100a00 */
[----:B------:R-:W-:Y:S04]  /*831e0*/  STL.64 [R1+0x1068], R18 ;  /* 0x0010681201007387 */ /* 0x000fe80000100a00 */
[----:B------:R-:W-:Y:S04]  /*831f0*/  STL.64 [R1+0x1058], R14 ;  /* 0x0010580e01007387 */ /* 0x000fe80000100a00 */
[----:B------:R-:W2:Y:S04]  /*83200*/  LDL.LU R193, [R1+0x5f2c] ;  /* 0x005f2c0001c17983 */ /* 0x000ea80000300800 */
[----:B------:R-:W2:Y:S04]  /*83210*/  LDL.LU R196, [R1+0x5f28] ;  /* 0x005f280001c47983 */ /* 0x000ea80000300800 */
[----:B------:R-:W2:Y:S04]  /*83220*/  LDL.LU R197, [R1+0x5f24] ;  /* 0x005f240001c57983 */ /* 0x000ea80000300800 */
[----:B------:R-:W2:Y:S01]  /*83230*/  LDL.LU R0, [R1+0x5f20] ;  /* 0x005f200001007983 */ /* 0x000ea20000300800 */
[----:B-1----:R-:W-:Y:S01]  /*83240*/  IMAD.MOV.U32 R162, RZ, RZ, R217 ;  /* 0x000000ffffa27224 */ /* 0x002fe200078e00d9 */
[----:B------:R-:W-:Y:S01]  /*83250*/  MOV R163, R216 ;  /* 0x000000d800a37202 */ /* 0x000fe20000000f00 */
[----:B---3--:R-:W-:-:S02]  /*83260*/  IMAD.MOV.U32 R158, RZ, RZ, R213 ;  /* 0x000000ffff9e7224 */ /* 0x008fc400078e00d5 */
[----:B------:R-:W-:Y:S01]  /*83270*/  IMAD.MOV.U32 R159, RZ, RZ, R212 ;  /* 0x000000ffff9f7224 */ /* 0x000fe200078e00d4 */
[----:B------:R1:W-:Y:S01]  /*83280*/  LDS R242, [R10+UR10+0x42400] ;  /* 0x0424000a0af27984 */ /* 0x0003e20008000800 */
[----:B----4-:R-:W-:Y:S01]  /*83290*/  IMAD.MOV.U32 R154, RZ, RZ, R205 ;  /* 0x000000ffff9a7224 */ /* 0x010fe200078e00cd */
[----:B------:R-:W-:Y:S02]  /*832a0*/  MOV R155, R204 ;  /* 0x000000cc009b7202 */ /* 0x000fe40000000f00 */
[----:B------:R-:W-:Y:S04]  /*832b0*/  LDS R241, [R11+UR10+0x42000] ;  /* 0x0420000a0bf17984 */ /* 0x000fe80008000800 */
[----:B------:R3:W-:Y:S01]  /*832c0*/  LDS R243, [R11+UR10+0x42400] ;  /* 0x0424000a0bf37984 */ /* 0x0007e20008000800 */
[----:B------:R-:W-:-:S02]  /*832d0*/  IMAD.MOV.U32 R244, RZ, RZ, R12 ;  /* 0x000000fffff47224 */ /* 0x000fc400078e000c */
[----:B------:R-:W-:Y:S02]  /*832e0*/  IMAD.MOV.U32 R245, RZ, RZ, R13 ;  /* 0x000000fffff57224 */ /* 0x000fe400078e000d */
[----:B-1----:R-:W-:Y:S02]  /*832f0*/  IMAD.MOV.U32 R10, RZ, RZ, R201 ;  /* 0x000000ffff0a7224 */ /* 0x002fe400078e00c9 */
[----:B---3--:R-:W-:Y:S01]  /*83300*/  IMAD.MOV.U32 R11, RZ, RZ, R200 ;  /* 0x000000ffff0b7224 */ /* 0x008fe200078e00c8 */
[----:B------:R-:W-:Y:S01]  /*83310*/  MOV R15, R192 ;  /* 0x000000c0000f7202 */ /* 0x000fe20000000f00 */
[----:B--2---:R-:W1:Y:S04]  /*83320*/  LDSM.16.M88.4 R236, [R0+UR11+0x80] ;  /* 0x0000800b00ec783b */ /* 0x004e680008000200 */
[----:B------:R-:W2:Y:S04]  /*83330*/  LDSM.16.M88.4 R232, [R0+UR11+0x880] ;  /* 0x0008800b00e8783b */ /* 0x000ea80008000200 */
[----:B------:R-:W3:Y:S04]  /*83340*/  LDSM.16.M88.4 R228, [R0+UR11+0x1080] ;  /* 0x0010800b00e4783b */ /* 0x000ee80008000200 */
[----:B------:R-:W4:Y:S04]  /*83350*/  LDSM.16.M88.4 R224, [R0+UR11+0x1880] ;  /* 0x0018800b00e0783b */ /* 0x000f280008000200 */
[----:B------:R-:W3:Y:S04]  /*83360*/  LDSM.16.M88.4 R216, [R0+UR11+0x2880] ;  /* 0x0028800b00d8783b */ /* 0x000ee80008000200 */
[----:B------:R-:W4:Y:S04]  /*83370*/  LDSM.16.M88.4 R212, [R0+UR11+0x3080] ;  /* 0x0030800b00d4783b */ /* 0x000f280008000200 */
[----:B------:R-:W4:Y:S04]  /*83380*/  LDSM.16.M88.4 R204, [R0+UR11+0x4080] ;  /* 0x0040800b00cc783b */ /* 0x000f280008000200 */
[----:B------:R-:W4:Y:S01]  /*83390*/  LDSM.16.M88.4 R200, [R0+UR11+0x4880] ;  /* 0x0048800b00c8783b */ /* 0x000f220008000200 */
[----:B------:R-:W-:Y:S01]  /*833a0*/  MOV R12, R197 ;  /* 0x000000c5000c7202 */ /* 0x000fe20000000f00 */
[----:B------:R-:W-:-:S02]  /*833b0*/  IMAD.MOV.U32 R13, RZ, RZ, R196 ;  /* 0x000000ffff0d7224 */ /* 0x000fc400078e00c4 */
[----:B------:R-:W-:Y:S01]  /*833c0*/  IMAD.MOV.U32 R14, RZ, RZ, R193 ;  /* 0x000000ffff0e7224 */ /* 0x000fe200078e00c1 */
[----:B------:R-:W4:Y:S04]  /*833d0*/  LDSM.16.M88.4 R196, [R0+UR11+0x5080] ;  /* 0x0050800b00c4783b */ /* 0x000f280008000200 */
[----:B------:R-:W4:Y:S02]  /*833e0*/  LDSM.16.M88.4 R192, [R0+UR11+0x5880] ;  /* 0x0058800b00c0783b */ /* 0x000f240008000200 */
[----:B------:R-:W-:Y:S02]  /*833f0*/  HMMA.1688.F32.TF32 R12, R4, R10, R12 ;  /* 0x0000000a040c723c */ /* 0x000fe4000008100c */
[----:B-1----:R-:W-:Y:S04]  /*83400*/  STL [R1+0x5ab8], R238 ;  /* 0x005ab8ee01007387 */ /* 0x002fe80000100800 */
[----:B------:R-:W-:Y:S04]  /*83410*/  STL [R1+0x5ab4], R239 ;  /* 0x005ab4ef01007387 */ /* 0x000fe80000100800 */
[----:B--2---:R-:W-:Y:S04]  /*83420*/  STL [R1+0x5a94], R234 ;  /* 0x005a94ea01007387 */ /* 0x004fe80000100800 */
[----:B------:R-:W-:Y:S04]  /*83430*/  STL [R1+0x5a90], R235 ;  /* 0x005a90eb01007387 */ /* 0x000fe80000100800 */
[----:B---3--:R-:W-:Y:S04]  /*83440*/  STL [R1+0x5a74], R230 ;  /* 0x005a74e601007387 */ /* 0x008fe80000100800 */
[----:B------:R-:W-:Y:S04]  /*83450*/  STL [R1+0x5a70], R231 ;  /* 0x005a70e701007387 */ /* 0x000fe80000100800 */
[----:B----4-:R-:W-:Y:S04]  /*83460*/  STL [R1+0x5a64], R226 ;  /* 0x005a64e201007387 */ /* 0x010fe80000100800 */
        /* <DEDUP_REMOVED lines=13> */
[----:B------:R-:W2:Y:S04]  /*83540*/  LDL.LU R8, [R1+0x970] ;  /* 0x0009700001087983 */ /* 0x000ea80000300800 */
[----:B------:R1:W-:Y:S04]  /*83550*/  STL.64 [R1+0xeb0], R12 ;  /* 0x000eb00c01007387 */ /* 0x0003e80000100a00 */
[----:B------:R3:W-:Y:S04]  /*83560*/  STL.64 [R1+0xeb8], R14 ;  /* 0x000eb80e01007387 */ /* 0x0007e80000100a00 */
[----:B------:R-:W2:Y:S04]  /*83570*/  LDL.LU R9, [R1+0x974] ;  /* 0x0009740001097983 */ /* 0x000ea80000300800 */
[----:B------:R-:W2:Y:S04]  /*83580*/  LDL.LU R10, [R1+0x978] ;  /* 0x00097800010a7983 */ /* 0x000ea80000300800 */
[----:B------:R-:W2:Y:S01]  /*83590*/  LDL.LU R11, [R1+0x97c] ;  /* 0x00097c00010b7983 */ /* 0x000ea20000300800 */
[----:B------:R-:W-:Y:S01]  /*835a0*/  MOV R152, R209 ;  /* 0x000000d100987202 */ /* 0x000fe20000000f00 */
[----:B------:R-:W-:Y:S01]  /*835b0*/  IMAD.MOV.U32 R153, RZ, RZ, R208 ;  /* 0x000000ffff997224 */ /* 0x000fe200078e00d0 */
[----:B------:R-:W-:Y:S01]  /*835c0*/  MOV R160, R221 ;  /* 0x000000dd00a07202 */ /* 0x000fe20000000f00 */
[----:B------:R-:W-:-:S02]  /*835d0*/  IMAD.MOV.U32 R161, RZ, RZ, R220 ;  /* 0x000000ffffa17224 */ /* 0x000fc400078e00dc */
[----:B------:R-:W-:Y:S01]  /*835e0*/  IMAD.MOV.U32 R248, RZ, RZ, R16 ;  /* 0x000000fffff87224 */ /* 0x000fe200078e0010 */
[----:B------:R-:W-:Y:S01]  /*835f0*/  MOV R249, R17 ;  /* 0x0000001100f97202 */ /* 0x000fe20000000f00 */
[C---:B------:R-:W-:Y:S01]  /*83600*/  HMMA.1688.F32.TF32 R172, R4.reuse, R174, R168 ;  /* 0x000000ae04ac723c */ /* 0x040fe200000810a8 */
[----:B-1----:R-:W4:Y:S07]  /*83610*/  LDL.LU R12, [R1+0x960] ;  /* 0x00096000010c7983 */ /* 0x002f2e0000300800 */
[C---:B------:R-:W-:Y:S01]  /*83620*/  HMMA.1688.F32.TF32 R156, R4.reuse, R158, R152 ;  /* 0x0000009e049c723c */ /* 0x040fe20000081098 */
[----:B------:R-:W4:Y:S04]  /*83630*/  LDL.LU R13, [R1+0x964] ;  /* 0x00096400010d7983 */ /* 0x000f280000300800 */
[----:B---3--:R-:W4:Y:S04]  /*83640*/  LDL.LU R14, [R1+0x968] ;  /* 0x00096800010e7983 */ /* 0x008f280000300800 */
[----:B------:R-:W4:Y:S01]  /*83650*/  LDL.LU R15, [R1+0x96c] ;  /* 0x00096c00010f7983 */ /* 0x000f220000300800 */
[C---:B------:R-:W-:Y:S03]  /*83660*/  HMMA.1688.F32.TF32 R164, R4.reuse, R166, R160 ;  /* 0x000000a604a4723c */ /* 0x040fe600000810a0 */
[----:B------:R-:W3:Y:S04]  /*83670*/  LDL.LU R16, [R1+0x950] ;  /* 0x0009500001107983 */ /* 0x000ee80000300800 */
[----:B------:R-:W3:Y:S04]  /*83680*/  LDL.LU R17, [R1+0x954] ;  /* 0x0009540001117983 */ /* 0x000ee80000300800 */
[----:B------:R-:W3:Y:S04]  /*83690*/  LDL.LU R18, [R1+0x958] ;  /* 0x0009580001127983 */ /* 0x000ee80000300800 */
[----:B------:R-:W3:Y:S04]  /*836a0*/  LDL.LU R19, [R1+0x95c] ;  /* 0x00095c0001137983 */ /* 0x000ee80000300800 */
[----:B------:R-:W3:Y:S04]  /*836b0*/  LDL.LU R176, [R1+0x930] ;  /* 0x0009300001b07983 */ /* 0x000ee80000300800 */
[----:B------:R-:W3:Y:S04]  /*836c0*/  LDL.LU R177, [R1+0x934] ;  /* 0x0009340001b17983 */ /* 0x000ee80000300800 */
[----:B------:R-:W3:Y:S01]  /*836d0*/  LDL.LU R178, [R1+0x938] ;  /* 0x0009380001b27983 */ /* 0x000ee20000300800 */
[----:B------:R-:W-:Y:S03]  /*836e0*/  HMMA.1688.F32.TF32 R184, R4, R250, R184 ;  /* 0x000000fa04b8723c */ /* 0x000fe600000810b8 */
        /* <DEDUP_REMOVED lines=8> */
[----:B------:R1:W-:Y:S01]  /*83770*/  STL.64 [R1+0xec0], R156 ;  /* 0x000ec09c01007387 */ /* 0x0003e20000100a00 */
[----:B------:R-:W-:-:S02]  /*83780*/  IMAD.MOV.U32 R190, RZ, RZ, R252 ;  /* 0x000000ffffbe7224 */ /* 0x000fc400078e00fc */
[----:B------:R-:W-:Y:S01]  /*83790*/  IMAD.MOV.U32 R191, RZ, RZ, R2 ;  /* 0x000000ffffbf7224 */ /* 0x000fe200078e0002 */
[----:B------:R-:W2:Y:S04]  /*837a0*/  LDSM.16.M88.4 R220, [R0+UR11+0x2080] ;  /* 0x0020800b00dc783b */ /* 0x000ea80008000200 */
[----:B------:R-:W2:Y:S04]  /*837b0*/  LDSM.16.M88.4 R208, [R0+UR11+0x3880] ;  /* 0x0038800b00d0783b */ /* 0x000ea80008000200 */
[----:B-1----:R-:W3:Y:S04]  /*837c0*/  LDL.LU.64 R156, [R1+0x5f10] ;  /* 0x005f1000019c7983 */ /* 0x002ee80000300a00 */
[----:B------:R-:W3:Y:S04]  /*837d0*/  LDL.LU.64 R160, [R1+0x5f08] ;  /* 0x005f080001a07983 */ /* 0x000ee80000300a00 */
[----:B------:R1:W-:Y:S04]  /*837e0*/  STL.64 [R1+0xef0], R164 ;  /* 0x000ef0a401007387 */ /* 0x0003e80000100a00 */
[----:B------:R-:W-:Y:S04]  /*837f0*/  STL.64 [R1+0xef8], R166 ;  /* 0x000ef8a601007387 */ /* 0x000fe80000100a00 */
[----:B-1----:R-:W3:Y:S04]  /*83800*/  LDL.LU.64 R164, [R1+0x5f00] ;  /* 0x005f000001a47983 */ /* 0x002ee80000300a00 */
[----:B------:R-:W3:Y:S04]  /*83810*/  LDL.LU.64 R168, [R1+0x5ef8] ;  /* 0x005ef80001a87983 */ /* 0x000ee80000300a00 */
[----:B------:R1:W-:Y:S04]  /*83820*/  STL.64 [R1+0xf20], R172 ;  /* 0x000f20ac01007387 */ /* 0x0003e80000100a00 */
[----:B------:R-:W-:Y:S04]  /*83830*/  STL.64 [R1+0xf28], R174 ;  /* 0x000f28ae01007387 */ /* 0x000fe80000100a00 */
[----:B-1----:R-:W3:Y:S04]  /*83840*/  LDL.LU.64 R172, [R1+0x5ef0] ;  /* 0x005ef00001ac7983 */ /* 0x002ee80000300a00 */
[----:B------:R1:W-:Y:S04]  /*83850*/  STL.64 [R1+0xf40], R184 ;  /* 0x000f40b801007387 */ /* 0x0003e80000100a00 */
[----:B------:R-:W-:Y:S04]  /*83860*/  STL.64 [R1+0xf48], R186 ;  /* 0x000f48ba01007387 */ /* 0x000fe80000100a00 */
[----:B-1----:R-:W3:Y:S04]  /*83870*/  LDL.LU.64 R184, [R1+0x5ee8] ;  /* 0x005ee80001b87983 */ /* 0x002ee80000300a00 */
        /* <DEDUP_REMOVED lines=9> */
[----:B-1----:R-:W4:Y:S04]  /*83910*/  LDL.LU.64 R10, [R1+0x5ee0] ;  /* 0x005ee000010a7983 */ /* 0x002f280000300a00 */
[----:B------:R-:W2:Y:S04]  /*83920*/  LDL.LU.64 R8, [R1+0x5ed8] ;  /* 0x005ed80001087983 */ /* 0x000ea80000300a00 */
[----:B------:R1:W-:Y:S04]  /*83930*/  STL.64 [R1+0x5c40], R244 ;  /* 0x005c40f401007387 */ /* 0x0003e80000100a00 */
        /* <DEDUP_REMOVED lines=15> */
[----:B------:R-:W2:Y:S04]  /*83a30*/  LDL.LU.64 R16, [R1+0x5eb8] ;  /* 0x005eb80001107983 */ /* 0x000ea80000300a00 */
[----:B------:R-:W2:Y:S01]  /*83a40*/  LDL.LU R186, [R1+0x8d8] ;  /* 0x0008d80001ba7983 */ /* 0x000ea20000300800 */
[----:B------:R-:W-:-:S03]  /*83a50*/  IMAD.MOV.U32 R187, RZ, RZ, R3 ;  /* 0x000000ffffbb7224 */ /* 0x000fc600078e0003 */
[----:B------:R-:W2:Y:S01]  /*83a60*/  LDL.LU R3, [R1+0x5eb0] ;  /* 0x005eb00001037983 */ /* 0x000ea20000300800 */
[----:B---3--:R-:W-:Y:S03]  /*83a70*/  HMMA.1688.F32.TF32 R4, R4, R18, R176 ;  /* 0x000000120404723c */ /* 0x008fe600000810b0 */
[----:B------:R-:W3:-:S15]  /*83a80*/  LDL.LU.64 R176, [R1+0x5ea8] ;  /* 0x005ea80001b07983 */ /* 0x000ede0000300a00 */
[----:B------:R-:W-:Y:S01]  /*83a90*/  NOP ;  /* 0x0000000000007918 */ /* 0x000fe20000000000 */
[----:B------:R1:W-:Y:S04]  /*83aa0*/  STL.64 [R1+0x1030], R4 ;  /* 0x0010300401007387 */ /* 0x0003e80000100a00 */
[----:B------:R2:W-:Y:S04]  /*83ab0*/  STL.64 [R1+0x1038], R6 ;  /* 0x0010380601007387 */ /* 0x0005e80000100a00 */
[----:B-1----:R-:W3:Y:S04]  /*83ac0*/  LDL.LU R4, [R1+0x900] ;  /* 0x0009000001047983 */ /* 0x002ee80000300800 */
[----:B------:R-:W3:Y:S04]  /*83ad0*/  LDL.LU R5, [R1+0x904] ;  /* 0x0009040001057983 */ /* 0x000ee80000300800 */
[----:B--2---:R-:W3:Y:S01]  /*83ae0*/  LDL.LU R6, [R1+0x908] ;  /* 0x0009080001067983 */ /* 0x004ee20000300800 */
[----:B------:R-:W-:Y:S01]  /*83af0*/  HMMA.1688.F32.TF32 R180, R240, R236, R180 ;  /* 0x000000ecf0b4723c */ /* 0x000fe200000810b4 */
[----:B------:R-:W-:-:S07]  /*83b00*/  MOV R7, R3 ;  /* 0x0000000300077202 */ /* 0x000fce0000000f00 */
[C---:B------:R-:W-:Y:S08]  /*83b10*/  HMMA.1688.F32.TF32 R188, R240.reuse, R232, R188 ;  /* 0x000000e8f0bc723c */ /* 0x040ff000000810bc */
[C---:B------:R-:W-:Y:S03]  /*83b20*/  HMMA.1688.F32.TF32 R244, R240.reuse, R224, R244 ;  /* 0x000000e0f0f4723c */ /* 0x040fe600000810f4 */
[----:B------:R-:W-:Y:S01]  /*83b30*/  IMAD.MOV.U32 R3, RZ, RZ, R183 ;  /* 0x000000ffff037224 */ /* 0x000fe200078e00b7 */
[----:B------:R1:W-:Y:S04]  /*83b40*/  STL.64 [R1+0x1020], R180 ;  /* 0x001020b401007387 */ /* 0x0003e80000100a00 */
[----:B------:R-:W-:Y:S04]  /*83b50*/  STL [R1+0x1028], R182 ;  /* 0x001028b601007387 */ /* 0x000fe80000100800 */
[----:B-1----:R-:W2:Y:S04]  /*83b60*/  LDL.LU.64 R180, [R1+0x5ea0] ;  /* 0x005ea00001b47983 */ /* 0x002ea80000300a00 */
[----:B------:R-:W-:Y:S04]  /*83b70*/  STL [R1+0x5b00], R3 ;  /* 0x005b000301007387 */ /* 0x000fe80000100800 */
[----:B------:R1:W-:Y:S04]  /*83b80*/  STL.64 [R1+0x1010], R188 ;  /* 0x001010bc01007387 */ /* 0x0003e80000100a00 */
[----:B------:R-:W-:Y:S04]  /*83b90*/  STL.64 [R1+0x1018], R190 ;  /* 0x001018be01007387 */ /* 0x000fe80000100a00 */
[----:B-1----:R-:W2:Y:S01]  /*83ba0*/  LDL.LU.64 R188, [R1+0x5e98] ;  /* 0x005e980001bc7983 */ /* 0x002ea20000300a00 */
[----:B---3--:R-:W-:-:S15]  /*83bb0*/  HMMA.1688.F32.TF32 R4, R240, R228, R4 ;  /* 0x000000e4f004723c */ /* 0x008fde0000081004 */
[----:B------:R-:W-:-:S04]  /*83bc0*/  NOP ;  /* 0x0000000000007918 */ /* 0x000fc80000000000 */
[----:B------:R-:W-:Y:S04]  /*83bd0*/  STL.64 [R1+0x1000], R4 ;  /* 0x0010000401007387 */ /* 0x000fe80000100a00 */
[----:B------:R1:W-:Y:S04]  /*83be0*/  STL.64 [R1+0x1008], R6 ;  /* 0x0010080601007387 */ /* 0x0003e80000100a00 */
[----:B------:R3:W-:Y:S04]  /*83bf0*/  STL.64 [R1+0xff0], R244 ;  /* 0x000ff0f401007387 */ /* 0x0007e80000100a00 */
[----:B------:R2:W-:Y:S04]  /*83c00*/  STL.64 [R1+0xff8], R246 ;  /* 0x000ff8f601007387 */ /* 0x0005e80000100a00 */
[----:B------:R-:W4:Y:S04]  /*83c10*/  LDL.LU R174, [R1+0x8c8] ;  /* 0x0008c80001ae7983 */ /* 0x000f280000300800 */
[----:B------:R-:W4:Y:S01]  /*83c20*/  LDL.LU R175, [R1+0x8cc] ;  /* 0x0008cc0001af7983 */ /* 0x000f220000300800 */
[----:B-1----:R-:W-:-:S15]  /*83c30*/  HMMA.1688.F32.TF32 R4, R240, R220, R248 ;  /* 0x000000dcf004723c */ /* 0x002fde00000810f8 */
[----:B------:R-:W-:-:S04]  /*83c40*/  NOP ;  /* 0x0000000000007918 */ /* 0x000fc80000000000 */
[----:B------:R-:W-:Y:S01]  /*83c50*/  IMAD.MOV.U32 R214, RZ, RZ, R4 ;  /* 0x000000ffffd67224 */ /* 0x000fe200078e0004 */
[----:B------:R-:W-:Y:S01]  /*83c60*/  MOV R218, R5 ;  /* 0x0000000500da7202 */ /* 0x000fe20000000f00 */
[----:B------:R-:W-:Y:S02]  /*83c70*/  IMAD.MOV.U32 R219, RZ, RZ, R6 ;  /* 0x000000ffffdb7224 */ /* 0x000fe400078e0006 */
[----:B------:R-:W-:Y:S02]  /*83c80*/  IMAD.MOV.U32 R215, RZ, RZ, R7 ;  /* 0x000000ffffd77224 */ /* 0x000fe400078e0007 */
[----:B------:R-:W-:Y:S01]  /*83c90*/  HMMA.1688.F32.TF32 R4, R240, R216, R184 ;  /* 0x000000d8f004723c */ /* 0x000fe200000810b8 */
[----:B--2---:R-:W-:Y:S01]  /*83ca0*/  MOV R178, R189 ;  /* 0x000000bd00b27202 */ /* 0x004fe20000000f00 */
[----:B------:R-:W-:Y:S02]  /*83cb0*/  IMAD.MOV.U32 R179, RZ, RZ, R188 ;  /* 0x000000ffffb37224 */ /* 0x000fe400078e00bc */
[----:B------:R-:W-:Y:S01]  /*83cc0*/  IMAD.MOV.U32 R188, RZ, RZ, R181 ;  /* 0x000000ffffbc7224 */ /* 0x000fe200078e00b5 */
[----:B------:R-:W-:Y:S01]  /*83cd0*/  MOV R189, R180 ;  /* 0x000000b400bd7202 */ /* 0x000fe20000000f00 */
[----:B------:R-:W-:-:S13]  /*83ce0*/  IMAD.MOV.U32 R190, RZ, RZ, R169 ;  /* 0x000000ffffbe7224 */ /* 0x000fda00078e00a9 */
[----:B------:R-:W-:Y:S01]  /*83cf0*/  MOV R206, R4 ;  /* 0x0000000400ce7202 */ /* 0x000fe20000000f00 */
[----:B------:R-:W-:Y:S02]  /*83d00*/  IMAD.MOV.U32 R207, RZ, RZ, R5 ;  /* 0x000000ffffcf7224 */ /* 0x000fe400078e0005 */
[----:B------:R-:W-:Y:S01]  /*83d10*/  IMAD.MOV.U32 R226, RZ, RZ, R6 ;  /* 0x000000ffffe27224 */ /* 0x000fe200078e0006 */
[----:B------:R-:W-:Y:S01]  /*83d20*/  MOV R227, R7 ;  /* 0x0000000700e37202 */ /* 0x000fe20000000f00 */
[----:B------:R-:W-:Y:S01]  /*83d30*/  IMAD.MOV.U32 R191, RZ, RZ, R168 ;  /* 0x000000ffffbf7224 */ /* 0x000fe200078e00a8 */
[----:B------:R-:W-:Y:S04]  /*83d40*/  STL.64 [R1+0x5e20], R222 ;  /* 0x005e20de01007387 */ /* 0x000fe80000100a00 */
[----:B------:R1:W-:Y:S04]  /*83d50*/  STL.64 [R1+0x5e18], R220 ;  /* 0x005e18dc01007387 */ /* 0x0003e80000100a00 */
[----:B------:R-:W-:Y:S04]  /*83d60*/  STL [R1+0x5a98], R215 ;  /* 0x005a98d701007387 */ /* 0x000fe80000100800 */
[----:B------:R2:W-:Y:S04]  /*83d70*/  STL [R1+0x5a8c], R219 ;  /* 0x005a8cdb01007387 */ /* 0x0005e80000100800 */
[----:B------:R1:W-:Y:S04]  /*83d80*/  STL [R1+0x5a88], R218 ;  /* 0x005a88da01007387 */ /* 0x0003e80000100800 */
[----:B------:R1:W-:Y:S04]  /*83d90*/  STL [R1+0x5a84], R214 ;  /* 0x005a84d601007387 */ /* 0x0003e80000100800 */
[----:B------:R-:W-:Y:S04]  /*83da0*/  STL [R1+0x5aa8], R227 ;  /* 0x005aa8e301007387 */ /* 0x000fe80000100800 */
[----:B------:R-:W-:Y:S04]  /*83db0*/  STL [R1+0x5aa4], R226 ;  /* 0x005aa4e201007387 */ /* 0x000fe80000100800 */
[----:B------:R-:W-:Y:S04]  /*83dc0*/  STL [R1+0x5aa0], R207 ;  /* 0x005aa0cf01007387 */ /* 0x000fe80000100800 */
[----:B------:R-:W-:Y:S01]  /*83dd0*/  STL [R1+0x5a9c], R206 ;  /* 0x005a9cce01007387 */ /* 0x000fe20000100800 */
        /* <DEDUP_REMOVED lines=8> */
[----:B------:R-:W-:Y:S04]  /*83e60*/  LDSM.16.M88.4 R168, [R0+UR11+0x8880] ;  /* 0x0088800b00a8783b */ /* 0x000fe80008000200 */
[----:B------:R-:W-:Y:S04]  /*83e70*/  LDSM.16.M88.4 R164, [R0+UR11+0x9080] ;  /* 0x0090800b00a4783b */ /* 0x000fe80008000200 */
[----:B------:R-:W-:Y:S01]  /*83e80*/  LDSM.16.M88.4 R160, [R0+UR11+0x9880] ;  /* 0x0098800b00a0783b */ /* 0x000fe20008000200 */
[----:B------:R-:W-:Y:S01]  /*83e90*/  MOV R252, R158 ;  /* 0x0000009e00fc7202 */ /* 0x000fe20000000f00 */
[----:B------:R-:W-:-:S02]  /*83ea0*/  IMAD.MOV.U32 R2, RZ, RZ, R159 ;  /* 0x000000ffff027224 */ /* 0x000fc400078e009f */
[----:B------:R-:W-:Y:S04]  /*83eb0*/  LDSM.16.M88.4 R152, [R0+UR11+0xa880] ;  /* 0x00a8800b0098783b */ /* 0x000fe80008000200 */
[----:B------:R-:W-:Y:S01]  /*83ec0*/  LDSM.16.M88.4 R156, [R0+UR11+0xa080] ;  /* 0x00a0800b009c783b */ /* 0x000fe20008000200 */
[----:B------:R-:W-:Y:S01]  /*83ed0*/  MOV R248, R117 ;  /* 0x0000007500f87202 */ /* 0x000fe20000000f00 */
[----:B------:R-:W-:Y:S02]  /*83ee0*/  IMAD.MOV.U32 R249, RZ, RZ, R116 ;  /* 0x000000fffff97224 */ /* 0x000fe400078e0074 */
[----:B------:R-:W-:Y:S01]  /*83ef0*/  IMAD.MOV.U32 R250, RZ, RZ, R113 ;  /* 0x000000fffffa7224 */ /* 0x000fe200078e0071 */
[----:B------:R-:W-:Y:S01]  /*83f00*/  LDSM.16.M88.4 R116, [R0+UR11+0xf080] ;  /* 0x00f0800b0074783b */ /* 0x000fe20008000200 */
[----:B------:R-:W-:-:S03]  /*83f10*/  MOV R251, R112 ;  /* 0x0000007000fb7202 */ /* 0x000fc60000000f00 */
[----:B------:R-:W-:Y:S01]  /*83f20*/  LDSM.16.M88.4 R112, [R0+UR11+0xf880] ;  /* 0x00f8800b0070783b */ /* 0x000fe20008000200 */
[----:B---3--:R-:W-:Y:S02]  /*83f30*/  IMAD.MOV.U32 R244, RZ, RZ, R109 ;  /* 0x000000fffff47224 */ /* 0x008fe400078e006d */
[----:B------:R-:W-:Y:S01]  /*83f40*/  IMAD.MOV.U32 R245, RZ, RZ, R108 ;  /* 0x000000fffff57224 */ /* 0x000fe200078e006c */
[----:B------:R-:W-:Y:S01]  /*83f50*/  MOV R246, R105 ;  /* 0x0000006900f67202 */ /* 0x000fe20000000f00 */
[----:B------:R-:W-:Y:S01]  /*83f60*/  LDSM.16.M88.4 R108, [R0+UR11+0x10080] ;  /* 0x0100800b006c783b */ /* 0x000fe20008000200 */
[----:B------:R-:W-:-:S03]  /*83f70*/  IMAD.MOV.U32 R247, RZ, RZ, R104 ;  /* 0x000000fffff77224 */ /* 0x000fc600078e0068 */
[----:B------:R-:W-:Y:S01]  /*83f80*/  LDSM.16.M88.4 R104, [R0+UR11+0x10880] ;  /* 0x0108800b0068783b */ /* 0x000fe20008000200 */
[----:B-1----:R-:W-:Y:S01]  /*83f90*/  MOV R220, R93 ;  /* 0x0000005d00dc7202 */ /* 0x002fe20000000f00 */
[----:B------:R-:W-:Y:S02]  /*83fa0*/  IMAD.MOV.U32 R221, RZ, RZ, R92 ;  /* 0x000000ffffdd7224 */ /* 0x000fe400078e005c */
[----:B------:R-:W-:Y:S01]  /*83fb0*/  IMAD.MOV.U32 R222, RZ, RZ, R89 ;  /* 0x000000ffffde7224 */ /* 0x000fe200078e0059 */
[----:B------:R-:W-:Y:S01]  /*83fc0*/  LDSM.16.M88.4 R92, [R0+UR11+0x12080] ;  /* 0x0120800b005c783b */ /* 0x000fe20008000200 */
[----:B------:R-:W-:-:S03]  /*83fd0*/  MOV R223, R88 ;  /* 0x0000005800df7202 */ /* 0x000fc60000000f00 */
[----:B------:R-:W-:Y:S01]  /*83fe0*/  LDSM.16.M88.4 R88, [R0+UR11+0x12880] ;  /* 0x0128800b0058783b */ /* 0x000fe20008000200 */
[----:B----4-:R-:W-:Y:S03]  /*83ff0*/  HMMA.1688.F32.TF32 R4, R240, R212, R172 ;  /* 0x000000d4f004723c */ /* 0x010fe600000810ac */
[----:B------:R-:W-:-:S15]  /*84000*/  LDSM.16.M88.4 R172, [R0+UR11+0x8080] ;  /* 0x0080800b00ac783b */ /* 0x000fde0008000200 */
[----:B------:R-:W-:Y:S01]  /*84010*/  NOP ;  /* 0x0000000000007918 */ /* 0x000fe20000000000 */
[----:B--2---:R-:W-:Y:S01]  /*84020*/  MOV R219, R4 ;  /* 0x0000000400db7202 */ /* 0x004fe20000000f00 */
[----:B------:R-:W-:Y:S02]  /*84030*/  IMAD.MOV.U32 R218, RZ, RZ, R5 ;  /* 0x000000ffffda7224 */ /* 0x000fe400078e0005 */
[----:B------:R-:W-:Y:S01]  /*84040*/  IMAD.MOV.U32 R214, RZ, RZ, R6 ;  /* 0x000000ffffd67224 */ /* 0x000fe200078e0006 */
[----:B------:R-:W-:Y:S02]  /*84050*/  MOV R198, R7 ;  /* 0x0000000700c67202 */ /* 0x000fe40000000f00 */
[C---:B------:R-:W-:Y:S03]  /*84060*/  HMMA.1688.F32.TF32 R4, R240.reuse, R208, R188 ;  /* 0x000000d0f004723c */ /* 0x040fe600000810bc */
[----:B------:R-:W-:Y:S04]  /*84070*/  STL [R1+0x5b04], R198 ;  /* 0x005b04c601007387 */ /* 0x000fe80000100800 */
[----:B------:R-:W-:Y:S04]  /*84080*/  STL [R1+0x5abc], R214 ;  /* 0x005abcd601007387 */ /* 0x000fe80000100800 */
[----:B------:R-:W-:Y:S04]  /*84090*/  STL [R1+0x5ab0], R218 ;  /* 0x005ab0da01007387 */ /* 0x000fe80000100800 */
[----:B------:R-:W-:Y:S04]  /*840a0*/  STL [R1+0x5aac], R219 ;  /* 0x005aacdb01007387 */ /* 0x000fe80000100800 */
[----:B------:R-:W-:Y:S04]  /*840b0*/  STL.64 [R1+0xfb0], R4 ;  /* 0x000fb00401007387 */ /* 0x000fe80000100a00 */
[----:B------:R1:W-:Y:S02]  /*840c0*/  STL.64 [R1+0xfb8], R6 ;  /* 0x000fb80601007387 */ /* 0x0003e40000100a00 */
[----:B-1----:R-:W-:Y:S01]  /*840d0*/  HMMA.1688.F32.TF32 R4, R240, R204, R176 ;  /* 0x000000ccf004723c */ /* 0x002fe200000810b0 */
[----:B------:R-:W-:-:S02]  /*840e0*/  IMAD.MOV.U32 R188, RZ, RZ, R149 ;  /* 0x000000ffffbc7224 */ /* 0x000fc400078e0095 */
[----:B------:R-:W-:Y:S01]  /*840f0*/  IMAD.MOV.U32 R189, RZ, RZ, R148 ;  /* 0x000000ffffbd7224 */ /* 0x000fe200078e0094 */
[----:B------:R-:W-:Y:S01]  /*84100*/  MOV R190, R145 ;  /* 0x0000009100be7202 */ /* 0x000fe20000000f00 */
[----:B------:R-:W-:Y:S01]  /*84110*/  IMAD.MOV.U32 R191, RZ, RZ, R144 ;  /* 0x000000ffffbf7224 */ /* 0x000fe200078e0090 */
[----:B------:R-:W-:Y:S04]  /*84120*/  LDSM.16.M88.4 R176, [R0+UR11+0x7880] ;  /* 0x0078800b00b0783b */ /* 0x000fe80008000200 */
[----:B------:R1:W-:Y:S09]  /*84130*/  STL.64 [R1+0x5e30], R210 ;  /* 0x005e30d201007387 */ /* 0x0003f20000100a00 */
[----:B------:R-:W-:Y:S01]  /*84140*/  IMAD.MOV.U32 R214, RZ, RZ, R4 ;  /* 0x000000ffffd67224 */ /* 0x000fe200078e0004 */
[----:B------:R-:W-:Y:S01]  /*84150*/  MOV R238, R5 ;  /* 0x0000000500ee7202 */ /* 0x000fe20000000f00 */
[----:B------:R-:W-:-:S02]  /*84160*/  IMAD.MOV.U32 R239, RZ, RZ, R6 ;  /* 0x000000ffffef7224 */ /* 0x000fc400078e0006 */
[----:B------:R-:W-:Y:S01]  /*84170*/  IMAD.MOV.U32 R218, RZ, RZ, R7 ;  /* 0x000000ffffda7224 */ /* 0x000fe200078e0007 */
[----:B------:R-:W-:Y:S01]  /*84180*/  LDSM.16.M88.4 R148, [R0+UR11+0xb080] ;  /* 0x00b0800b0094783b */ /* 0x000fe20008000200 */
[----:B------:R-:W-:Y:S03]  /*84190*/  HMMA.1688.F32.TF32 R4, R240, R200, R180 ;  /* 0x000000c8f004723c */ /* 0x000fe600000810b4 */
[----:B------:R-:W-:Y:S04]  /*841a0*/  LDSM.16.M88.4 R180, [R0+UR11+0x7080] ;  /* 0x0070800b00b4783b */ /* 0x000fe80008000200 */
[----:B------:R-:W-:-:S12]  /*841b0*/  LDSM.16.M88.4 R144, [R0+UR11+0xb880] ;  /* 0x00b8800b0090783b */ /* 0x000fd80008000200 */
[----:B------:R-:W-:Y:S01]  /*841c0*/  MOV R219, R4 ;  /* 0x0000000400db7202 */ /* 0x000fe20000000f00 */
[----:B------:R-:W-:Y:S02]  /*841d0*/  IMAD.MOV.U32 R227, RZ, RZ, R5 ;  /* 0x000000ffffe37224 */ /* 0x000fe400078e0005 */
[----:B------:R-:W-:Y:S01]  /*841e0*/  IMAD.MOV.U32 R226, RZ, RZ, R6 ;  /* 0x000000ffffe27224 */ /* 0x000fe200078e0006 */
[----:B------:R-:W-:Y:S02]  /*841f0*/  MOV R207, R7 ;  /* 0x0000000700cf7202 */ /* 0x000fe40000000f00 */
[----:B------:R-:W-:Y:S01]  /*84200*/  HMMA.1688.F32.TF32 R4, R240, R196, R184 ;  /* 0x000000c4f004723c */ /* 0x000fe200000810b8 */
[----:B------:R-:W-:-:S15]  /*84210*/  LDSM.16.M88.4 R184, [R0+UR11+0x6880] ;  /* 0x0068800b00b8783b */ /* 0x000fde0008000200 */
[----:B------:R-:W-:-:S03]  /*84220*/  NOP ;  /* 0x0000000000007918 */ /* 0x000fc60000000000 */
[----:B------:R-:W-:Y:S02]  /*84230*/  IMAD.MOV.U32 R206, RZ, RZ, R4 ;  /* 0x000000ffffce7224 */ /* 0x000fe400078e0004 */
[----:B------:R-:W-:Y:S01]  /*84240*/  IMAD.MOV.U32 R215, RZ, RZ, R5 ;  /* 0x000000ffffd77224 */ /* 0x000fe200078e0005 */
[----:B------:R-:W-:Y:S01]  /*84250*/  MOV R234, R6 ;  /* 0x0000000600ea7202 */ /* 0x000fe20000000f00 */
[----:B------:R-:W-:Y:S02]  /*84260*/  IMAD.MOV.U32 R235, RZ, RZ, R7 ;  /* 0x000000ffffeb7224 */ /* 0x000fe400078e0007 */
[----:B------:R-:W-:Y:S01]  /*84270*/  HMMA.1688.F32.TF32 R4, R240, R192, R188 ;  /* 0x000000c0f004723c */ /* 0x000fe200000810bc */
[----:B------:R-:W2:Y:S04]  /*84280*/  LDSM.16.M88.4 R188, [R0+UR11+0x6080] ;  /* 0x0060800b00bc783b */ /* 0x000ea80008000200 */
[----:B------:R3:W-:Y:S04]  /*84290*/  STL.64 [R1+0x5e28], R208 ;  /* 0x005e28d001007387 */ /* 0x0007e80000100a00 */
[----:B------:R-:W-:Y:S04]  /*842a0*/  STL [R1+0x5b14], R218 ;  /* 0x005b14da01007387 */ /* 0x000fe80000100800 */
[----:B------:R-:W-:Y:S04]  /*842b0*/  STL [R1+0x5b10], R239 ;  /* 0x005b10ef01007387 */ /* 0x000fe80000100800 */
[----:B------:R-:W-:Y:S04]  /*842c0*/  STL [R1+0x5b0c], R238 ;  /* 0x005b0cee01007387 */ /* 0x000fe80000100800 */
[----:B------:R4:W-:Y:S04]  /*842d0*/  STL.64 [R1+0x5e38], R236 ;  /* 0x005e38ec01007387 */ /* 0x0009e80000100a00 */
[----:B------:R-:W-:Y:S01]  /*842e0*/  STL [R1+0x5b08], R214 ;  /* 0x005b08d601007387 */ /* 0x000fe20000100800 */
[----:B-1----:R-:W-:Y:S01]  /*842f0*/  IMAD.MOV.U32 R210, RZ, RZ, R137 ;  /* 0x000000ffffd27224 */ /* 0x002fe200078e0089 */
[----:B------:R-:W-:-:S02]  /*84300*/  MOV R211, R136 ;  /* 0x0000008800d37202 */ /* 0x000fc40000000f00 */
[----:B------:R-:W-:Y:S04]  /*84310*/  STL [R1+0x5b20], R226 ;  /* 0x005b20e201007387 */ /* 0x000fe80000100800 */
[----:B------:R-:W-:Y:S01]  /*84320*/  LDSM.16.M88.4 R136, [R0+UR11+0xc880] ;  /* 0x00c8800b0088783b */ /* 0x000fe20008000200 */
[----:B---3--:R-:W-:Y:S01]  /*84330*/  MOV R208, R141 ;  /* 0x0000008d00d07202 */ /* 0x008fe20000000f00 */
[----:B------:R-:W-:Y:S02]  /*84340*/  IMAD.MOV.U32 R209, RZ, RZ, R140 ;  /* 0x000000ffffd17224 */ /* 0x000fe400078e008c */
[----:B------:R-:W1:Y:S04]  /*84350*/  LDSM.16.M88.4 R140, [R0+UR11+0xc080] ;  /* 0x00c0800b008c783b */ /* 0x000e680008000200 */
[----:B------:R-:W-:Y:S01]  /*84360*/  STL [R1+0x5b1c], R227 ;  /* 0x005b1ce301007387 */ /* 0x000fe20000100800 */
[----:B----4-:R-:W-:-:S02]  /*84370*/  IMAD.MOV.U32 R236, RZ, RZ, R133 ;  /* 0x000000ffffec7224 */ /* 0x010fc400078e0085 */
[----:B------:R-:W-:Y:S01]  /*84380*/  IMAD.MOV.U32 R237, RZ, RZ, R132 ;  /* 0x000000ffffed7224 */ /* 0x000fe200078e0084 */
[----:B------:R-:W-:Y:S04]  /*84390*/  STL [R1+0x5b18], R219 ;  /* 0x005b18db01007387 */ /* 0x000fe80000100800 */
[----:B------:R-:W3:Y:S04]  /*843a0*/  LDSM.16.M88.4 R132, [R0+UR11+0xd080] ;  /* 0x00d0800b0084783b */ /* 0x000ee80008000200 */
[----:B------:R4:W-:Y:S01]  /*843b0*/  STL.64 [R1+0x5e58], R234 ;  /* 0x005e58ea01007387 */ /* 0x0009e20000100a00 */
[----:B------:R-:W-:Y:S01]  /*843c0*/  MOV R238, R129 ;  /* 0x0000008100ee7202 */ /* 0x000fe20000000f00 */
[----:B------:R-:W-:-:S02]  /*843d0*/  IMAD.MOV.U32 R239, RZ, RZ, R128 ;  /* 0x000000ffffef7224 */ /* 0x000fc400078e0080 */
[----:B------:R2:W-:Y:S04]  /*843e0*/  STL.64 [R1+0x5e50], R232 ;  /* 0x005e50e801007387 */ /* 0x0005e80000100a00 */
[----:B------:R-:W1:Y:S04]  /*843f0*/  LDSM.16.M88.4 R128, [R0+UR11+0xd880] ;  /* 0x00d8800b0080783b */ /* 0x000e680008000200 */
[----:B------:R-:W-:Y:S04]  /*84400*/  STL.64 [R1+0x5e48], R206 ;  /* 0x005e48ce01007387 */ /* 0x000fe80000100a00 */
[----:B------:R-:W-:Y:S01]  /*84410*/  STL.64 [R1+0x5e40], R204 ;  /* 0x005e40cc01007387 */ /* 0x000fe20000100a00 */
[----:B----4-:R-:W-:-:S02]  /*84420*/  IMAD.MOV.U32 R234, RZ, RZ, R121 ;  /* 0x000000ffffea7224 */ /* 0x010fc400078e0079 */
[----:B------:R-:W-:Y:S02]  /*84430*/  IMAD.MOV.U32 R235, RZ, RZ, R120 ;  /* 0x000000ffffeb7224 */ /* 0x000fe400078e0078 */
[----:B--2---:R-:W-:Y:S01]  /*84440*/  IMAD.MOV.U32 R232, RZ, RZ, R125 ;  /* 0x000000ffffe87224 */ /* 0x004fe200078e007d */
[----:B------:R-:W-:Y:S01]  /*84450*/  MOV R233, R124 ;  /* 0x0000007c00e97202 */ /* 0x000fe20000000f00 */
[----:B------:R-:W-:Y:S04]  /*84460*/  LDSM.16.M88.4 R120, [R0+UR11+0xe880] ;  /* 0x00e8800b0078783b */ /* 0x000fe80008000200 */
[----:B------:R-:W2:Y:S04]  /*84470*/  LDSM.16.M88.4 R124, [R0+UR11+0xe080] ;  /* 0x00e0800b007c783b */ /* 0x000ea80008000200 */
[----:B------:R-:W-:Y:S04]  /*84480*/  STL [R1+0x5b24], R215 ;  /* 0x005b24d701007387 */ /* 0x000fe80000100800 */
[----:B------:R-:W-:Y:S04]  /*84490*/  STL [R1+0x5a18], R190 ;  /* 0x005a18be01007387 */ /* 0x000fe80000100800 */
[----:B------:R-:W-:Y:S01]  /*844a0*/  STL [R1+0x5a14], R191 ;  /* 0x005a14bf01007387 */ /* 0x000fe20000100800 */
[----:B------:R-:W-:Y:S01]  /*844b0*/  IMAD.MOV.U32 R202, RZ, RZ, R4 ;  /* 0x000000ffffca7224 */ /* 0x000fe200078e0004 */
[----:B------:R-:W-:-:S02]  /*844c0*/  MOV R203, R5 ;  /* 0x0000000500cb7202 */ /* 0x000fc40000000f00 */
[----:B------:R-:W-:Y:S01]  /*844d0*/  STL [R1+0x5a04], R186 ;  /* 0x005a04ba01007387 */ /* 0x000fe20000100800 */
[----:B------:R-:W-:Y:S01]  /*844e0*/  IMAD.MOV.U32 R4, RZ, RZ, R101 ;  /* 0x000000ffff047224 */ /* 0x000fe200078e0065 */
[----:B------:R-:W-:Y:S02]  /*844f0*/  MOV R5, R100 ;  /* 0x0000006400057202 */ /* 0x000fe40000000f00 */
[----:B------:R-:W-:Y:S01]  /*84500*/  STL [R1+0x5a00], R187 ;  /* 0x005a00bb01007387 */ /* 0x000fe20000100800 */
[----:B------:R-:W-:Y:S02]  /*84510*/  IMAD.MOV.U32 R230, RZ, RZ, R6 ;  /* 0x000000ffffe67224 */ /* 0x000fe400078e0006 */
[----:B------:R-:W-:Y:S01]  /*84520*/  IMAD.MOV.U32 R231, RZ, RZ, R7 ;  /* 0x000000ffffe77224 */ /* 0x000fe200078e0007 */
[----:B------:R-:W-:Y:S04]  /*84530*/  STL [R1+0x5a08], R182 ;  /* 0x005a08b601007387 */ /* 0x000fe80000100800 */
[----:B------:R-:W4:Y:S01]  /*84540*/  LDSM.16.M88.4 R100, [R0+UR11+0x11080] ;  /* 0x0110800b0064783b */ /* 0x000f220008000200 */
[----:B------:R-:W-:-:S02]  /*84550*/  IMAD.MOV.U32 R6, RZ, RZ, R97 ;  /* 0x000000ffff067224 */ /* 0x000fc400078e0061 */
[----:B------:R-:W-:Y:S01]  /*84560*/  IMAD.MOV.U32 R7, RZ, RZ, R96 ;  /* 0x000000ffff077224 */ /* 0x000fe200078e0060 */
        /* <DEDUP_REMOVED lines=22> */
[----:B------:R-:W-:Y:S04]  /*846d0*/  STL [R1+0x5978], R138 ;  /* 0x0059788a01007387 */ /* 0x000fe80000100800 */
[----:B------:R-:W-:Y:S04]  /*846e0*/  STL [R1+0x594c], R139 ;  /* 0x00594c8b01007387 */ /* 0x000fe80000100800 */
[----:B---3--:R-:W-:Y:S04]  /*846f0*/  STL [R1+0x597c], R134 ;  /* 0x00597c8601007387 */ /* 0x008fe80000100800 */
[----:B------:R-:W-:Y:S04]  /*84700*/  STL [R1+0x5948], R135 ;  /* 0x0059488701007387 */ /* 0x000fe80000100800 */
[----:B------:R-:W-:Y:S04]  /*84710*/  STL [R1+0x598c], R130 ;  /* 0x00598c8201007387 */ /* 0x000fe80000100800 */
[----:B------:R-:W-:Y:S04]  /*84720*/  STL [R1+0x5988], R131 ;  /* 0x0059888301007387 */ /* 0x000fe80000100800 */
[----:B--2---:R-:W-:Y:S04]  /*84730*/  STL [R1+0x5994], R126 ;  /* 0x0059947e01007387 */ /* 0x004fe80000100800 */
[----:B------:R-:W-:Y:S01]  /*84740*/  STL [R1+0x5990], R127 ;  /* 0x0059907f01007387 */ /* 0x000fe20000100800 */
[----:B------:R-:W-:Y:S03]  /*84750*/  HMMA.1688.F32.TF32 R204, R240, R188, R220 ;  /* 0x000000bcf0cc723c */ /* 0x000fe600000810dc */
        /* <DEDUP_REMOVED lines=17> */
[----:B------:R-:W-:Y:S01]  /*84870*/  STL [R1+0x5938], R91 ;  /* 0x0059385b01007387 */ /* 0x000fe20000100800 */
[----:B------:R-:W-:-:S02]  /*84880*/  IMAD.MOV.U32 R199, RZ, RZ, R204 ;  /* 0x000000ffffc77224 */ /* 0x000fc400078e00cc */
[----:B------:R-:W-:Y:S01]  /*84890*/  IMAD.MOV.U32 R194, RZ, RZ, R206 ;  /* 0x000000ffffc27224 */ /* 0x000fe200078e00ce */
[----:B------:R1:W-:Y:S01]  /*848a0*/  STL [R1+0xf34], R205 ;  /* 0x000f34cd01007387 */ /* 0x0003e20000100800 */
[----:B------:R-:W-:-:S03]  /*848b0*/  MOV R195, R207 ;  /* 0x000000cf00c37202 */ /* 0x000fc60000000f00 */
[----:B------:R-:W2:Y:S01]  /*848c0*/  LDL.LU R220, [R1+0xb70] ;  /* 0x000b700001dc7983 */ /* 0x000ea20000300800 */
[C---:B-1----:R-:W-:Y:S08]  /*848d0*/  HMMA.1688.F32.TF32 R204, R240.reuse, R184, R4 ;  /* 0x000000b8f0cc723c */ /* 0x042ff00000081004 */
[C---:B------:R-:W-:Y:S11]  /*848e0*/  HMMA.1688.F32.TF32 R4, R240.reuse, R180, R244 ;  /* 0x000000b4f004723c */ /* 0x040ff600000810f4 */
[----:B------:R-:W-:Y:S04]  /*848f0*/  STL.64 [R1+0xf10], R204 ;  /* 0x000f10cc01007387 */ /* 0x000fe80000100a00 */
[----:B------:R-:W-:Y:S04]  /*84900*/  STL.64 [R1+0xf18], R206 ;  /* 0x000f18ce01007387 */ /* 0x000fe80000100a00 */
[----:B------:R1:W-:Y:S04]  /*84910*/  STL.64 [R1+0xf00], R4 ;  /* 0x000f000401007387 */ /* 0x0003e80000100a00 */
[----:B------:R3:W-:Y:S04]  /*84920*/  STL.64 [R1+0xf08], R6 ;  /* 0x000f080601007387 */ /* 0x0007e80000100a00 */
[----:B------:R-:W2:Y:S04]  /*84930*/  LDL.LU R221, [R1+0xb74] ;  /* 0x000b740001dd7983 */ /* 0x000ea80000300800 */
[----:B------:R-:W2:Y:S04]  /*84940*/  LDL.LU R222, [R1+0xb78] ;  /* 0x000b780001de7983 */ /* 0x000ea80000300800 */
[----:B------:R-:W2:Y:S04]  /*84950*/  LDL.LU R223, [R1+0xb7c] ;  /* 0x000b7c0001df7983 */ /* 0x000ea80000300800 */
[----:B-1----:R-:W4:Y:S04]  /*84960*/  LDL.LU R4, [R1+0xb60] ;  /* 0x000b600001047983 */ /* 0x002f280000300800 */
[----:B------:R-:W4:Y:S04]  /*84970*/  LDL.LU R5, [R1+0xb64] ;  /* 0x000b640001057983 */ /* 0x000f280000300800 */
[----:B---3--:R-:W4:Y:S04]  /*84980*/  LDL.LU R6, [R1+0xb68] ;  /* 0x000b680001067983 */ /* 0x008f280000300800 */
[----:B------:R-:W4:Y:S04]  /*84990*/  LDL.LU R7, [R1+0xb6c] ;  /* 0x000b6c0001077983 */ /* 0x000f280000300800 */
[----:B------:R-:W3:Y:S04]  /*849a0*/  LDL.LU R244, [R1+0xb50] ;  /* 0x000b500001f47983 */ /* 0x000ee80000300800 */
[----:B------:R-:W3:Y:S01]  /*849b0*/  LDL.LU R245, [R1+0xb54] ;  /* 0x000b540001f57983 */ /* 0x000ee20000300800 */
[C---:B------:R-:W-:Y:S03]  /*849c0*/  HMMA.1688.F32.TF32 R204, R240.reuse, R176, R248 ;  /* 0x000000b0f0cc723c */ /* 0x040fe600000810f8 */
[----:B------:R-:W3:Y:S04]  /*849d0*/  LDL.LU R246, [R1+0xb58] ;  /* 0x000b580001f67983 */ /* 0x000ee80000300800 */
[----:B------:R-:W3:Y:S04]  /*849e0*/  LDL.LU R247, [R1+0xb5c] ;  /* 0x000b5c0001f77983 */ /* 0x000ee80000300800 */
[----:B------:R-:W3:Y:S08]  /*849f0*/  LDL.LU R248, [R1+0xb40] ;  /* 0x000b400001f87983 */ /* 0x000ef00000300800 */
[----:B------:R-:W-:Y:S04]  /*84a00*/  STL.64 [R1+0xee0], R204 ;  /* 0x000ee0cc01007387 */ /* 0x000fe80000100a00 */
[----:B------:R1:W-:Y:S04]  /*84a10*/  STL.64 [R1+0xee8], R206 ;  /* 0x000ee8ce01007387 */ /* 0x0003e80000100a00 */
[----:B------:R-:W3:Y:S04]  /*84a20*/  LDL.LU R249, [R1+0xb44] ;  /* 0x000b440001f97983 */ /* 0x000ee80000300800 */
[----:B------:R-:W3:Y:S04]  /*84a30*/  LDL.LU R250, [R1+0xb48] ;  /* 0x000b480001fa7983 */ /* 0x000ee80000300800 */
[----:B------:R-:W3:Y:S01]  /*84a40*/  LDL.LU R251, [R1+0xb4c] ;  /* 0x000b4c0001fb7983 */ /* 0x000ee20000300800 */
[----:B-1----:R-:W-:-:S15]  /*84a50*/  HMMA.1688.F32.TF32 R204, R240, R172, R232 ;  /* 0x000000acf0cc723c */ /* 0x002fde00000810e8 */
[----:B------:R-:W-:-:S04]  /*84a60*/  NOP ;  /* 0x0000000000007918 */ /* 0x000fc80000000000 */
[----:B------:R-:W-:Y:S02]  /*84a70*/  IMAD.MOV.U32 R162, RZ, RZ, R204 ;  /* 0x000000ffffa27224 */ /* 0x000fe400078e00cc */
[----:B------:R-:W-:Y:S01]  /*84a80*/  IMAD.MOV.U32 R163, RZ, RZ, R205 ;  /* 0x000000ffffa37224 */ /* 0x000fe200078e00cd */
[----:B------:R-:W-:Y:S01]  /*84a90*/  MOV R166, R206 ;  /* 0x000000ce00a67202 */ /* 0x000fe20000000f00 */
[----:B------:R-:W-:Y:S02]  /*84aa0*/  IMAD.MOV.U32 R167, RZ, RZ, R207 ;  /* 0x000000ffffa77224 */ /* 0x000fe400078e00cf */
[----:B------:R-:W-:Y:S01]  /*84ab0*/  HMMA.1688.F32.TF32 R204, R240, R168, R236 ;  /* 0x000000a8f0cc723c */ /* 0x000fe200000810ec */
[----:B------:R-:W-:Y:S01]  /*84ac0*/  IMAD.MOV.U32 R82, RZ, RZ, R73 ;  /* 0x000000ffff527224 */ /* 0x000fe200078e0049 */
[----:B------:R-:W-:Y:S01]  /*84ad0*/  MOV R83, R56 ;  /* 0x0000003800537202 */ /* 0x000fe20000000f00 */
[----:B------:R-:W-:Y:S02]  /*84ae0*/  IMAD.MOV.U32 R78, RZ, RZ, R60 ;  /* 0x000000ffff4e7224 */ /* 0x000fe400078e003c */
        /* <DEDUP_REMOVED lines=9> */
[----:B------:R-:W-:-:S02]  /*84b80*/  IMAD.MOV.U32 R74, RZ, RZ, R29 ;  /* 0x000000ffff4a7224 */ /* 0x000fc400078e001d */
[----:B------:R-:W-:Y:S01]  /*84b90*/  IMAD.MOV.U32 R75, RZ, RZ, R28 ;  /* 0x000000ffff4b7224 */ /* 0x000fe200078e001c */
[----:B------:R-:W1:Y:S01]  /*84ba0*/  LDSM.16.M88.4 R236, [R0+UR11+0x1d080] ;  /* 0x01d0800b00ec783b */ /* 0x000e620008000200 */
[----:B------:R-:W-:Y:S01]  /*84bb0*/  IMAD.MOV.U32 R170, RZ, RZ, R204 ;  /* 0x000000ffffaa7224 */ /* 0x000fe200078e00cc */
[----:B------:R-:W-:Y:S01]  /*84bc0*/  MOV R190, R205 ;  /* 0x000000cd00be7202 */ /* 0x000fe20000000f00 */
[----:B------:R-:W-:Y:S02]  /*84bd0*/  IMAD.MOV.U32 R191, RZ, RZ, R206 ;  /* 0x000000ffffbf7224 */ /* 0x000fe400078e00ce */
[----:B------:R-:W-:Y:S02]  /*84be0*/  IMAD.MOV.U32 R171, RZ, RZ, R207 ;  /* 0x000000ffffab7224 */ /* 0x000fe400078e00cf */
[----:B------:R-:W-:Y:S01]  /*84bf0*/  IMAD.MOV.U32 R64, RZ, RZ, R41 ;  /* 0x000000ffff407224 */ /* 0x000fe200078e0029 */
[----:B------:R-:W-:Y:S01]  /*84c00*/  HMMA.1688.F32.TF32 R204, R240, R164, R208 ;  /* 0x000000a4f0cc723c */ /* 0x000fe200000810d0 */
[----:B------:R-:W3:Y:S04]  /*84c10*/  LDL.LU R208, [R1+0xbf0] ;  /* 0x000bf00001d07983 */ /* 0x000ee80000300800 */
[----:B------:R-:W3:Y:S04]  /*84c20*/  LDL.LU R209, [R1+0xbf4] ;  /* 0x000bf40001d17983 */ /* 0x000ee80000300800 */
[----:B------:R-:W3:Y:S04]  /*84c30*/  LDL.LU R210, [R1+0xbf8] ;  /* 0x000bf80001d27983 */ /* 0x000ee80000300800 */
[----:B------:R-:W3:Y:S01]  /*84c40*/  LDL.LU R211, [R1+0xbfc] ;  /* 0x000bfc0001d37983 */ /* 0x000ee20000300800 */
[----:B------:R-:W-:Y:S01]  /*84c50*/  MOV R68, R49 ;  /* 0x0000003100447202 */ /* 0x000fe20000000f00 */
[----:B------:R-:W-:-:S02]  /*84c60*/  IMAD.MOV.U32 R69, RZ, RZ, R48 ;  /* 0x000000ffff457224 */ /* 0x000fc400078e0030 */
[----:B------:R-:W-:Y:S01]  /*84c70*/  IMAD.MOV.U32 R72, RZ, RZ, R33 ;  /* 0x000000ffff487224 */ /* 0x000fe200078e0021 */
[----:B------:R-:W-:Y:S04]  /*84c80*/  LDSM.16.M88.4 R48, [R0+UR11+0x17880] ;  /* 0x0178800b0030783b */ /* 0x000fe80008000200 */
[----:B------:R-:W-:Y:S04]  /*84c90*/  LDSM.16.M88.4 R44, [R0+UR11+0x18080] ;  /* 0x0180800b002c783b */ /* 0x000fe80008000200 */
[----:B------:R-:W-:Y:S04]  /*84ca0*/  LDSM.16.M88.4 R36, [R0+UR11+0x19080] ;  /* 0x0190800b0024783b */ /* 0x000fe80008000200 */
[----:B------:R-:W-:Y:S01]  /*84cb0*/  LDSM.16.M88.4 R28, [R0+UR11+0x1a080] ;  /* 0x01a0800b001c783b */ /* 0x000fe20008000200 */
[----:B------:R-:W-:Y:S01]  /*84cc0*/  MOV R174, R204 ;  /* 0x000000cc00ae7202 */ /* 0x000fe20000000f00 */
[----:B------:R-:W-:-:S02]  /*84cd0*/  IMAD.MOV.U32 R182, RZ, RZ, R205 ;  /* 0x000000ffffb67224 */ /* 0x000fc400078e00cd */
[----:B------:R-:W-:Y:S01]  /*84ce0*/  IMAD.MOV.U32 R186, RZ, RZ, R206 ;  /* 0x000000ffffba7224 */ /* 0x000fe200078e00ce */
[----:B------:R-:W-:Y:S02]  /*84cf0*/  MOV R187, R207 ;  /* 0x000000cf00bb7202 */ /* 0x000fe40000000f00 */
[----:B--2---:R-:W-:Y:S01]  /*84d00*/  HMMA.1688.F32.TF32 R204, R240, R160, R220 ;  /* 0x000000a0f0cc723c */ /* 0x004fe200000810dc */
[----:B------:R-:W2:-:S15]  /*84d10*/  LDL.LU R220, [R1+0xc00] ;  /* 0x000c000001dc7983 */ /* 0x000e9e0000300800 */
[----:B------:R-:W-:-:S03]  /*84d20*/  NOP ;  /* 0x0000000000007918 */ /* 0x000fc60000000000 */
[----:B------:R-:W-:Y:S02]  /*84d30*/  IMAD.MOV.U32 R183, RZ, RZ, R204 ;  /* 0x000000ffffb77224 */ /* 0x000fe400078e00cc */
[----:B------:R-:W-:Y:S01]  /*84d40*/  IMAD.MOV.U32 R175, RZ, RZ, R205 ;  /* 0x000000ffffaf7224 */ /* 0x000fe200078e00cd */
[----:B------:R-:W-:Y:S01]  /*84d50*/  MOV R178, R206 ;  /* 0x000000ce00b27202 */ /* 0x000fe20000000f00 */
[----:B------:R-:W-:Y:S02]  /*84d60*/  IMAD.MOV.U32 R179, RZ, RZ, R207 ;  /* 0x000000ffffb37224 */ /* 0x000fe400078e00cf */
[C---:B----4-:R-:W-:Y:S08]  /*84d70*/  HMMA.1688.F32.TF32 R204, R240.reuse, R156, R4 ;  /* 0x0000009cf0cc723c */ /* 0x050ff00000081004 */
[C---:B---3--:R-:W-:Y:S11]  /*84d80*/  HMMA.1688.F32.TF32 R4, R240.reuse, R152, R244 ;  /* 0x00000098f004723c */ /* 0x048ff600000810f4 */
[----:B------:R-:W-:Y:S04]  /*84d90*/  STL.64 [R1+0xe70], R204 ;  /* 0x000e70cc01007387 */ /* 0x000fe80000100a00 */
[----:B------:R-:W-:Y:S04]  /*84da0*/  STL.64 [R1+0xe78], R206 ;  /* 0x000e78ce01007387 */ /* 0x000fe80000100a00 */
[----:B------:R-:W-:Y:S04]  /*84db0*/  STL.64 [R1+0xe60], R4 ;  /* 0x000e600401007387 */ /* 0x000fe80000100a00 */
[----:B------:R3:W-:Y:S04]  /*84dc0*/  STL.64 [R1+0xe68], R6 ;  /* 0x000e680601007387 */ /* 0x0007e80000100a00 */
[----:B------:R-:W2:Y:S04]  /*84dd0*/  LDL.LU R221, [R1+0xc04] ;  /* 0x000c040001dd7983 */ /* 0x000ea80000300800 */
[----:B------:R-:W2:Y:S04]  /*84de0*/  LDL.LU R222, [R1+0xc08] ;  /* 0x000c080001de7983 */ /* 0x000ea80000300800 */
[----:B------:R-:W2:Y:S01]  /*84df0*/  LDL.LU R223, [R1+0xc0c] ;  /* 0x000c0c0001df7983 */ /* 0x000ea20000300800 */
[----:B---3--:R-:W-:-:S15]  /*84e00*/  HMMA.1688.F32.TF32 R4, R240, R148, R248 ;  /* 0x00000094f004723c */ /* 0x008fde00000810f8 */
[----:B------:R-:W-:-:S04]  /*84e10*/  NOP ;  /* 0x0000000000007918 */ /* 0x000fc80000000000 */
[----:B------:R-:W-:Y:S01]  /*84e20*/  IMAD.MOV.U32 R142, RZ, RZ, R4 ;  /* 0x000000ffff8e7224 */ /* 0x000fe200078e0004 */
[----:B------:R-:W-:Y:S01]  /*84e30*/  MOV R146, R5 ;  /* 0x0000000500927202 */ /* 0x000fe20000000f00 */
[----:B------:R-:W3:Y:S01]  /*84e40*/  LDL.LU R4, [R1+0xc10] ;  /* 0x000c100001047983 */ /* 0x000ee20000300800 */
[----:B------:R-:W-:-:S03]  /*84e50*/  IMAD.MOV.U32 R150, RZ, RZ, R6 ;  /* 0x000000ffff967224 */ /* 0x000fc600078e0006 */
[----:B------:R-:W3:Y:S01]  /*84e60*/  LDL.LU R5, [R1+0xc14] ;  /* 0x000c140001057983 */ /* 0x000ee20000300800 */
[----:B------:R-:W-:-:S03]  /*84e70*/  IMAD.MOV.U32 R151, RZ, RZ, R7 ;  /* 0x000000ffff977224 */ /* 0x000fc600078e0007 */
        /* <DEDUP_REMOVED lines=10> */
[----:B------:R-:W-:Y:S03]  /*84f20*/  HMMA.1688.F32.TF32 R204, R240, R144, R208 ;  /* 0x00000090f0cc723c */ /* 0x000fe600000810d0 */
[----:B------:R-:W-:Y:S04]  /*84f30*/  STL [R1+0x59b4], R151 ;  /* 0x0059b49701007387 */ /* 0x000fe80000100800 */
[----:B------:R-:W-:Y:S04]  /*84f40*/  STL [R1+0x59b0], R150 ;  /* 0x0059b09601007387 */ /* 0x000fe80000100800 */
[----:B------:R-:W-:Y:S04]  /*84f50*/  STL [R1+0x59ac], R146 ;  /* 0x0059ac9201007387 */ /* 0x000fe80000100800 */
[----:B------:R1:W-:Y:S04]  /*84f60*/  STL [R1+0x59a8], R142 ;  /* 0x0059a88e01007387 */ /* 0x0003e80000100800 */
[----:B------:R-:W-:Y:S01]  /*84f70*/  LDSM.16.M88.4 R208, [R0+UR11+0x1d880] ;  /* 0x01d8800b00d0783b */ /* 0x000fe20008000200 */
[----:B------:R-:W-:-:S02]  /*84f80*/  MOV R155, R207 ;  /* 0x000000cf009b7202 */ /* 0x000fc40000000f00 */
[----:B------:R-:W-:Y:S01]  /*84f90*/  MOV R134, R204 ;  /* 0x000000cc00867202 */ /* 0x000fe20000000f00 */
[----:B------:R-:W-:Y:S02]  /*84fa0*/  IMAD.MOV.U32 R138, RZ, RZ, R205 ;  /* 0x000000ffff8a7224 */ /* 0x000fe400078e00cd */
[----:B------:R-:W-:Y:S01]  /*84fb0*/  IMAD.MOV.U32 R154, RZ, RZ, R206 ;  /* 0x000000ffff9a7224 */ /* 0x000fe200078e00ce */
[----:B------:R-:W-:Y:S04]  /*84fc0*/  STL [R1+0x59c4], R155 ;  /* 0x0059c49b01007387 */ /* 0x000fe80000100800 */
[----:B------:R-:W-:Y:S04]  /*84fd0*/  STL [R1+0x59c0], R154 ;  /* 0x0059c09a01007387 */ /* 0x000fe80000100800 */
[----:B------:R1:W-:Y:S04]  /*84fe0*/  STL [R1+0x59bc], R138 ;  /* 0x0059bc8a01007387 */ /* 0x0003e80000100800 */
[----:B------:R1:W-:Y:S01]  /*84ff0*/  STL [R1+0x59b8], R134 ;  /* 0x0059b88601007387 */ /* 0x0003e20000100800 */
[C---:B--2---:R-:W-:Y:S03]  /*85000*/  HMMA.1688.F32.TF32 R204, R240.reuse, R140, R220 ;  /* 0x0000008cf0cc723c */ /* 0x044fe600000810dc */
[----:B------:R-:W-:Y:S05]  /*85010*/  LDSM.16.M88.4 R220, [R0+UR11+0x1e080] ;  /* 0x01e0800b00dc783b */ /* 0x000fea0008000200 */
[----:B---3--:R-:W-:Y:S11]  /*85020*/  HMMA.1688.F32.TF32 R4, R240, R136, R4 ;  /* 0x00000088f004723c */ /* 0x008ff60000081004 */
[----:B------:R-:W-:Y:S01]  /*85030*/  IMAD.MOV.U32 R119, RZ, RZ, R207 ;  /* 0x000000ffff777224 */ /* 0x000fe200078e00cf */
[----:B------:R-:W-:Y:S01]  /*85040*/  MOV R118, R206 ;  /* 0x000000ce00767202 */ /* 0x000fe20000000f00 */
[----:B-1----:R-:W-:-:S02]  /*85050*/  IMAD.MOV.U32 R142, RZ, RZ, R205 ;  /* 0x000000ffff8e7224 */ /* 0x002fc400078e00cd */
[----:B------:R-:W-:-:S04]  /*85060*/  IMAD.MOV.U32 R146, RZ, RZ, R204 ;  /* 0x000000ffff927224 */ /* 0x000fc800078e00cc */
[----:B------:R-:W-:Y:S01]  /*85070*/  IMAD.MOV.U32 R138, RZ, RZ, R4 ;  /* 0x000000ffff8a7224 */ /* 0x000fe200078e0004 */
[----:B------:R-:W-:Y:S01]  /*85080*/  MOV R134, R5 ;  /* 0x0000000500867202 */ /* 0x000fe20000000f00 */
[----:B------:R-:W-:Y:S02]  /*85090*/  IMAD.MOV.U32 R151, RZ, RZ, R6 ;  /* 0x000000ffff977224 */ /* 0x000fe400078e0006 */
[----:B------:R-:W-:Y:S01]  /*850a0*/  IMAD.MOV.U32 R150, RZ, RZ, R7 ;  /* 0x000000ffff967224 */ /* 0x000fe200078e0007 */
[----:B------:R-:W-:Y:S01]  /*850b0*/  STL [R1+0x59d4], R119 ;  /* 0x0059d47701007387 */ /* 0x000fe20000100800 */
[----:B----4-:R-:W-:Y:S03]  /*850c0*/  HMMA.1688.F32.TF32 R4, R240, R132, R244 ;  /* 0x00000084f004723c */ /* 0x010fe600000810f4 */
[----:B------:R-:W-:Y:S04]  /*850d0*/  STL [R1+0x59d0], R118 ;  /* 0x0059d07601007387 */ /* 0x000fe80000100800 */
[----:B------:R1:W-:Y:S04]  /*850e0*/  STL [R1+0x59cc], R142 ;  /* 0x0059cc8e01007387 */ /* 0x0003e80000100800 */
[----:B------:R2:W-:Y:S04]  /*850f0*/  STL [R1+0x59c8], R146 ;  /* 0x0059c89201007387 */ /* 0x0005e80000100800 */
[----:B------:R-:W-:Y:S04]  /*85100*/  STL [R1+0x59e4], R150 ;  /* 0x0059e49601007387 */ /* 0x000fe80000100800 */
[----:B------:R-:W-:Y:S04]  /*85110*/  STL [R1+0x59e0], R151 ;  /* 0x0059e09701007387 */ /* 0x000fe80000100800 */
[----:B------:R3:W-:Y:S04]  /*85120*/  STL [R1+0x59dc], R134 ;  /* 0x0059dc8601007387 */ /* 0x0007e80000100800 */
[----:B------:R4:W-:Y:S04]  /*85130*/  STL [R1+0x59d8], R138 ;  /* 0x0059d88a01007387 */ /* 0x0009e80000100800 */
[----:B------:R-:W-:Y:S04]  /*85140*/  LDSM.16.M88.4 R204, [R0+UR11+0x1c080] ;  /* 0x01c0800b00cc783b */ /* 0x000fe80008000200 */
[----:B------:R-:W-:Y:S01]  /*85150*/  LDSM.16.M88.4 R244, [R0+UR11+0x1c880] ;  /* 0x01c8800b00f4783b */ /* 0x000fe20008000200 */
[----:B------:R-:W-:Y:S01]  /*85160*/  IMAD.MOV.U32 R123, RZ, RZ, R5 ;  /* 0x000000ffff7b7224 */ /* 0x000fe200078e0005 */
[----:B------:R-:W-:-:S04]  /*85170*/  MOV R122, R4 ;  /* 0x00000004007a7202 */ /* 0x000fc80000000f00 */
[----:B------:R1:W-:Y:S04]  /*85180*/  STL [R1+0x59ec], R123 ;  /* 0x0059ec7b01007387 */ /* 0x0003e80000100800 */
[----:B------:R1:W-:Y:S04]  /*85190*/  STL [R1+0x59e8], R122 ;  /* 0x0059e87a01007387 */ /* 0x0003e80000100800 */
[----:B------:R-:W3:Y:S04]  /*851a0*/  LDL.LU R86, [R1+0xc48] ;  /* 0x000c480001567983 */ /* 0x000ee80000300800 */
[----:B------:R-:W3:Y:S04]  /*851b0*/  LDL.LU R87, [R1+0xc4c] ;  /* 0x000c4c0001577983 */ /* 0x000ee80000300800 */
[----:B------:R-:W4:Y:S04]  /*851c0*/  LDL.LU R73, [R1+0x5e90] ;  /* 0x005e900001497983 */ /* 0x000f280000300800 */
[----:B------:R-:W4:Y:S04]  /*851d0*/  LDL.LU R56, [R1+0x5e8c] ;  /* 0x005e8c0001387983 */ /* 0x000f280000300800 */
[----:B------:R-:W4:Y:S04]  /*851e0*/  LDL.LU R60, [R1+0x5e88] ;  /* 0x005e8800013c7983 */ /* 0x000f280000300800 */
[----:B------:R-:W4:Y:S01]  /*851f0*/  LDL.LU R65, [R1+0x5e84] ;  /* 0x005e840001417983 */ /* 0x000f220000300800 */
[----:B------:R-:W-:Y:S01]  /*85200*/  IMAD.MOV.U32 R126, RZ, RZ, R6 ;  /* 0x000000ffff7e7224 */ /* 0x000fe200078e0006 */
[----:B------:R-:W-:-:S02]  /*85210*/  MOV R127, R7 ;  /* 0x00000007007f7202 */ /* 0x000fc40000000f00 */
[----:B------:R-:W4:Y:S01]  /*85220*/  LDL R218, [R1+0x422c] ;  /* 0x00422c0001da7983 */ /* 0x000f220000100800 */
[----:B------:R-:W-:Y:S03]  /*85230*/  HMMA.1688.F32.TF32 R4, R240, R128, R248 ;  /* 0x00000080f004723c */ /* 0x000fe600000810f8 */
[----:B------:R-:W4:-:S15]  /*85240*/  LDL R198, [R1+0x4230] ;  /* 0x0042300001c67983 */ /* 0x000f1e0000100800 */
[----:B------:R-:W-:Y:S01]  /*85250*/  NOP ;  /* 0x0000000000007918 */ /* 0x000fe20000000000 */
[----:B-1----:R-:W-:Y:S02]  /*85260*/  IMAD.MOV.U32 R142, RZ, RZ, R4 ;  /* 0x000000ffff8e7224 */ /* 0x002fe400078e0004 */
[----:B--2---:R-:W-:Y:S01]  /*85270*/  IMAD.MOV.U32 R146, RZ, RZ, R5 ;  /* 0x000000ffff927224 */ /* 0x004fe200078e0005 */
[----:B------:R-:W-:Y:S01]  /*85280*/  MOV R155, R6 ;  /* 0x00000006009b7202 */ /* 0x000fe20000000f00 */
[----:B------:R-:W-:Y:S02]  /*85290*/  IMAD.MOV.U32 R154, RZ, RZ, R7 ;  /* 0x000000ffff9a7224 */ /* 0x000fe400078e0007 */
[----:B---3--:R-:W-:Y:S01]  /*852a0*/  HMMA.1688.F32.TF32 R4, R240, R124, R84 ;  /* 0x0000007cf004723c */ /* 0x008fe20000081054 */
[----:B----4-:R-:W-:-:S15]  /*852b0*/  MOV R54, R73 ;  /* 0x0000004900367202 */ /* 0x010fde0000000f00 */
[----:B------:R-:W-:-:S03]  /*852c0*/  NOP ;  /* 0x0000000000007918 */ /* 0x000fc60000000000 */
[----:B------:R-:W-:Y:S01]  /*852d0*/  MOV R134, R4 ;  /* 0x0000000400867202 */ /* 0x000fe20000000f00 */
[----:B------:R-:W-:Y:S02]  /*852e0*/  IMAD.MOV.U32 R138, RZ, RZ, R5 ;  /* 0x000000ffff8a7224 */ /* 0x000fe400078e0005 */
[----:B------:R-:W-:Y:S01]  /*852f0*/  IMAD.MOV.U32 R119, RZ, RZ, R6 ;  /* 0x000000ffff777224 */ /* 0x000fe200078e0006 */
[----:B------:R-:W-:Y:S02]  /*85300*/  MOV R118, R7 ;  /* 0x0000000700767202 */ /* 0x000fe40000000f00 */
[----:B------:R-:W-:Y:S01]  /*85310*/  HMMA.1688.F32.TF32 R4, R240, R120, R52 ;  /* 0x00000078f004723c */ /* 0x000fe20000081034 */
[----:B------:R-:W-:Y:S01]  /*85320*/  IMAD.MOV.U32 R62, RZ, RZ, R65 ;  /* 0x000000ffff3e7224 */ /* 0x000fe200078e0041 */
[----:B------:R-:W-:Y:S02]  /*85330*/  MOV R73, R32 ;  /* 0x0000002000497202 */ /* 0x000fe40000000f00 */
[----:B------:R-:W-:Y:S01]  /*85340*/  MOV R86, R21 ;  /* 0x0000001500567202 */ /* 0x000fe20000000f00 */
[----:B------:R-:W-:-:S02]  /*85350*/  IMAD.MOV.U32 R87, RZ, RZ, R20 ;  /* 0x000000ffff577224 */ /* 0x000fc400078e0014 */
[----:B------:R-:W-:Y:S02]  /*85360*/  IMAD.MOV.U32 R84, RZ, RZ, R25 ;  /* 0x000000ffff547224 */ /* 0x000fe400078e0019 */
[----:B------:R-:W-:Y:S01]  /*85370*/  IMAD.MOV.U32 R85, RZ, RZ, R24 ;  /* 0x000000ffff557224 */ /* 0x000fe200078e0018 */
[----:B------:R-:W-:Y:S09]  /*85380*/  LDSM.16.M88.4 R52, [R0+UR11+0x17080] ;  /* 0x0170800b0034783b */ /* 0x000ff20008000200 */
[----:B------:R-:W-:Y:S01]  /*85390*/  IMAD.MOV.U32 R123, RZ, RZ, R4 ;  /* 0x000000ffff7b7224 */ /* 0x000fe200078e0004 */
[----:B------:R-:W-:Y:S01]  /*853a0*/  MOV R122, R5 ;  /* 0x00000005007a7202 */ /* 0x000fe20000000f00 */
[----:B------:R-:W-:-:S02]  /*853b0*/  IMAD.MOV.U32 R150, RZ, RZ, R6 ;  /* 0x000000ffff967224 */ /* 0x000fc400078e0006 */
[----:B------:R-:W-:Y:S02]  /*853c0*/  IMAD.MOV.U32 R151, RZ, RZ, R7 ;  /* 0x000000ffff977224 */ /* 0x000fe400078e0007 */
[----:B------:R-:W-:Y:S01]  /*853d0*/  IMAD.MOV.U32 R65, RZ, RZ, R40 ;  /* 0x000000ffff417224 */ /* 0x000fe200078e0028 */
[C---:B------:R-:W-:Y:S08]  /*853e0*/  HMMA.1688.F32.TF32 R4, R240.reuse, R116, R56 ;  /* 0x00000074f004723c */ /* 0x040ff00000081038 */
[C---:B------:R-:W-:Y:S01]  /*853f0*/  HMMA.1688.F32.TF32 R20, R240.reuse, R96, R76 ;  /* 0x00000060f014723c */ /* 0x040fe2000008104c */
[----:B------:R-:W-:Y:S07]  /*85400*/  LDSM.16.M88.4 R76, [R0+UR11+0x14080] ;  /* 0x0140800b004c783b */ /* 0x000fee0008000200 */
[----:B------:R-:W-:Y:S01]  /*85410*/  HMMA.1688.F32.TF32 R24, R240, R100, R72 ;  /* 0x00000064f018723c */ /* 0x000fe20000081048 */
        /* <DEDUP_REMOVED lines=16> */
[----:B------:R-:W-:-:S15]  /*85520*/  LDSM.16.M88.4 R64, [R0+UR11+0x15880] ;  /* 0x0158800b0040783b */ /* 0x000fde0008000200 */
[----:B------:R-:W-:-:S03]  /*85530*/  NOP ;  /* 0x0000000000007918 */ /* 0x000fc60000000000 */
[----:B------:R-:W-:Y:S01]  /*85540*/  IMAD.MOV.U32 R114, RZ, RZ, R6 ;  /* 0x000000ffff727224 */ /* 0x000fe200078e0006 */
[----:B------:R1:W-:Y:S01]  /*85550*/  STL.64 [R1+0x810], R4 ;  /* 0x0008100401007387 */ /* 0x0003e20000100a00 */
[----:B------:R-:W-:Y:S02]  /*85560*/  MOV R115, R7 ;  /* 0x0000000700737202 */ /* 0x000fe40000000f00 */
[----:B-1----:R-:W-:Y:S01]  /*85570*/  HMMA.1688.F32.TF32 R4, R240, R104, R68 ;  /* 0x00000068f004723c */ /* 0x002fe20000081044 */
[----:B------:R-:W-:-:S15]  /*85580*/  LDSM.16.M88.4 R68, [R0+UR11+0x15080] ;  /* 0x0150800b0044783b */ /* 0x000fde0008000200 */
[----:B------:R-:W-:-:S03]  /*85590*/  NOP ;  /* 0x0000000000007918 */ /* 0x000fc60000000000 */
[----:B------:R-:W-:Y:S04]  /*855a0*/  STL.64 [R1+0xe50], R4 ;  /* 0x000e500401007387 */ /* 0x000fe80000100a00 */
[----:B------:R1:W-:Y:S02]  /*855b0*/  STL.64 [R1+0xe58], R6 ;  /* 0x000e580601007387 */ /* 0x0003e40000100a00 */
[----:B-1----:R-:W-:Y:S02]  /*855c0*/  HMMA.1688.F32.TF32 R4, R240, R92, R80 ;  /* 0x0000005cf004723c */ /* 0x002fe40000081050 */
[----:B------:R-:W1:Y:S04]  /*855d0*/  LDSM.16.M88.4 R80, [R0+UR11+0x13880] ;  /* 0x0138800b0050783b */ /* 0x000e680008000200 */
[----:B------:R-:W-:Y:S04]  /*855e0*/  STL.64 [R1+0xe40], R24 ;  /* 0x000e401801007387 */ /* 0x000fe80000100a00 */
[----:B------:R-:W-:Y:S09]  /*855f0*/  STL.64 [R1+0xe48], R26 ;  /* 0x000e481a01007387 */ /* 0x000ff20000100a00 */
[----:B------:R-:W-:-:S02]  /*85600*/  IMAD.MOV.U32 R90, RZ, RZ, R4 ;  /* 0x000000ffff5a7224 */ /* 0x000fc400078e0004 */
[----:B------:R-:W-:Y:S01]  /*85610*/  IMAD.MOV.U32 R91, RZ, RZ, R5 ;  /* 0x000000ffff5b7224 */ /* 0x000fe200078e0005 */
[----:B------:R-:W-:Y:S01]  /*85620*/  MOV R94, R6 ;  /* 0x00000006005e7202 */ /* 0x000fe20000000f00 */
[----:B------:R-:W-:Y:S01]  /*85630*/  IMAD.MOV.U32 R95, RZ, RZ, R7 ;  /* 0x000000ffff5f7224 */ /* 0x000fe200078e0007 */
[----:B------:R-:W2:Y:S01]  /*85640*/  LDSM.16.M88.4 R24, [R0+UR11+0x1a880] ;  /* 0x01a8800b0018783b */ /* 0x000ea20008000200 */
[----:B------:R-:W-:Y:S03]  /*85650*/  HMMA.1688.F32.TF32 R4, R240, R88, R84 ;  /* 0x00000058f004723c */ /* 0x000fe60000081054 */
[----:B------:R-:W-:Y:S04]  /*85660*/  STL.64 [R1+0xe30], R20 ;  /* 0x000e301401007387 */ /* 0x000fe80000100a00 */
[----:B------:R-:W-:Y:S04]  /*85670*/  STL.64 [R1+0xe38], R22 ;  /* 0x000e381601007387 */ /* 0x000fe80000100a00 */
[----:B------:R-:W3:Y:S04]  /*85680*/  LDSM.16.M88.4 R20, [R0+UR11+0x1b080] ;  /* 0x01b0800b0014783b */ /* 0x000ee80008000200 */
[----:B------:R-:W-:Y:S04]  /*85690*/  STL.64 [R1+0x5df0], R94 ;  /* 0x005df05e01007387 */ /* 0x000fe80000100a00 */
[----:B------:R-:W-:Y:S04]  /*856a0*/  STL.64 [R1+0x5de8], R92 ;  /* 0x005de85c01007387 */ /* 0x000fe80000100a00 */
[----:B------:R-:W-:Y:S04]  /*856b0*/  LDSM.16.M88.4 R84, [R0+UR11+0x13080] ;  /* 0x0130800b0054783b */ /* 0x000fe80008000200 */
[----:B------:R-:W4:Y:S01]  /*856c0*/  LDSM.16.M88.4 R92, [R0+UR11+0x1b880] ;  /* 0x01b8800b005c783b */ /* 0x000f220008000200 */
[----:B------:R-:W-:-:S02]  /*856d0*/  IMAD.MOV.U32 R98, RZ, RZ, R4 ;  /* 0x000000ffff627224 */ /* 0x000fc400078e0004 */
[----:B------:R-:W-:Y:S02]  /*856e0*/  IMAD.MOV.U32 R99, RZ, RZ, R7 ;  /* 0x000000ffff637224 */ /* 0x000fe400078e0007 */
[----:B------:R-:W-:Y:S02]  /*856f0*/  IMAD.MOV.U32 R215, RZ, RZ, R236 ;  /* 0x000000ffffd77224 */ /* 0x000fe400078e00ec */
[----:B------:R-:W-:Y:S01]  /*85700*/  IMAD.MOV.U32 R214, RZ, RZ, R237 ;  /* 0x000000ffffd67224 */ /* 0x000fe200078e00ed */
[----:B------:R-:W-:Y:S01]  /*85710*/  MOV R110, R5 ;  /* 0x00000005006e7202 */ /* 0x000fe20000000f00 */
[----:B------:R-:W-:Y:S01]  /*85720*/  IMAD.MOV.U32 R111, RZ, RZ, R6 ;  /* 0x000000ffff6f7224 */ /* 0x000fe200078e0006 */
[----:B------:R-:W-:Y:S04]  /*85730*/  STL.64 [R1+0x5e00], R98 ;  /* 0x005e006201007387 */ /* 0x000fe80000100a00 */
[----:B------:R-:W-:Y:S04]  /*85740*/  STL.64 [R1+0x5df8], R96 ;  /* 0x005df86001007387 */ /* 0x000fe80000100a00 */
        /* <DEDUP_REMOVED lines=26> */
[----:B------:R1:W-:Y:S04]  /*858f0*/  STL [R1+0x586c], R34 ;  /* 0x00586c2201007387 */ /* 0x0003e80000100800 */
[----:B------:R1:W-:Y:S04]  /*85900*/  STL [R1+0x5868], R35 ;  /* 0x0058682301007387 */ /* 0x0003e80000100800 */
[----:B------:R-:W-:Y:S04]  /*85910*/  STL [R1+0x5874], R30 ;  /* 0x0058741e01007387 */ /* 0x000fe80000100800 */
[----:B------:R-:W-:Y:S04]  /*85920*/  STL [R1+0x5870], R31 ;  /* 0x0058701f01007387 */ /* 0x000fe80000100800 */
[----:B--2---:R-:W-:Y:S04]  /*85930*/  STL [R1+0x587c], R26 ;  /* 0x00587c1a01007387 */ /* 0x004fe80000100800 */
[----:B------:R-:W-:Y:S04]  /*85940*/  STL [R1+0x5878], R27 ;  /* 0x0058781b01007387 */ /* 0x000fe80000100800 */
[----:B---3--:R-:W-:Y:S04]  /*85950*/  STL [R1+0x5884], R22 ;  /* 0x0058841601007387 */ /* 0x008fe80000100800 */
[----:B------:R-:W-:Y:S04]  /*85960*/  STL [R1+0x5880], R23 ;  /* 0x0058801701007387 */ /* 0x000fe80000100800 */
[----:B------:R2:W-:Y:S04]  /*85970*/  STL.64 [R1+0x80], R204 ;  /* 0x000080cc01007387 */ /* 0x0005e80000100a00 */
[----:B------:R3:W-:Y:S01]  /*85980*/  STL.64 [R1+0x88], R206 ;  /* 0x000088ce01007387 */ /* 0x0007e20000100a00 */
[----:B-1----:R-:W-:Y:S01]  /*85990*/  IMAD.MOV.U32 R34, RZ, RZ, R205 ;  /* 0x000000ffff227224 */ /* 0x002fe200078e00cd */
[----:B------:R-:W-:Y:S01]  /*859a0*/  MOV R35, R204 ;  /* 0x000000cc00237202 */ /* 0x000fe20000000f00 */
[----:B----4-:R-:W-:Y:S01]  /*859b0*/  IMAD.MOV.U32 R3, RZ, RZ, R92 ;  /* 0x000000ffff037224 */ /* 0x010fe200078e005c */
[----:B------:R-:W-:Y:S04]  /*859c0*/  LDS R4, [R218+UR10+0x42000] ;  /* 0x0420000ada047984 */ /* 0x000fe80008000800 */
[----:B------:R-:W-:Y:S04]  /*859d0*/  LDS R6, [R218+UR10+0x42400] ;  /* 0x0424000ada067984 */ /* 0x000fe80008000800 */
[----:B------:R-:W-:Y:S04]  /*859e0*/  LDS R5, [R198+UR10+0x42000] ;  /* 0x0420000ac6057984 */ /* 0x000fe80008000800 */
[----:B------:R-:W-:Y:S04]  /*859f0*/  LDS R7, [R198+UR10+0x42400] ;  /* 0x0424000ac6077984 */ /* 0x000fe80008000800 */
[----:B--2---:R-:W2:Y:S01]  /*85a00*/  LDL.LU R204, [R1+0x1630] ;  /* 0x0016300001cc7983 */ /* 0x004ea20000300800 */
[----:B------:R-:W-:-:S03]  /*85a10*/  IMAD.MOV.U32 R205, RZ, RZ, R9 ;  /* 0x000000ffffcd7224 */ /* 0x000fc600078e0009 */
[----:B------:R-:W4:Y:S01]  /*85a20*/  LDL.LU R9, [R1+0x5e80] ;  /* 0x005e800001097983 */ /* 0x000f220000300800 */
[----:B---3--:R-:W-:Y:S01]  /*85a30*/  MOV R206, R17 ;  /* 0x0000001100ce7202 */ /* 0x008fe20000000f00 */
[----:B------:R-:W-:Y:S02]  /*85a40*/  IMAD.MOV.U32 R207, RZ, RZ, R13 ;  /* 0x000000ffffcf7224 */ /* 0x000fe400078e000d */
[----:B------:R-:W3:Y:S04]  /*85a50*/  LDL.LU R17, [R1+0x5e7c] ;  /* 0x005e7c0001117983 */ /* 0x000ee80000300800 */
[----:B------:R-:W2:Y:S04]  /*85a60*/  LDL.LU R13, [R1+0x5e78] ;  /* 0x005e7800010d7983 */ /* 0x000ea80000300800 */
[----:B------:R-:W2:Y:S01]  /*85a70*/  LDL.LU R96, [R1+0x1640] ;  /* 0x0016400001607983 */ /* 0x000ea20000300800 */
[----:B------:R-:W-:Y:S01]  /*85a80*/  IMAD.MOV.U32 R97, RZ, RZ, R8 ;  /* 0x000000ffff617224 */ /* 0x000fe200078e0008 */
[----:B------:R-:W-:-:S02]  /*85a90*/  MOV R98, R12 ;  /* 0x0000000c00627202 */ /* 0x000fc40000000f00 */
[----:B------:R-:W2:Y:S04]  /*85aa0*/  LDL.LU R8, [R1+0x5e74] ;  /* 0x005e740001087983 */ /* 0x000ea80000300800 */
[----:B------:R-:W2:Y:S01]  /*85ab0*/  LDL.LU R12, [R1+0x5e70] ;  /* 0x005e7000010c7983 */ /* 0x000ea20000300800 */
[----:B------:R-:W-:-:S03]  /*85ac0*/  IMAD.MOV.U32 R99, RZ, RZ, R16 ;  /* 0x000000ffff637224 */ /* 0x000fc600078e0010 */
[----:B------:R-:W2:Y:S01]  /*85ad0*/  LDL.LU R16, [R1+0x5e6c] ;  /* 0x005e6c0001107983 */ /* 0x000ea20000300800 */
[----:B----4-:R-:W-:Y:S02]  /*85ae0*/  IMAD.MOV.U32 R90, RZ, RZ, R9 ;  /* 0x000000ffff5a7224 */ /* 0x010fe400078e0009 */
[----:B---3--:R-:W-:Y:S01]  /*85af0*/  IMAD.MOV.U32 R88, RZ, RZ, R17 ;  /* 0x000000ffff587224 */ /* 0x008fe200078e0011 */
[----:B--2---:R-:W-:Y:S01]  /*85b00*/  MOV R89, R13 ;  /* 0x0000000d00597202 */ /* 0x004fe20000000f00 */
[----:B------:R-:W2:Y:S04]  /*85b10*/  LDL.LU R17, [R1+0x5e68] ;  /* 0x005e680001117983 */ /* 0x000ea80000300800 */
[----:B------:R-:W3:Y:S04]  /*85b20*/  LDL.LU R13, [R1+0x5e64] ;  /* 0x005e6400010d7983 */ /* 0x000ee80000300800 */
[----:B------:R-:W4:Y:S04]  /*85b30*/  LDL.LU R9, [R1+0x5e60] ;  /* 0x005e600001097983 */ /* 0x000f280000300800 */
[----:B------:R-:W2:Y:S04]  /*85b40*/  LDL.LU R91, [R1+0x165c] ;  /* 0x00165c00015b7983 */ /* 0x000ea80000300800 */
[----:B------:R-:W2:Y:S04]  /*85b50*/  LDL.LU R248, [R1+0xe00] ;  /* 0x000e000001f87983 */ /* 0x000ea80000300800 */
[----:B------:R-:W2:Y:S01]  /*85b60*/  LDL.LU R249, [R1+0xe04] ;  /* 0x000e040001f97983 */ /* 0x000ea20000300800 */
[----:B------:R-:W-:-:S02]  /*85b70*/  IMAD.MOV.U32 R235, RZ, RZ, R8 ;  /* 0x000000ffffeb7224 */ /* 0x000fc400078e0008 */
[----:B------:R-:W-:Y:S01]  /*85b80*/  IMAD.MOV.U32 R233, RZ, RZ, R12 ;  /* 0x000000ffffe97224 */ /* 0x000fe200078e000c */
[----:B------:R-:W-:Y:S01]  /*85b90*/  MOV R251, R16 ;  /* 0x0000001000fb7202 */ /* 0x000fe20000000f00 */
        /* <DEDUP_REMOVED lines=9> */
[----:B------:R-:W-:Y:S01]  /*85c30*/  STL.64 [R1+0x78], R246 ;  /* 0x000078f601007387 */ /* 0x000fe20000100a00 */
[----:B----4-:R-:W-:Y:S01]  /*85c40*/  MOV R234, R9 ;  /* 0x0000000900ea7202 */ /* 0x010fe20000000f00 */
[----:B---3--:R-:W-:-:S02]  /*85c50*/  IMAD.MOV.U32 R232, RZ, RZ, R13 ;  /* 0x000000ffffe87224 */ /* 0x008fc400078e000d */
[----:B------:R-:W1:Y:S04]  /*85c60*/  LDSM.16.M88.4 R8, [R0+UR11+0x1e880] ;  /* 0x01e8800b0008783b */ /* 0x000e680008000200 */
[----:B------:R-:W3:Y:S01]  /*85c70*/  LDSM.16.M88.4 R12, [R0+UR11+0x1f080] ;  /* 0x01f0800b000c783b */ /* 0x000ee20008000200 */
[----:B--2---:R-:W-:-:S03]  /*85c80*/  IMAD.MOV.U32 R250, RZ, RZ, R17 ;  /* 0x000000fffffa7224 */ /* 0x004fc600078e0011 */
[----:B------:R-:W2:Y:S04]  /*85c90*/  LDSM.16.M88.4 R16, [R0+UR11+0x1f880] ;  /* 0x01f8800b0010783b */ /* 0x000ea80008000200 */
[----:B------:R-:W-:-:S15]  /*85ca0*/  HMMA.1688.F32.TF32 R248, R240, R84, R248 ;  /* 0x00000054f0f8723c */ /* 0x000fde00000810f8 */
[----:B------:R-:W-:-:S04]  /*85cb0*/  NOP ;  /* 0x0000000000007918 */ /* 0x000fc80000000000 */
[----:B------:R-:W-:Y:S02]  /*85cc0*/  IMAD.MOV.U32 R102, RZ, RZ, R248 ;  /* 0x000000ffff667224 */ /* 0x000fe400078e00f8 */
[----:B------:R-:W-:Y:S02]  /*85cd0*/  IMAD.MOV.U32 R103, RZ, RZ, R251 ;  /* 0x000000ffff677224 */ /* 0x000fe400078e00fb */
[----:B------:R-:W-:Y:S01]  /*85ce0*/  IMAD.MOV.U32 R106, RZ, RZ, R249 ;  /* 0x000000ffff6a7224 */ /* 0x000fe200078e00f9 */
[----:B------:R-:W-:Y:S01]  /*85cf0*/  MOV R107, R250 ;  /* 0x000000fa006b7202 */ /* 0x000fe20000000f00 */
[----:B-1----:R-:W-:Y:S04]  /*85d00*/  STL [R1+0x5834], R10 ;  /* 0x0058340a01007387 */ /* 0x002fe80000100800 */
[----:B------:R-:W-:Y:S04]  /*85d10*/  STL [R1+0x5830], R11 ;  /* 0x0058300b01007387 */ /* 0x000fe80000100800 */
[----:B---3--:R-:W-:Y:S04]  /*85d20*/  STL [R1+0x583c], R14 ;  /* 0x00583c0e01007387 */ /* 0x008fe80000100800 */
[----:B------:R-:W-:Y:S04]  /*85d30*/  STL [R1+0x5838], R15 ;  /* 0x0058380f01007387 */ /* 0x000fe80000100800 */
[----:B--2---:R-:W-:Y:S04]  /*85d40*/  STL [R1+0x5844], R18 ;  /* 0x0058441201007387 */ /* 0x004fe80000100800 */
[----:B------:R-:W-:Y:S04]  /*85d50*/  STL [R1+0x5840], R19 ;  /* 0x0058401301007387 */ /* 0x000fe80000100800 */
[----:B------:R-:W-:Y:S04]  /*85d60*/  STL [R1+0x4908], R0 ;  /* 0x0049080001007387 */ /* 0x000fe80000100800 */
[----:B------:R-:W2:Y:S04]  /*85d70*/  LDL.LU R248, [R1+0x1620] ;  /* 0x0016200001f87983 */ /* 0x000ea80000300800 */
[----:B------:R-:W2:Y:S04]  /*85d80*/  LDL.LU R249, [R1+0x1624] ;  /* 0x0016240001f97983 */ /* 0x000ea80000300800 */
[----:B------:R-:W2:Y:S04]  /*85d90*/  LDL.LU R250, [R1+0x1628] ;  /* 0x0016280001fa7983 */ /* 0x000ea80000300800 */
[----:B------:R-:W2:Y:S04]  /*85da0*/  LDL.LU R251, [R1+0x162c] ;  /* 0x00162c0001fb7983 */ /* 0x000ea80000300800 */
        /* <DEDUP_REMOVED lines=12> */
[----:B------:R-:W-:-:S15]  /*85e70*/  HMMA.1688.F32.TF32 R232, R240, R80, R232 ;  /* 0x00000050f0e8723c */ /* 0x000fde00000810e8 */
[----:B------:R-:W-:-:S04]  /*85e80*/  NOP ;  /* 0x0000000000007918 */ /* 0x000fc80000000000 */
[----:B------:R-:W-:Y:S04]  /*85e90*/  STL.64 [R1+0xdf0], R232 ;  /* 0x000df0e801007387 */ /* 0x000fe80000100a00 */
[----:B------:R1:W-:Y:S04]  /*85ea0*/  STL.64 [R1+0xdf8], R234 ;  /* 0x000df8ea01007387 */ /* 0x0003e80000100a00 */
[----:B-1----:R-:W2:Y:S04]  /*85eb0*/  LDL.LU.64 R234, [R1+0x5e58] ;  /* 0x005e580001ea7983 */ /* 0x002ea80000300a00 */
[----:B------:R-:W2:Y:S01]  /*85ec0*/  LDL.LU.64 R232, [R1+0x5e50] ;  /* 0x005e500001e87983 */ /* 0x000ea20000300a00 */
[----:B----4-:R-:W-:-:S15]  /*85ed0*/  HMMA.1688.F32.TF32 R84, R240, R76, R84 ;  /* 0x0000004cf054723c */ /* 0x010fde0000081054 */
[----:B------:R-:W-:-:S04]  /*85ee0*/  NOP ;  /* 0x0000000000007918 */ /* 0x000fc80000000000 */
[----:B------:R-:W-:Y:S04]  /*85ef0*/  STL.64 [R1+0xde0], R84 ;  /* 0x000de05401007387 */ /* 0x000fe80000100a00 */
[----:B------:R1:W-:Y:S02]  /*85f00*/  STL.64 [R1+0xde8], R86 ;  /* 0x000de85601007387 */ /* 0x0003e40000100a00 */
[C---:B-1----:R-:W-:Y:S08]  /*85f10*/  HMMA.1688.F32.TF32 R84, R240.reuse, R68, R88 ;  /* 0x00000044f054723c */ /* 0x042ff00000081058 */
[----:B---3--:R-:W-:Y:S11]  /*85f20*/  HMMA.1688.F32.TF32 R100, R240, R72, R100 ;  /* 0x00000048f064723c */ /* 0x008ff60000081064 */
[----:B------:R-:W-:Y:S01]  /*85f30*/  IMAD.MOV.U32 R54, RZ, RZ, R84 ;  /* 0x000000ffff367224 */ /* 0x000fe200078e0054 */
[----:B------:R-:W-:Y:S01]  /*85f40*/  MOV R55, R85 ;  /* 0x0000005500377202 */ /* 0x000fe20000000f00 */
[----:B------:R-:W-:-:S02]  /*85f50*/  IMAD.MOV.U32 R58, RZ, RZ, R86 ;  /* 0x000000ffff3a7224 */ /* 0x000fc400078e0056 */
[----:B------:R-:W-:Y:S02]  /*85f60*/  IMAD.MOV.U32 R59, RZ, RZ, R87 ;  /* 0x000000ffff3b7224 */ /* 0x000fe400078e0057 */
[----:B------:R-:W-:Y:S02]  /*85f70*/  HMMA.1688.F32.TF32 R84, R240, R64, R96 ;  /* 0x00000040f054723c */ /* 0x000fe40000081060 */
[----:B------:R1:W-:Y:S04]  /*85f80*/  STL.64 [R1+0xdd0], R100 ;  /* 0x000dd06401007387 */ /* 0x0003e80000100a00 */
[----:B------:R3:W-:Y:S04]  /*85f90*/  STL.64 [R1+0xdd8], R102 ;  /* 0x000dd86601007387 */ /* 0x0007e80000100a00 */
[----:B------:R-:W-:Y:S04]  /*85fa0*/  STL [R1+0x5904], R55 ;  /* 0x0059043701007387 */ /* 0x000fe80000100800 */
[----:B------:R-:W-:Y:S04]  /*85fb0*/  STL [R1+0x5900], R54 ;  /* 0x0059003601007387 */ /* 0x000fe80000100800 */
[----:B------:R-:W-:Y:S04]  /*85fc0*/  STL [R1+0x58fc], R58 ;  /* 0x0058fc3a01007387 */ /* 0x000fe80000100800 */
[----:B------:R-:W-:Y:S01]  /*85fd0*/  STL [R1+0x58f8], R59 ;  /* 0x0058f83b01007387 */ /* 0x000fe20000100800 */
[----:B------:R-:W-:Y:S01]  /*85fe0*/  MOV R62, R84 ;  /* 0x00000054003e7202 */ /* 0x000fe20000000f00 */
[----:B------:R-:W-:-:S02]  /*85ff0*/  IMAD.MOV.U32 R63, RZ, RZ, R85 ;  /* 0x000000ffff3f7224 */ /* 0x000fc400078e0055 */
[----:B------:R-:W-:Y:S01]  /*86000*/  IMAD.MOV.U32 R66, RZ, RZ, R86 ;  /* 0x000000ffff427224 */ /* 0x000fe200078e0056 */
[----:B------:R-:W-:Y:S02]  /*86010*/  MOV R67, R87 ;  /* 0x0000005700437202 */ /* 0x000fe40000000f00 */
[C---:B------:R-:W-:Y:S03]  /*86020*/  HMMA.1688.F32.TF32 R84, R240.reuse, R60, R204 ;  /* 0x0000003cf054723c */ /* 0x040fe600000810cc */
[----:B------:R-:W-:Y:S04]  /*86030*/  STL.64 [R1+0x5d80], R66 ;  /* 0x005d804201007387 */ /* 0x000fe80000100a00 */
[----:B------:R2:W-:Y:S04]  /*86040*/  STL.64 [R1+0x5d78], R64 ;  /* 0x005d784001007387 */ /* 0x0005e80000100a00 */
[----:B------:R-:W-:Y:S04]  /*86050*/  STL [R1+0x590c], R63 ;  /* 0x00590c3f01007387 */ /* 0x000fe80000100800 */
[----:B------:R-:W-:Y:S04]  /*86060*/  STL [R1+0x5908], R62 ;  /* 0x0059083e01007387 */ /* 0x000fe80000100800 */
[----:B------:R-:W4:Y:S04]  /*86070*/  LDL.LU R88, [R1+0x15a0] ;  /* 0x0015a00001587983 */ /* 0x000f280000300800 */
[----:B------:R-:W4:Y:S04]  /*86080*/  LDL.LU R89, [R1+0x15a4] ;  /* 0x0015a40001597983 */ /* 0x000f280000300800 */
[----:B------:R-:W4:Y:S04]  /*86090*/  LDL.LU R90, [R1+0x15a8] ;  /* 0x0015a800015a7983 */ /* 0x000f280000300800 */
[----:B------:R-:W4:Y:S04]  /*860a0*/  LDL.LU R91, [R1+0x15ac] ;  /* 0x0015ac00015b7983 */ /* 0x000f280000300800 */
[----:B-1----:R-:W4:Y:S04]  /*860b0*/  LDL.LU R100, [R1+0x15b0] ;  /* 0x0015b00001647983 */ /* 0x002f280000300800 */
[----:B------:R-:W4:Y:S04]  /*860c0*/  LDL.LU R101, [R1+0x15b4] ;  /* 0x0015b40001657983 */ /* 0x000f280000300800 */
[----:B---3--:R-:W4:Y:S04]  /*860d0*/  LDL.LU R102, [R1+0x15b8] ;  /* 0x0015b80001667983 */ /* 0x008f280000300800 */
[----:B------:R-:W4:Y:S01]  /*860e0*/  LDL.LU R103, [R1+0x15bc] ;  /* 0x0015bc0001677983 */ /* 0x000f220000300800 */
[----:B--2---:R-:W-:Y:S01]  /*860f0*/  HMMA.1688.F32.TF32 R64, R240, R56, R248 ;  /* 0x00000038f040723c */ /* 0x004fe200000810f8 */
[----:B------:R-:W-:-:S02]  /*86100*/  IMAD.MOV.U32 R58, RZ, RZ, R84 ;  /* 0x000000ffff3a7224 */ /* 0x000fc400078e0054 */
[----:B------:R-:W-:Y:S01]  /*86110*/  IMAD.MOV.U32 R59, RZ, RZ, R85 ;  /* 0x000000ffff3b7224 */ /* 0x000fe200078e0055 */
[----:B------:R-:W2:Y:S01]  /*86120*/  LDL.LU R84, [R1+0x15c0] ;  /* 0x0015c00001547983 */ /* 0x000ea20000300800 */
[----:B------:R-:W-:-:S03]  /*86130*/  MOV R50, R86 ;  /* 0x0000005600327202 */ /* 0x000fc60000000f00 */
[----:B------:R-:W2:Y:S01]  /*86140*/  LDL.LU R85, [R1+0x15c4] ;  /* 0x0015c40001557983 */ /* 0x000ea20000300800 */
[----:B------:R-:W-:-:S03]  /*86150*/  IMAD.MOV.U32 R51, RZ, RZ, R87 ;  /* 0x000000ffff337224 */ /* 0x000fc600078e0057 */
[----:B------:R-:W2:Y:S04]  /*86160*/  LDL.LU R86, [R1+0x15c8] ;  /* 0x0015c80001567983 */ /* 0x000ea80000300800 */
[----:B------:R-:W2:Y:S04]  /*86170*/  LDL.LU R87, [R1+0x15cc] ;  /* 0x0015cc0001577983 */ /* 0x000ea80000300800 */
[----:B------:R-:W3:Y:S04]  /*86180*/  LDL.LU R204, [R1+0x1610] ;  /* 0x0016100001cc7983 */ /* 0x000ee80000300800 */
[----:B------:R-:W3:Y:S04]  /*86190*/  LDL.LU R205, [R1+0x1614] ;  /* 0x0016140001cd7983 */ /* 0x000ee80000300800 */
[----:B------:R-:W3:Y:S04]  /*861a0*/  LDL.LU R206, [R1+0x1618] ;  /* 0x0016180001ce7983 */ /* 0x000ee80000300800 */
[----:B------:R-:W3:Y:S01]  /*861b0*/  LDL.LU R207, [R1+0x161c] ;  /* 0x00161c0001cf7983 */ /* 0x000ee20000300800 */
[----:B------:R-:W-:Y:S01]  /*861c0*/  IMAD.MOV.U32 R70, RZ, RZ, R64 ;  /* 0x000000ffff467224 */ /* 0x000fe200078e0040 */
[----:B------:R-:W-:-:S02]  /*861d0*/  MOV R82, R65 ;  /* 0x0000004100527202 */ /* 0x000fc40000000f00 */
        /* <DEDUP_REMOVED lines=14> */
[----:B------:R-:W-:Y:S04]  /*862c0*/  STL.64 [R1+0x5dc0], R82 ;  /* 0x005dc05201007387 */ /* 0x000fe80000100a00 */
[----:B------:R1:W-:Y:S04]  /*862d0*/  STL.64 [R1+0x5db8], R80 ;  /* 0x005db85001007387 */ /* 0x0003e80000100a00 */
[----:B-1----:R-:W2:Y:S04]  /*862e0*/  LDL.LU R80, [R1+0x15e0] ;  /* 0x0015e00001507983 */ /* 0x002ea80000300800 */
[----:B------:R-:W2:Y:S04]  /*862f0*/  LDL.LU R81, [R1+0x15e4] ;  /* 0x0015e40001517983 */ /* 0x000ea80000300800 */
[----:B------:R-:W2:Y:S04]  /*86300*/  LDL.LU R82, [R1+0x15e8] ;  /* 0x0015e80001527983 */ /* 0x000ea80000300800 */
[----:B------:R-:W2:Y:S04]  /*86310*/  LDL.LU R83, [R1+0x15ec] ;  /* 0x0015ec0001537983 */ /* 0x000ea80000300800 */
[----:B------:R-:W-:Y:S04]  /*86320*/  STL.64 [R1+0x5d90], R70 ;  /* 0x005d904601007387 */ /* 0x000fe80000100a00 */
[----:B------:R1:W-:Y:S04]  /*86330*/  STL.64 [R1+0x5d88], R68 ;  /* 0x005d884401007387 */ /* 0x0003e80000100a00 */
[----:B-1----:R-:W4:Y:S04]  /*86340*/  LDL.LU R68, [R1+0x15f0] ;  /* 0x0015f00001447983 */ /* 0x002f280000300800 */
[----:B------:R-:W4:Y:S04]  /*86350*/  LDL.LU R69, [R1+0x15f4] ;  /* 0x0015f40001457983 */ /* 0x000f280000300800 */
[----:B------:R-:W4:Y:S04]  /*86360*/  LDL.LU R70, [R1+0x15f8] ;  /* 0x0015f80001467983 */ /* 0x000f280000300800 */
[----:B------:R-:W4:Y:S04]  /*86370*/  LDL.LU R71, [R1+0x15fc] ;  /* 0x0015fc0001477983 */ /* 0x000f280000300800 */
[----:B------:R-:W-:Y:S04]  /*86380*/  STL.64 [R1+0x5d70], R58 ;  /* 0x005d703a01007387 */ /* 0x000fe80000100a00 */
[----:B------:R1:W-:Y:S04]  /*86390*/  STL.64 [R1+0x5d68], R56 ;  /* 0x005d683801007387 */ /* 0x0003e80000100a00 */
[----:B-1----:R-:W4:Y:S04]  /*863a0*/  LDL.LU R56, [R1+0x1600] ;  /* 0x0016000001387983 */ /* 0x002f280000300800 */
[----:B------:R-:W4:Y:S04]  /*863b0*/  LDL.LU R57, [R1+0x1604] ;  /* 0x0016040001397983 */ /* 0x000f280000300800 */
[----:B------:R-:W4:Y:S04]  /*863c0*/  LDL.LU R58, [R1+0x1608] ;  /* 0x00160800013a7983 */ /* 0x000f280000300800 */
[----:B------:R-:W4:Y:S01]  /*863d0*/  LDL.LU R59, [R1+0x160c] ;  /* 0x00160c00013b7983 */ /* 0x000f220000300800 */
[----:B---3--:R-:W-:-:S15]  /*863e0*/  HMMA.1688.F32.TF32 R204, R240, R52, R204 ;  /* 0x00000034f0cc723c */ /* 0x008fde00000810cc */
[----:B------:R-:W-:-:S04]  /*863f0*/  NOP ;  /* 0x0000000000007918 */ /* 0x000fc80000000000 */
[----:B------:R-:W-:Y:S01]  /*86400*/  MOV R78, R204 ;  /* 0x000000cc004e7202 */ /* 0x000fe20000000f00 */
[----:B------:R-:W-:Y:S02]  /*86410*/  IMAD.MOV.U32 R79, RZ, RZ, R205 ;  /* 0x000000ffff4f7224 */ /* 0x000fe400078e00cd */
[----:B------:R-:W-:Y:S01]  /*86420*/  IMAD.MOV.U32 R74, RZ, RZ, R206 ;  /* 0x000000ffff4a7224 */ /* 0x000fe200078e00ce */
[----:B------:R-:W-:Y:S02]  /*86430*/  MOV R75, R207 ;  /* 0x000000cf004b7202 */ /* 0x000fe40000000f00 */
[----:B------:R-:W3:Y:S04]  /*86440*/  LDL.LU.64 R206, [R1+0x5e48] ;  /* 0x005e480001ce7983 */ /* 0x000ee80000300a00 */
[----:B------:R-:W3:Y:S04]  /*86450*/  LDL.LU.64 R204, [R1+0x5e40] ;  /* 0x005e400001cc7983 */ /* 0x000ee80000300a00 */
[----:B------:R-:W-:Y:S04]  /*86460*/  STL.64 [R1+0x5db0], R78 ;  /* 0x005db04e01007387 */ /* 0x000fe80000100a00 */
[----:B------:R-:W-:Y:S04]  /*86470*/  STL.64 [R1+0x5da8], R76 ;  /* 0x005da84c01007387 */ /* 0x000fe80000100a00 */
[----:B------:R-:W-:Y:S04]  /*86480*/  STL.64 [R1+0x5da0], R74 ;  /* 0x005da04a01007387 */ /* 0x000fe80000100a00 */
[----:B------:R2:W-:Y:S02]  /*86490*/  STL.64 [R1+0x5d98], R72 ;  /* 0x005d984801007387 */ /* 0x0005e40000100a00 */
[C---:B--2---:R-:W-:Y:S08]  /*864a0*/  HMMA.1688.F32.TF32 R72, R240.reuse, R40, R80 ;  /* 0x00000028f048723c */ /* 0x044ff00000081050 */
[C---:B----4-:R-:W-:Y:S08]  /*864b0*/  HMMA.1688.F32.TF32 R68, R240.reuse, R44, R68 ;  /* 0x0000002cf044723c */ /* 0x050ff00000081044 */
[----:B------:R-:W-:Y:S11]  /*864c0*/  HMMA.1688.F32.TF32 R56, R240, R48, R56 ;  /* 0x00000030f038723c */ /* 0x000ff60000081038 */
[----:B------:R-:W-:Y:S08]  /*864d0*/  STL.64 [R1+0xd60], R68 ;  /* 0x000d604401007387 */ /* 0x000ff00000100a00 */
[----:B------:R-:W-:-:S02]  /*864e0*/  IMAD.MOV.U32 R63, RZ, RZ, R56 ;  /* 0x000000ffff3f7224 */ /* 0x000fc400078e0038 */
[----:B------:R-:W-:Y:S01]  /*864f0*/  IMAD.MOV.U32 R62, RZ, RZ, R57 ;  /* 0x000000ffff3e7224 */ /* 0x000fe200078e0039 */
[----:B------:R-:W-:Y:S01]  /*86500*/  MOV R55, R58 ;  /* 0x0000003a00377202 */ /* 0x000fe20000000f00 */
[----:B------:R-:W-:Y:S02]  /*86510*/  IMAD.MOV.U32 R54, RZ, RZ, R59 ;  /* 0x000000ffff367224 */ /* 0x000fe400078e003b */
[C---:B------:R-:W-:Y:S01]  /*86520*/  HMMA.1688.F32.TF32 R56, R240.reuse, R36, R64 ;  /* 0x00000024f038723c */ /* 0x040fe20000081040 */
[----:B------:R1:W-:Y:S04]  /*86530*/  STL.64 [R1+0xd68], R70 ;  /* 0x000d684601007387 */ /* 0x0003e80000100a00 */
[----:B------:R-:W-:Y:S04]  /*86540*/  STL.64 [R1+0xd50], R72 ;  /* 0x000d504801007387 */ /* 0x000fe80000100a00 */
[----:B------:R-:W-:Y:S01]  /*86550*/  STL.64 [R1+0xd58], R74 ;  /* 0x000d584a01007387 */ /* 0x000fe20000100a00 */
[C---:B------:R-:W-:Y:S08]  /*86560*/  HMMA.1688.F32.TF32 R64, R240.reuse, R28, R100 ;  /* 0x0000001cf040723c */ /* 0x040ff00000081064 */
[C---:B-1----:R-:W-:Y:S01]  /*86570*/  HMMA.1688.F32.TF32 R68, R240.reuse, R32, R84 ;  /* 0x00000020f044723c */ /* 0x042fe20000081054 */
[----:B------:R-:W-:Y:S04]  /*86580*/  STL.64 [R1+0xd40], R56 ;  /* 0x000d403801007387 */ /* 0x000fe80000100a00 */
[----:B------:R1:W-:Y:S03]  /*86590*/  STL.64 [R1+0xd48], R58 ;  /* 0x000d483a01007387 */ /* 0x0003e60000100a00 */
[----:B-1----:R-:W-:Y:S11]  /*865a0*/  HMMA.1688.F32.TF32 R56, R240, R24, R88 ;  /* 0x00000018f038723c */ /* 0x002ff60000081058 */
[----:B------:R-:W-:Y:S04]  /*865b0*/  STL.64 [R1+0xd30], R68 ;  /* 0x000d304401007387 */ /* 0x000fe80000100a00 */
[----:B------:R-:W-:Y:S04]  /*865c0*/  STL.64 [R1+0xd38], R70 ;  /* 0x000d384601007387 */ /* 0x000fe80000100a00 */
[----:B------:R-:W-:Y:S04]  /*865d0*/  STL.64 [R1+0xd20], R64 ;  /* 0x000d204001007387 */ /* 0x000fe80000100a00 */
[----:B------:R-:W-:Y:S01]  /*865e0*/  STL.64 [R1+0xd28], R66 ;  /* 0x000d284201007387 */ /* 0x000fe20000100a00 */
[----:B------:R-:W-:-:S03]  /*865f0*/  IMAD.MOV.U32 R22, RZ, RZ, R58 ;  /* 0x000000ffff167224 */ /* 0x000fc600078e003a */
[----:B------:R1:W-:Y:S01]  /*86600*/  STL.64 [R1+0xd10], R56 ;  /* 0x000d103801007387 */ /* 0x0003e20000100a00 */
[----:B------:R-:W-:Y:S02]  /*86610*/  MOV R23, R59 ;  /* 0x0000003b00177202 */ /* 0x000fe40000000f00 */
[----:B-1----:R-:W-:Y:S03]  /*86620*/  HMMA.1688.F32.TF32 R56, R240, R20, R96 ;  /* 0x00000014f038723c */ /* 0x002fe60000081060 */
[----:B------:R-:W-:Y:S04]  /*86630*/  STL [R1+0x588c], R23 ;  /* 0x00588c1701007387 */ /* 0x000fe80000100800 */
[----:B------:R-:W-:-:S12]  /*86640*/  STL [R1+0x5888], R22 ;  /* 0x0058881601007387 */ /* 0x000fd80000100800 */
[----:B------:R-:W-:Y:S02]  /*86650*/  IMAD.MOV.U32 R26, RZ, RZ, R56 ;  /* 0x000000ffff1a7224 */ /* 0x000fe400078e0038 */
[----:B------:R-:W-:Y:S01]  /*86660*/  IMAD.MOV.U32 R27, RZ, RZ, R57 ;  /* 0x000000ffff1b7224 */ /* 0x000fe200078e0039 */
[----:B------:R-:W-:Y:S01]  /*86670*/  MOV R30, R58 ;  /* 0x0000003a001e7202 */ /* 0x000fe20000000f00 */
[----:B------:R-:W-:Y:S02]  /*86680*/  IMAD.MOV.U32 R31, RZ, RZ, R59 ;  /* 0x000000ffff1f7224 */ /* 0x000fe400078e003b */
[----:B------:R-:W-:Y:S03]  /*86690*/  HMMA.1688.F32.TF32 R56, R240, R92, R248 ;  /* 0x0000005cf038723c */ /* 0x000fe600000810f8 */
[----:B------:R-:W-:Y:S04]  /*866a0*/  STL [R1+0x589c], R31 ;  /* 0x00589c1f01007387 */ /* 0x000fe80000100800 */
[----:B------:R-:W-:Y:S04]  /*866b0*/  STL [R1+0x5898], R30 ;  /* 0x0058981e01007387 */ /* 0x000fe80000100800 */
[----:B------:R-:W-:Y:S04]  /*866c0*/  STL [R1+0x5894], R27 ;  /* 0x0058941b01007387 */ /* 0x000fe80000100800 */
[----:B------:R-:W-:Y:S04]  /*866d0*/  STL [R1+0x5890], R26 ;  /* 0x0058901a01007387 */ /* 0x000fe80000100800 */
[----:B------:R1:W-:Y:S04]  /*866e0*/  STL.64 [R1+0xcf0], R56 ;  /* 0x000cf03801007387 */ /* 0x0003e80000100a00 */
        /* <DEDUP_REMOVED lines=12> */
[----:B-1----:R-:W2:Y:S01]  /*867b0*/  LDL.LU R56, [R1+0x1560] ;  /* 0x0015600001387983 */ /* 0x002ea20000300800 */
[----:B------:R-:W-:-:S03]  /*867c0*/  IMAD.MOV.U32 R23, RZ, RZ, R58 ;  /* 0x000000ffff177224 */ /* 0x000fc600078e003a */
[----:B------:R-:W2:Y:S01]  /*867d0*/  LDL.LU R57, [R1+0x1564] ;  /* 0x0015640001397983 */ /* 0x000ea20000300800 */
[----:B------:R-:W-:-:S03]  /*867e0*/  IMAD.MOV.U32 R22, RZ, RZ, R59 ;  /* 0x000000ffff167224 */ /* 0x000fc600078e003b */
        /* <DEDUP_REMOVED lines=27> */
[----:B------:R-:W4:Y:S04]  /*869a0*/  LDL.LU R92, [R1+0x1250] ;  /* 0x00125000015c7983 */ /* 0x000f280000300800 */
[----:B------:R-:W4:Y:S04]  /*869b0*/  LDL.LU R93, [R1+0x1254] ;  /* 0x00125400015d7983 */ /* 0x000f280000300800 */
[----:B------:R-:W4:Y:S04]  /*869c0*/  LDL.LU R94, [R1+0x1258] ;  /* 0x00125800015e7983 */ /* 0x000f280000300800 */
[----:B------:R-:W4:Y:S01]  /*869d0*/  LDL.LU R95, [R1+0x125c] ;  /* 0x00125c00015f7983 */ /* 0x000f220000300800 */
[----:B--2---:R-:W-:-:S15]  /*869e0*/  HMMA.1688.F32.TF32 R56, R240, R244, R56 ;  /* 0x000000f4f038723c */ /* 0x004fde0000081038 */
[----:B------:R-:W-:-:S04]  /*869f0*/  NOP ;  /* 0x0000000000007918 */ /* 0x000fc80000000000 */
[----:B------:R-:W-:Y:S01]  /*86a00*/  MOV R31, R56 ;  /* 0x00000038001f7202 */ /* 0x000fe20000000f00 */
[----:B------:R-:W-:Y:S02]  /*86a10*/  IMAD.MOV.U32 R30, RZ, RZ, R57 ;  /* 0x000000ffff1e7224 */ /* 0x000fe400078e0039 */
[----:B------:R-:W-:Y:S01]  /*86a20*/  IMAD.MOV.U32 R27, RZ, RZ, R58 ;  /* 0x000000ffff1b7224 */ /* 0x000fe200078e003a */
[----:B------:R-:W-:Y:S02]  /*86a30*/  MOV R26, R59 ;  /* 0x0000003b001a7202 */ /* 0x000fe40000000f00 */
[----:B---3--:R-:W-:Y:S01]  /*86a40*/  HMMA.1688.F32.TF32 R56, R240, R236, R68 ;  /* 0x000000ecf038723c */ /* 0x008fe20000081044 */
[----:B------:R-:W2:-:S15]  /*86a50*/  LDL.LU.64 R236, [R1+0x5e38] ;  /* 0x005e380001ec7983 */ /* 0x000e9e0000300a00 */
[----:B------:R-:W-:-:S03]  /*86a60*/  NOP ;  /* 0x0000000000007918 */ /* 0x000fc60000000000 */
[----:B------:R-:W-:Y:S01]  /*86a70*/  MOV R38, R56 ;  /* 0x0000003800267202 */ /* 0x000fe20000000f00 */
[----:B------:R-:W-:Y:S02]  /*86a80*/  IMAD.MOV.U32 R42, RZ, RZ, R57 ;  /* 0x000000ffff2a7224 */ /* 0x000fe400078e0039 */
[----:B------:R-:W-:Y:S01]  /*86a90*/  IMAD.MOV.U32 R43, RZ, RZ, R58 ;  /* 0x000000ffff2b7224 */ /* 0x000fe200078e003a */
[----:B------:R-:W-:Y:S02]  /*86aa0*/  MOV R39, R59 ;  /* 0x0000003b00277202 */ /* 0x000fe40000000f00 */
[C---:B----4-:R-:W-:Y:S08]  /*86ab0*/  HMMA.1688.F32.TF32 R56, R240.reuse, R208, R248 ;  /* 0x000000d0f038723c */ /* 0x050ff000000810f8 */
[----:B------:R-:W-:Y:S11]  /*86ac0*/  HMMA.1688.F32.TF32 R64, R240, R8, R64 ;  /* 0x00000008f040723c */ /* 0x000ff60000081040 */
[----:B------:R-:W-:Y:S04]  /*86ad0*/  STL.64 [R1+0xcb0], R56 ;  /* 0x000cb03801007387 */ /* 0x000fe80000100a00 */
[----:B------:R1:W-:Y:S01]  /*86ae0*/  STL.64 [R1+0xcb8], R58 ;  /* 0x000cb83a01007387 */ /* 0x0003e20000100a00 */
[----:B------:R-:W-:-:S02]  /*86af0*/  IMAD.MOV.U32 R249, RZ, RZ, R208 ;  /* 0x000000fffff97224 */ /* 0x000fc400078e00d0 */
[----:B------:R-:W-:Y:S01]  /*86b00*/  IMAD.MOV.U32 R248, RZ, RZ, R209 ;  /* 0x000000fffff87224 */ /* 0x000fe200078e00d1 */
[----:B------:R-:W3:Y:S04]  /*86b10*/  LDL.LU.64 R210, [R1+0x5e30] ;  /* 0x005e300001d27983 */ /* 0x000ee80000300a00 */
[----:B------:R-:W4:Y:S01]  /*86b20*/  LDL.LU.64 R208, [R1+0x5e28] ;  /* 0x005e280001d07983 */ /* 0x000f220000300a00 */
[C---:B-1----:R-:W-:Y:S08]  /*86b30*/  HMMA.1688.F32.TF32 R56, R240.reuse, R220, R80 ;  /* 0x000000dcf038723c */ /* 0x042ff00000081050 */
[----:B------:R-:W-:Y:S01]  /*86b40*/  HMMA.1688.F32.TF32 R68, R240, R12, R84 ;  /* 0x0000000cf044723c */ /* 0x000fe20000081054 */
[----:B------:R-:W-:Y:S01]  /*86b50*/  IMAD.MOV.U32 R227, RZ, RZ, R222 ;  /* 0x000000ffffe37224 */ /* 0x000fe200078e00de */
[----:B------:R-:W-:-:S02]  /*86b60*/  MOV R219, R223 ;  /* 0x000000df00db7202 */ /* 0x000fc40000000f00 */
[----:B------:R-:W-:Y:S01]  /*86b70*/  MOV R251, R220 ;  /* 0x000000dc00fb7202 */ /* 0x000fe20000000f00 */
[----:B------:R-:W-:-:S06]  /*86b80*/  IMAD.MOV.U32 R250, RZ, RZ, R221 ;  /* 0x000000fffffa7224 */ /* 0x000fcc00078e00dd */
[----:B------:R-:W-:Y:S04]  /*86b90*/  STL.64 [R1+0xca0], R56 ;  /* 0x000ca03801007387 */ /* 0x000fe80000100a00 */
[----:B------:R1:W-:Y:S04]  /*86ba0*/  STL.64 [R1+0xca8], R58 ;  /* 0x000ca83a01007387 */ /* 0x0003e80000100a00 */
[----:B------:R-:W3:Y:S04]  /*86bb0*/  LDL.LU.64 R222, [R1+0x5e20] ;  /* 0x005e200001de7983 */ /* 0x000ee80000300a00 */
[----:B------:R-:W3:Y:S01]  /*86bc0*/  LDL.LU.64 R220, [R1+0x5e18] ;  /* 0x005e180001dc7983 */ /* 0x000ee20000300a00 */
[----:B-1----:R-:W-:Y:S03]  /*86bd0*/  HMMA.1688.F32.TF32 R56, R240, R16, R100 ;  /* 0x00000010f038723c */ /* 0x002fe60000081064 */
[----:B------:R-:W-:Y:S04]  /*86be0*/  STL.64 [R1+0xc90], R64 ;  /* 0x000c904001007387 */ /* 0x000fe80000100a00 */
[----:B------:R2:W-:Y:S04]  /*86bf0*/  STL.64 [R1+0xc98], R66 ;  /* 0x000c984201007387 */ /* 0x0005e80000100a00 */
[----:B------:R-:W-:Y:S04]  /*86c00*/  STL.64 [R1+0xc80], R68 ;  /* 0x000c804401007387 */ /* 0x000fe80000100a00 */
[----:B------:R-:W-:Y:S01]  /*86c10*/  STL.64 [R1+0xc88], R70 ;  /* 0x000c884601007387 */ /* 0x000fe20000100a00 */
[----:B------:R-:W-:Y:S01]  /*86c20*/  MOV R76, R35 ;  /* 0x00000023004c7202 */ /* 0x000fe20000000f00 */
[----:B------:R-:W-:Y:S01]  /*86c30*/  IMAD.MOV.U32 R77, RZ, RZ, R34 ;  /* 0x000000ffff4d7224 */ /* 0x000fe200078e0022 */
[C---:B--2---:R-:W-:Y:S01]  /*86c40*/  HMMA.1688.F32.TF32 R64, R4.reuse, R236, R88 ;  /* 0x000000ec0440723c */ /* 0x044fe20000081058 */
[----:B------:R-:W-:Y:S04]  /*86c50*/  STL.64 [R1+0x5ce8], R236 ;  /* 0x005ce8ec01007387 */ /* 0x000fe80000100a00 */
[----:B------:R-:W-:Y:S04]  /*86c60*/  STL.64 [R1+0x800], R56 ;  /* 0x0008003801007387 */ /* 0x000fe80000100a00 */
[----:B------:R1:W-:Y:S02]  /*86c70*/  STL.64 [R1+0x808], R58 ;  /* 0x0008083a01007387 */ /* 0x0003e40000100a00 */
[C---:B-1----:R-:W-:Y:S08]  /*86c80*/  HMMA.1688.F32.TF32 R56, R4.reuse, R232, R96 ;  /* 0x000000e80438723c */ /* 0x042ff00000081060 */
        /* <DEDUP_REMOVED lines=22> */
[----:B-1----:R-:W4:Y:S04]  /*86df0*/  LDL.LU R56, [R1+0x1200] ;  /* 0x0012000001387983 */ /* 0x002f280000300800 */
[----:B------:R-:W4:Y:S04]  /*86e00*/  LDL.LU R57, [R1+0x1204] ;  /* 0x0012040001397983 */ /* 0x000f280000300800 */
[----:B------:R-:W4:Y:S04]  /*86e10*/  LDL.LU R58, [R1+0x1208] ;  /* 0x00120800013a7983 */ /* 0x000f280000300800 */
[----:B------:R-:W4:Y:S04]  /*86e20*/  LDL.LU R59, [R1+0x120c] ;  /* 0x00120c00013b7983 */ /* 0x000f280000300800 */
[----:B------:R-:W2:Y:S04]  /*86e30*/  LDL.LU R92, [R1+0x1240] ;  /* 0x00124000015c7983 */ /* 0x000ea80000300800 */
[----:B------:R-:W2:Y:S04]  /*86e40*/  LDL.LU R93, [R1+0x1244] ;  /* 0x00124400015d7983 */ /* 0x000ea80000300800 */
[----:B------:R-:W2:Y:S04]  /*86e50*/  LDL.LU R94, [R1+0x1248] ;  /* 0x00124800015e7983 */ /* 0x000ea80000300800 */
[----:B------:R-:W2:Y:S01]  /*86e60*/  LDL.LU R95, [R1+0x124c] ;  /* 0x00124c00015f7983 */ /* 0x000ea20000300800 */
[----:B------:R-:W-:Y:S03]  /*86e70*/  HMMA.1688.F32.TF32 R72, R240, R76, R72 ;  /* 0x0000004cf048723c */ /* 0x000fe60000081048 */
[----:B------:R-:W3:Y:S04]  /*86e80*/  LDL.LU R240, [R1+0x1230] ;  /* 0x0012300001f07983 */ /* 0x000ee80000300800 */
[----:B------:R-:W3:Y:S04]  /*86e90*/  LDL.LU R241, [R1+0x1234] ;  /* 0x0012340001f17983 */ /* 0x000ee80000300800 */
[----:B------:R-:W3:Y:S04]  /*86ea0*/  LDL.LU R242, [R1+0x1238] ;  /* 0x0012380001f27983 */ /* 0x000ee80000300800 */
[----:B------:R-:W3:Y:S04]  /*86eb0*/  LDL.LU R243, [R1+0x123c] ;  /* 0x00123c0001f37983 */ /* 0x000ee80000300800 */
        /* <DEDUP_REMOVED lines=29> */
[----:B------:R2:W-:Y:S02]  /*87090*/  STL.64 [R1+0x5cc8], R228 ;  /* 0x005cc8e401007387 */ /* 0x0005e40000100a00 */
[----:B--2---:R-:W-:Y:S02]  /*870a0*/  HMMA.1688.F32.TF32 R228, R4, R224, R92 ;  /* 0x000000e004e4723c */ /* 0x004fe4000008105c */
[----:B------:R-:W2:-:S15]  /*870b0*/  LDL.LU R92, [R1+0x1180] ;  /* 0x00118000015c7983 */ /* 0x000e9e0000300800 */
[----:B------:R-:W-:Y:S02]  /*870c0*/  NOP ;  /* 0x0000000000007918 */ /* 0x000fe40000000000 */
[----:B------:R-:W-:Y:S04]  /*870d0*/  STL.64 [R1+0x7c0], R228 ;  /* 0x0007c0e401007387 */ /* 0x000fe80000100a00 */
[----:B------:R-:W-:Y:S04]  /*870e0*/  STL.64 [R1+0x7c8], R230 ;  /* 0x0007c8e601007387 */ /* 0x000fe80000100a00 */
[----:B------:R-:W2:Y:S04]  /*870f0*/  LDL.LU R93, [R1+0x1184] ;  /* 0x00118400015d7983 */ /* 0x000ea80000300800 */
[----:B------:R-:W2:Y:S04]  /*87100*/  LDL.LU R94, [R1+0x1188] ;  /* 0x00118800015e7983 */ /* 0x000ea80000300800 */
[----:B------:R-:W2:Y:S04]  /*87110*/  LDL.LU R95, [R1+0x118c] ;  /* 0x00118c00015f7983 */ /* 0x000ea80000300800 */
[----:B------:R-:W-:Y:S04]  /*87120*/  STL [R1+0x5cf8], R227 ;  /* 0x005cf8e301007387 */ /* 0x000fe80000100800 */
[----:B------:R1:W-:Y:S01]  /*87130*/  STL.64 [R1+0x5cf0], R224 ;  /* 0x005cf0e001007387 */ /* 0x0003e20000100a00 */
[C---:B---3--:R-:W-:Y:S08]  /*87140*/  HMMA.1688.F32.TF32 R72, R4.reuse, R216, R72 ;  /* 0x000000d80448723c */ /* 0x048ff00000081048 */
[C---:B-1----:R-:W-:Y:S01]  /*87150*/  HMMA.1688.F32.TF32 R224, R4.reuse, R220, R240 ;  /* 0x000000dc04e0723c */ /* 0x042fe200000810f0 */
[----:B------:R-:W-:Y:S04]  /*87160*/  STL.64 [R1+0x5d08], R222 ;  /* 0x005d08de01007387 */ /* 0x000fe80000100a00 */
[----:B------:R-:W-:Y:S03]  /*87170*/  STL.64 [R1+0x5d00], R220 ;  /* 0x005d00dc01007387 */ /* 0x000fe60000100a00 */
[C---:B----4-:R-:W-:Y:S11]  /*87180*/  HMMA.1688.F32.TF32 R56, R4.reuse, R208, R56 ;  /* 0x000000d00438723c */ /* 0x050ff60000081038 */
[----:B------:R-:W-:Y:S04]  /*87190*/  STL.64 [R1+0x7b0], R224 ;  /* 0x0007b0e001007387 */ /* 0x000fe80000100a00 */
[----:B------:R-:W-:Y:S04]  /*871a0*/  STL.64 [R1+0x7b8], R226 ;  /* 0x0007b8e201007387 */ /* 0x000fe80000100a00 */
[----:B------:R-:W-:Y:S04]  /*871b0*/  STL.64 [R1+0x5d18], R218 ;  /* 0x005d18da01007387 */ /* 0x000fe80000100a00 */
[----:B------:R-:W-:Y:S04]  /*871c0*/  STL.64 [R1+0x5d10], R216 ;  /* 0x005d10d801007387 */ /* 0x000fe80000100a00 */
[----:B------:R-:W-:Y:S04]  /*871d0*/  STL.64 [R1+0x7a0], R72 ;  /* 0x0007a04801007387 */ /* 0x000fe80000100a00 */
[----:B------:R1:W-:Y:S02]  /*871e0*/  STL.64 [R1+0x7a8], R74 ;  /* 0x0007a84a01007387 */ /* 0x0003e40000100a00 */
[----:B-1----:R-:W-:Y:S02]  /*871f0*/  HMMA.1688.F32.TF32 R72, R4, R212, R76 ;  /* 0x000000d40448723c */ /* 0x002fe4000008104c */
[----:B------:R-:W-:-:S15]  /*87200*/  STL.64 [R1+0x5d20], R212 ;  /* 0x005d20d401007387 */ /* 0x000fde0000100a00 */
[----:B------:R-:W-:Y:S02]  /*87210*/  NOP ;  /* 0x0000000000007918 */ /* 0x000fe40000000000 */
        /* <DEDUP_REMOVED lines=26> */
[----:B-1----:R-:W-:Y:S02]  /*873c0*/  HMMA.1688.F32.TF32 R56, R4, R180, R96 ;  /* 0x000000b40438723c */ /* 0x002fe40000081060 */
[----:B------:R-:W-:Y:S04]  /*873d0*/  STL.64 [R1+0x730], R68 ;  /* 0x0007304401007387 */ /* 0x000fe80000100a00 */
[----:B------:R-:W-:Y:S04]  /*873e0*/  STL.64 [R1+0x738], R70 ;  /* 0x0007384601007387 */ /* 0x000fe80000100a00 */
[----:B------:R-:W-:Y:S04]  /*873f0*/  STL.64 [R1+0x720], R64 ;  /* 0x0007204001007387 */ /* 0x000fe80000100a00 */
[----:B------:R-:W-:Y:S05]  /*87400*/  STL.64 [R1+0x728], R66 ;  /* 0x0007284201007387 */ /* 0x000fea0000100a00 */
[----:B------:R-:W-:Y:S01]  /*87410*/  IMAD.MOV.U32 R18, RZ, RZ, R58 ;  /* 0x000000ffff127224 */ /* 0x000fe200078e003a */
[----:B------:R2:W-:Y:S01]  /*87420*/  STL.64 [R1+0x710], R56 ;  /* 0x0007103801007387 */ /* 0x0005e20000100a00 */
[----:B------:R-:W-:-:S03]  /*87430*/  MOV R19, R59 ;  /* 0x0000003b00137202 */ /* 0x000fc60000000f00 */
[----:B------:R-:W-:Y:S04]  /*87440*/  STL.64 [R1+0x5cc0], R182 ;  /* 0x005cc0b601007387 */ /* 0x000fe80000100a00 */
[----:B------:R-:W-:Y:S04]  /*87450*/  STL.64 [R1+0x5cb8], R180 ;  /* 0x005cb8b401007387 */ /* 0x000fe80000100a00 */
[----:B------:R-:W-:Y:S04]  /*87460*/  STL [R1+0x584c], R19 ;  /* 0x00584c1301007387 */ /* 0x000fe80000100800 */
[----:B------:R-:W-:Y:S01]  /*87470*/  STL [R1+0x5848], R18 ;  /* 0x0058481201007387 */ /* 0x000fe20000100800 */
[----:B--2---:R-:W-:Y:S03]  /*87480*/  HMMA.1688.F32.TF32 R56, R4, R176, R92 ;  /* 0x000000b00438723c */ /* 0x004fe6000008105c */
[----:B------:R-:W2:-:S15]  /*87490*/  LDL.LU R92, [R1+0xb00] ;  /* 0x000b0000015c7983 */ /* 0x000e9e0000300800 */
[----:B------:R-:W-:Y:S01]  /*874a0*/  NOP ;  /* 0x0000000000007918 */ /* 0x000fe20000000000 */
        /* <DEDUP_REMOVED lines=66> */
[----:B------:R-:W3:Y:S04]  /*878d0*/  LDL.LU R85, [R1+0x10b4] ;  /* 0x0010b40001557983 */ /* 0x000ee80000300800 */
[----:B------:R-:W3:Y:S04]  /*878e0*/  LDL.LU R86, [R1+0x10b8] ;  /* 0x0010b80001567983 */ /* 0x000ee80000300800 */
[----:B------:R-:W3:Y:S04]  /*878f0*/  LDL.LU R87, [R1+0x10bc] ;  /* 0x0010bc0001577983 */ /* 0x000ee80000300800 */
[----:B------:R-:W3:Y:S04]  /*87900*/  LDL R238, [R1+0xa4] ;  /* 0x0000a40001ee7983 */ /* 0x000ee80000100800 */
[----:B------:R-:W3:Y:S04]  /*87910*/  LDL R239, [R1+0x4228] ;  /* 0x0042280001ef7983 */ /* 0x000ee80000100800 */
[----:B------:R-:W-:Y:S04]  /*87920*/  STL.64 [R1+0x5cb0], R178 ;  /* 0x005cb0b201007387 */ /* 0x000fe80000100a00 */
[----:B------:R2:W-:Y:S04]  /*87930*/  STL.64 [R1+0x5ca8], R176 ;  /* 0x005ca8b001007387 */ /* 0x0005e80000100a00 */
[----:B------:R-:W-:Y:S04]  /*87940*/  STL.64 [R1+0x5ca0], R174 ;  /* 0x005ca0ae01007387 */ /* 0x000fe80000100a00 */
[----:B------:R-:W-:Y:S01]  /*87950*/  STL.64 [R1+0x5c98], R172 ;  /* 0x005c98ac01007387 */ /* 0x000fe20000100a00 */
[----:B--2---:R-:W-:-:S15]  /*87960*/  HMMA.1688.F32.TF32 R176, R4, R168, R220 ;  /* 0x000000a804b0723c */ /* 0x004fde00000810dc */
[----:B------:R-:W-:-:S04]  /*87970*/  NOP ;  /* 0x0000000000007918 */ /* 0x000fc80000000000 */
[----:B------:R-:W-:Y:S04]  /*87980*/  STL.64 [R1+0x6e0], R176 ;  /* 0x0006e0b001007387 */ /* 0x000fe80000100a00 */
[----:B------:R-:W-:Y:S04]  /*87990*/  STL.64 [R1+0x5c90], R170 ;  /* 0x005c90aa01007387 */ /* 0x000fe80000100a00 */
[----:B------:R4:W-:Y:S04]  /*879a0*/  STL.64 [R1+0x5c88], R168 ;  /* 0x005c88a801007387 */ /* 0x0009e80000100a00 */
[----:B------:R-:W-:Y:S04]  /*879b0*/  STL.64 [R1+0x5c80], R166 ;  /* 0x005c80a601007387 */ /* 0x000fe80000100a00 */
[----:B------:R1:W-:Y:S01]  /*879c0*/  STL.64 [R1+0x5c78], R164 ;  /* 0x005c78a401007387 */ /* 0x0003e20000100a00 */
[C---:B----4-:R-:W-:Y:S08]  /*879d0*/  HMMA.1688.F32.TF32 R168, R4.reuse, R164, R224 ;  /* 0x000000a404a8723c */ /* 0x050ff000000810e0 */
[C---:B-1----:R-:W-:Y:S08]  /*879e0*/  HMMA.1688.F32.TF32 R164, R4.reuse, R160, R228 ;  /* 0x000000a004a4723c */ /* 0x042ff000000810e4 */
[C---:B------:R-:W-:Y:S03]  /*879f0*/  HMMA.1688.F32.TF32 R72, R4.reuse, R148, R72 ;  /* 0x000000940448723c */ /* 0x040fe60000081048 */
        /* <DEDUP_REMOVED lines=8> */
[C---:B------:R-:W-:Y:S01]  /*87a80*/  HMMA.1688.F32.TF32 R180, R4.reuse, R172, R216 ;  /* 0x000000ac04b4723c */ /* 0x040fe200000810d8 */
[----:B------:R-:W-:Y:S01]  /*87a90*/  IMAD.MOV.U32 R19, RZ, RZ, R178 ;  /* 0x000000ffff137224 */ /* 0x000fe200078e00b2 */
[----:B------:R-:W-:Y:S01]  /*87aa0*/  MOV R18, R179 ;  /* 0x000000b300127202 */ /* 0x000fe20000000f00 */
[----:B---3--:R-:W-:Y:S04]  /*87ab0*/  LDS R240, [R238+UR10+0x42080] ;  /* 0x0420800aeef07984 */ /* 0x008fe80008000800 */
[----:B------:R-:W-:Y:S04]  /*87ac0*/  LDS R242, [R238+UR10+0x42480] ;  /* 0x0424800aeef27984 */ /* 0x000fe80008000800 */
[----:B------:R-:W-:Y:S04]  /*87ad0*/  LDS R241, [R239+UR10+0x42080] ;  /* 0x0420800aeff17984 */ /* 0x000fe80008000800 */
[----:B------:R-:W1:Y:S04]  /*87ae0*/  LDS R243, [R239+UR10+0x42480] ;  /* 0x0424800aeff37984 */ /* 0x000e680008000800 */
[----:B------:R-:W-:Y:S04]  /*87af0*/  STL.64 [R1+0x6b0], R160 ;  /* 0x0006b0a001007387 */ /* 0x000fe80000100a00 */
[----:B------:R2:W-:Y:S04]  /*87b00*/  STL.64 [R1+0x6b8], R162 ;  /* 0x0006b8a201007387 */ /* 0x0005e80000100a00 */
[----:B------:R-:W-:Y:S04]  /*87b10*/  STL.64 [R1+0x6a0], R164 ;  /* 0x0006a0a401007387 */ /* 0x000fe80000100a00 */
[----:B------:R-:W-:Y:S04]  /*87b20*/  STL.64 [R1+0x6a8], R166 ;  /* 0x0006a8a601007387 */ /* 0x000fe80000100a00 */
[----:B------:R-:W-:Y:S04]  /*87b30*/  STL.64 [R1+0x690], R72 ;  /* 0x0006904801007387 */ /* 0x000fe80000100a00 */
[----:B------:R3:W-:Y:S01]  /*87b40*/  STL.64 [R1+0x698], R74 ;  /* 0x0006984a01007387 */ /* 0x0007e20000100a00 */
[C---:B--2---:R-:W-:Y:S08]  /*87b50*/  HMMA.1688.F32.TF32 R160, R4.reuse, R144, R76 ;  /* 0x0000009004a0723c */ /* 0x044ff0000008104c */
[C---:B------:R-:W-:Y:S08]  /*87b60*/  HMMA.1688.F32.TF32 R76, R4.reuse, R140, R56 ;  /* 0x0000008c044c723c */ /* 0x040ff00000081038 */
[C---:B---3--:R-:W-:Y:S08]  /*87b70*/  HMMA.1688.F32.TF32 R72, R4.reuse, R136, R68 ;  /* 0x000000880448723c */ /* 0x048ff00000081044 */
        /* <DEDUP_REMOVED lines=11> */
[C---:B--2---:R-:W-:Y:S02]  /*87c30*/  HMMA.1688.F32.TF32 R56, R4.reuse, R120, R100 ;  /* 0x000000780438723c */ /* 0x044fe40000081064 */
[----:B------:R-:W-:Y:S04]  /*87c40*/  STL.64 [R1+0x640], R68 ;  /* 0x0006404401007387 */ /* 0x000fe80000100a00 */
[----:B------:R2:W-:Y:S04]  /*87c50*/  STL.64 [R1+0x648], R70 ;  /* 0x0006484601007387 */ /* 0x0005e80000100a00 */
[----:B------:R-:W-:Y:S04]  /*87c60*/  STL.64 [R1+0x630], R64 ;  /* 0x0006304001007387 */ /* 0x000fe80000100a00 */
[----:B------:R3:W-:Y:S01]  /*87c70*/  STL.64 [R1+0x638], R66 ;  /* 0x0006384201007387 */ /* 0x0007e20000100a00 */
[C---:B--2---:R-:W-:Y:S08]  /*87c80*/  HMMA.1688.F32.TF32 R68, R4.reuse, R116, R88 ;  /* 0x000000740444723c */ /* 0x044ff00000081058 */
[C---:B---3--:R-:W-:Y:S01]  /*87c90*/  HMMA.1688.F32.TF32 R64, R4.reuse, R112, R96 ;  /* 0x000000700440723c */ /* 0x048fe20000081060 */
[----:B------:R-:W-:Y:S04]  /*87ca0*/  STL.64 [R1+0x620], R56 ;  /* 0x0006203801007387 */ /* 0x000fe80000100a00 */
[----:B------:R2:W-:Y:S03]  /*87cb0*/  STL.64 [R1+0x628], R58 ;  /* 0x0006283a01007387 */ /* 0x0005e60000100a00 */
[----:B--2---:R-:W-:Y:S03]  /*87cc0*/  HMMA.1688.F32.TF32 R56, R4, R108, R92 ;  /* 0x0000006c0438723c */ /* 0x004fe6000008105c */
[----:B------:R-:W-:Y:S04]  /*87cd0*/  STL.64 [R1+0x610], R68 ;  /* 0x0006104401007387 */ /* 0x000fe80000100a00 */
[----:B------:R-:W-:Y:S04]  /*87ce0*/  STL.64 [R1+0x618], R70 ;  /* 0x0006184601007387 */ /* 0x000fe80000100a00 */
[----:B------:R-:W-:Y:S04]  /*87cf0*/  STL.64 [R1+0x600], R64 ;  /* 0x0006004001007387 */ /* 0x000fe80000100a00 */
[----:B------:R-:W-:Y:S04]  /*87d00*/  STL.64 [R1+0x608], R66 ;  /* 0x0006084201007387 */ /* 0x000fe80000100a00 */
[----:B------:R2:W-:Y:S04]  /*87d10*/  STL.64 [R1+0x5f0], R56 ;  /* 0x0005f03801007387 */ /* 0x0005e80000100a00 */
        /* <DEDUP_REMOVED lines=16> */
[----:B------:R-:W-:-:S03]  /*87e20*/  IMAD.MOV.U32 R14, RZ, RZ, R180 ;  /* 0x000000ffff0e7224 */ /* 0x000fc600078e00b4 */
[----:B------:R-:W4:Y:S01]  /*87e30*/  LDL.LU R203, [R1+0x13ec] ;  /* 0x0013ec0001cb7983 */ /* 0x000f220000300800 */
[----:B------:R-:W-:-:S03]  /*87e40*/  IMAD.MOV.U32 R15, RZ, RZ, R181 ;  /* 0x000000ffff0f7224 */ /* 0x000fc600078e00b5 */
        /* <DEDUP_REMOVED lines=22> */
[----:B--2---:R-:W2:Y:S04]  /*87fb0*/  LDL.LU R56, [R1+0x1460] ;  /* 0x0014600001387983 */ /* 0x004ea80000300800 */
        /* <DEDUP_REMOVED lines=59> */
[----:B------:R-:W3:Y:S04]  /*88370*/  LDL.64 R232, [R1+0x80] ;  /* 0x0000800001e87983 */ /* 0x000ee80000100a00 */
        /* <DEDUP_REMOVED lines=8> */
[----:B--2---:R-:W2:Y:S04]  /*88400*/  LDL.LU.64 R102, [R1+0x5e10] ;  /* 0x005e100001667983 */ /* 0x004ea80000300a00 */
[----:B------:R-:W3:Y:S02]  /*88410*/  LDL.LU.64 R100, [R1+0x5e08] ;  /* 0x005e080001647983 */ /* 0x000ee40000300a00 */
        /* <DEDUP_REMOVED lines=60> */
[C---:B----4-:R-:W-:Y:S08]  /*887e0*/  HMMA.1688.F32.TF32 R160, R4.reuse, R60, R160 ;  /* 0x0000003c04a0723c */ /* 0x050ff000000810a0 */
[----:B------:R-:W-:Y:S11]  /*887f0*/  HMMA.1688.F32.TF32 R168, R4, R52, R168 ;  /* 0x0000003404a8723c */ /* 0x000ff600000810a8 */
[----:B------:R-:W-:Y:S04]  /*88800*/  STL.64 [R1+0xbc0], R160 ;  /* 0x000bc0a001007387 */ /* 0x000fe80000100a00 */
[----:B------:R2:W-:Y:S01]  /*88810*/  STL.64 [R1+0xbc8], R162 ;  /* 0x000bc8a201007387 */ /* 0x0005e20000100a00 */
[----:B------:R-:W-:-:S02]  /*88820*/  IMAD.MOV.U32 R224, RZ, RZ, R3 ;  /* 0x000000ffffe07224 */ /* 0x000fc400078e0003 */
[----:B------:R-:W-:Y:S01]  /*88830*/  IMAD.MOV.U32 R225, RZ, RZ, R0 ;  /* 0x000000ffffe17224 */ /* 0x000fe200078e0000 */
[C---:B--2---:R-:W-:Y:S08]  /*88840*/  HMMA.1688.F32.TF32 R160, R4.reuse, R56, R164 ;  /* 0x0000003804a0723c */ /* 0x044ff000000810a4 */
[C---:B------:R-:W-:Y:S11]  /*88850*/  HMMA.1688.F32.TF32 R164, R4.reuse, R48, R172 ;  /* 0x0000003004a4723c */ /* 0x040ff600000810ac */
        /* <DEDUP_REMOVED lines=8> */
[C---:B----4-:R-:W-:Y:S01]  /*888e0*/  HMMA.1688.F32.TF32 R164, R4.reuse, R36, R196 ;  /* 0x0000002404a4723c */ /* 0x050fe200000810c4 */
[----:B------:R-:W-:Y:S04]  /*888f0*/  STL.64 [R1+0xb80], R160 ;  /* 0x000b80a001007387 */ /* 0x000fe80000100a00 */
[----:B------:R2:W-:Y:S03]  /*88900*/  STL.64 [R1+0xb88], R162 ;  /* 0x000b88a201007387 */ /* 0x0005e60000100a00 */
[C---:B--2---:R-:W-:Y:S03]  /*88910*/  HMMA.1688.F32.TF32 R160, R4.reuse, R32, R200 ;  /* 0x0000002004a0723c */ /* 0x044fe600000810c8 */
        /* <DEDUP_REMOVED lines=11> */
[C---:B--2---:R-:W-:Y:S08]  /*889d0*/  HMMA.1688.F32.TF32 R28, R4.reuse, R24, R208 ;  /* 0x00000018041c723c */ /* 0x044ff000000810d0 */
[C---:B------:R-:W-:Y:S02]  /*889e0*/  HMMA.1688.F32.TF32 R160, R4.reuse, R20, R216 ;  /* 0x0000001404a0723c */ /* 0x040fe400000810d8 */
[----:B------:R-:W-:Y:S04]  /*889f0*/  STL.64 [R1+0xb40], R32 ;  /* 0x000b402001007387 */ /* 0x000fe80000100a00 */
[----:B------:R2:W-:Y:S02]  /*88a00*/  STL.64 [R1+0xb48], R34 ;  /* 0x000b482201007387 */ /* 0x0005e40000100a00 */
[C---:B--2---:R-:W-:Y:S03]  /*88a10*/  HMMA.1688.F32.TF32 R32, R4.reuse, R224, R220 ;  /* 0x000000e00420723c */ /* 0x044fe600000810dc */
[----:B------:R-:W-:Y:S04]  /*88a20*/  STL.64 [R1+0xb30], R28 ;  /* 0x000b301c01007387 */ /* 0x000fe80000100a00 */
[----:B------:R2:W-:Y:S02]  /*88a30*/  STL.64 [R1+0xb38], R30 ;  /* 0x000b381e01007387 */ /* 0x0005e40000100a00 */
[C---:B--2---:R-:W-:Y:S02]  /*88a40*/  HMMA.1688.F32.TF32 R28, R4.reuse, R232, R228 ;  /* 0x000000e8041c723c */ /* 0x044fe400000810e4 */
[----:B------:R-:W-:Y:S04]  /*88a50*/  STL.64 [R1+0xb20], R160 ;  /* 0x000b20a001007387 */ /* 0x000fe80000100a00 */
[----:B------:R-:W-:Y:S04]  /*88a60*/  STL.64 [R1+0xb28], R162 ;  /* 0x000b28a201007387 */ /* 0x000fe80000100a00 */
[----:B------:R-:W-:Y:S04]  /*88a70*/  STL.64 [R1+0xb10], R32 ;  /* 0x000b102001007387 */ /* 0x000fe80000100a00 */
[----:B------:R-:W-:Y:S05]  /*88a80*/  STL.64 [R1+0xb18], R34 ;  /* 0x000b182201007387 */ /* 0x000fea0000100a00 */
[----:B------:R-:W-:Y:S04]  /*88a90*/  STL.64 [R1+0xb00], R28 ;  /* 0x000b001c01007387 */ /* 0x000fe80000100a00 */
[----:B------:R2:W-:Y:S02]  /*88aa0*/  STL.64 [R1+0xb08], R30 ;  /* 0x000b081e01007387 */ /* 0x0005e40000100a00 */
[----:B--2---:R-:W-:Y:S02]  /*88ab0*/  HMMA.1688.F32.TF32 R28, R4, R244, R236 ;  /* 0x000000f4041c723c */ /* 0x004fe400000810ec */
[----:B------:R-:W2:-:S15]  /*88ac0*/  LDL.LU R244, [R1+0x520] ;  /* 0x0005200001f47983 */ /* 0x000e9e0000300800 */
[----:B------:R-:W-:Y:S02]  /*88ad0*/  NOP ;  /* 0x0000000000007918 */ /* 0x000fe40000000000 */
        /* <DEDUP_REMOVED lines=17> */
[----:B----4-:R-:W4:Y:S04]  /*88bf0*/  LDL.LU R28, [R1+0x5a0] ;  /* 0x0005a000011c7983 */ /* 0x010f280000300800 */
[----:B------:R-:W4:Y:S04]  /*88c00*/  LDL.LU R29, [R1+0x5a4] ;  /* 0x0005a400011d7983 */ /* 0x000f280000300800 */
[----:B-1----:R-:W4:Y:S04]  /*88c10*/  LDL.LU R30, [R1+0x5a8] ;  /* 0x0005a800011e7983 */ /* 0x002f280000300800 */
        /* <DEDUP_REMOVED lines=21> */
[----:B------:R-:W3:Y:S01]  /*88d70*/  LDL.LU R212, [R1+0xac0] ;  /* 0x000ac00001d47983 */ /* 0x000ee20000300800 */
[----:B------:R-:W-:-:S03]  /*88d80*/  IMAD.MOV.U32 R201, RZ, RZ, R214 ;  /* 0x000000ffffc97224 */ /* 0x000fc600078e00d6 */
[----:B------:R-:W3:Y:S01]  /*88d90*/  LDL.LU R213, [R1+0xac4] ;  /* 0x000ac40001d57983 */ /* 0x000ee20000300800 */
[----:B------:R-:W-:-:S03]  /*88da0*/  MOV R200, R215 ;  /* 0x000000d700c87202 */ /* 0x000fc60000000f00 */
[----:B------:R-:W3:Y:S04]  /*88db0*/  LDL.LU R214, [R1+0xac8] ;  /* 0x000ac80001d67983 */ /* 0x000ee80000300800 */
[----:B------:R-:W3:Y:S04]  /*88dc0*/  LDL.LU R215, [R1+0xacc] ;  /* 0x000acc0001d77983 */ /* 0x000ee80000300800 */
        /* <DEDUP_REMOVED lines=18> */
[----:B------:R-:W4:Y:S01]  /*88ef0*/  LDL.LU R174, [R1+0x558] ;  /* 0x0005580001ae7983 */ /* 0x000f220000300800 */
[----:B------:R-:W-:Y:S01]  /*88f00*/  IMAD.MOV.U32 R216, RZ, RZ, R251 ;  /* 0x000000ffffd87224 */ /* 0x000fe200078e00fb */
[----:B------:R-:W-:-:S02]  /*88f10*/  MOV R217, R250 ;  /* 0x000000fa00d97202 */ /* 0x000fc40000000f00 */
        /* <DEDUP_REMOVED lines=14> */
[C---:B------:R-:W-:Y:S08]  /*89000*/  HMMA.1688.F32.TF32 R208, R4.reuse, R208, R204 ;  /* 0x000000d004d0723c */ /* 0x040ff000000810cc */
[C---:B---3--:R-:W-:Y:S08]  /*89010*/  HMMA.1688.F32.TF32 R216, R4.reuse, R216, R212 ;  /* 0x000000d804d8723c */ /* 0x048ff000000810d4 */
[C---:B------:R-:W-:Y:S01]  /*89020*/  HMMA.1688.F32.TF32 R220, R4.reuse, R8, R220 ;  /* 0x0000000804dc723c */ /* 0x040fe200000810dc */
[----:B------:R-:W2:Y:S04]  /*89030*/  LDL.LU.64 R198, [R1+0x5d60] ;  /* 0x005d600001c67983 */ /* 0x000ea80000300a00 */
[----:B------:R-:W3:Y:S03]  /*89040*/  LDL.LU.64 R196, [R1+0x5d58] ;  /* 0x005d580001c47983 */ /* 0x000ee60000300a00 */
[C---:B------:R-:W-:Y:S01]  /*89050*/  HMMA.1688.F32.TF32 R224, R4.reuse, R12, R224 ;  /* 0x0000000c04e0723c */ /* 0x040fe200000810e0 */
        /* <DEDUP_REMOVED lines=12> */
[----:B------:R1:W-:Y:S01]  /*89120*/  STL.64 [R1+0xac8], R218 ;  /* 0x000ac8da01007387 */ /* 0x0003e20000100a00 */
[----:B------:R-:W-:Y:S03]  /*89130*/  HMMA.1688.F32.TF32 R4, R4, R16, R236 ;  /* 0x000000100404723c */ /* 0x000fe600000810ec */
[----:B-1----:R-:W2:Y:S04]  /*89140*/  LDL.LU.64 R218, [R1+0x5d18] ;  /* 0x005d180001da7983 */ /* 0x002ea80000300a00 */
[----:B------:R-:W2:Y:S04]  /*89150*/  LDL.LU.64 R216, [R1+0x5d10] ;  /* 0x005d100001d87983 */ /* 0x000ea80000300a00 */
[----:B------:R-:W-:Y:S04]  /*89160*/  STL.64 [R1+0xab0], R220 ;  /* 0x000ab0dc01007387 */ /* 0x000fe80000100a00 */
[----:B------:R1:W-:Y:S04]  /*89170*/  STL.64 [R1+0xab8], R222 ;  /* 0x000ab8de01007387 */ /* 0x0003e80000100a00 */
[----:B-1----:R-:W2:Y:S04]  /*89180*/  LDL.LU.64 R222, [R1+0x5d08] ;  /* 0x005d080001de7983 */ /* 0x002ea80000300a00 */
[----:B------:R-:W2:Y:S04]  /*89190*/  LDL.LU.64 R220, [R1+0x5d00] ;  /* 0x005d000001dc7983 */ /* 0x000ea80000300a00 */
[----:B------:R-:W-:Y:S04]  /*891a0*/  STL.64 [R1+0xaa0], R224 ;  /* 0x000aa0e001007387 */ /* 0x000fe80000100a00 */
[----:B------:R1:W-:Y:S04]  /*891b0*/  STL.64 [R1+0xaa8], R226 ;  /* 0x000aa8e201007387 */ /* 0x0003e80000100a00 */
[----:B-1----:R-:W2:Y:S04]  /*891c0*/  LDL.LU R227, [R1+0x5cf8] ;  /* 0x005cf80001e37983 */ /* 0x002ea80000300800 */
[----:B------:R-:W2:Y:S04]  /*891d0*/  LDL.LU.64 R224, [R1+0x5cf0] ;  /* 0x005cf00001e07983 */ /* 0x000ea80000300a00 */
[----:B------:R-:W4:Y:S04]  /*891e0*/  LDL.LU.64 R236, [R1+0x5ce8] ;  /* 0x005ce80001ec7983 */ /* 0x000f280000300a00 */
[----:B------:R1:W-:Y:S04]  /*891f0*/  STL.64 [R1+0x5e0], R4 ;  /* 0x0005e00401007387 */ /* 0x0003e80000100a00 */
        /* <DEDUP_REMOVED lines=18> */
[----:B--2---:R-:W-:Y:S01]  /*89320*/  HMMA.1688.F32.TF32 R4, R240, R228, R4 ;  /* 0x000000e4f004723c */ /* 0x004fe20000081004 */
[----:B------:R-:W-:Y:S04]  /*89330*/  STL.64 [R1+0x5c38], R230 ;  /* 0x005c38e601007387 */ /* 0x000fe80000100a00 */
[----:B------:R-:W-:-:S14]  /*89340*/  STL.64 [R1+0x5c30], R228 ;  /* 0x005c30e401007387 */ /* 0x000fdc0000100a00 */
[----:B------:R-:W-:Y:S04]  /*89350*/  STL.64 [R1+0x5b0], R4 ;  /* 0x0005b00401007387 */ /* 0x000fe80000100a00 */
[----:B------:R1:W-:Y:S02]  /*89360*/  STL.64 [R1+0x5b8], R6 ;  /* 0x0005b80601007387 */ /* 0x0003e40000100a00 */
[C---:B-1----:R-:W-:Y:S02]  /*89370*/  HMMA.1688.F32.TF32 R4, R240.reuse, R220, R32 ;  /* 0x000000dcf004723c */ /* 0x042fe40000081020 */
[----:B------:R-:W-:Y:S06]  /*89380*/  STL.64 [R1+0x5c18], R222 ;  /* 0x005c18de01007387 */ /* 0x000fec0000100a00 */
[C---:B------:R-:W-:Y:S01]  /*89390*/  HMMA.1688.F32.TF32 R32, R240.reuse, R216, R160 ;  /* 0x000000d8f020723c */ /* 0x040fe200000810a0 */
[----:B------:R-:W-:Y:S04]  /*893a0*/  STL.64 [R1+0x5a0], R28 ;  /* 0x0005a01c01007387 */ /* 0x000fe80000100a00 */
[----:B------:R1:W-:Y:S04]  /*893b0*/  STL.64 [R1+0x5a8], R30 ;  /* 0x0005a81e01007387 */ /* 0x0003e80000100a00 */
[----:B------:R-:W-:Y:S01]  /*893c0*/  STL.64 [R1+0x5c10], R220 ;  /* 0x005c10dc01007387 */ /* 0x000fe20000100a00 */
[C---:B-1----:R-:W-:Y:S03]  /*893d0*/  HMMA.1688.F32.TF32 R28, R240.reuse, R212, R164 ;  /* 0x000000d4f01c723c */ /* 0x042fe600000810a4 */
        /* <DEDUP_REMOVED lines=19> */
[C---:B---3--:R-:W-:Y:S11]  /*89510*/  HMMA.1688.F32.TF32 R28, R240.reuse, R196, R180 ;  /* 0x000000c4f01c723c */ /* 0x048ff600000810b4 */
[----:B------:R-:W-:Y:S04]  /*89520*/  STL.64 [R1+0x540], R4 ;  /* 0x0005400401007387 */ /* 0x000fe80000100a00 */
[----:B------:R1:W-:Y:S02]  /*89530*/  STL.64 [R1+0x548], R6 ;  /* 0x0005480601007387 */ /* 0x0003e40000100a00 */
[C---:B-1----:R-:W-:Y:S02]  /*89540*/  HMMA.1688.F32.TF32 R4, R240.reuse, R192, R244 ;  /* 0x000000c0f004723c */ /* 0x042fe400000810f4 */
[----:B------:R-:W-:Y:S04]  /*89550*/  STL.64 [R1+0x5bf8], R194 ;  /* 0x005bf8c201007387 */ /* 0x000fe80000100a00 */
[----:B------:R1:W-:Y:S04]  /*89560*/  STL.64 [R1+0x530], R28 ;  /* 0x0005301c01007387 */ /* 0x0003e80000100a00 */
[----:B------:R-:W-:Y:S04]  /*89570*/  STL.64 [R1+0x538], R30 ;  /* 0x0005381e01007387 */ /* 0x000fe80000100a00 */
[----:B------:R-:W-:Y:S05]  /*89580*/  STL.64 [R1+0x5bf0], R192 ;  /* 0x005bf0c001007387 */ /* 0x000fea0000100a00 */
[----:B------:R-:W-:Y:S04]  /*89590*/  STL.64 [R1+0x520], R4 ;  /* 0x0005200401007387 */ /* 0x000fe80000100a00 */
[----:B------:R2:W-:Y:S04]  /*895a0*/  STL.64 [R1+0x528], R6 ;  /* 0x0005280601007387 */ /* 0x0005e80000100a00 */
[----:B-1----:R-:W3:Y:S01]  /*895b0*/  LDL.LU R28, [R1+0x410] ;  /* 0x00041000011c7983 */ /* 0x002ee20000300800 */
        /* <DEDUP_REMOVED lines=121> */
[----:B--2---:R-:W-:-:S15]  /*89d50*/  HMMA.1688.F32.TF32 R184, R240, R160, R184 ;  /* 0x000000a0f0b8723c */ /* 0x004fde00000810b8 */
        /* <DEDUP_REMOVED lines=119> */
[----:B------:R-:W4:Y:S04]  /*8a4d0*/  LDL.LU R115, [R1+0xa9c] ;  /* 0x000a9c0001737983 */ /* 0x000f280000300800 */
[----:B------:R-:W-:Y:S04]  /*8a4e0*/  STL.64 [R1+0x5b68], R110 ;  /* 0x005b686e01007387 */ /* 0x000fe80000100a00 */
[----:B------:R1:W-:Y:S01]  /*8a4f0*/  STL.64 [R1+0x5b60], R108 ;  /* 0x005b606c01007387 */ /* 0x0003e20000100a00 */
[C---:B--2---:R-:W-:Y:S08]  /*8a500*/  HMMA.1688.F32.TF32 R4, R240.reuse, R108, R4 ;  /* 0x0000006cf004723c */ /* 0x044ff00000081004 */
[C---:B---3--:R-:W-:Y:S11]  /*8a510*/  HMMA.1688.F32.TF32 R116, R240.reuse, R100, R116 ;  /* 0x00000064f074723c */ /* 0x048ff60000081074 */
[----:B------:R-:W-:Y:S04]  /*8a520*/  STL.64 [R1+0x3d0], R4 ;  /* 0x0003d00401007387 */ /* 0x000fe80000100a00 */
[----:B------:R-:W-:Y:S01]  /*8a530*/  STL.64 [R1+0x3d8], R6 ;  /* 0x0003d80601007387 */ /* 0x000fe20000100a00 */
[C---:B----4-:R-:W-:Y:S03]  /*8a540*/  HMMA.1688.F32.TF32 R28, R240.reuse, R52, R28 ;  /* 0x00000034f01c723c */ /* 0x050fe6000008101c */
[----:B------:R-:W-:Y:S04]  /*8a550*/  LDS R4, [R218+UR10+0x42080] ;  /* 0x0420800ada047984 */ /* 0x000fe80008000800 */
[----:B------:R-:W-:Y:S04]  /*8a560*/  LDS R6, [R218+UR10+0x42480] ;  /* 0x0424800ada067984 */ /* 0x000fe80008000800 */
[----:B------:R-:W-:Y:S04]  /*8a570*/  LDS R5, [R198+UR10+0x42080] ;  /* 0x0420800ac6057984 */ /* 0x000fe80008000800 */
[----:B------:R-:W2:Y:S01]  /*8a580*/  LDS R7, [R198+UR10+0x42480] ;  /* 0x0424800ac6077984 */ /* 0x000ea20008000800 */
        /* <DEDUP_REMOVED lines=50> */
[----:B------:R-:W3:Y:S01]  /*8a8b0*/  LDL.LU R208, [R1+0x12a0] ;  /* 0x0012a00001d07983 */ /* 0x000ee20000300800 */
[----:B-1----:R-:W-:Y:S03]  /*8a8c0*/  HMMA.1688.F32.TF32 R28, R240, R40, R248 ;  /* 0x00000028f01c723c */ /* 0x002fe600000810f8 */
[----:B------:R1:W-:Y:S04]  /*8a8d0*/  STL.64 [R1+0x9a0], R32 ;  /* 0x0009a02001007387 */ /* 0x0003e80000100a00 */
[----:B------:R4:W-:-:S12]  /*8a8e0*/  STL.64 [R1+0x9a8], R34 ;  /* 0x0009a82201007387 */ /* 0x0009d80000100a00 */
        /* <DEDUP_REMOVED lines=79> */
[----:B------:R-:W-:Y:S01]  /*8ade0*/  HMMA.1688.F32.TF32 R52, R240, R20, R52 ;  /* 0x00000014f034723c */ /* 0x000fe20000081034 */
[----:B------:R-:W-:Y:S01]  /*8adf0*/  IMAD.MOV.U32 R116, RZ, RZ, R3 ;  /* 0x000000ffff747224 */ /* 0x000fe200078e0003 */
[----:B------:R-:W-:-:S02]  /*8ae00*/  MOV R117, R0 ;  /* 0x0000000000757202 */ /* 0x000fc40000000f00 */
[----:B---3--:R-:W-:Y:S01]  /*8ae10*/  MOV R218, R124 ;  /* 0x0000007c00da7202 */ /* 0x008fe20000000f00 */
[----:B------:R-:W-:Y:S01]  /*8ae20*/  IMAD.MOV.U32 R239, RZ, RZ, R125 ;  /* 0x000000ffffef7224 */ /* 0x000fe200078e007d */
[----:B------:R-:W-:Y:S01]  /*8ae30*/  MOV R215, R204 ;  /* 0x000000cc00d77202 */ /* 0x000fe20000000f00 */
[----:B------:R-:W-:Y:S02]  /*8ae40*/  IMAD.MOV.U32 R226, RZ, RZ, R205 ;  /* 0x000000ffffe27224 */ /* 0x000fe400078e00cd */
[----:B------:R-:W-:Y:S01]  /*8ae50*/  IMAD.MOV.U32 R238, RZ, RZ, R184 ;  /* 0x000000ffffee7224 */ /* 0x000fe200078e00b8 */
[----:B------:R-:W-:Y:S01]  /*8ae60*/  MOV R214, R185 ;  /* 0x000000b900d67202 */ /* 0x000fe20000000f00 */
[----:B--2---:R-:W-:-:S15]  /*8ae70*/  HMMA.1688.F32.TF32 R244, R240, R28, R244 ;  /* 0x0000001cf0f4723c */ /* 0x004fde00000810f4 */
[----:B------:R-:W-:-:S04]  /*8ae80*/  NOP ;  /* 0x0000000000007918 */ /* 0x000fc80000000000 */
[----:B------:R1:W-:Y:S04]  /*8ae90*/  STL.64 [R1+0x960], R244 ;  /* 0x000960f401007387 */ /* 0x0003e80000100a00 */
[----:B------:R-:W-:Y:S04]  /*8aea0*/  STL.64 [R1+0x968], R246 ;  /* 0x000968f601007387 */ /* 0x000fe80000100a00 */
[----:B-1----:R-:W2:Y:S04]  /*8aeb0*/  LDL.LU.64 R244, [R1+0x5c40] ;  /* 0x005c400001f47983 */ /* 0x002ea80000300a00 */
[----:B------:R-:W-:Y:S04]  /*8aec0*/  STL.64 [R1+0x950], R48 ;  /* 0x0009503001007387 */ /* 0x000fe80000100a00 */
[----:B------:R1:W-:Y:S02]  /*8aed0*/  STL.64 [R1+0x958], R50 ;  /* 0x0009583201007387 */ /* 0x0003e40000100a00 */
[C---:B-1----:R-:W-:Y:S02]  /*8aee0*/  HMMA.1688.F32.TF32 R48, R240.reuse, R108, R56 ;  /* 0x0000006cf030723c */ /* 0x042fe40000081038 */
[----:B------:R-:W-:Y:S04]  /*8aef0*/  STL.64 [R1+0x940], R52 ;  /* 0x0009403401007387 */ /* 0x000fe80000100a00 */
[----:B------:R1:W-:Y:S02]  /*8af00*/  STL.64 [R1+0x948], R54 ;  /* 0x0009483601007387 */ /* 0x0003e40000100a00 */
[C---:B-1----:R-:W-:Y:S11]  /*8af10*/  HMMA.1688.F32.TF32 R52, R240.reuse, R116, R112 ;  /* 0x00000074f034723c */ /* 0x042ff60000081070 */
        /* <DEDUP_REMOVED lines=18> */
[----:B------:R1:W-:Y:S04]  /*8b040*/  STL.64 [R1+0x8e8], R50 ;  /* 0x0008e83201007387 */ /* 0x0003e80000100a00 */
        /* <DEDUP_REMOVED lines=16> */
[----:B-1----:R-:W-:Y:S01]  /*8b150*/  HMMA.1688.F32.TF32 R8, R4, R236, R248 ;  /* 0x000000ec0408723c */ /* 0x002fe200000810f8 */
[----:B------:R-:W-:-:S02]  /*8b160*/  IMAD.MOV.U32 R247, RZ, RZ, R108 ;  /* 0x000000fffff77224 */ /* 0x000fc400078e006c */
[----:B------:R-:W-:-:S15]  /*8b170*/  IMAD.MOV.U32 R246, RZ, RZ, R109 ;  /* 0x000000fffff67224 */ /* 0x000fde00078e006d */
[----:B------:R-:W-:Y:S01]  /*8b180*/  NOP ;  /* 0x0000000000007918 */ /* 0x000fe20000000000 */
        /* <DEDUP_REMOVED lines=95> */
[----:B-1----:R-:W2:Y:S04]  /*8b780*/  LDL.LU.64 R230, [R1+0x5c38] ;  /* 0x005c380001e67983 */ /* 0x002ea80000300a00 */
[----:B------:R-:W2:Y:S01]  /*8b790*/  LDL.LU.64 R228, [R1+0x5c30] ;  /* 0x005c300001e47983 */ /* 0x000ea20000300a00 */
[C---:B---3--:R-:W-:Y:S08]  /*8b7a0*/  HMMA.1688.F32.TF32 R220, R4.reuse, R224, R220 ;  /* 0x000000e004dc723c */ /* 0x048ff000000810dc */
        /* <DEDUP_REMOVED lines=8> */
[----:B-1----:R-:W2:Y:S04]  /*8b830*/  LDL.LU.64 R222, [R1+0x5c18] ;  /* 0x005c180001de7983 */ /* 0x002ea80000300a00 */
[----:B------:R-:W2:Y:S01]  /*8b840*/  LDL.LU.64 R220, [R1+0x5c10] ;  /* 0x005c100001dc7983 */ /* 0x000ea20000300a00 */
[C---:B------:R-:W-:Y:S08]  /*8b850*/  HMMA.1688.F32.TF32 R192, R4.reuse, R216, R192 ;  /* 0x000000d804c0723c */ /* 0x040ff000000810c0 */
[C---:B----4-:R-:W-:Y:S08]  /*8b860*/  HMMA.1688.F32.TF32 R208, R4.reuse, R212, R208 ;  /* 0x000000d404d0723c */ /* 0x050ff000000810d0 */
[----:B--2---:R-:W-:-:S15]  /*8b870*/  HMMA.1688.F32.TF32 R188, R4, R220, R188 ;  /* 0x000000dc04bc723c */ /* 0x004fde00000810bc */
[----:B------:R-:W-:-:S04]  /*8b880*/  NOP ;  /* 0x0000000000007918 */ /* 0x000fc80000000000 */
[----:B------:R-:W-:Y:S04]  /*8b890*/  STL.64 [R1+0x370], R188 ;  /* 0x000370bc01007387 */ /* 0x000fe80000100a00 */
[----:B------:R1:W-:Y:S04]  /*8b8a0*/  STL.64 [R1+0x378], R190 ;  /* 0x000378be01007387 */ /* 0x0003e80000100a00 */
[----:B-1----:R-:W2:Y:S04]  /*8b8b0*/  LDL.LU.64 R190, [R1+0x5c08] ;  /* 0x005c080001be7983 */ /* 0x002ea80000300a00 */
[----:B------:R-:W4:Y:S04]  /*8b8c0*/  LDL.LU.64 R188, [R1+0x5c00] ;  /* 0x005c000001bc7983 */ /* 0x000f280000300a00 */
[----:B------:R1:W-:Y:S04]  /*8b8d0*/  STL.64 [R1+0x5a40], R222 ;  /* 0x005a40de01007387 */ /* 0x0003e80000100a00 */
[----:B------:R-:W2:Y:S04]  /*8b8e0*/  LDL.LU R220, [R1+0x300] ;  /* 0x0003000001dc7983 */ /* 0x000ea80000300800 */
[----:B------:R-:W2:Y:S04]  /*8b8f0*/  LDL.LU R221, [R1+0x304] ;  /* 0x0003040001dd7983 */ /* 0x000ea80000300800 */
[----:B-1----:R-:W2:Y:S04]  /*8b900*/  LDL.LU R222, [R1+0x308] ;  /* 0x0003080001de7983 */ /* 0x002ea80000300800 */
[----:B------:R-:W2:Y:S04]  /*8b910*/  LDL.LU R223, [R1+0x30c] ;  /* 0x00030c0001df7983 */ /* 0x000ea80000300800 */
[----:B------:R-:W-:Y:S04]  /*8b920*/  STL.64 [R1+0x360], R192 ;  /* 0x000360c001007387 */ /* 0x000fe80000100a00 */
        /* <DEDUP_REMOVED lines=12> */
[----:B------:R-:W2:Y:S04]  /*8b9f0*/  LDL.LU.64 R204, [R1+0x5bd0] ;  /* 0x005bd00001cc7983 */ /* 0x000ea80000300a00 */
[----:B------:R1:W-:Y:S04]  /*8ba00*/  STL.64 [R1+0x5a58], R210 ;  /* 0x005a58d201007387 */ /* 0x0003e80000100a00 */
[----:B------:R-:W3:Y:S04]  /*8ba10*/  LDL.LU R208, [R1+0x310] ;  /* 0x0003100001d07983 */ /* 0x000ee80000300800 */
[----:B------:R-:W3:Y:S04]  /*8ba20*/  LDL.LU R209, [R1+0x314] ;  /* 0x0003140001d17983 */ /* 0x000ee80000300800 */
[----:B-1----:R-:W3:Y:S04]  /*8ba30*/  LDL.LU R210, [R1+0x318] ;  /* 0x0003180001d27983 */ /* 0x002ee80000300800 */
[----:B------:R-:W3:Y:S04]  /*8ba40*/  LDL.LU R211, [R1+0x31c] ;  /* 0x00031c0001d37983 */ /* 0x000ee80000300800 */
[----:B------:R-:W3:Y:S01]  /*8ba50*/  LDL R237, [R1+0xa4] ;  /* 0x0000a40001ed7983 */ /* 0x000ee20000100800 */
[----:B--2---:R-:W-:-:S15]  /*8ba60*/  HMMA.1688.F32.TF32 R200, R4, R204, R200 ;  /* 0x000000cc04c8723c */ /* 0x004fde00000810c8 */
[----:B------:R-:W-:-:S04]  /*8ba70*/  NOP ;  /* 0x0000000000007918 */ /* 0x000fc80000000000 */
[----:B------:R-:W-:Y:S04]  /*8ba80*/  STL.64 [R1+0x330], R200 ;  /* 0x000330c801007387 */ /* 0x000fe80000100a00 */
[----:B------:R1:W-:Y:S04]  /*8ba90*/  STL.64 [R1+0x338], R202 ;  /* 0x000338ca01007387 */ /* 0x0003e80000100a00 */
[----:B-1----:R-:W2:Y:S04]  /*8baa0*/  LDL.LU.64 R202, [R1+0x5bc8] ;  /* 0x005bc80001ca7983 */ /* 0x002ea80000300a00 */
[----:B------:R-:W2:Y:S04]  /*8bab0*/  LDL.LU.64 R200, [R1+0x5bc0] ;  /* 0x005bc00001c87983 */ /* 0x000ea80000300a00 */
[----:B------:R1:W-:Y:S04]  /*8bac0*/  STL.64 [R1+0x5af0], R206 ;  /* 0x005af0ce01007387 */ /* 0x0003e80000100a00 */
[----:B------:R-:W2:Y:S04]  /*8bad0*/  LDL.LU R204, [R1+0x320] ;  /* 0x0003200001cc7983 */ /* 0x000ea80000300800 */
[----:B------:R-:W2:Y:S04]  /*8bae0*/  LDL.LU R205, [R1+0x324] ;  /* 0x0003240001cd7983 */ /* 0x000ea80000300800 */
[----:B-1----:R-:W2:Y:S04]  /*8baf0*/  LDL.LU R206, [R1+0x328] ;  /* 0x0003280001ce7983 */ /* 0x002ea80000300800 */
[----:B------:R-:W2:Y:S01]  /*8bb00*/  LDL.LU R207, [R1+0x32c] ;  /* 0x00032c0001cf7983 */ /* 0x000ea20000300800 */
[C---:B----4-:R-:W-:Y:S08]  /*8bb10*/  HMMA.1688.F32.TF32 R16, R4.reuse, R188, R16 ;  /* 0x000000bc0410723c */ /* 0x050ff00000081010 */
[C---:B--2---:R-:W-:Y:S01]  /*8bb20*/  HMMA.1688.F32.TF32 R204, R4.reuse, R200, R204 ;  /* 0x000000c804cc723c */ /* 0x044fe200000810cc */
[----:B------:R3:W-:Y:S07]  /*8bb30*/  STL.64 [R1+0x5af8], R202 ;  /* 0x005af8ca01007387 */ /* 0x0007ee0000100a00 */
[C---:B---3--:R-:W-:Y:S11]  /*8bb40*/  HMMA.1688.F32.TF32 R200, R4.reuse, R196, R208 ;  /* 0x000000c404c8723c */ /* 0x048ff600000810d0 */
[----:B------:R-:W-:Y:S04]  /*8bb50*/  STL.64 [R1+0x320], R204 ;  /* 0x000320cc01007387 */ /* 0x000fe80000100a00 */
[----:B------:R1:W-:Y:S02]  /*8bb60*/  STL.64 [R1+0x328], R206 ;  /* 0x000328ce01007387 */ /* 0x0003e40000100a00 */
[C---:B-1----:R-:W-:Y:S02]  /*8bb70*/  HMMA.1688.F32.TF32 R204, R4.reuse, R192, R220 ;  /* 0x000000c004cc723c */ /* 0x042fe400000810dc */
[----:B------:R-:W-:Y:S04]  /*8bb80*/  STL.64 [R1+0x310], R200 ;  /* 0x000310c801007387 */ /* 0x000fe80000100a00 */
[----:B------:R1:W-:Y:S02]  /*8bb90*/  STL.64 [R1+0x318], R202 ;  /* 0x000318ca01007387 */ /* 0x0003e40000100a00 */
[C---:B-1----:R-:W-:Y:S11]  /*8bba0*/  HMMA.1688.F32.TF32 R200, R4.reuse, R184, R240 ;  /* 0x000000b804c8723c */ /* 0x042ff600000810f0 */
[----:B------:R-:W-:Y:S04]  /*8bbb0*/  STL.64 [R1+0x300], R204 ;  /* 0x000300cc01007387 */ /* 0x000fe80000100a00 */
[----:B------:R-:W-:Y:S04]  /*8bbc0*/  STL.64 [R1+0x308], R206 ;  /* 0x000308ce01007387 */ /* 0x000fe80000100a00 */
[----:B------:R-:W2:Y:S04]  /*8bbd0*/  LDL R233, [R1+0x4228] ;  /* 0x0042280001e97983 */ /* 0x000ea80000100800 */
[----:B------:R-:W-:Y:S04]  /*8bbe0*/  STL.64 [R1+0x2f0], R16 ;  /* 0x0002f01001007387 */ /* 0x000fe80000100a00 */
[----:B------:R1:W-:Y:S02]  /*8bbf0*/  STL.64 [R1+0x2f8], R18 ;  /* 0x0002f81201007387 */ /* 0x0003e40000100a00 */
[C---:B-1----:R-:W-:Y:S08]  /*8bc00*/  HMMA.1688.F32.TF32 R16, R4.reuse, R180, R12 ;  /* 0x000000b40410723c */ /* 0x042ff0000008100c */
[C---:B------:R-:W-:Y:S08]  /*8bc10*/  HMMA.1688.F32.TF32 R12, R4.reuse, R176, R8 ;  /* 0x000000b0040c723c */ /* 0x040ff00000081008 */
[C---:B------:R-:W-:Y:S01]  /*8bc20*/  HMMA.1688.F32.TF32 R8, R4.reuse, R172, R48 ;  /* 0x000000ac0408723c */ /* 0x040fe20000081030 */
[----:B------:R-:W-:Y:S04]  /*8bc30*/  STL.64 [R1+0x2e0], R200 ;  /* 0x0002e0c801007387 */ /* 0x000fe80000100a00 */
[----:B------:R-:W-:Y:S04]  /*8bc40*/  STL.64 [R1+0x2e8], R202 ;  /* 0x0002e8ca01007387 */ /* 0x000fe80000100a00 */
[----:B------:R-:W-:Y:S04]  /*8bc50*/  STL.64 [R1+0x2d0], R16 ;  /* 0x0002d01001007387 */ /* 0x000fe80000100a00 */
[----:B------:R1:W-:Y:S04]  /*8bc60*/  STL.64 [R1+0x2d8], R18 ;  /* 0x0002d81201007387 */ /* 0x0003e80000100a00 */
[----:B------:R-:W-:Y:S04]  /*8bc70*/  STL.64 [R1+0x2c0], R12 ;  /* 0x0002c00c01007387 */ /* 0x000fe80000100a00 */
[----:B------:R3:W-:Y:S04]  /*8bc80*/  STL.64 [R1+0x2c8], R14 ;  /* 0x0002c80e01007387 */ /* 0x0007e80000100a00 */
[----:B------:R-:W-:Y:S04]  /*8bc90*/  STL.64 [R1+0x2b0], R8 ;  /* 0x0002b00801007387 */ /* 0x000fe80000100a00 */
[----:B------:R4:W-:Y:S01]  /*8bca0*/  STL.64 [R1+0x2b8], R10 ;  /* 0x0002b80a01007387 */ /* 0x0009e20000100a00 */
[C---:B-1----:R-:W-:Y:S08]  /*8bcb0*/  HMMA.1688.F32.TF32 R16, R4.reuse, R168, R52 ;  /* 0x000000a80410723c */ /* 0x042ff00000081034 */
[C---:B---3--:R-:W-:Y:S08]  /*8bcc0*/  HMMA.1688.F32.TF32 R12, R4.reuse, R164, R56 ;  /* 0x000000a4040c723c */ /* 0x048ff00000081038 */
[C---:B----4-:R-:W-:Y:S03]  /*8bcd0*/  HMMA.1688.F32.TF32 R8, R4.reuse, R160, R108 ;  /* 0x000000a00408723c */ /* 0x050fe6000008106c */
        /* <DEDUP_REMOVED lines=18> */
[----:B------:R1:W-:Y:S04]  /*8be00*/  STL.64 [R1+0x240], R16 ;  /* 0x0002401001007387 */ /* 0x0003e80000100a00 */
[----:B------:R3:W-:Y:S04]  /*8be10*/  STL.64 [R1+0x248], R18 ;  /* 0x0002481201007387 */ /* 0x0007e80000100a00 */
[----:B------:R-:W4:Y:S04]  /*8be20*/  LDL.LU R52, [R1+0x110] ;  /* 0x0001100001347983 */ /* 0x000f280000300800 */
[----:B------:R-:W-:Y:S04]  /*8be30*/  STL.64 [R1+0x230], R12 ;  /* 0x0002300c01007387 */ /* 0x000fe80000100a00 */
[----:B------:R-:W-:Y:S04]  /*8be40*/  STL.64 [R1+0x238], R14 ;  /* 0x0002380e01007387 */ /* 0x000fe80000100a00 */
[----:B------:R1:W-:Y:S04]  /*8be50*/  STL.64 [R1+0x220], R8 ;  /* 0x0002200801007387 */ /* 0x0003e80000100a00 */
[----:B------:R1:W-:Y:S04]  /*8be60*/  STL.64 [R1+0x228], R10 ;  /* 0x0002280a01007387 */ /* 0x0003e80000100a00 */
        /* <DEDUP_REMOVED lines=109> */
[C---:B---3--:R-:W-:Y:S08]  /*8c540*/  HMMA.1688.F32.TF32 R16, R4.reuse, R84, R16 ;  /* 0x000000540410723c */ /* 0x048ff00000081010 */
[----:B--2---:R-:W-:-:S15]  /*8c550*/  HMMA.1688.F32.TF32 R248, R4, R108, R248 ;  /* 0x0000006c04f8723c */ /* 0x004fde00000810f8 */
[----:B------:R-:W-:-:S04]  /*8c560*/  NOP ;  /* 0x0000000000007918 */ /* 0x000fc80000000000 */
[----:B------:R1:W-:Y:S04]  /*8c570*/  STL.64 [R1+0x1b0], R248 ;  /* 0x0001b0f801007387 */ /* 0x0003e80000100a00 */
[----:B------:R-:W-:Y:S04]  /*8c580*/  STL.64 [R1+0x1b8], R250 ;  /* 0x0001b8fa01007387 */ /* 0x000fe80000100a00 */
[----:B-1----:R-:W2:Y:S04]  /*8c590*/  LDL.LU.64 R248, [R1+0x5b58] ;  /* 0x005b580001f87983 */ /* 0x002ea80000300a00 */
[----:B------:R1:W-:Y:S04]  /*8c5a0*/  STL.64 [R1+0x5968], R102 ;  /* 0x0059686601007387 */ /* 0x0003e80000100a00 */
[----:B------:R-:W-:Y:S04]  /*8c5b0*/  STL.64 [R1+0x1a0], R200 ;  /* 0x0001a0c801007387 */ /* 0x000fe80000100a00 */
[----:B------:R3:W-:Y:S01]  /*8c5c0*/  STL.64 [R1+0x1a8], R202 ;  /* 0x0001a8ca01007387 */ /* 0x0007e20000100a00 */
[C---:B-1----:R-:W-:Y:S08]  /*8c5d0*/  HMMA.1688.F32.TF32 R100, R4.reuse, R92, R220 ;  /* 0x0000005c0464723c */ /* 0x042ff000000810dc */
[----:B---3--:R-:W-:Y:S01]  /*8c5e0*/  HMMA.1688.F32.TF32 R200, R4, R96, R208 ;  /* 0x0000006004c8723c */ /* 0x008fe200000810d0 */
[----:B------:R-:W-:Y:S04]  /*8c5f0*/  STL.64 [R1+0x190], R204 ;  /* 0x000190cc01007387 */ /* 0x000fe80000100a00 */
[----:B------:R-:W-:-:S14]  /*8c600*/  STL.64 [R1+0x198], R206 ;  /* 0x000198ce01007387 */ /* 0x000fdc0000100a00 */
[----:B------:R-:W-:Y:S04]  /*8c610*/  STL.64 [R1+0x180], R200 ;  /* 0x000180c801007387 */ /* 0x000fe80000100a00 */
[----:B------:R-:W-:Y:S01]  /*8c620*/  STL.64 [R1+0x188], R202 ;  /* 0x000188ca01007387 */ /* 0x000fe20000100a00 */
[----:B------:R-:W-:-:S03]  /*8c630*/  IMAD.MOV.U32 R236, RZ, RZ, R102 ;  /* 0x000000ffffec7224 */ /* 0x000fc600078e0066 */
[----:B------:R1:W-:Y:S01]  /*8c640*/  STL.64 [R1+0x170], R100 ;  /* 0x0001706401007387 */ /* 0x0003e20000100a00 */
[----:B------:R-:W-:Y:S02]  /*8c650*/  MOV R0, R103 ;  /* 0x0000006700007202 */ /* 0x000fe40000000f00 */
[----:B-1----:R-:W-:Y:S03]  /*8c660*/  HMMA.1688.F32.TF32 R100, R4, R88, R240 ;  /* 0x000000580464723c */ /* 0x002fe600000810f0 */
[----:B------:R1:W-:Y:S04]  /*8c670*/  STL [R1+0x553c], R0 ;  /* 0x00553c0001007387 */ /* 0x0003e80000100800 */
[----:B------:R3:W-:Y:S04]  /*8c680*/  STL [R1+0x5538], R236 ;  /* 0x005538ec01007387 */ /* 0x0007e80000100800 */
[----:B------:R-:W-:Y:S04]  /*8c690*/  LDS R240, [R237+UR10+0x42800] ;  /* 0x0428000aedf07984 */ /* 0x000fe80008000800 */
[----:B------:R-:W-:Y:S04]  /*8c6a0*/  LDS R242, [R237+UR10+0x42c00] ;  /* 0x042c000aedf27984 */ /* 0x000fe80008000800 */
[----:B------:R-:W-:Y:S04]  /*8c6b0*/  LDS R241, [R233+UR10+0x42800] ;  /* 0x0428000ae9f17984 */ /* 0x000fe80008000800 */
[----:B------:R-:W2:Y:S01]  /*8c6c0*/  LDS R243, [R233+UR10+0x42c00] ;  /* 0x042c000ae9f37984 */ /* 0x000ea20008000800 */
[----:B-1----:R-:W-:-:S02]  /*8c6d0*/  IMAD.MOV.U32 R0, RZ, RZ, R18 ;  /* 0x000000ffff007224 */ /* 0x002fc400078e0012 */
[----:B---3--:R-:W-:Y:S01]  /*8c6e0*/  IMAD.MOV.U32 R236, RZ, RZ, R19 ;  /* 0x000000ffffec7224 */ /* 0x008fe200078e0013 */
[----:B------:R-:W-:Y:S04]  /*8c6f0*/  STL.64 [R1+0x160], R100 ;  /* 0x0001606401007387 */ /* 0x000fe80000100a00 */
[----:B------:R-:W-:Y:S04]  /*8c700*/  STL.64 [R1+0x168], R102 ;  /* 0x0001686601007387 */ /* 0x000fe80000100a00 */
[----:B------:R1:W-:Y:S02]  /*8c710*/  STL.64 [R1+0x150], R16 ;  /* 0x0001501001007387 */ /* 0x0003e40000100a00 */
[C---:B-1----:R-:W-:Y:S08]  /*8c720*/  HMMA.1688.F32.TF32 R16, R4.reuse, R80, R12 ;  /* 0x000000500410723c */ /* 0x042ff0000008100c */
[C---:B------:R-:W-:Y:S01]  /*8c730*/  HMMA.1688.F32.TF32 R12, R4.reuse, R76, R8 ;  /* 0x0000004c040c723c */ /* 0x040fe20000081008 */
[----:B------:R-:W-:Y:S04]  /*8c740*/  STL [R1+0x5564], R236 ;  /* 0x005564ec01007387 */ /* 0x000fe80000100800 */
[----:B------:R-:W-:Y:S03]  /*8c750*/  STL [R1+0x5560], R0 ;  /* 0x0055600001007387 */ /* 0x000fe60000100800 */
[C---:B------:R-:W-:Y:S03]  /*8c760*/  HMMA.1688.F32.TF32 R8, R4.reuse, R72, R48 ;  /* 0x000000480408723c */ /* 0x040fe60000081030 */
[----:B------:R-:W-:Y:S04]  /*8c770*/  STL.64 [R1+0x140], R16 ;  /* 0x0001401001007387 */ /* 0x000fe80000100a00 */
[----:B------:R1:W-:Y:S04]  /*8c780*/  STL.64 [R1+0x148], R18 ;  /* 0x0001481201007387 */ /* 0x0003e80000100a00 */
[----:B------:R-:W-:Y:S04]  /*8c790*/  STL.64 [R1+0x130], R12 ;  /* 0x0001300c01007387 */ /* 0x000fe80000100a00 */
[----:B------:R3:W-:Y:S01]  /*8c7a0*/  STL.64 [R1+0x138], R14 ;  /* 0x0001380e01007387 */ /* 0x0007e20000100a00 */
[C---:B-1----:R-:W-:Y:S08]  /*8c7b0*/  HMMA.1688.F32.TF32 R16, R4.reuse, R68, R52 ;  /* 0x000000440410723c */ /* 0x042ff00000081034 */
[----:B---3--:R-:W-:Y:S01]  /*8c7c0*/  HMMA.1688.F32.TF32 R12, R4, R64, R56 ;  /* 0x00000040040c723c */ /* 0x008fe20000081038 */
[----:B------:R1:W-:Y:S04]  /*8c7d0*/  STL.64 [R1+0x120], R8 ;  /* 0x0001200801007387 */ /* 0x0003e80000100a00 */
[----:B------:R3:W-:Y:S04]  /*8c7e0*/  STL.64 [R1+0x128], R10 ;  /* 0x0001280a01007387 */ /* 0x0007e80000100a00 */
[----:B-1----:R-:W2:Y:S04]  /*8c7f0*/  LDL.LU R8, [R1+0x10a0] ;  /* 0x0010a00001087983 */ /* 0x002ea80000300800 */
[----:B------:R-:W-:Y:S04]  /*8c800*/  STL.64 [R1+0x110], R16 ;  /* 0x0001101001007387 */ /* 0x000fe80000100a00 */
[----:B------:R-:W-:Y:S04]  /*8c810*/  STL.64 [R1+0x118], R18 ;  /* 0x0001181201007387 */ /* 0x000fe80000100a00 */
[----:B------:R1:W-:Y:S04]  /*8c820*/  STL.64 [R1+0x100], R12 ;  /* 0x0001000c01007387 */ /* 0x0003e80000100a00 */
[----:B------:R-:W-:Y:S04]  /*8c830*/  STL.64 [R1+0x108], R14 ;  /* 0x0001080e01007387 */ /* 0x000fe80000100a00 */
[----:B------:R-:W2:Y:S04]  /*8c840*/  LDL.LU R9, [R1+0x10a4] ;  /* 0x0010a40001097983 */ /* 0x000ea80000300800 */
[----:B---3--:R-:W3:Y:S04]  /*8c850*/  LDL.LU R10, [R1+0x10a8] ;  /* 0x0010a800010a7983 */ /* 0x008ee80000300800 */
        /* <DEDUP_REMOVED lines=34> */
[----:B-1----:R-:W-:-:S03]  /*8ca80*/  IMAD.MOV.U32 R13, RZ, RZ, R246 ;  /* 0x000000ffff0d7224 */ /* 0x002fc600078e00f6 */
[----:B------:R-:W3:Y:S01]  /*8ca90*/  LDL.LU R251, [R1+0x106c] ;  /* 0x00106c0001fb7983 */ /* 0x000ee20000300800 */
[----:B------:R-:W-:-:S03]  /*8caa0*/  MOV R12, R247 ;  /* 0x000000f7000c7202 */ /* 0x000fc60000000f00 */
        /* <DEDUP_REMOVED lines=28> */
[----:B------:R1:W-:Y:S02]  /*8cc70*/  STL.64 [R1+0xc8], R102 ;  /* 0x0000c86601007387 */ /* 0x0003e40000100a00 */
[----:B-1----:R-:W-:-:S15]  /*8cc80*/  HMMA.1688.F32.TF32 R100, R4, R44, R200 ;  /* 0x0000002c0464723c */ /* 0x002fde00000810c8 */
[----:B------:R-:W-:-:S04]  /*8cc90*/  NOP ;  /* 0x0000000000007918 */ /* 0x000fc80000000000 */
[----:B------:R-:W-:Y:S04]  /*8cca0*/  STL.64 [R1+0xb0], R100 ;  /* 0x0000b06401007387 */ /* 0x000fe80000100a00 */
[----:B------:R1:W-:Y:S01]  /*8ccb0*/  STL [R1+0xb8], R102 ;  /* 0x0000b86601007387 */ /* 0x0003e20000100800 */
[----:B------:R-:W-:Y:S02]  /*8ccc0*/  IMAD.MOV.U32 R236, RZ, RZ, R103 ;  /* 0x000000ffffec7224 */ /* 0x000fe400078e0067 */
[----:B-1----:R-:W-:Y:S03]  /*8ccd0*/  HMMA.1688.F32.TF32 R100, R4, R40, R8 ;  /* 0x000000280464723c */ /* 0x002fe60000081008 */
[----:B------:R-:W-:Y:S04]  /*8cce0*/  STL [R1+0x5568], R236 ;  /* 0x005568ec01007387 */ /* 0x000fe80000100800 */
[----:B------:R-:W2:-:S12]  /*8ccf0*/  LDL.LU R8, [R1+0xec0] ;  /* 0x000ec00001087983 */ /* 0x000e980000300800 */
[----:B------:R-:W-:Y:S04]  /*8cd00*/  STL.64 [R1+0x30], R100 ;  /* 0x0000306401007387 */ /* 0x000fe80000100a00 */
[----:B------:R1:W-:Y:S04]  /*8cd10*/  STL.64 [R1+0x38], R102 ;  /* 0x0000386601007387 */ /* 0x0003e80000100a00 */
[----:B------:R-:W2:Y:S01]  /*8cd20*/  LDL.LU R9, [R1+0xec4] ;  /* 0x000ec40001097983 */ /* 0x000ea20000300800 */
[----:B-1----:R-:W-:-:S15]  /*8cd30*/  HMMA.1688.F32.TF32 R100, R4, R36, R204 ;  /* 0x000000240464723c */ /* 0x002fde00000810cc */
[----:B------:R-:W-:-:S04]  /*8cd40*/  NOP ;  /* 0x0000000000007918 */ /* 0x000fc80000000000 */
[----:B------:R-:W-:Y:S04]  /*8cd50*/  STL.64 [R1+0x20], R100 ;  /* 0x0000206401007387 */ /* 0x000fe80000100a00 */
[----:B------:R1:W-:Y:S01]  /*8cd60*/  STL [R1+0x28], R102 ;  /* 0x0000286601007387 */ /* 0x0003e20000100800 */
[----:B------:R-:W-:Y:S02]  /*8cd70*/  IMAD.MOV.U32 R236, RZ, RZ, R103 ;  /* 0x000000ffffec7224 */ /* 0x000fe400078e0067 */
[----:B-1----:R-:W-:Y:S01]  /*8cd80*/  HMMA.1688.F32.TF32 R100, R4, R32, R208 ;  /* 0x000000200464723c */ /* 0x002fe200000810d0 */
[----:B------:R-:W-:Y:S04]  /*8cd90*/  STL.64 [R1+0x58a0], R38 ;  /* 0x0058a02601007387 */ /* 0x000fe80000100a00 */
[----:B------:R-:W-:-:S14]  /*8cda0*/  STL.64 [R1+0x58a8], R34 ;  /* 0x0058a82201007387 */ /* 0x000fdc0000100a00 */
[----:B------:R-:W-:Y:S04]  /*8cdb0*/  STL.64 [R1+0x10], R100 ;  /* 0x0000106401007387 */ /* 0x000fe80000100a00 */
[----:B------:R-:W-:Y:S04]  /*8cdc0*/  STL.64 [R1+0x18], R102 ;  /* 0x0000186601007387 */ /* 0x000fe80000100a00 */
[----:B------:R-:W-:Y:S04]  /*8cdd0*/  STL.64 [R1+0x5520], R250 ;  /* 0x005520fa01007387 */ /* 0x000fe80000100a00 */
[----:B------:R1:W-:Y:S04]  /*8cde0*/  STL.64 [R1+0x5518], R248 ;  /* 0x005518f801007387 */ /* 0x0003e80000100a00 */
[----:B-1----:R-:W2:Y:S01]  /*8cdf0*/  LDL.LU.64 R248, [R1+0x80] ;  /* 0x0000800001f87983 */ /* 0x002ea20000300a00 */
[C---:B------:R-:W-:Y:S08]  /*8ce00*/  HMMA.1688.F32.TF32 R244, R4.reuse, R20, R244 ;  /* 0x0000001404f4723c */ /* 0x040ff000000810f4 */
[C---:B------:R-:W-:Y:S01]  /*8ce10*/  HMMA.1688.F32.TF32 R12, R4.reuse, R12, R16 ;  /* 0x0000000c040c723c */ /* 0x040fe20000081010 */
[----:B------:R-:W3:Y:S07]  /*8ce20*/  LDL.LU.64 R250, [R1+0x88] ;  /* 0x0000880001fa7983 */ /* 0x000eee0000300a00 */
[----:B------:R-:W-:Y:S01]  /*8ce30*/  HMMA.1688.F32.TF32 R36, R4, R28, R220 ;  /* 0x0000001c0424723c */ /* 0x000fe200000810dc */
[----:B------:R-:W-:Y:S01]  /*8ce40*/  MOV R10, R252 ;  /* 0x000000fc000a7202 */ /* 0x000fe20000000f00 */
[----:B------:R-:W-:-:S02]  /*8ce50*/  IMAD.MOV.U32 R11, RZ, RZ, R2 ;  /* 0x000000ffff0b7224 */ /* 0x000fc400078e0002 */
[----:B------:R-:W-:Y:S02]  /*8ce60*/  IMAD.MOV.U32 R220, RZ, RZ, R218 ;  /* 0x000000ffffdc7224 */ /* 0x000fe400078e00da */
[----:B------:R-:W-:Y:S01]  /*8ce70*/  IMAD.MOV.U32 R221, RZ, RZ, R239 ;  /* 0x000000ffffdd7224 */ /* 0x000fe200078e00ef */
[----:B------:R-:W-:Y:S04]  /*8ce80*/  STL.64 [R1+0x5530], R246 ;  /* 0x005530f601007387 */ /* 0x000fe80000100a00 */
[----:B------:R1:W-:Y:S01]  /*8ce90*/  STL.64 [R1+0x5528], R244 ;  /* 0x005528f401007387 */ /* 0x0003e20000100a00 */
[----:B------:R-:W-:Y:S02]  /*8cea0*/  IMAD.MOV.U32 R212, RZ, RZ, R15 ;  /* 0x000000ffffd47224 */ /* 0x000fe400078e000f */
[----:B------:R-:W-:-:S02]  /*8ceb0*/  IMAD.MOV.U32 R216, RZ, RZ, R13 ;  /* 0x000000ffffd87224 */ /* 0x000fc400078e000d */
[----:B------:R-:W-:Y:S01]  /*8cec0*/  IMAD.MOV.U32 R217, RZ, RZ, R12 ;  /* 0x000000ffffd97224 */ /* 0x000fe200078e000c */
[----:B------:R-:W-:Y:S01]  /*8ced0*/  MOV R213, R14 ;  /* 0x0000000e00d57202 */ /* 0x000fe20000000f00 */
[----:B-1----:R-:W-:Y:S01]  /*8cee0*/  IMAD.MOV.U32 R244, RZ, RZ, R215 ;  /* 0x000000fffff47224 */ /* 0x002fe200078e00d7 */
[----:B------:R-:W-:Y:S01]  /*8cef0*/  MOV R245, R226 ;  /* 0x000000e200f57202 */ /* 0x000fe20000000f00 */
[----:B------:R-:W3:Y:S04]  /*8cf00*/  LDL.LU R215, [R1+0x5b24] ;  /* 0x005b240001d77983 */ /* 0x000ee80000300800 */
[----:B------:R-:W3:Y:S01]  /*8cf10*/  LDL.LU R226, [R1+0x5b20] ;  /* 0x005b200001e27983 */ /* 0x000ee20000300800 */
[----:B------:R-:W-:Y:S02]  /*8cf20*/  IMAD.MOV.U32 R246, RZ, RZ, R227 ;  /* 0x000000fffff67224 */ /* 0x000fe400078e00e3 */
[----:B------:R-:W-:Y:S01]  /*8cf30*/  IMAD.MOV.U32 R247, RZ, RZ, R219 ;  /* 0x000000fffff77224 */ /* 0x000fe200078e00db */
[----:B------:R-:W3:Y:S04]  /*8cf40*/  LDL.LU R227, [R1+0x5b1c] ;  /* 0x005b1c0001e37983 */ /* 0x000ee80000300800 */
[----:B------:R-:W3:Y:S04]  /*8cf50*/  LDL.LU R219, [R1+0x5b18] ;  /* 0x005b180001db7983 */ /* 0x000ee80000300800 */
[----:B------:R-:W-:Y:S04]  /*8cf60*/  STL [R1+0x54e4], R212 ;  /* 0x0054e4d401007387 */ /* 0x000fe80000100800 */
[----:B------:R-:W-:Y:S04]  /*8cf70*/  STL [R1+0x54e0], R216 ;  /* 0x0054e0d801007387 */ /* 0x000fe80000100800 */
[----:B------:R-:W-:Y:S04]  /*8cf80*/  STL [R1+0x54dc], R217 ;  /* 0x0054dcd901007387 */ /* 0x000fe80000100800 */
[----:B------:R1:W-:Y:S04]  /*8cf90*/  STL [R1+0x54d8], R213 ;  /* 0x0054d8d501007387 */ /* 0x0003e80000100800 */
        /* <DEDUP_REMOVED lines=12> */
[----:B------:R-:W4:Y:S01]  /*8d060*/  LDL.LU R36, [R1+0xf70] ;  /* 0x000f700001247983 */ /* 0x000f220000300800 */
[----:B------:R-:W-:-:S03]  /*8d070*/  IMAD.MOV.U32 R45, RZ, RZ, R38 ;  /* 0x000000ffff2d7224 */ /* 0x000fc600078e0026 */
[----:B------:R-:W4:Y:S01]  /*8d080*/  LDL.LU R37, [R1+0xf74] ;  /* 0x000f740001257983 */ /* 0x000f220000300800 */
[----:B------:R-:W-:-:S03]  /*8d090*/  MOV R2, R39 ;  /* 0x0000002700027202 */ /* 0x000fc60000000f00 */
[----:B------:R-:W4:Y:S04]  /*8d0a0*/  LDL.LU R38, [R1+0xf78] ;  /* 0x000f780001267983 */ /* 0x000f280000300800 */
[----:B------:R-:W4:Y:S01]  /*8d0b0*/  LDL.LU R39, [R1+0xf7c] ;  /* 0x000f7c0001277983 */ /* 0x000f220000300800 */
[----:B------:R-:W-:Y:S01]  /*8d0c0*/  MOV R16, R238 ;  /* 0x000000ee00107202 */ /* 0x000fe20000000f00 */
[----:B------:R-:W-:Y:S02]  /*8d0d0*/  IMAD.MOV.U32 R17, RZ, RZ, R214 ;  /* 0x000000ffff117224 */ /* 0x000fe400078e00d6 */
        /* <DEDUP_REMOVED lines=11> */
[----:B------:R-:W-:Y:S01]  /*8d190*/  MOV R9, R3 ;  /* 0x0000000300097202 */ /* 0x000fe20000000f00 */
        /* <DEDUP_REMOVED lines=12> */
[----:B------:R-:W2:Y:S04]  /*8d260*/  LDL.LU R100, [R1+0x1040] ;  /* 0x0010400001647983 */ /* 0x000ea80000300800 */
[----:B------:R-:W2:Y:S04]  /*8d270*/  LDL.LU R101, [R1+0x1044] ;  /* 0x0010440001657983 */ /* 0x000ea80000300800 */
[----:B------:R-:W2:Y:S04]  /*8d280*/  LDL.LU R102, [R1+0x1048] ;  /* 0x0010480001667983 */ /* 0x000ea80000300800 */
[----:B------:R-:W2:Y:S01]  /*8d290*/  LDL.LU R103, [R1+0x104c] ;  /* 0x00104c0001677983 */ /* 0x000ea20000300800 */
[C---:B---3--:R-:W-:Y:S03]  /*8d2a0*/  HMMA.1688.F32.TF32 R220, R4.reuse, R220, R200 ;  /* 0x000000dc04dc723c */ /* 0x048fe600000810c8 */
[----:B------:R-:W-:Y:S04]  /*8d2b0*/  STL [R1+0x54f4], R224 ;  /* 0x0054f4e001007387 */ /* 0x000fe80000100800 */
[----:B------:R3:W-:Y:S04]  /*8d2c0*/  STL [R1+0x54f0], R225 ;  /* 0x0054f0e101007387 */ /* 0x0007e80000100800 */
[----:B------:R-:W-:Y:S04]  /*8d2d0*/  STL [R1+0x54ec], R228 ;  /* 0x0054ece401007387 */ /* 0x000fe80000100800 */
[----:B------:R-:W-:Y:S04]  /*8d2e0*/  STL [R1+0x54e8], R229 ;  /* 0x0054e8e501007387 */ /* 0x000fe80000100800 */
[----:B------:R-:W2:Y:S01]  /*8d2f0*/  LDL.LU.64 R202, [R1+0x5af8] ;  /* 0x005af80001ca7983 */ /* 0x000ea20000300a00 */
[----:B----4-:R-:W-:Y:S01]  /*8d300*/  HMMA.1688.F32.TF32 R16, R4, R16, R204 ;  /* 0x000000100410723c */ /* 0x010fe200000810cc */
[----:B-1----:R-:W-:-:S02]  /*8d310*/  IMAD.MOV.U32 R213, RZ, RZ, R223 ;  /* 0x000000ffffd57224 */ /* 0x002fc400078e00df */
[----:B------:R-:W-:Y:S01]  /*8d320*/  IMAD.MOV.U32 R212, RZ, RZ, R220 ;  /* 0x000000ffffd47224 */ /* 0x000fe200078e00dc */
[----:B------:R-:W-:Y:S01]  /*8d330*/  MOV R217, R222 ;  /* 0x000000de00d97202 */ /* 0x000fe20000000f00 */
[----:B------:R-:W-:Y:S01]  /*8d340*/  IMAD.MOV.U32 R216, RZ, RZ, R221 ;  /* 0x000000ffffd87224 */ /* 0x000fe200078e00dd */
[----:B------:R-:W4:Y:S04]  /*8d350*/  LDL.LU R220, [R1+0x1020] ;  /* 0x0010200001dc7983 */ /* 0x000f280000300800 */
[----:B------:R-:W4:Y:S04]  /*8d360*/  LDL.LU R221, [R1+0x1024] ;  /* 0x0010240001dd7983 */ /* 0x000f280000300800 */
[----:B------:R-:W4:Y:S04]  /*8d370*/  LDL.LU R222, [R1+0x1028] ;  /* 0x0010280001de7983 */ /* 0x000f280000300800 */
[----:B------:R-:W-:Y:S04]  /*8d380*/  STL [R1+0x5504], R213 ;  /* 0x005504d501007387 */ /* 0x000fe80000100800 */
[----:B------:R-:W-:Y:S04]  /*8d390*/  STL [R1+0x5500], R217 ;  /* 0x005500d901007387 */ /* 0x000fe80000100800 */
[----:B------:R-:W-:Y:S04]  /*8d3a0*/  STL [R1+0x54fc], R216 ;  /* 0x0054fcd801007387 */ /* 0x000fe80000100800 */
[----:B------:R-:W-:Y:S04]  /*8d3b0*/  STL [R1+0x54f8], R212 ;  /* 0x0054f8d401007387 */ /* 0x000fe80000100800 */
[----:B------:R-:W4:Y:S01]  /*8d3c0*/  LDL.LU.64 R206, [R1+0x5af0] ;  /* 0x005af00001ce7983 */ /* 0x000f220000300a00 */
[----:B---3--:R-:W-:Y:S01]  /*8d3d0*/  IMAD.MOV.U32 R225, RZ, RZ, R19 ;  /* 0x000000ffffe17224 */ /* 0x008fe200078e0013 */
[----:B------:R-:W-:-:S02]  /*8d3e0*/  MOV R224, R18 ;  /* 0x0000001200e07202 */ /* 0x000fc40000000f00 */
[----:B------:R1:W-:Y:S04]  /*8d3f0*/  STL.64 [R1+0xf20], R16 ;  /* 0x000f201001007387 */ /* 0x0003e80000100a00 */
[----:B------:R-:W3:Y:S04]  /*8d400*/  LDL.LU.64 R18, [R1+0x5ae8] ;  /* 0x005ae80001127983 */ /* 0x000ee80000300a00 */
[----:B-1----:R-:W3:Y:S04]  /*8d410*/  LDL.LU.64 R16, [R1+0x5ae0] ;  /* 0x005ae00001107983 */ /* 0x002ee80000300a00 */
[----:B------:R-:W-:Y:S04]  /*8d420*/  STL [R1+0x550c], R225 ;  /* 0x00550ce101007387 */ /* 0x000fe80000100800 */
[----:B------:R-:W-:Y:S01]  /*8d430*/  STL [R1+0x5508], R224 ;  /* 0x005508e001007387 */ /* 0x000fe20000100800 */
[----:B--2---:R-:W-:Y:S03]  /*8d440*/  HMMA.1688.F32.TF32 R8, R4, R8, R12 ;  /* 0x000000080408723c */ /* 0x004fe6000008100c */
[----:B------:R-:W2:Y:S04]  /*8d450*/  LDL.LU.64 R14, [R1+0x5ad8] ;  /* 0x005ad800010e7983 */ /* 0x000ea80000300a00 */
[----:B------:R-:W2:-:S12]  /*8d460*/  LDL.LU.64 R12, [R1+0x5ad0] ;  /* 0x005ad000010c7983 */ /* 0x000e980000300a00 */
[----:B------:R-:W-:Y:S01]  /*8d470*/  IMAD.MOV.U32 R213, RZ, RZ, R10 ;  /* 0x000000ffffd57224 */ /* 0x000fe200078e000a */
[----:B------:R1:W-:Y:S01]  /*8d480*/  STL.64 [R1+0xf40], R8 ;  /* 0x000f400801007387 */ /* 0x0003e20000100a00 */
[----:B------:R-:W-:-:S03]  /*8d490*/  MOV R217, R11 ;  /* 0x0000000b00d97202 */ /* 0x000fc60000000f00 */
[----:B------:R-:W2:Y:S04]  /*8d4a0*/  LDL.LU.64 R10, [R1+0x5ac8] ;  /* 0x005ac800010a7983 */ /* 0x000ea80000300a00 */
[----:B-1----:R-:W2:Y:S01]  /*8d4b0*/  LDL.LU.64 R8, [R1+0x5ac0] ;  /* 0x005ac00001087983 */ /* 0x002ea20000300a00 */
[C---:B------:R-:W-:Y:S03]  /*8d4c0*/  HMMA.1688.F32.TF32 R32, R4.reuse, R244, R32 ;  /* 0x000000f40420723c */ /* 0x040fe60000081020 */
[----:B------:R-:W-:Y:S04]  /*8d4d0*/  STL [R1+0x5514], R217 ;  /* 0x005514d901007387 */ /* 0x000fe80000100800 */
[----:B------:R-:W-:Y:S04]  /*8d4e0*/  STL [R1+0x5510], R213 ;  /* 0x005510d501007387 */ /* 0x000fe80000100800 */
[----:B------:R-:W-:Y:S08]  /*8d4f0*/  STL.64 [R1+0x5828], R246 ;  /* 0x005828f601007387 */ /* 0x000ff00000100a00 */
[----:B------:R-:W-:Y:S04]  /*8d500*/  STL.64 [R1+0xf60], R32 ;  /* 0x000f602001007387 */ /* 0x000fe80000100a00 */
[----:B------:R3:W-:Y:S02]  /*8d510*/  STL.64 [R1+0xf68], R34 ;  /* 0x000f682201007387 */ /* 0x0007e40000100a00 */
[C---:B---3--:R-:W-:Y:S08]  /*8d520*/  HMMA.1688.F32.TF32 R32, R4.reuse, R16, R208 ;  /* 0x000000100420723c */ /* 0x048ff000000810d0 */
[C---:B--2---:R-:W-:Y:S08]  /*8d530*/  HMMA.1688.F32.TF32 R244, R4.reuse, R8, R36 ;  /* 0x0000000804f4723c */ /* 0x044ff00000081024 */
[----:B------:R-:W-:Y:S01]  /*8d540*/  HMMA.1688.F32.TF32 R36, R4, R12, R100 ;  /* 0x0000000c0424723c */ /* 0x000fe20000081064 */
[----:B------:R-:W-:Y:S01]  /*8d550*/  IMAD.MOV.U32 R100, RZ, RZ, R214 ;  /* 0x000000ffff647224 */ /* 0x000fe200078e00d6 */
[----:B------:R-:W-:Y:S01]  /*8d560*/  MOV R101, R238 ;  /* 0x000000ee00657202 */ /* 0x000fe20000000f00 */
[----:B------:R-:W-:-:S08]  /*8d570*/  IMAD.MOV.U32 R102, RZ, RZ, R239 ;  /* 0x000000ffff667224 */ /* 0x000fd000078e00ef */
[----:B------:R-:W-:Y:S04]  /*8d580*/  STL.64 [R1+0xf70], R244 ;  /* 0x000f70f401007387 */ /* 0x000fe80000100a00 */
[----:B------:R-:W-:Y:S04]  /*8d590*/  STL.64 [R1+0xf78], R246 ;  /* 0x000f78f601007387 */ /* 0x000fe80000100a00 */
[----:B------:R-:W-:Y:S04]  /*8d5a0*/  STL.64 [R1+0x1070], R32 ;  /* 0x0010702001007387 */ /* 0x000fe80000100a00 */
[----:B------:R1:W-:Y:S04]  /*8d5b0*/  STL.64 [R1+0x1090], R36 ;  /* 0x0010902401007387 */ /* 0x0003e80000100a00 */
[----:B------:R2:W-:Y:S04]  /*8d5c0*/  STL.64 [R1+0x1098], R38 ;  /* 0x0010982601007387 */ /* 0x0005e80000100a00 */
[----:B------:R3:W-:Y:S04]  /*8d5d0*/  STL [R1+0x1078], R34 ;  /* 0x0010782201007387 */ /* 0x0007e80000100800 */
[----:B-1----:R-:W3:Y:S04]  /*8d5e0*/  LDL.LU R36, [R1+0x1010] ;  /* 0x0010100001247983 */ /* 0x002ee80000300800 */
[----:B------:R-:W3:Y:S04]  /*8d5f0*/  LDL.LU R37, [R1+0x1014] ;  /* 0x0010140001257983 */ /* 0x000ee80000300800 */
[----:B--2---:R-:W2:Y:S04]  /*8d600*/  LDL.LU R38, [R1+0x1018] ;  /* 0x0010180001267983 */ /* 0x004ea80000300800 */
[----:B------:R-:W2:Y:S04]  /*8d610*/  LDL.LU R39, [R1+0x101c] ;  /* 0x00101c0001277983 */ /* 0x000ea80000300800 */
[----:B------:R-:W2:Y:S04]  /*8d620*/  LDL.LU R4, [R1+0xfb0] ;  /* 0x000fb00001047983 */ /* 0x000ea80000300800 */
[----:B------:R-:W2:Y:S04]  /*8d630*/  LDL.LU R5, [R1+0xfb4] ;  /* 0x000fb40001057983 */ /* 0x000ea80000300800 */
[----:B------:R-:W2:Y:S04]  /*8d640*/  LDL.LU R6, [R1+0xfb8] ;  /* 0x000fb80001067983 */ /* 0x000ea80000300800 */
[----:B------:R-:W2:Y:S04]  /*8d650*/  LDL.LU R7, [R1+0xfbc] ;  /* 0x000fbc0001077983 */ /* 0x000ea80000300800 */
[----:B------:R-:W2:Y:S04]  /*8d660*/  LDL.LU R214, [R1+0x5abc] ;  /* 0x005abc0001d67983 */ /* 0x000ea80000300800 */
[----:B------:R-:W3:Y:S04]  /*8d670*/  LDL.LU R238, [R1+0x5ab8] ;  /* 0x005ab80001ee7983 */ /* 0x000ee80000300800 */
[----:B------:R-:W3:Y:S01]  /*8d680*/  LDL.LU R239, [R1+0x5ab4] ;  /* 0x005ab40001ef7983 */ /* 0x000ee20000300800 */
[----:B------:R-:W-:-:S02]  /*8d690*/  IMAD.MOV.U32 R223, RZ, RZ, R3 ;  /* 0x000000ffffdf7224 */ /* 0x000fc400078e0003 */
[----:B------:R-:W-:Y:S02]  /*8d6a0*/  IMAD.MOV.U32 R3, RZ, RZ, R35 ;  /* 0x000000ffff037224 */ /* 0x000fe400078e0023 */
[----:B------:R-:W-:Y:S02]  /*8d6b0*/  IMAD.MOV.U32 R103, RZ, RZ, R218 ;  /* 0x000000ffff677224 */ /* 0x000fe400078e00da */
[----:B------:R-:W2:Y:S04]  /*8d6c0*/  LDL.LU R218, [R1+0x5ab0] ;  /* 0x005ab00001da7983 */ /* 0x000ea80000300800 */
[----:B------:R-:W2:Y:S04]  /*8d6d0*/  LDL.LU R208, [R1+0x1000] ;  /* 0x0010000001d07983 */ /* 0x000ea80000300800 */
[----:B------:R-:W2:Y:S04]  /*8d6e0*/  LDL.LU R209, [R1+0x1004] ;  /* 0x0010040001d17983 */ /* 0x000ea80000300800 */
[----:B------:R-:W2:Y:S04]  /*8d6f0*/  LDL.LU R210, [R1+0x1008] ;  /* 0x0010080001d27983 */ /* 0x000ea80000300800 */
[----:B------:R-:W2:Y:S01]  /*8d700*/  LDL.LU R211, [R1+0x100c] ;  /* 0x00100c0001d37983 */ /* 0x000ea20000300800 */
[----:B------:R-:W-:Y:S01]  /*8d710*/  MOV R244, R219 ;  /* 0x000000db00f47202 */ /* 0x000fe20000000f00 */
[----:B------:R-:W-:-:S02]  /*8d720*/  IMAD.MOV.U32 R245, RZ, RZ, R227 ;  /* 0x000000fffff57224 */ /* 0x000fc400078e00e3 */
[----:B------:R-:W-:Y:S01]  /*8d730*/  IMAD.MOV.U32 R246, RZ, RZ, R226 ;  /* 0x000000fffff67224 */ /* 0x000fe200078e00e2 */
[----:B----4-:R-:W-:Y:S01]  /*8d740*/  MOV R247, R207 ;  /* 0x000000cf00f77202 */ /* 0x010fe20000000f00 */
[----:B---3--:R-:W-:Y:S01]  /*8d750*/  HMMA.1688.F32.TF32 R32, R240, R238, R220 ;  /* 0x000000eef020723c */ /* 0x008fe200000810dc */
[----:B------:R-:W3:-:S15]  /*8d760*/  LDL.LU R220, [R1+0xff0] ;  /* 0x000ff00001dc7983 */ /* 0x000ede0000300800 */
[----:B------:R-:W-:-:S03]  /*8d770*/  NOP ;  /* 0x0000000000007918 */ /* 0x000fc60000000000 */
        /* <DEDUP_REMOVED lines=8> */
[----:B------:R-:W3:Y:S01]  /*8d800*/  LDL.LU R207, [R1+0x5aa0] ;  /* 0x005aa00001cf7983 */ /* 0x000ee20000300800 */
[----:B-1----:R-:W-:-:S02]  /*8d810*/  IMAD.MOV.U32 R32, RZ, RZ, R206 ;  /* 0x000000ffff207224 */ /* 0x002fc400078e00ce */
[----:B------:R-:W-:Y:S01]  /*8d820*/  IMAD.MOV.U32 R33, RZ, RZ, R215 ;  /* 0x000000ffff217224 */ /* 0x000fe200078e00d7 */
[----:B------:R-:W3:Y:S04]  /*8d830*/  LDL.LU R206, [R1+0x5a9c] ;  /* 0x005a9c0001ce7983 */ /* 0x000ee80000300800 */
[----:B------:R-:W3:Y:S01]  /*8d840*/  LDL.LU R215, [R1+0x5a98] ;  /* 0x005a980001d77983 */ /* 0x000ee20000300800 */
[----:B----4-:R-:W-:Y:S01]  /*8d850*/  MOV R34, R234 ;  /* 0x000000ea00227202 */ /* 0x010fe20000000f00 */
[----:B------:R-:W-:Y:S02]  /*8d860*/  IMAD.MOV.U32 R35, RZ, RZ, R235 ;  /* 0x000000ffff237224 */ /* 0x000fe400078e00eb */
[----:B------:R-:W4:Y:S04]  /*8d870*/  LDL.LU R234, [R1+0x5a94] ;  /* 0x005a940001ea7983 */ /* 0x000f280000300800 */
[----:B------:R-:W4:Y:S04]  /*8d880*/  LDL.LU R235, [R1+0x5a90] ;  /* 0x005a900001eb7983 */ /* 0x000f280000300800 */
[----:B------:R2:W-:Y:S04]  /*8d890*/  STL.64 [R1+0x5800], R238 ;  /* 0x005800ee01007387 */ /* 0x0005e80000100a00 */
[----:B------:R1:W-:Y:S01]  /*8d8a0*/  STL.64 [R1+0x57f8], R236 ;  /* 0x0057f8ec01007387 */ /* 0x0003e20000100a00 */
[----:B--2---:R-:W-:Y:S01]  /*8d8b0*/  IMAD.MOV.U32 R238, RZ, RZ, R214 ;  /* 0x000000ffffee7224 */ /* 0x004fe200078e00d6 */
[----:B-1----:R-:W-:Y:S01]  /*8d8c0*/  MOV R237, R218 ;  /* 0x000000da00ed7202 */ /* 0x002fe20000000f00 */
[----:B------:R-:W-:-:S02]  /*8d8d0*/  IMAD.MOV.U32 R239, RZ, RZ, R198 ;  /* 0x000000ffffef7224 */ /* 0x000fc400078e00c6 */
[----:B---3--:R-:W-:Y:S02]  /*8d8e0*/  IMAD.MOV.U32 R236, RZ, RZ, R219 ;  /* 0x000000ffffec7224 */ /* 0x008fe400078e00db */
[----:B------:R-:W2:Y:S04]  /*8d8f0*/  LDL.LU R219, [R1+0x5a8c] ;  /* 0x005a8c0001db7983 */ /* 0x000ea80000300800 */
[----:B------:R-:W3:Y:S04]  /*8d900*/  LDL.LU R218, [R1+0x5a88] ;  /* 0x005a880001da7983 */ /* 0x000ee80000300800 */
[----:B------:R-:W2:Y:S04]  /*8d910*/  LDL.LU R214, [R1+0x5a84] ;  /* 0x005a840001d67983 */ /* 0x000ea80000300800 */
[----:B------:R-:W2:Y:S01]  /*8d920*/  LDL.LU R198, [R1+0x5a80] ;  /* 0x005a800001c67983 */ /* 0x000ea20000300800 */
[----:B----4-:R-:W-:Y:S01]  /*8d930*/  HMMA.1688.F32.TF32 R36, R240, R234, R36 ;  /* 0x000000eaf024723c */ /* 0x010fe20000081024 */
[----:B------:R-:W-:-:S15]  /*8d940*/  IMAD.MOV.U32 R232, RZ, RZ, R206 ;  /* 0x000000ffffe87224 */ /* 0x000fde00078e00ce */
[----:B------:R-:W-:-:S03]  /*8d950*/  NOP ;  /* 0x0000000000007918 */ /* 0x000fc60000000000 */
[----:B------:R1:W-:Y:S04]  /*8d960*/  STL.64 [R1+0x1050], R36 ;  /* 0x0010502401007387 */ /* 0x0003e80000100a00 */
[----:B------:R4:W-:Y:S01]  /*8d970*/  STL.64 [R1+0x1058], R38 ;  /* 0x0010582601007387 */ /* 0x0009e20000100a00 */
[----:B-1----:R-:W-:Y:S01]  /*8d980*/  MOV R36, R202 ;  /* 0x000000ca00247202 */ /* 0x002fe20000000f00 */
[----:B------:R-:W-:Y:S02]  /*8d990*/  IMAD.MOV.U32 R37, RZ, RZ, R203 ;  /* 0x000000ffff257224 */ /* 0x000fe400078e00cb */
[----:B------:R-:W2:Y:S04]  /*8d9a0*/  LDL.LU R202, [R1+0x5a7c] ;  /* 0x005a7c0001ca7983 */ /* 0x000ea80000300800 */
[----:B------:R-:W2:Y:S01]  /*8d9b0*/  LDL.LU R203, [R1+0x5a78] ;  /* 0x005a780001cb7983 */ /* 0x000ea20000300800 */
[----:B----4-:R-:W-:Y:S01]  /*8d9c0*/  IMAD.MOV.U32 R38, RZ, RZ, R230 ;  /* 0x000000ffff267224 */ /* 0x010fe200078e00e6 */
[----:B------:R-:W-:-:S02]  /*8d9d0*/  MOV R39, R231 ;  /* 0x000000e700277202 */ /* 0x000fc40000000f00 */
[----:B------:R-:W4:Y:S04]  /*8d9e0*/  LDL.LU R230, [R1+0x5a74] ;  /* 0x005a740001e67983 */ /* 0x000f280000300800 */
[----:B------:R-:W4:Y:S04]  /*8d9f0*/  LDL.LU R231, [R1+0x5a70] ;  /* 0x005a700001e77983 */ /* 0x000f280000300800 */
[----:B------:R-:W-:Y:S04]  /*8da00*/  STL.64 [R1+0x5810], R234 ;  /* 0x005810ea01007387 */ /* 0x000fe80000100a00 */
[----:B------:R1:W-:Y:S04]  /*8da10*/  STL [R1+0x5808], R233 ;  /* 0x005808e901007387 */ /* 0x0003e80000100800 */
[----:B------:R-:W4:Y:S01]  /*8da20*/  LDL.LU R206, [R1+0x5a6c] ;  /* 0x005a6c0001ce7983 */ /* 0x000f220000300800 */
[----:B-1----:R-:W-:Y:S01]  /*8da30*/  IMAD.MOV.U32 R233, RZ, RZ, R207 ;  /* 0x000000ffffe97224 */ /* 0x002fe200078e00cf */
[----:B------:R-:W-:-:S02]  /*8da40*/  MOV R234, R226 ;  /* 0x000000e200ea7202 */ /* 0x000fc40000000f00 */
[----:B------:R-:W4:Y:S04]  /*8da50*/  LDL.LU R207, [R1+0x5a68] ;  /* 0x005a680001cf7983 */ /* 0x000f280000300800 */
[----:B------:R-:W4:Y:S01]  /*8da60*/  LDL.LU R226, [R1+0x5a64] ;  /* 0x005a640001e27983 */ /* 0x000f220000300800 */
[----:B------:R-:W-:-:S03]  /*8da70*/  IMAD.MOV.U32 R235, RZ, RZ, R227 ;  /* 0x000000ffffeb7224 */ /* 0x000fc600078e00e3 */
[----:B------:R-:W4:Y:S01]  /*8da80*/  LDL.LU R227, [R1+0x5a60] ;  /* 0x005a600001e37983 */ /* 0x000f220000300800 */
[----:B---3--:R-:W-:Y:S01]  /*8da90*/  MOV R229, R218 ;  /* 0x000000da00e57202 */ /* 0x008fe20000000f00 */
[----:B--2---:R-:W-:Y:S01]  /*8daa0*/  IMAD.MOV.U32 R228, RZ, RZ, R214 ;  /* 0x000000ffffe47224 */ /* 0x004fe200078e00d6 */
[C---:B----4-:R-:W-:Y:S08]  /*8dab0*/  HMMA.1688.F32.TF32 R208, R240.reuse, R230, R208 ;  /* 0x000000e6f0d0723c */ /* 0x050ff000000810d0 */
[----:B------:R-:W-:Y:S11]  /*8dac0*/  HMMA.1688.F32.TF32 R220, R240, R226, R220 ;  /* 0x000000e2f0dc723c */ /* 0x000ff600000810dc */
[----:B------:R-:W-:Y:S04]  /*8dad0*/  STL.64 [R1+0x1040], R208 ;  /* 0x001040d001007387 */ /* 0x000fe80000100a00 */
[----:B------:R1:W-:Y:S04]  /*8dae0*/  STL.64 [R1+0x1048], R210 ;  /* 0x001048d201007387 */ /* 0x0003e80000100a00 */
[----:B-1----:R-:W2:Y:S04]  /*8daf0*/  LDL.LU.64 R210, [R1+0x5a58] ;  /* 0x005a580001d27983 */ /* 0x002ea80000300a00 */
[----:B------:R1:W-:Y:S04]  /*8db00*/  STL.64 [R1+0x5818], R230 ;  /* 0x005818e601007387 */ /* 0x0003e80000100a00 */
[----:B------:R-:W3:Y:S04]  /*8db10*/  LDL.LU R214, [R1+0x5a54] ;  /* 0x005a540001d67983 */ /* 0x000ee80000300800 */
[----:B------:R-:W4:Y:S01]  /*8db20*/  LDL.LU R218, [R1+0x5a50] ;  /* 0x005a500001da7983 */ /* 0x000f220000300800 */
[----:B-1----:R-:W-:-:S02]  /*8db30*/  IMAD.MOV.U32 R230, RZ, RZ, R219 ;  /* 0x000000ffffe67224 */ /* 0x002fc400078e00db */
[----:B------:R-:W-:Y:S01]  /*8db40*/  IMAD.MOV.U32 R231, RZ, RZ, R215 ;  /* 0x000000ffffe77224 */ /* 0x000fe200078e00d7 */
[----:B------:R-:W4:Y:S04]  /*8db50*/  LDL.LU R219, [R1+0x5a4c] ;  /* 0x005a4c0001db7983 */ /* 0x000f280000300800 */
[----:B------:R-:W3:Y:S04]  /*8db60*/  LDL.LU R215, [R1+0x5a48] ;  /* 0x005a480001d77983 */ /* 0x000ee80000300800 */
[----:B------:R-:W-:Y:S04]  /*8db70*/  STL.64 [R1+0x1030], R220 ;  /* 0x001030dc01007387 */ /* 0x000fe80000100a00 */
[----:B------:R1:W-:Y:S04]  /*8db80*/  STL.64 [R1+0x1038], R222 ;  /* 0x001038de01007387 */ /* 0x0003e80000100a00 */
[----:B-1----:R-:W3:Y:S04]  /*8db90*/  LDL.LU.64 R222, [R1+0x5a40] ;  /* 0x005a400001de7983 */ /* 0x002ee80000300a00 */
[----:B------:R3:W-:Y:S04]  /*8dba0*/  STL.64 [R1+0x5820], R226 ;  /* 0x005820e201007387 */ /* 0x0007e80000100a00 */
[----:B------:R-:W4:Y:S04]  /*8dbb0*/  LDL R104, [R1+0x422c] ;  /* 0x00422c0001687983 */ /* 0x000f280000100800 */
[----:B------:R-:W4:Y:S01]  /*8dbc0*/  LDL R105, [R1+0x4230] ;  /* 0x0042300001697983 */ /* 0x000f220000100800 */
[C---:B--2---:R-:W-:Y:S08]  /*8dbd0*/  HMMA.1688.F32.TF32 R4, R240.reuse, R210, R4 ;  /* 0x000000d2f004723c */ /* 0x044ff00000081004 */
[C---:B---3--:R-:W-:Y:S08]  /*8dbe0*/  HMMA.1688.F32.TF32 R224, R240.reuse, R222, R228 ;  /* 0x000000def0e0723c */ /* 0x048ff000000810e4 */
[C---:B----4-:R-:W-:Y:S11]  /*8dbf0*/  HMMA.1688.F32.TF32 R228, R240.reuse, R218, R232 ;  /* 0x000000daf0e4723c */ /* 0x050ff600000810e8 */
[----:B------:R-:W-:Y:S04]  /*8dc00*/  STL.64 [R1+0x1020], R224 ;  /* 0x001020e001007387 */ /* 0x000fe80000100a00 */
[----:B------:R1:W-:Y:S02]  /*8dc10*/  STL.64 [R1+0x1028], R226 ;  /* 0x001028e201007387 */ /* 0x0003e40000100a00 */
[----:B-1----:R-:W-:Y:S02]  /*8dc20*/  HMMA.1688.F32.TF32 R224, R240, R214, R236 ;  /* 0x000000d6f0e0723c */ /* 0x002fe400000810ec */
[----:B------:R-:W-:Y:S04]  /*8dc30*/  STL.64 [R1+0x1010], R228 ;  /* 0x001010e401007387 */ /* 0x000fe80000100a00 */
[----:B------:R-:W-:Y:S01]  /*8dc40*/  STL.64 [R1+0x1018], R230 ;  /* 0x001018e601007387 */ /* 0x000fe20000100a00 */
[----:B------:R-:W-:Y:S01]  /*8dc50*/  MOV R196, R4 ;  /* 0x0000000400c47202 */ /* 0x000fe20000000f00 */
[----:B------:R-:W-:-:S11]  /*8dc60*/  IMAD.MOV.U32 R197, RZ, RZ, R5 ;  /* 0x000000ffffc57224 */ /* 0x000fd600078e0005 */
[----:B------:R-:W-:Y:S04]  /*8dc70*/  STL.64 [R1+0x1000], R224 ;  /* 0x001000e001007387 */ /* 0x000fe80000100a00 */
[----:B------:R-:W-:Y:S04]  /*8dc80*/  STL.64 [R1+0x1008], R226 ;  /* 0x001008e201007387 */ /* 0x000fe80000100a00 */
[----:B------:R1:W-:Y:S02]  /*8dc90*/  STL.64 [R1+0xff8], R6 ;  /* 0x000ff80601007387 */ /* 0x0003e40000100a00 */
[----:B-1----:R-:W-:Y:S01]  /*8dca0*/  HMMA.1688.F32.TF32 R4, R240, R206, R100 ;  /* 0x000000cef004723c */ /* 0x002fe20000081064 */
[----:B------:R-:W-:-:S15]  /*8dcb0*/  IMAD.MOV.U32 R100, RZ, RZ, R199 ;  /* 0x000000ffff647224 */ /* 0x000fde00078e00c7 */
[----:B------:R-:W-:-:S03]  /*8dcc0*/  NOP ;  /* 0x0000000000007918 */ /* 0x000fc60000000000 */
[----:B------:R1:W-:Y:S04]  /*8dcd0*/  STL.64 [R1+0xfe8], R6 ;  /* 0x000fe80601007387 */ /* 0x0003e80000100a00 */
[----:B------:R-:W2:Y:S04]  /*8dce0*/  LDL.LU R199, [R1+0x5a38] ;  /* 0x005a380001c77983 */ /* 0x000ea80000300800 */
[----:B------:R-:W3:Y:S01]  /*8dcf0*/  LDL.LU R101, [R1+0xf34] ;  /* 0x000f340001657983 */ /* 0x000ee20000300800 */
[----:B------:R-:W-:Y:S01]  /*8dd00*/  IMAD.MOV.U32 R102, RZ, RZ, R194 ;  /* 0x000000ffff667224 */ /* 0x000fe200078e00c2 */
[----:B------:R-:W-:-:S02]  /*8dd10*/  MOV R103, R195 ;  /* 0x000000c300677202 */ /* 0x000fc40000000f00 */
[----:B------:R-:W4:Y:S04]  /*8dd20*/  LDL.LU R194, [R1+0x5a34] ;  /* 0x005a340001c27983 */ /* 0x000f280000300800 */
[----:B------:R-:W4:Y:S01]  /*8dd30*/  LDL.LU R195, [R1+0x5a30] ;  /* 0x005a300001c37983 */ /* 0x000f220000300800 */
[----:B------:R-:W-:Y:S01]  /*8dd40*/  IMAD.MOV.U32 R200, RZ, RZ, R4 ;  /* 0x000000ffffc87224 */ /* 0x000fe200078e0004 */
[----:B------:R-:W-:Y:S02]  /*8dd50*/  MOV R201, R5 ;  /* 0x0000000500c97202 */ /* 0x000fe40000000f00 */
[----:B-1----:R-:W-:-:S15]  /*8dd60*/  HMMA.1688.F32.TF32 R4, R240, R202, R244 ;  /* 0x000000caf004723c */ /* 0x002fde00000810f4 */
[----:B------:R-:W-:-:S04]  /*8dd70*/  NOP ;  /* 0x0000000000007918 */ /* 0x000fc80000000000 */
[----:B------:R-:W-:Y:S01]  /*8dd80*/  IMAD.MOV.U32 R204, RZ, RZ, R4 ;  /* 0x000000ffffcc7224 */ /* 0x000fe200078e0004 */
[----:B------:R2:W-:Y:S01]  /*8dd90*/  STL.64 [R1+0xfd8], R6 ;  /* 0x000fd80601007387 */ /* 0x0005e20000100a00 */
[----:B------:R-:W-:Y:S02]  /*8dda0*/  IMAD.MOV.U32 R205, RZ, RZ, R5 ;  /* 0x000000ffffcd7224 */ /* 0x000fe400078e0005 */
[----:B------:R-:W-:Y:S01]  /*8ddb0*/  IMAD.MOV.U32 R244, RZ, RZ, R162 ;  /* 0x000000fffff47224 */ /* 0x000fe200078e00a2 */
[----:B------:R-:W-:Y:S01]  /*8ddc0*/  MOV R245, R163 ;  /* 0x000000a300f57202 */ /* 0x000fe20000000f00 */
[----:B------:R-:W-:Y:S02]  /*8ddd0*/  IMAD.MOV.U32 R246, RZ, RZ, R166 ;  /* 0x000000fffff67224 */ /* 0x000fe400078e00a6 */
[----:B------:R-:W-:Y:S01]  /*8dde0*/  IMAD.MOV.U32 R247, RZ, RZ, R167 ;  /* 0x000000fffff77224 */ /* 0x000fe200078e00a7 */
[----:B--2---:R-:W-:-:S15]  /*8ddf0*/  HMMA.1688.F32.TF32 R4, R240, R198, R32 ;  /* 0x000000c6f004723c */ /* 0x004fde0000081020 */
[----:B------:R-:W-:-:S04]  /*8de00*/  NOP ;  /* 0x0000000000007918 */ /* 0x000fc80000000000 */
[----:B------:R-:W-:Y:S01]  /*8de10*/  MOV R208, R4 ;  /* 0x0000000400d07202 */ /* 0x000fe20000000f00 */
[----:B------:R4:W-:Y:S01]  /*8de20*/  STL.64 [R1+0xfc8], R6 ;  /* 0x000fc80601007387 */ /* 0x0009e20000100a00 */
[----:B------:R-:W-:-:S03]  /*8de30*/  IMAD.MOV.U32 R209, RZ, RZ, R5 ;  /* 0x000000ffffd17224 */ /* 0x000fc600078e0005 */
[----:B------:R-:W2:Y:S04]  /*8de40*/  LDL.LU R232, [R1+0xf10] ;  /* 0x000f100001e87983 */ /* 0x000ea80000300800 */
[----:B------:R-:W2:Y:S04]  /*8de50*/  LDL.LU R233, [R1+0xf14] ;  /* 0x000f140001e97983 */ /* 0x000ea80000300800 */
[----:B------:R-:W2:Y:S04]  /*8de60*/  LDL.LU R234, [R1+0xf18] ;  /* 0x000f180001ea7983 */ /* 0x000ea80000300800 */
[----:B------:R-:W2:Y:S04]  /*8de70*/  LDL.LU R235, [R1+0xf1c] ;  /* 0x000f1c0001eb7983 */ /* 0x000ea80000300800 */
[----:B------:R-:W2:Y:S01]  /*8de80*/  LDL.LU R236, [R1+0xf00] ;  /* 0x000f000001ec7983 */ /* 0x000ea20000300800 */
[----:B----4-:R-:W-:Y:S01]  /*8de90*/  HMMA.1688.F32.TF32 R4, R240, R194, R36 ;  /* 0x000000c2f004723c */ /* 0x010fe20000081024 */
[----:B------:R-:W-:Y:S01]  /*8dea0*/  MOV R32, R170 ;  /* 0x000000aa00207202 */ /* 0x000fe20000000f00 */
[----:B------:R-:W-:-:S02]  /*8deb0*/  IMAD.MOV.U32 R33, RZ, RZ, R190 ;  /* 0x000000ffff217224 */ /* 0x000fc400078e00be */
[----:B------:R-:W-:-:S15]  /*8dec0*/  IMAD.MOV.U32 R34, RZ, RZ, R191 ;  /* 0x000000ffff227224 */ /* 0x000fde00078e00bf */
[----:B------:R1:W-:Y:S04]  /*8ded0*/  STL.64 [R1+0xfb0], R4 ;  /* 0x000fb00401007387 */ /* 0x0003e80000100a00 */
[----:B------:R4:W-:Y:S04]  /*8dee0*/  STL.64 [R1+0xfb8], R6 ;  /* 0x000fb80601007387 */ /* 0x0009e80000100a00 */
        /* <DEDUP_REMOVED lines=9> */
[----:B------:R-:W2:Y:S04]  /*8df80*/  LDL.LU R166, [R1+0x5a24] ;  /* 0x005a240001a67983 */ /* 0x000ea80000300800 */
[----:B------:R-:W2:Y:S04]  /*8df90*/  LDL.LU R167, [R1+0x5a20] ;  /* 0x005a200001a77983 */ /* 0x000ea80000300800 */
[----:B------:R-:W2:Y:S04]  /*8dfa0*/  LDL.LU R170, [R1+0x5a1c] ;  /* 0x005a1c0001aa7983 */ /* 0x000ea80000300800 */
[----:B------:R-:W3:Y:S04]  /*8dfb0*/  LDL.LU R190, [R1+0x5a18] ;  /* 0x005a180001be7983 */ /* 0x000ee80000300800 */
[----:B------:R-:W3:Y:S01]  /*8dfc0*/  LDL.LU R191, [R1+0x5a14] ;  /* 0x005a140001bf7983 */ /* 0x000ee20000300800 */
[----:B------:R-:W-:Y:S01]  /*8dfd0*/  MOV R35, R171 ;  /* 0x000000ab00237202 */ /* 0x000fe20000000f00 */
[----:B------:R-:W-:-:S02]  /*8dfe0*/  IMAD.MOV.U32 R36, RZ, RZ, R174 ;  /* 0x000000ffff247224 */ /* 0x000fc400078e00ae */
[----:B------:R-:W2:Y:S04]  /*8dff0*/  LDL.LU R171, [R1+0x5a10] ;  /* 0x005a100001ab7983 */ /* 0x000ea80000300800 */
[----:B------:R-:W2:Y:S01]  /*8e000*/  LDL.LU R174, [R1+0x5a0c] ;  /* 0x005a0c0001ae7983 */ /* 0x000ea20000300800 */
[----:B------:R-:W-:Y:S01]  /*8e010*/  IMAD.MOV.U32 R37, RZ, RZ, R182 ;  /* 0x000000ffff257224 */ /* 0x000fe200078e00b6 */
[----:B------:R-:W-:Y:S02]  /*8e020*/  MOV R38, R186 ;  /* 0x000000ba00267202 */ /* 0x000fe40000000f00 */
[----:B------:R-:W2:Y:S04]  /*8e030*/  LDL.LU R182, [R1+0x5a08] ;  /* 0x005a080001b67983 */ /* 0x000ea80000300800 */
[----:B------:R-:W2:Y:S01]  /*8e040*/  LDL.LU R186, [R1+0x5a04] ;  /* 0x005a040001ba7983 */ /* 0x000ea20000300800 */
[----:B------:R-:W-:-:S03]  /*8e050*/  IMAD.MOV.U32 R39, RZ, RZ, R187 ;  /* 0x000000ffff277224 */ /* 0x000fc600078e00bb */
[----:B------:R-:W2:Y:S01]  /*8e060*/  LDL.LU R187, [R1+0x5a00] ;  /* 0x005a000001bb7983 */ /* 0x000ea20000300800 */
[----:B---3--:R-:W-:-:S15]  /*8e070*/  HMMA.1688.F32.TF32 R100, R240, R190, R100 ;  /* 0x000000bef064723c */ /* 0x008fde0000081064 */
[----:B------:R-:W-:-:S04]  /*8e080*/  NOP ;  /* 0x0000000000007918 */ /* 0x000fc80000000000 */
[----:B------:R-:W-:Y:S01]  /*8e090*/  IMAD.MOV.U32 R113, RZ, RZ, R100 ;  /* 0x000000ffff717224 */ /* 0x000fe200078e0064 */
[----:B------:R-:W-:Y:S02]  /*8e0a0*/  MOV R112, R101 ;  /* 0x0000006500707202 */ /* 0x000fe40000000f00 */
[----:B------:R-:W-:Y:S01]  /*8e0b0*/  MOV R100, R183 ;  /* 0x000000b700647202 */ /* 0x000fe20000000f00 */
[----:B------:R-:W-:Y:S01]  /*8e0c0*/  IMAD.MOV.U32 R109, RZ, RZ, R102 ;  /* 0x000000ffff6d7224 */ /* 0x000fe200078e0066 */
[----:B------:R-:W3:Y:S01]  /*8e0d0*/  LDL.LU R183, [R1+0x59fc] ;  /* 0x0059fc0001b77983 */ /* 0x000ee20000300800 */
[----:B------:R-:W-:Y:S02]  /*8e0e0*/  IMAD.MOV.U32 R101, RZ, RZ, R175 ;  /* 0x000000ffff657224 */ /* 0x000fe400078e00af */
[----:B------:R-:W-:Y:S01]  /*8e0f0*/  IMAD.MOV.U32 R108, RZ, RZ, R103 ;  /* 0x000000ffff6c7224 */ /* 0x000fe200078e0067 */
[----:B------:R-:W2:Y:S01]  /*8e100*/  LDL.LU R175, [R1+0x59f8] ;  /* 0x0059f80001af7983 */ /* 0x000ea20000300800 */
[----:B------:R-:W-:Y:S01]  /*8e110*/  IMAD.MOV.U32 R102, RZ, RZ, R178 ;  /* 0x000000ffff667224 */ /* 0x000fe200078e00b2 */
[----:B------:R-:W-:-:S02]  /*8e120*/  MOV R103, R179 ;  /* 0x000000b300677202 */ /* 0x000fc40000000f00 */
[----:B------:R-:W2:Y:S04]  /*8e130*/  LDL.LU R178, [R1+0x59f4] ;  /* 0x0059f40001b27983 */ /* 0x000ea80000300800 */
[----:B------:R-:W2:Y:S02]  /*8e140*/  LDL.LU R179, [R1+0x59f0] ;  /* 0x0059f00001b37983 */ /* 0x000ea40000300800 */
[----:B--2---:R-:W-:-:S15]  /*8e150*/  HMMA.1688.F32.TF32 R4, R240, R178, R4 ;  /* 0x000000b2f004723c */ /* 0x004fde0000081004 */
[----:B------:R-:W-:-:S04]  /*8e160*/  NOP ;  /* 0x0000000000007918 */ /* 0x000fc80000000000 */
[----:B------:R-:W-:Y:S01]  /*8e170*/  MOV R137, R4 ;  /* 0x0000000400897202 */ /* 0x000fe20000000f00 */
[----:B------:R-:W-:Y:S02]  /*8e180*/  IMAD.MOV.U32 R136, RZ, RZ, R5 ;  /* 0x000000ffff887224 */ /* 0x000fe400078e0005 */
[----:B------:R-:W-:Y:S01]  /*8e190*/  IMAD.MOV.U32 R133, RZ, RZ, R6 ;  /* 0x000000ffff857224 */ /* 0x000fe200078e0006 */
[----:B------:R-:W-:Y:S02]  /*8e1a0*/  MOV R132, R7 ;  /* 0x0000000700847202 */ /* 0x000fe40000000f00 */
[----:B------:R-:W-:-:S15]  /*8e1b0*/  HMMA.1688.F32.TF32 R4, R240, R174, R244 ;  /* 0x000000aef004723c */ /* 0x000fde00000810f4 */
[----:B------:R-:W-:-:S04]  /*8e1c0*/  NOP ;  /* 0x0000000000007918 */ /* 0x000fc80000000000 */
[----:B------:R-:W-:Y:S02]  /*8e1d0*/  IMAD.MOV.U32 R145, RZ, RZ, R4 ;  /* 0x000000ffff917224 */ /* 0x000fe400078e0004 */
        /* <DEDUP_REMOVED lines=9> */
[----:B------:R-:W-:Y:S01]  /*8e270*/  HMMA.1688.F32.TF32 R4, R240, R166, R36 ;  /* 0x000000a6f004723c */ /* 0x000fe20000081024 */
[----:B------:R-:W-:Y:S01]  /*8e280*/  IMAD.MOV.U32 R244, RZ, RZ, R123 ;  /* 0x000000fffff47224 */ /* 0x000fe200078e007b */
[----:B------:R-:W-:Y:S01]  /*8e290*/  MOV R245, R122 ;  /* 0x0000007a00f57202 */ /* 0x000fe20000000f00 */
[----:B------:R-:W2:Y:S04]  /*8e2a0*/  LDL.LU R123, [R1+0x59ec] ;  /* 0x0059ec00017b7983 */ /* 0x000ea80000300800 */
[----:B------:R-:W2:-:S12]  /*8e2b0*/  LDL.LU R122, [R1+0x59e8] ;  /* 0x0059e800017a7983 */ /* 0x000e980000300800 */
[----:B------:R-:W-:Y:S01]  /*8e2c0*/  MOV R161, R4 ;  /* 0x0000000400a17202 */ /* 0x000fe20000000f00 */
[----:B------:R-:W-:Y:S02]  /*8e2d0*/  IMAD.MOV.U32 R160, RZ, RZ, R5 ;  /* 0x000000ffffa07224 */ /* 0x000fe400078e0005 */
[----:B------:R-:W-:Y:S01]  /*8e2e0*/  IMAD.MOV.U32 R157, RZ, RZ, R6 ;  /* 0x000000ffff9d7224 */ /* 0x000fe200078e0006 */
[----:B------:R-:W-:Y:S02]  /*8e2f0*/  MOV R156, R7 ;  /* 0x00000007009c7202 */ /* 0x000fe40000000f00 */
[----:B----4-:R-:W-:Y:S01]  /*8e300*/  HMMA.1688.F32.TF32 R4, R240, R162, R100 ;  /* 0x000000a2f004723c */ /* 0x010fe20000081064 */
[----:B------:R-:W-:Y:S02]  /*8e310*/  IMAD.MOV.U32 R246, RZ, RZ, R150 ;  /* 0x000000fffff67224 */ /* 0x000fe400078e0096 */
[----:B------:R-:W-:Y:S01]  /*8e320*/  IMAD.MOV.U32 R247, RZ, RZ, R151 ;  /* 0x000000fffff77224 */ /* 0x000fe200078e0097 */
[----:B------:R-:W4:Y:S04]  /*8e330*/  LDL.LU R150, [R1+0x59e4] ;  /* 0x0059e40001967983 */ /* 0x000f280000300800 */
[----:B------:R-:W2:Y:S11]  /*8e340*/  LDL.LU R151, [R1+0x59e0] ;  /* 0x0059e00001977983 */ /* 0x000eb60000300800 */
[----:B------:R-:W-:-:S02]  /*8e350*/  IMAD.MOV.U32 R169, RZ, RZ, R4 ;  /* 0x000000ffffa97224 */ /* 0x000fc400078e0004 */
[----:B------:R-:W-:Y:S01]  /*8e360*/  IMAD.MOV.U32 R168, RZ, RZ, R5 ;  /* 0x000000ffffa87224 */ /* 0x000fe200078e0005 */
[----:B------:R-:W-:Y:S01]  /*8e370*/  MOV R4, R134 ;  /* 0x0000008600047202 */ /* 0x000fe20000000f00 */
[----:B------:R-:W-:Y:S01]  /*8e380*/  IMAD.MOV.U32 R5, RZ, RZ, R138 ;  /* 0x000000ffff057224 */ /* 0x000fe200078e008a */
[----:B------:R-:W2:Y:S04]  /*8e390*/  LDL.LU R134, [R1+0x59dc] ;  /* 0x0059dc0001867983 */ /* 0x000ea80000300800 */
[----:B------:R-:W4:Y:S01]  /*8e3a0*/  LDL.LU R138, [R1+0x59d8] ;  /* 0x0059d800018a7983 */ /* 0x000f220000300800 */
[----:B------:R-:W-:Y:S01]  /*8e3b0*/  HMMA.1688.F32.TF32 R224, R240, R186, R232 ;  /* 0x000000baf0e0723c */ /* 0x000fe200000810e8 */
[----:B------:R-:W-:Y:S01]  /*8e3c0*/  MOV R165, R6 ;  /* 0x0000000600a57202 */ /* 0x000fe20000000f00 */
[----:B------:R-:W-:-:S02]  /*8e3d0*/  IMAD.MOV.U32 R164, RZ, RZ, R7 ;  /* 0x000000ffffa47224 */ /* 0x000fc400078e0007 */
[----:B------:R-:W-:Y:S01]  /*8e3e0*/  IMAD.MOV.U32 R6, RZ, RZ, R119 ;  /* 0x000000ffff067224 */ /* 0x000fe200078e0077 */
[----:B------:R-:W-:Y:S01]  /*8e3f0*/  MOV R7, R118 ;  /* 0x0000007600077202 */ /* 0x000fe20000000f00 */
        /* <DEDUP_REMOVED lines=8> */
[----:B------:R-:W-:Y:S01]  /*8e480*/  MOV R117, R226 ;  /* 0x000000e200757202 */ /* 0x000fe20000000f00 */
[----:B------:R-:W-:Y:S02]  /*8e490*/  IMAD.MOV.U32 R116, RZ, RZ, R227 ;  /* 0x000000ffff747224 */ /* 0x000fe400078e00e3 */
[----:B---3--:R-:W-:Y:S01]  /*8e4a0*/  HMMA.1688.F32.TF32 R224, R240, R182, R236 ;  /* 0x000000b6f0e0723c */ /* 0x008fe200000810ec */
[----:B------:R-:W-:Y:S02]  /*8e4b0*/  IMAD.MOV.U32 R236, RZ, RZ, R142 ;  /* 0x000000ffffec7224 */ /* 0x000fe400078e008e */
[----:B------:R-:W-:Y:S01]  /*8e4c0*/  IMAD.MOV.U32 R237, RZ, RZ, R146 ;  /* 0x000000ffffed7224 */ /* 0x000fe200078e0092 */
[----:B------:R-:W3:Y:S04]  /*8e4d0*/  LDL.LU R142, [R1+0x59cc] ;  /* 0x0059cc00018e7983 */ /* 0x000ee80000300800 */
[----:B------:R-:W3:Y:S01]  /*8e4e0*/  LDL.LU R146, [R1+0x59c8] ;  /* 0x0059c80001927983 */ /* 0x000ee20000300800 */
[----:B------:R-:W-:Y:S01]  /*8e4f0*/  MOV R238, R155 ;  /* 0x0000009b00ee7202 */ /* 0x000fe20000000f00 */
[----:B------:R-:W-:-:S02]  /*8e500*/  IMAD.MOV.U32 R239, RZ, RZ, R154 ;  /* 0x000000ffffef7224 */ /* 0x000fc400078e009a */
[----:B------:R-:W3:Y:S04]  /*8e510*/  LDL.LU R155, [R1+0x59c4] ;  /* 0x0059c400019b7983 */ /* 0x000ee80000300800 */
[----:B------:R-:W3:Y:S04]  /*8e520*/  LDL.LU R154, [R1+0x59c0] ;  /* 0x0059c000019a7983 */ /* 0x000ee80000300800 */
[----:B------:R-:W3:Y:S04]  /*8e530*/  LDL.LU R36, [R1+0xe60] ;  /* 0x000e600001247983 */ /* 0x000ee80000300800 */
[----:B------:R-:W3:Y:S04]  /*8e540*/  LDL.LU R37, [R1+0xe64] ;  /* 0x000e640001257983 */ /* 0x000ee80000300800 */
[----:B------:R-:W3:Y:S04]  /*8e550*/  LDL.LU R38, [R1+0xe68] ;  /* 0x000e680001267983 */ /* 0x000ee80000300800 */
[----:B------:R-:W3:Y:S01]  /*8e560*/  LDL.LU R39, [R1+0xe6c] ;  /* 0x000e6c0001277983 */ /* 0x000ee20000300800 */
[----:B--2---:R-:W-:Y:S01]  /*8e570*/  MOV R229, R134 ;  /* 0x0000008600e57202 */ /* 0x004fe20000000f00 */
[----:B----4-:R-:W-:-:S02]  /*8e580*/  IMAD.MOV.U32 R228, RZ, RZ, R138 ;  /* 0x000000ffffe47224 */ /* 0x010fc400078e008a */
[----:B------:R-:W2:Y:S04]  /*8e590*/  LDL.LU R138, [R1+0x59bc] ;  /* 0x0059bc00018a7983 */ /* 0x000ea80000300800 */
[----:B------:R-:W4:Y:S01]  /*8e5a0*/  LDL.LU R134, [R1+0x59b8] ;  /* 0x0059b80001867983 */ /* 0x000f220000300800 */
[----:B------:R-:W-:Y:S02]  /*8e5b0*/  IMAD.MOV.U32 R230, RZ, RZ, R151 ;  /* 0x000000ffffe67224 */ /* 0x000fe400078e0097 */
[----:B------:R-:W-:Y:S01]  /*8e5c0*/  IMAD.MOV.U32 R129, RZ, RZ, R224 ;  /* 0x000000ffff817224 */ /* 0x000fe200078e00e0 */
[----:B------:R-:W4:Y:S01]  /*8e5d0*/  LDL.LU R151, [R1+0x59b4] ;  /* 0x0059b40001977983 */ /* 0x000f220000300800 */
[----:B------:R-:W-:Y:S01]  /*8e5e0*/  IMAD.MOV.U32 R231, RZ, RZ, R150 ;  /* 0x000000ffffe77224 */ /* 0x000fe200078e0096 */
[----:B------:R-:W-:-:S02]  /*8e5f0*/  MOV R128, R225 ;  /* 0x000000e100807202 */ /* 0x000fc40000000f00 */
[----:B------:R-:W4:Y:S01]  /*8e600*/  LDL.LU R150, [R1+0x59b0] ;  /* 0x0059b00001967983 */ /* 0x000f220000300800 */
[----:B------:R-:W-:Y:S02]  /*8e610*/  IMAD.MOV.U32 R125, RZ, RZ, R226 ;  /* 0x000000ffff7d7224 */ /* 0x000fe400078e00e2 */
        /* <DEDUP_REMOVED lines=8> */
[----:B------:R-:W-:Y:S01]  /*8e6a0*/  MOV R33, R131 ;  /* 0x0000008300217202 */ /* 0x000fe20000000f00 */
[----:B---3--:R-:W-:Y:S01]  /*8e6b0*/  IMAD.MOV.U32 R225, RZ, RZ, R142 ;  /* 0x000000ffffe17224 */ /* 0x008fe200078e008e */
        /* <DEDUP_REMOVED lines=11> */
[----:B------:R-:W-:-:S02]  /*8e770*/  IMAD.MOV.U32 R34, RZ, RZ, R158 ;  /* 0x000000ffff227224 */ /* 0x000fc400078e009e */
[----:B------:R-:W-:Y:S01]  /*8e780*/  IMAD.MOV.U32 R35, RZ, RZ, R159 ;  /* 0x000000ffff237224 */ /* 0x000fe200078e009f */
[----:B------:R-:W3:Y:S04]  /*8e790*/  LDL.LU R158, [R1+0x5984] ;  /* 0x00598400019e7983 */ /* 0x000ee80000300800 */
[----:B------:R-:W3:Y:S04]  /*8e7a0*/  LDL.LU R159, [R1+0x5980] ;  /* 0x00598000019f7983 */ /* 0x000ee80000300800 */
[----:B------:R1:W-:Y:S04]  /*8e7b0*/  STL.64 [R1+0x57f0], R162 ;  /* 0x0057f0a201007387 */ /* 0x0003e80000100a00 */
[----:B------:R2:W-:Y:S01]  /*8e7c0*/  STL.64 [R1+0x57e8], R160 ;  /* 0x0057e8a001007387 */ /* 0x0005e20000100a00 */
[----:B-1----:R-:W-:Y:S01]  /*8e7d0*/  IMAD.MOV.U32 R162, RZ, RZ, R154 ;  /* 0x000000ffffa27224 */ /* 0x002fe200078e009a */
[----:B------:R-:W-:Y:S01]  /*8e7e0*/  MOV R163, R155 ;  /* 0x0000009b00a37202 */ /* 0x000fe20000000f00 */
[----:B--2---:R-:W-:Y:S01]  /*8e7f0*/  IMAD.MOV.U32 R161, RZ, RZ, R138 ;  /* 0x000000ffffa17224 */ /* 0x004fe200078e008a */
[----:B----4-:R-:W-:-:S02]  /*8e800*/  MOV R160, R134 ;  /* 0x0000008600a07202 */ /* 0x010fc40000000f00 */
[----:B------:R-:W2:Y:S04]  /*8e810*/  LDL.LU R134, [R1+0x597c] ;  /* 0x00597c0001867983 */ /* 0x000ea80000300800 */
[----:B------:R-:W4:Y:S04]  /*8e820*/  LDL.LU R138, [R1+0x5978] ;  /* 0x00597800018a7983 */ /* 0x000f280000300800 */
[----:B------:R-:W2:Y:S04]  /*8e830*/  LDL.LU R154, [R1+0x5974] ;  /* 0x00597400019a7983 */ /* 0x000ea80000300800 */
[----:B------:R-:W2:Y:S01]  /*8e840*/  LDL.LU R155, [R1+0x5970] ;  /* 0x00597000019b7983 */ /* 0x000ea20000300800 */
[----:B---3--:R-:W-:-:S15]  /*8e850*/  HMMA.1688.F32.TF32 R100, R240, R158, R100 ;  /* 0x0000009ef064723c */ /* 0x008fde0000081064 */
[----:B------:R-:W-:-:S04]  /*8e860*/  NOP ;  /* 0x0000000000007918 */ /* 0x000fc80000000000 */
[----:B------:R-:W-:Y:S01]  /*8e870*/  MOV R173, R102 ;  /* 0x0000006600ad7202 */ /* 0x000fe20000000f00 */
[----:B------:R-:W-:Y:S02]  /*8e880*/  IMAD.MOV.U32 R172, RZ, RZ, R103 ;  /* 0x000000ffffac7224 */ /* 0x000fe400078e0067 */
[----:B------:R-:W3:Y:S04]  /*8e890*/  LDL.LU.64 R102, [R1+0x5968] ;  /* 0x0059680001667983 */ /* 0x000ee80000300a00 */
[----:B------:R-:W-:Y:S04]  /*8e8a0*/  STL.64 [R1+0x57e0], R158 ;  /* 0x0057e09e01007387 */ /* 0x000fe80000100a00 */
[----:B------:R1:W-:Y:S02]  /*8e8b0*/  STL.64 [R1+0x57d8], R156 ;  /* 0x0057d89c01007387 */ /* 0x0003e40000100a00 */
[----:B-1----:R-:W-:Y:S01]  /*8e8c0*/  IMAD.MOV.U32 R156, RZ, RZ, R142 ;  /* 0x000000ffff9c7224 */ /* 0x002fe200078e008e */
[----:B------:R-:W-:Y:S01]  /*8e8d0*/  MOV R157, R146 ;  /* 0x00000092009d7202 */ /* 0x000fe20000000f00 */
[----:B------:R-:W3:Y:S04]  /*8e8e0*/  LDL.LU R142, [R1+0x5964] ;  /* 0x00596400018e7983 */ /* 0x000ee80000300800 */
[----:B------:R-:W3:Y:S01]  /*8e8f0*/  LDL.LU R146, [R1+0x5960] ;  /* 0x0059600001927983 */ /* 0x000ee20000300800 */
[----:B------:R-:W-:-:S02]  /*8e900*/  IMAD.MOV.U32 R158, RZ, RZ, R150 ;  /* 0x000000ffff9e7224 */ /* 0x000fc400078e0096 */
[----:B------:R-:W-:Y:S01]  /*8e910*/  IMAD.MOV.U32 R159, RZ, RZ, R151 ;  /* 0x000000ffff9f7224 */ /* 0x000fe200078e0097 */
[----:B------:R-:W3:Y:S04]  /*8e920*/  LDL.LU R150, [R1+0x595c] ;  /* 0x00595c0001967983 */ /* 0x000ee80000300800 */
[----:B------:R-:W3:Y:S01]  /*8e930*/  LDL.LU R151, [R1+0x5958] ;  /* 0x0059580001977983 */ /* 0x000ee20000300800 */
[----:B--2---:R-:W-:-:S15]  /*8e940*/  HMMA.1688.F32.TF32 R36, R240, R154, R36 ;  /* 0x0000009af024723c */ /* 0x004fde0000081024 */
[----:B------:R-:W-:-:S04]  /*8e950*/  NOP ;  /* 0x0000000000007918 */ /* 0x000fc80000000000 */
[----:B------:R-:W-:Y:S01]  /*8e960*/  MOV R185, R36 ;  /* 0x0000002400b97202 */ /* 0x000fe20000000f00 */
[----:B------:R-:W-:Y:S02]  /*8e970*/  IMAD.MOV.U32 R36, RZ, RZ, R147 ;  /* 0x000000ffff247224 */ /* 0x000fe400078e0093 */
[----:B------:R-:W2:Y:S01]  /*8e980*/  LDL.LU R147, [R1+0x5954] ;  /* 0x0059540001937983 */ /* 0x000ea20000300800 */
[----:B------:R-:W-:Y:S02]  /*8e990*/  IMAD.MOV.U32 R184, RZ, RZ, R37 ;  /* 0x000000ffffb87224 */ /* 0x000fe400078e0025 */
[----:B------:R-:W-:Y:S02]  /*8e9a0*/  IMAD.MOV.U32 R37, RZ, RZ, R143 ;  /* 0x000000ffff257224 */ /* 0x000fe400078e008f */
[----:B------:R-:W-:Y:S01]  /*8e9b0*/  IMAD.MOV.U32 R181, RZ, RZ, R38 ;  /* 0x000000ffffb57224 */ /* 0x000fe200078e0026 */
[----:B------:R-:W4:Y:S01]  /*8e9c0*/  LDL.LU R143, [R1+0x5950] ;  /* 0x00595000018f7983 */ /* 0x000f220000300800 */
[----:B------:R-:W-:-:S03]  /*8e9d0*/  MOV R38, R139 ;  /* 0x0000008b00267202 */ /* 0x000fc60000000f00 */
[----:B------:R-:W4:Y:S01]  /*8e9e0*/  LDL.LU R139, [R1+0x594c] ;  /* 0x00594c00018b7983 */ /* 0x000f220000300800 */
[----:B------:R-:W-:Y:S01]  /*8e9f0*/  MOV R180, R39 ;  /* 0x0000002700b47202 */ /* 0x000fe20000000f00 */
[----:B------:R-:W-:Y:S02]  /*8ea00*/  IMAD.MOV.U32 R39, RZ, RZ, R135 ;  /* 0x000000ffff277224 */ /* 0x000fe400078e0087 */
[----:B------:R-:W4:Y:S01]  /*8ea10*/  LDL.LU R135, [R1+0x5948] ;  /* 0x0059480001877983 */ /* 0x000f220000300800 */
[----:B---3--:R-:W-:-:S15]  /*8ea20*/  HMMA.1688.F32.TF32 R156, R240, R150, R156 ;  /* 0x00000096f09c723c */ /* 0x008fde000008109c */
[----:B------:R-:W-:-:S04]  /*8ea30*/  NOP ;  /* 0x0000000000007918 */ /* 0x000fc80000000000 */
[----:B------:R-:W-:Y:S01]  /*8ea40*/  IMAD.MOV.U32 R193, RZ, RZ, R156 ;  /* 0x000000ffffc17224 */ /* 0x000fe200078e009c */
[----:B------:R-:W-:Y:S01]  /*8ea50*/  MOV R192, R157 ;  /* 0x0000009d00c07202 */ /* 0x000fe20000000f00 */
[----:B------:R-:W-:Y:S02]  /*8ea60*/  IMAD.MOV.U32 R189, RZ, RZ, R158 ;  /* 0x000000ffffbd7224 */ /* 0x000fe400078e009e */
[----:B------:R-:W-:Y:S02]  /*8ea70*/  IMAD.MOV.U32 R188, RZ, RZ, R159 ;  /* 0x000000ffffbc7224 */ /* 0x000fe400078e009f */
[----:B------:R-:W-:Y:S01]  /*8ea80*/  IMAD.MOV.U32 R176, RZ, RZ, R101 ;  /* 0x000000ffffb07224 */ /* 0x000fe200078e0065 */
[C---:B--2---:R-:W-:Y:S08]  /*8ea90*/  HMMA.1688.F32.TF32 R156, R240.reuse, R146, R160 ;  /* 0x00000092f09c723c */ /* 0x044ff000000810a0 */
[C---:B----4-:R-:W-:Y:S11]  /*8eaa0*/  HMMA.1688.F32.TF32 R160, R240.reuse, R142, R224 ;  /* 0x0000008ef0a0723c */ /* 0x050ff600000810e0 */
[----:B------:R-:W-:Y:S04]  /*8eab0*/  STL.64 [R1+0x1220], R156 ;  /* 0x0012209c01007387 */ /* 0x000fe80000100a00 */
[----:B------:R1:W-:Y:S02]  /*8eac0*/  STL.64 [R1+0x1228], R158 ;  /* 0x0012289e01007387 */ /* 0x0003e40000100a00 */
[C---:B-1----:R-:W-:Y:S08]  /*8ead0*/  HMMA.1688.F32.TF32 R156, R240.reuse, R138, R228 ;  /* 0x0000008af09c723c */ /* 0x042ff000000810e4 */
[C---:B------:R-:W-:Y:S01]  /*8eae0*/  HMMA.1688.F32.TF32 R224, R240.reuse, R134, R232 ;  /* 0x00000086f0e0723c */ /* 0x040fe200000810e8 */
[----:B------:R-:W-:Y:S04]  /*8eaf0*/  STL.64 [R1+0x1210], R160 ;  /* 0x001210a001007387 */ /* 0x000fe80000100a00 */
[----:B------:R1:W-:Y:S03]  /*8eb00*/  STL.64 [R1+0x1218], R162 ;  /* 0x001218a201007387 */ /* 0x0003e60000100a00 */
[C---:B-1----:R-:W-:Y:S03]  /*8eb10*/  HMMA.1688.F32.TF32 R160, R240.reuse, R130, R236 ;  /* 0x00000082f0a0723c */ /* 0x042fe600000810ec */
[----:B------:R-:W-:Y:S04]  /*8eb20*/  STL.64 [R1+0x1200], R156 ;  /* 0x0012009c01007387 */ /* 0x000fe80000100a00 */
[----:B------:R1:W-:Y:S02]  /*8eb30*/  STL.64 [R1+0x1208], R158 ;  /* 0x0012089e01007387 */ /* 0x0003e40000100a00 */
[C---:B-1----:R-:W-:Y:S08]  /*8eb40*/  HMMA.1688.F32.TF32 R156, R240.reuse, R126, R4 ;  /* 0x0000007ef09c723c */ /* 0x042ff00000081004 */
[----:B------:R-:W-:Y:S01]  /*8eb50*/  HMMA.1688.F32.TF32 R4, R240, R122, R244 ;  /* 0x0000007af004723c */ /* 0x000fe200000810f4 */
[----:B------:R-:W-:Y:S04]  /*8eb60*/  STL.64 [R1+0x11f0], R224 ;  /* 0x0011f0e001007387 */ /* 0x000fe80000100a00 */
[----:B------:R-:W-:Y:S04]  /*8eb70*/  STL.64 [R1+0x11f8], R226 ;  /* 0x0011f8e201007387 */ /* 0x000fe80000100a00 */
[----:B------:R-:W-:Y:S04]  /*8eb80*/  STL.64 [R1+0x11e0], R160 ;  /* 0x0011e0a001007387 */ /* 0x000fe80000100a00 */
[----:B------:R-:W-:Y:S04]  /*8eb90*/  STL.64 [R1+0x11e8], R162 ;  /* 0x0011e8a201007387 */ /* 0x000fe80000100a00 */
[----:B------:R-:W-:Y:S04]  /*8eba0*/  STL.64 [R1+0x11d0], R156 ;  /* 0x0011d09c01007387 */ /* 0x000fe80000100a00 */
[----:B------:R-:W-:Y:S01]  /*8ebb0*/  STL.64 [R1+0x11d8], R158 ;  /* 0x0011d89e01007387 */ /* 0x000fe20000100a00 */
[----:B------:R-:W-:Y:S01]  /*8ebc0*/  MOV R72, R4 ;  /* 0x0000000400487202 */ /* 0x000fe20000000f00 */
[----:B------:R-:W-:-:S02]  /*8ebd0*/  IMAD.MOV.U32 R73, RZ, RZ, R5 ;  /* 0x000000ffff497224 */ /* 0x000fc400078e0005 */
[----:B------:R1:W-:Y:S01]  /*8ebe0*/  STL [R1+0x11c8], R6 ;  /* 0x0011c80601007387 */ /* 0x0003e20000100800 */
[----:B------:R-:W-:Y:S02]  /*8ebf0*/  IMAD.MOV.U32 R101, RZ, RZ, R7 ;  /* 0x000000ffff657224 */ /* 0x000fe400078e0007 */
[----:B-1----:R-:W-:Y:S03]  /*8ec00*/  HMMA.1688.F32.TF32 R4, R240, R118, R32 ;  /* 0x00000076f004723c */ /* 0x002fe60000081020 */
[----:B------:R1:W-:-:S15]  /*8ec10*/  STL [R1+0x5434], R101 ;  /* 0x0054346501007387 */ /* 0x0003de0000100800 */
[----:B------:R-:W-:Y:S01]  /*8ec20*/  NOP ;  /* 0x0000000000007918 */ /* 0x000fe20000000000 */
[----:B------:R-:W-:Y:S01]  /*8ec30*/  MOV R76, R4 ;  /* 0x00000004004c7202 */ /* 0x000fe20000000f00 */
[----:B------:R-:W-:Y:S02]  /*8ec40*/  IMAD.MOV.U32 R77, RZ, RZ, R5 ;  /* 0x000000ffff4d7224 */ /* 0x000fe400078e0005 */
[----:B------:R-:W-:Y:S01]  /*8ec50*/  IMAD.MOV.U32 R92, RZ, RZ, R6 ;  /* 0x000000ffff5c7224 */ /* 0x000fe200078e0006 */
[----:B------:R-:W2:Y:S01]  /*8ec60*/  LDL.LU R4, [R1+0x810] ;  /* 0x0008100001047983 */ /* 0x000ea20000300800 */
[----:B------:R-:W-:-:S03]  /*8ec70*/  MOV R89, R7 ;  /* 0x0000000700597202 */ /* 0x000fc60000000f00 */
[----:B------:R-:W2:Y:S01]  /*8ec80*/  LDL.LU R5, [R1+0x814] ;  /* 0x0008140001057983 */ /* 0x000ea20000300800 */
[----:B------:R-:W-:Y:S02]  /*8ec90*/  IMAD.MOV.U32 R6, RZ, RZ, R114 ;  /* 0x000000ffff067224 */ /* 0x000fe400078e0072 */
[----:B------:R-:W-:Y:S01]  /*8eca0*/  IMAD.MOV.U32 R7, RZ, RZ, R115 ;  /* 0x000000ffff077224 */ /* 0x000fe200078e0073 */
[----:B------:R-:W3:Y:S04]  /*8ecb0*/  LDL.LU R114, [R1+0x5944] ;  /* 0x0059440001727983 */ /* 0x000ee80000300800 */
[----:B------:R-:W3:Y:S04]  /*8ecc0*/  LDL.LU R115, [R1+0x5940] ;  /* 0x0059400001737983 */ /* 0x000ee80000300800 */
[----:B------:R-:W4:Y:S04]  /*8ecd0*/  LDL.LU R228, [R1+0xe50] ;  /* 0x000e500001e47983 */ /* 0x000f280000300800 */
[----:B------:R-:W4:Y:S04]  /*8ece0*/  LDL.LU R229, [R1+0xe54] ;  /* 0x000e540001e57983 */ /* 0x000f280000300800 */
[----:B------:R-:W4:Y:S04]  /*8ecf0*/  LDL.LU R230, [R1+0xe58] ;  /* 0x000e580001e67983 */ /* 0x000f280000300800 */
[----:B------:R-:W4:Y:S04]  /*8ed00*/  LDL.LU R231, [R1+0xe5c] ;  /* 0x000e5c0001e77983 */ /* 0x000f280000300800 */
[----:B------:R1:W-:Y:S04]  /*8ed10*/  STL [R1+0x5430], R92 ;  /* 0x0054305c01007387 */ /* 0x0003e80000100800 */
[----:B------:R1:W-:Y:S04]  /*8ed20*/  STL [R1+0x542c], R76 ;  /* 0x00542c4c01007387 */ /* 0x0003e80000100800 */
[----:B------:R1:W-:Y:S04]  /*8ed30*/  STL [R1+0x5428], R77 ;  /* 0x0054284d01007387 */ /* 0x0003e80000100800 */
        /* <DEDUP_REMOVED lines=10> */
[----:B------:R-:W-:Y:S01]  /*8ede0*/  IMAD.MOV.U32 R245, RZ, RZ, R91 ;  /* 0x000000fffff57224 */ /* 0x000fe200078e005b */
[----:B------:R-:W-:Y:S02]  /*8edf0*/  MOV R246, R94 ;  /* 0x0000005e00f67202 */ /* 0x000fe40000000f00 */
[----:B------:R-:W2:Y:S04]  /*8ee00*/  LDL.LU R91, [R1+0x5938] ;  /* 0x00593800015b7983 */ /* 0x000ea80000300800 */
[----:B------:R-:W4:Y:S01]  /*8ee10*/  LDL.LU R94, [R1+0x5934] ;  /* 0x00593400015e7983 */ /* 0x000f220000300800 */
[----:B------:R-:W-:-:S03]  /*8ee20*/  IMAD.MOV.U32 R247, RZ, RZ, R95 ;  /* 0x000000fffff77224 */ /* 0x000fc600078e005f */
[----:B------:R-:W4:Y:S01]  /*8ee30*/  LDL.LU R95, [R1+0x5930] ;  /* 0x00593000015f7983 */ /* 0x000f220000300800 */
[----:B---3--:R-:W-:Y:S01]  /*8ee40*/  HMMA.1688.F32.TF32 R32, R240, R114, R36 ;  /* 0x00000072f020723c */ /* 0x008fe20000081024 */
[----:B------:R-:W-:Y:S01]  /*8ee50*/  MOV R36, R102 ;  /* 0x0000006600247202 */ /* 0x000fe20000000f00 */
[----:B------:R-:W-:Y:S02]  /*8ee60*/  IMAD.MOV.U32 R37, RZ, RZ, R106 ;  /* 0x000000ffff257224 */ /* 0x000fe400078e006a */
[----:B------:R-:W-:-:S15]  /*8ee70*/  IMAD.MOV.U32 R38, RZ, RZ, R107 ;  /* 0x000000ffff267224 */ /* 0x000fde00078e006b */
[----:B------:R-:W-:Y:S01]  /*8ee80*/  MOV R80, R32 ;  /* 0x0000002000507202 */ /* 0x000fe20000000f00 */
[----:B------:R-:W-:Y:S02]  /*8ee90*/  IMAD.MOV.U32 R81, RZ, RZ, R33 ;  /* 0x000000ffff517224 */ /* 0x000fe400078e0021 */
[----:B------:R-:W-:Y:S02]  /*8eea0*/  IMAD.MOV.U32 R32, RZ, RZ, R98 ;  /* 0x000000ffff207224 */ /* 0x000fe400078e0062 */
[----:B------:R-:W-:Y:S01]  /*8eeb0*/  IMAD.MOV.U32 R88, RZ, RZ, R34 ;  /* 0x000000ffff587224 */ /* 0x000fe200078e0022 */
[----:B------:R-:W3:Y:S01]  /*8eec0*/  LDL.LU R98, [R1+0x592c] ;  /* 0x00592c0001627983 */ /* 0x000ee20000300800 */
[----:B------:R-:W-:Y:S02]  /*8eed0*/  MOV R33, R110 ;  /* 0x0000006e00217202 */ /* 0x000fe40000000f00 */
[----:B------:R-:W-:Y:S01]  /*8eee0*/  MOV R85, R35 ;  /* 0x0000002300557202 */ /* 0x000fe20000000f00 */
[----:B------:R-:W3:Y:S01]  /*8eef0*/  LDL.LU R110, [R1+0x5928] ;  /* 0x00592800016e7983 */ /* 0x000ee20000300800 */
[----:B------:R-:W-:-:S02]  /*8ef00*/  IMAD.MOV.U32 R34, RZ, RZ, R111 ;  /* 0x000000ffff227224 */ /* 0x000fc400078e006f */
[----:B------:R-:W-:Y:S01]  /*8ef10*/  IMAD.MOV.U32 R35, RZ, RZ, R99 ;  /* 0x000000ffff237224 */ /* 0x000fe200078e0063 */
[----:B------:R-:W3:Y:S04]  /*8ef20*/  LDL.LU R111, [R1+0x5924] ;  /* 0x00592400016f7983 */ /* 0x000ee80000300800 */
[----:B------:R-:W3:Y:S04]  /*8ef30*/  LDL.LU R99, [R1+0x5920] ;  /* 0x0059200001637983 */ /* 0x000ee80000300800 */
[----:B------:R-:W3:Y:S04]  /*8ef40*/  LDL.LU R102, [R1+0x591c] ;  /* 0x00591c0001667983 */ /* 0x000ee80000300800 */
[----:B------:R-:W4:Y:S04]  /*8ef50*/  LDL.LU R106, [R1+0x5918] ;  /* 0x00591800016a7983 */ /* 0x000f280000300800 */
[----:B------:R-:W4:Y:S01]  /*8ef60*/  LDL.LU R107, [R1+0x5914] ;  /* 0x00591400016b7983 */ /* 0x000f220000300800 */
[----:B------:R-:W-:-:S03]  /*8ef70*/  MOV R39, R103 ;  /* 0x0000006700277202 */ /* 0x000fc60000000f00 */
[----:B------:R-:W3:Y:S01]  /*8ef80*/  LDL.LU R103, [R1+0x5910] ;  /* 0x0059100001677983 */ /* 0x000ee20000300800 */
[----:B--2---:R-:W-:-:S15]  /*8ef90*/  HMMA.1688.F32.TF32 R32, R240, R90, R32 ;  /* 0x0000005af020723c */ /* 0x004fde0000081020 */
[----:B------:R-:W-:-:S04]  /*8efa0*/  NOP ;  /* 0x0000000000007918 */ /* 0x000fc80000000000 */
[----:B-1----:R-:W-:Y:S01]  /*8efb0*/  MOV R101, R32 ;  /* 0x0000002000657202 */ /* 0x002fe20000000f00 */
[----:B------:R-:W-:Y:S02]  /*8efc0*/  IMAD.MOV.U32 R92, RZ, RZ, R33 ;  /* 0x000000ffff5c7224 */ /* 0x000fe400078e0021 */
[----:B------:R-:W-:Y:S01]  /*8efd0*/  IMAD.MOV.U32 R76, RZ, RZ, R34 ;  /* 0x000000ffff4c7224 */ /* 0x000fe200078e0022 */
[----:B------:R-:W-:Y:S02]  /*8efe0*/  MOV R77, R35 ;  /* 0x00000023004d7202 */ /* 0x000fe40000000f00 */
[----:B------:R-:W-:Y:S01]  /*8eff0*/  HMMA.1688.F32.TF32 R32, R240, R86, R36 ;  /* 0x00000056f020723c */ /* 0x000fe20000081024 */
[----:B------:R-:W-:-:S15]  /*8f000*/  IMAD.MOV.U32 R177, RZ, RZ, R100 ;  /* 0x000000ffffb17224 */ /* 0x000fde00078e0064 */
[----:B------:R-:W-:-:S03]  /*8f010*/  NOP ;  /* 0x0000000000007918 */ /* 0x000fc60000000000 */
[----:B------:R-:W-:Y:S02]  /*8f020*/  IMAD.MOV.U32 R13, RZ, RZ, R32 ;  /* 0x000000ffff0d7224 */ /* 0x000fe400078e0020 */
[----:B------:R-:W-:Y:S01]  /*8f030*/  IMAD.MOV.U32 R12, RZ, RZ, R33 ;  /* 0x000000ffff0c7224 */ /* 0x000fe200078e0021 */
[----:B------:R-:W2:Y:S01]  /*8f040*/  LDL.LU R32, [R1+0xdf0] ;  /* 0x000df00001207983 */ /* 0x000ea20000300800 */
[----:B------:R-:W-:-:S03]  /*8f050*/  MOV R9, R34 ;  /* 0x0000002200097202 */ /* 0x000fc60000000f00 */
[----:B------:R-:W2:Y:S01]  /*8f060*/  LDL.LU R33, [R1+0xdf4] ;  /* 0x000df40001217983 */ /* 0x000ea20000300800 */
[----:B------:R-:W-:-:S03]  /*8f070*/  IMAD.MOV.U32 R8, RZ, RZ, R35 ;  /* 0x000000ffff087224 */ /* 0x000fc600078e0023 */
[----:B------:R-:W2:Y:S04]  /*8f080*/  LDL.LU R34, [R1+0xdf8] ;  /* 0x000df80001227983 */ /* 0x000ea80000300800 */
[----:B------:R-:W2:Y:S04]  /*8f090*/  LDL.LU R35, [R1+0xdfc] ;  /* 0x000dfc0001237983 */ /* 0x000ea80000300800 */
[----:B------:R-:W2:Y:S04]  /*8f0a0*/  LDL.LU R36, [R1+0xde0] ;  /* 0x000de00001247983 */ /* 0x000ea80000300800 */
[----:B------:R-:W2:Y:S04]  /*8f0b0*/  LDL.LU R37, [R1+0xde4] ;  /* 0x000de40001257983 */ /* 0x000ea80000300800 */
[----:B------:R-:W2:Y:S04]  /*8f0c0*/  LDL.LU R38, [R1+0xde8] ;  /* 0x000de80001267983 */ /* 0x000ea80000300800 */
[----:B------:R-:W2:Y:S01]  /*8f0d0*/  LDL.LU R39, [R1+0xdec] ;  /* 0x000dec0001277983 */ /* 0x000ea20000300800 */
        /* <DEDUP_REMOVED lines=21> */
[----:B------:R-:W3:Y:S04]  /*8f230*/  LDL.LU R63, [R1+0x590c] ;  /* 0x00590c00013f7983 */ /* 0x000ee80000300800 */
[----:B------:R-:W4:Y:S01]  /*8f240*/  LDL.LU R62, [R1+0x5908] ;  /* 0x00590800013e7983 */ /* 0x000f220000300800 */
[----:B------:R-:W-:-:S02]  /*8f250*/  IMAD.MOV.U32 R246, RZ, RZ, R55 ;  /* 0x000000fffff67224 */ /* 0x000fc400078e0037 */
[----:B------:R-:W-:Y:S01]  /*8f260*/  IMAD.MOV.U32 R247, RZ, RZ, R54 ;  /* 0x000000fffff77224 */ /* 0x000fe200078e0036 */
[----:B------:R-:W2:Y:S04]  /*8f270*/  LDL.LU R55, [R1+0x5904] ;  /* 0x0059040001377983 */ /* 0x000ea80000300800 */
[----:B------:R-:W2:Y:S01]  /*8f280*/  LDL.LU R54, [R1+0x5900] ;  /* 0x0059000001367983 */ /* 0x000ea20000300800 */
[----:B------:R-:W-:Y:S01]  /*8f290*/  MOV R228, R58 ;  /* 0x0000003a00e47202 */ /* 0x000fe20000000f00 */
[----:B------:R-:W-:Y:S02]  /*8f2a0*/  IMAD.MOV.U32 R229, RZ, RZ, R59 ;  /* 0x000000ffffe57224 */ /* 0x000fe400078e003b */
        /* <DEDUP_REMOVED lines=8> */
[----:B------:R-:W2:Y:S04]  /*8f330*/  LDL.LU R58, [R1+0x58fc] ;  /* 0x0058fc00013a7983 */ /* 0x000ea80000300800 */
[----:B------:R-:W2:Y:S01]  /*8f340*/  LDL.LU R59, [R1+0x58f8] ;  /* 0x0058f800013b7983 */ /* 0x000ea20000300800 */
[----:B------:R-:W-:Y:S01]  /*8f350*/  IMAD.MOV.U32 R230, RZ, RZ, R50 ;  /* 0x000000ffffe67224 */ /* 0x000fe200078e0032 */
[----:B------:R-:W-:-:S02]  /*8f360*/  MOV R231, R51 ;  /* 0x0000003300e77202 */ /* 0x000fc40000000f00 */
[----:B------:R-:W2:Y:S04]  /*8f370*/  LDL.LU R50, [R1+0x58f4] ;  /* 0x0058f40001327983 */ /* 0x000ea80000300800 */
[----:B------:R-:W2:Y:S01]  /*8f380*/  LDL.LU R51, [R1+0x58f0] ;  /* 0x0058f00001337983 */ /* 0x000ea20000300800 */
        /* <DEDUP_REMOVED lines=9> */
[----:B------:R-:W-:Y:S01]  /*8f420*/  IMAD.MOV.U32 R239, RZ, RZ, R75 ;  /* 0x000000ffffef7224 */ /* 0x000fe200078e004b */
[----:B---3--:R-:W-:Y:S01]  /*8f430*/  MOV R225, R63 ;  /* 0x0000003f00e17202 */ /* 0x008fe20000000f00 */
[----:B----4-:R-:W-:Y:S02]  /*8f440*/  IMAD.MOV.U32 R224, RZ, RZ, R62 ;  /* 0x000000ffffe07224 */ /* 0x010fe400078e003e */
[----:B--2---:R-:W-:Y:S02]  /*8f450*/  IMAD.MOV.U32 R161, RZ, RZ, R55 ;  /* 0x000000ffffa17224 */ /* 0x004fe400078e0037 */
[----:B------:R-:W-:Y:S02]  /*8f460*/  IMAD.MOV.U32 R160, RZ, RZ, R54 ;  /* 0x000000ffffa07224 */ /* 0x000fe400078e0036 */
[----:B------:R-:W2:Y:S04]  /*8f470*/  LDL.LU R54, [R1+0x58ec] ;  /* 0x0058ec0001367983 */ /* 0x000ea80000300800 */
[----:B------:R-:W2:Y:S01]  /*8f480*/  LDL.LU R55, [R1+0x58e8] ;  /* 0x0058e80001377983 */ /* 0x000ea20000300800 */
[----:B------:R-:W-:Y:S01]  /*8f490*/  MOV R162, R58 ;  /* 0x0000003a00a27202 */ /* 0x000fe20000000f00 */
[----:B------:R-:W-:-:S02]  /*8f4a0*/  IMAD.MOV.U32 R163, RZ, RZ, R59 ;  /* 0x000000ffffa37224 */ /* 0x000fc400078e003b */
        /* <DEDUP_REMOVED lines=12> */
[----:B------:R-:W4:Y:S04]  /*8f570*/  LDL.LU R74, [R1+0x58b4] ;  /* 0x0058b400014a7983 */ /* 0x000f280000300800 */
[----:B------:R-:W4:Y:S01]  /*8f580*/  LDL.LU R75, [R1+0x58b0] ;  /* 0x0058b000014b7983 */ /* 0x000f220000300800 */
[----:B------:R-:W-:-:S15]  /*8f590*/  HMMA.1688.F32.TF32 R4, R240, R110, R4 ;  /* 0x0000006ef004723c */ /* 0x000fde0000081004 */
[----:B------:R-:W-:-:S04]  /*8f5a0*/  NOP ;  /* 0x0000000000007918 */ /* 0x000fc80000000000 */
[----:B------:R-:W-:Y:S01]  /*8f5b0*/  IMAD.MOV.U32 R69, RZ, RZ, R5 ;  /* 0x000000ffff457224 */ /* 0x000fe200078e0005 */
[----:B------:R-:W-:Y:S01]  /*8f5c0*/  MOV R68, R6 ;  /* 0x0000000600447202 */ /* 0x000fe20000000f00 */
[----:B------:R-:W-:Y:S01]  /*8f5d0*/  IMAD.MOV.U32 R65, RZ, RZ, R7 ;  /* 0x000000ffff417224 */ /* 0x000fe200078e0007 */
[C---:B--2---:R-:W-:Y:S08]  /*8f5e0*/  HMMA.1688.F32.TF32 R32, R240.reuse, R82, R32 ;  /* 0x00000052f020723c */ /* 0x044ff00000081020 */
[C---:B---3--:R-:W-:Y:S08]  /*8f5f0*/  HMMA.1688.F32.TF32 R36, R240.reuse, R78, R36 ;  /* 0x0000004ef024723c */ /* 0x048ff00000081024 */
[----:B----4-:R-:W-:Y:S01]  /*8f600*/  HMMA.1688.F32.TF32 R156, R240, R74, R156 ;  /* 0x0000004af09c723c */ /* 0x010fe2000008109c */
[----:B------:R-:W-:Y:S01]  /*8f610*/  IMAD.MOV.U32 R84, RZ, RZ, R4 ;  /* 0x000000ffff547224 */ /* 0x000fe200078e0004 */
[----:B------:R-:W-:Y:S04]  /*8f620*/  LDS R6, [R104+UR10+0x42c00] ;  /* 0x042c000a68067984 */ /* 0x000fe80008000800 */
[----:B------:R-:W-:Y:S04]  /*8f630*/  LDS R4, [R104+UR10+0x42800] ;  /* 0x0428000a68047984 */ /* 0x000fe80008000800 */
[----:B------:R-:W-:Y:S04]  /*8f640*/  LDS R5, [R105+UR10+0x42800] ;  /* 0x0428000a69057984 */ /* 0x000fe80008000800 */
[----:B------:R-:W1:Y:S01]  /*8f650*/  LDS R7, [R105+UR10+0x42c00] ;  /* 0x042c000a69077984 */ /* 0x000e620008000800 */
[----:B------:R-:W-:-:S02]  /*8f660*/  IMAD.MOV.U32 R17, RZ, RZ, R34 ;  /* 0x000000ffff117224 */ /* 0x000fc400078e0022 */
[----:B------:R-:W-:Y:S02]  /*8f670*/  IMAD.MOV.U32 R16, RZ, RZ, R35 ;  /* 0x000000ffff107224 */ /* 0x000fe400078e0023 */
[----:B------:R-:W-:Y:S01]  /*8f680*/  IMAD.MOV.U32 R25, RZ, RZ, R38 ;  /* 0x000000ffff197224 */ /* 0x000fe200078e0026 */
[----:B------:R-:W2:Y:S01]  /*8f690*/  LDL.LU.64 R34, [R1+0x58a8] ;  /* 0x0058a80001227983 */ /* 0x000ea20000300a00 */
[----:B------:R-:W-:-:S03]  /*8f6a0*/  MOV R24, R39 ;  /* 0x0000002700187202 */ /* 0x000fc60000000f00 */
[----:B------:R-:W3:Y:S04]  /*8f6b0*/  LDL.LU.64 R38, [R1+0x58a0] ;  /* 0x0058a00001267983 */ /* 0x000ee80000300a00 */
[----:B------:R-:W-:Y:S04]  /*8f6c0*/  STL.64 [R1+0x57d0], R78 ;  /* 0x0057d04e01007387 */ /* 0x000fe80000100a00 */
[----:B------:R-:W-:Y:S04]  /*8f6d0*/  STL.64 [R1+0x57c8], R76 ;  /* 0x0057c84c01007387 */ /* 0x000fe80000100a00 */
[----:B------:R-:W-:Y:S04]  /*8f6e0*/  STL.64 [R1+0x57c0], R74 ;  /* 0x0057c04a01007387 */ /* 0x000fe80000100a00 */
[----:B------:R4:W-:Y:S04]  /*8f6f0*/  STL.64 [R1+0x57b8], R72 ;  /* 0x0057b84801007387 */ /* 0x0009e80000100a00 */
[----:B------:R-:W-:Y:S04]  /*8f700*/  STL.64 [R1+0x57b0], R70 ;  /* 0x0057b04601007387 */ /* 0x000fe80000100a00 */
[----:B------:R1:W-:Y:S01]  /*8f710*/  STL.64 [R1+0x57a8], R68 ;  /* 0x0057a84401007387 */ /* 0x0003e20000100a00 */
[C---:B----4-:R-:W-:Y:S08]  /*8f720*/  HMMA.1688.F32.TF32 R72, R240.reuse, R70, R160 ;  /* 0x00000046f048723c */ /* 0x050ff000000810a0 */
[C---:B-1----:R-:W-:Y:S11]  /*8f730*/  HMMA.1688.F32.TF32 R68, R240.reuse, R66, R224 ;  /* 0x00000042f044723c */ /* 0x042ff600000810e0 */
[----:B------:R-:W-:Y:S04]  /*8f740*/  STL.64 [R1+0x1dc0], R72 ;  /* 0x001dc04801007387 */ /* 0x000fe80000100a00 */
[----:B------:R-:W-:Y:S04]  /*8f750*/  STL.64 [R1+0x1dc8], R74 ;  /* 0x001dc84a01007387 */ /* 0x000fe80000100a00 */
[----:B------:R-:W-:Y:S04]  /*8f760*/  STL.64 [R1+0x57a0], R66 ;  /* 0x0057a04201007387 */ /* 0x000fe80000100a00 */
[----:B------:R1:W-:Y:S04]  /*8f770*/  STL.64 [R1+0x5798], R64 ;  /* 0x0057984001007387 */ /* 0x0003e80000100a00 */
[----:B------:R-:W-:Y:S04]  /*8f780*/  STL.64 [R1+0x1db0], R68 ;  /* 0x001db04401007387 */ /* 0x000fe80000100a00 */
[----:B------:R-:W-:Y:S04]  /*8f790*/  STL.64 [R1+0x1db8], R70 ;  /* 0x001db84601007387 */ /* 0x000fe80000100a00 */
[----:B------:R-:W-:Y:S04]  /*8f7a0*/  STL.64 [R1+0x5790], R62 ;  /* 0x0057903e01007387 */ /* 0x000fe80000100a00 */
[----:B------:R4:W-:Y:S01]  /*8f7b0*/  STL.64 [R1+0x5788], R60 ;  /* 0x0057883c01007387 */ /* 0x0009e20000100a00 */
[C---:B-1----:R-:W-:Y:S08]  /*8f7c0*/  HMMA.1688.F32.TF32 R64, R240.reuse, R62, R228 ;  /* 0x0000003ef040723c */ /* 0x042ff000000810e4 */
[C---:B----4-:R-:W-:Y:S11]  /*8f7d0*/  HMMA.1688.F32.TF32 R60, R240.reuse, R58, R232 ;  /* 0x0000003af03c723c */ /* 0x050ff600000810e8 */
        /* <DEDUP_REMOVED lines=9> */
[----:B----4-:R-:W-:Y:S01]  /*8f870*/  HMMA.1688.F32.TF32 R52, R240, R50, R244 ;  /* 0x00000032f034723c */ /* 0x010fe200000810f4 */
[----:B------:R-:W-:Y:S01]  /*8f880*/  IMAD.MOV.U32 R228, RZ, RZ, R31 ;  /* 0x000000ffffe47224 */ /* 0x000fe200078e001f */
[----:B------:R-:W-:Y:S01]  /*8f890*/  MOV R229, R30 ;  /* 0x0000001e00e57202 */ /* 0x000fe20000000f00 */
[----:B------:R-:W-:-:S02]  /*8f8a0*/  IMAD.MOV.U32 R230, RZ, RZ, R27 ;  /* 0x000000ffffe67224 */ /* 0x000fc400078e001b */
[----:B------:R-:W-:Y:S02]  /*8f8b0*/  IMAD.MOV.U32 R28, RZ, RZ, R37 ;  /* 0x000000ffff1c7224 */ /* 0x000fe400078e0025 */
[----:B------:R-:W-:Y:S01]  /*8f8c0*/  IMAD.MOV.U32 R231, RZ, RZ, R26 ;  /* 0x000000ffffe77224 */ /* 0x000fe200078e001a */
[----:B------:R-:W-:Y:S02]  /*8f8d0*/  MOV R20, R33 ;  /* 0x0000002100147202 */ /* 0x000fe40000000f00 */
[----:B------:R-:W-:Y:S01]  /*8f8e0*/  MOV R29, R36 ;  /* 0x00000024001d7202 */ /* 0x000fe20000000f00 */
[----:B------:R-:W-:Y:S02]  /*8f8f0*/  IMAD.MOV.U32 R37, RZ, RZ, R156 ;  /* 0x000000ffff257224 */ /* 0x000fe400078e009c */
[----:B------:R-:W-:Y:S02]  /*8f900*/  IMAD.MOV.U32 R21, RZ, RZ, R32 ;  /* 0x000000ffff157224 */ /* 0x000fe400078e0020 */
[----:B------:R-:W-:Y:S01]  /*8f910*/  IMAD.MOV.U32 R36, RZ, RZ, R157 ;  /* 0x000000ffff247224 */ /* 0x000fe200078e009d */
[----:B------:R-:W-:Y:S04]  /*8f920*/  STL.64 [R1+0x1d80], R56 ;  /* 0x001d803801007387 */ /* 0x000fe80000100a00 */
[----:B------:R-:W-:Y:S04]  /*8f930*/  STL.64 [R1+0x1d88], R58 ;  /* 0x001d883a01007387 */ /* 0x000fe80000100a00 */
[----:B------:R-:W4:Y:S04]  /*8f940*/  LDL.LU R31, [R1+0x589c] ;  /* 0x00589c00011f7983 */ /* 0x000f280000300800 */
[----:B------:R1:W-:Y:S04]  /*8f950*/  STL.64 [R1+0x1d70], R52 ;  /* 0x001d703401007387 */ /* 0x0003e80000100a00 */
[----:B------:R1:W-:Y:S04]  /*8f960*/  STL.64 [R1+0x1d78], R54 ;  /* 0x001d783601007387 */ /* 0x0003e80000100a00 */
[----:B------:R-:W4:Y:S04]  /*8f970*/  LDL.LU R30, [R1+0x5898] ;  /* 0x00589800011e7983 */ /* 0x000f280000300800 */
[----:B------:R-:W4:Y:S04]  /*8f980*/  LDL.LU R27, [R1+0x5894] ;  /* 0x00589400011b7983 */ /* 0x000f280000300800 */
[----:B------:R-:W4:Y:S01]  /*8f990*/  LDL.LU R26, [R1+0x5890] ;  /* 0x00589000011a7983 */ /* 0x000f220000300800 */
[----:B------:R-:W-:-:S03]  /*8f9a0*/  MOV R33, R158 ;  /* 0x0000009e00217202 */ /* 0x000fc60000000f00 */
[----:B------:R-:W4:Y:S01]  /*8f9b0*/  LDL.LU R156, [R1+0xcf0] ;  /* 0x000cf000019c7983 */ /* 0x000f220000300800 */
[----:B------:R-:W-:-:S03]  /*8f9c0*/  IMAD.MOV.U32 R32, RZ, RZ, R159 ;  /* 0x000000ffff207224 */ /* 0x000fc600078e009f */
        /* <DEDUP_REMOVED lines=28> */
[----:B------:R-:W-:Y:S02]  /*8fb90*/  IMAD.MOV.U32 R227, RZ, RZ, R47 ;  /* 0x000000ffffe37224 */ /* 0x000fe400078e002f */
[----:B------:R-:W-:Y:S02]  /*8fba0*/  IMAD.MOV.U32 R237, RZ, RZ, R42 ;  /* 0x000000ffffed7224 */ /* 0x000fe400078e002a */
[----:B------:R-:W-:Y:S02]  /*8fbb0*/  IMAD.MOV.U32 R238, RZ, RZ, R43 ;  /* 0x000000ffffee7224 */ /* 0x000fe400078e002b */
[----:B--2---:R-:W-:Y:S01]  /*8fbc0*/  IMAD.MOV.U32 R224, RZ, RZ, R34 ;  /* 0x000000ffffe07224 */ /* 0x004fe200078e0022 */
[----:B------:R-:W-:Y:S02]  /*8fbd0*/  MOV R225, R35 ;  /* 0x0000002300e17202 */ /* 0x000fe40000000f00 */
[----:B---3--:R-:W-:Y:S02]  /*8fbe0*/  MOV R236, R38 ;  /* 0x0000002600ec7202 */ /* 0x008fe40000000f00 */
[----:B------:R-:W-:Y:S01]  /*8fbf0*/  MOV R239, R39 ;  /* 0x0000002700ef7202 */ /* 0x000fe20000000f00 */
[----:B----4-:R-:W-:Y:S01]  /*8fc00*/  IMAD.MOV.U32 R79, RZ, RZ, R31 ;  /* 0x000000ffff4f7224 */ /* 0x010fe200078e001f */
[----:B------:R-:W-:Y:S01]  /*8fc10*/  MOV R78, R30 ;  /* 0x0000001e004e7202 */ /* 0x000fe20000000f00 */
[----:B------:R-:W-:-:S02]  /*8fc20*/  IMAD.MOV.U32 R77, RZ, RZ, R27 ;  /* 0x000000ffff4d7224 */ /* 0x000fc400078e001b */
[----:B------:R-:W-:Y:S01]  /*8fc30*/  IMAD.MOV.U32 R76, RZ, RZ, R26 ;  /* 0x000000ffff4c7224 */ /* 0x000fe200078e001a */
[----:B------:R-:W-:Y:S01]  /*8fc40*/  MOV R75, R23 ;  /* 0x00000017004b7202 */ /* 0x000fe20000000f00 */
[----:B------:R-:W-:Y:S02]  /*8fc50*/  IMAD.MOV.U32 R74, RZ, RZ, R22 ;  /* 0x000000ffff4a7224 */ /* 0x000fe400078e0016 */
[----:B------:R-:W2:Y:S04]  /*8fc60*/  LDL.LU R22, [R1+0x5884] ;  /* 0x0058840001167983 */ /* 0x000ea80000300800 */
[----:B------:R-:W2:Y:S04]  /*8fc70*/  LDL.LU R23, [R1+0x5880] ;  /* 0x0058800001177983 */ /* 0x000ea80000300800 */
[----:B------:R-:W3:Y:S04]  /*8fc80*/  LDL.LU R26, [R1+0x587c] ;  /* 0x00587c00011a7983 */ /* 0x000ee80000300800 */
[----:B------:R-:W3:Y:S04]  /*8fc90*/  LDL.LU R27, [R1+0x5878] ;  /* 0x00587800011b7983 */ /* 0x000ee80000300800 */
[----:B------:R-:W4:Y:S04]  /*8fca0*/  LDL.LU R30, [R1+0x5874] ;  /* 0x00587400011e7983 */ /* 0x000f280000300800 */
[----:B------:R-:W4:Y:S04]  /*8fcb0*/  LDL.LU R31, [R1+0x5870] ;  /* 0x00587000011f7983 */ /* 0x000f280000300800 */
[----:B------:R-:W2:Y:S04]  /*8fcc0*/  LDL.64 R162, [R1+0x98] ;  /* 0x0000980001a27983 */ /* 0x000ea80000100a00 */
[----:B------:R-:W2:Y:S04]  /*8fcd0*/  LDL.LU R34, [R1+0x586c] ;  /* 0x00586c0001227983 */ /* 0x000ea80000300800 */
[----:B------:R-:W2:Y:S04]  /*8fce0*/  LDL.LU R35, [R1+0x5868] ;  /* 0x0058680001237983 */ /* 0x000ea80000300800 */
[----:B------:R-:W2:Y:S04]  /*8fcf0*/  LDL.LU R46, [R1+0x5864] ;  /* 0x00586400012e7983 */ /* 0x000ea80000300800 */
[----:B------:R-:W2:Y:S04]  /*8fd00*/  LDL.LU R47, [R1+0x5860] ;  /* 0x00586000012f7983 */ /* 0x000ea80000300800 */
[----:B------:R-:W3:Y:S04]  /*8fd10*/  LDL.64 R234, [R1+0x78] ;  /* 0x0000780001ea7983 */ /* 0x000ee80000100a00 */
[----:B------:R-:W3:Y:S04]  /*8fd20*/  LDL.LU R38, [R1+0x585c] ;  /* 0x00585c0001267983 */ /* 0x000ee80000300800 */
[----:B------:R-:W3:Y:S04]  /*8fd30*/  LDL.LU R42, [R1+0x5858] ;  /* 0x00585800012a7983 */ /* 0x000ee80000300800 */
[----:B------:R-:W3:Y:S04]  /*8fd40*/  LDL.LU R43, [R1+0x5854] ;  /* 0x00585400012b7983 */ /* 0x000ee80000300800 */
[----:B------:R-:W4:Y:S04]  /*8fd50*/  LDL.LU R39, [R1+0x5850] ;  /* 0x0058500001277983 */ /* 0x000f280000300800 */
[----:B------:R-:W4:Y:S04]  /*8fd60*/  LDL.64 R246, [R1+0x68] ;  /* 0x0000680001f67983 */ /* 0x000f280000100a00 */
[----:B------:R-:W-:Y:S04]  /*8fd70*/  STL.64 [R1+0x5760], R50 ;  /* 0x0057603201007387 */ /* 0x000fe80000100a00 */
[----:B------:R2:W-:Y:S02]  /*8fd80*/  STL.64 [R1+0x5758], R48 ;  /* 0x0057583001007387 */ /* 0x0005e40000100a00 */
[C---:B--2---:R-:W-:Y:S02]  /*8fd90*/  HMMA.1688.F32.TF32 R48, R240.reuse, R46, R52 ;  /* 0x0000002ef030723c */ /* 0x044fe40000081034 */
[----:B------:R-:W-:Y:S04]  /*8fda0*/  STL.64 [R1+0x5750], R46 ;  /* 0x0057502e01007387 */ /* 0x000fe80000100a00 */
[----:B------:R3:W-:Y:S02]  /*8fdb0*/  STL.64 [R1+0x5748], R44 ;  /* 0x0057482c01007387 */ /* 0x0007e40000100a00 */
[C---:B---3--:R-:W-:Y:S11]  /*8fdc0*/  HMMA.1688.F32.TF32 R44, R240.reuse, R42, R56 ;  /* 0x0000002af02c723c */ /* 0x048ff60000081038 */
        /* <DEDUP_REMOVED lines=33> */
[C---:B-1----:R-:W-:Y:S11]  /*8ffe0*/  HMMA.1688.F32.TF32 R24, R240.reuse, R234, R228 ;  /* 0x000000eaf018723c */ /* 0x042ff600000810e4 */
[----:B------:R-:W-:Y:S04]  /*8fff0*/  STL.64 [R1+0x1cf0], R20 ;  /* 0x001cf01401007387 */ /* 0x000fe80000100a00 */
[----:B------:R-:W-:Y:S04]  /*90000*/  STL.64 [R1+0x1cf8], R22 ;  /* 0x001cf81601007387 */ /* 0x000fe80000100a00 */
[----:B------:R-:W-:Y:S04]  /*90010*/  STL.64 [R1+0x1ce0], R28 ;  /* 0x001ce01c01007387 */ /* 0x000fe80000100a00 */
[----:B------:R-:W-:Y:S04]  /*90020*/  STL.64 [R1+0x1ce8], R30 ;  /* 0x001ce81e01007387 */ /* 0x000fe80000100a00 */
[----:B------:R-:W-:Y:S04]  /*90030*/  STL.64 [R1+0x1cd0], R24 ;  /* 0x001cd01801007387 */ /* 0x000fe80000100a00 */
[----:B------:R1:W-:Y:S02]  /*90040*/  STL.64 [R1+0x1cd8], R26 ;  /* 0x001cd81a01007387 */ /* 0x0003e40000100a00 */
[----:B-1----:R-:W-:Y:S01]  /*90050*/  HMMA.1688.F32.TF32 R24, R240, R246, R236 ;  /* 0x000000f6f018723c */ /* 0x002fe200000810ec */
[----:B------:R-:W-:-:S02]  /*90060*/  IMAD.MOV.U32 R213, RZ, RZ, R162 ;  /* 0x000000ffffd57224 */ /* 0x000fc400078e00a2 */
[----:B------:R-:W-:Y:S02]  /*90070*/  IMAD.MOV.U32 R212, RZ, RZ, R163 ;  /* 0x000000ffffd47224 */ /* 0x000fe400078e00a3 */
[----:B------:R-:W-:Y:S02]  /*90080*/  IMAD.MOV.U32 R162, RZ, RZ, R19 ;  /* 0x000000ffffa27224 */ /* 0x000fe400078e0013 */
[----:B------:R-:W-:-:S12]  /*90090*/  IMAD.MOV.U32 R163, RZ, RZ, R18 ;  /* 0x000000ffffa37224 */ /* 0x000fd800078e0012 */
[----:B------:R1:W-:Y:S04]  /*900a0*/  STL.64 [R1+0x1cc0], R24 ;  /* 0x001cc01801007387 */ /* 0x0003e80000100a00 */
[----:B------:R2:W-:Y:S04]  /*900b0*/  STL.64 [R1+0x1cc8], R26 ;  /* 0x001cc81a01007387 */ /* 0x0005e80000100a00 */
[----:B------:R-:W3:Y:S04]  /*900c0*/  LDL.LU R160, [R1+0x6e0] ;  /* 0x0006e00001a07983 */ /* 0x000ee80000300800 */
[----:B------:R-:W3:Y:S04]  /*900d0*/  LDL.LU R161, [R1+0x6e4] ;  /* 0x0006e40001a17983 */ /* 0x000ee80000300800 */
        /* <DEDUP_REMOVED lines=46> */
[----:B--2---:R-:W2:Y:S01]  /*903c0*/  LDL.LU R26, [R1+0xcb8] ;  /* 0x000cb800011a7983 */ /* 0x004ea20000300800 */
[----:B------:R-:W-:Y:S01]  /*903d0*/  IMAD.MOV.U32 R23, RZ, RZ, R246 ;  /* 0x000000ffff177224 */ /* 0x000fe200078e00f6 */
[----:B------:R-:W-:-:S02]  /*903e0*/  MOV R22, R247 ;  /* 0x000000f700167202 */ /* 0x000fc40000000f00 */
[----:B------:R-:W2:Y:S04]  /*903f0*/  LDL.LU R27, [R1+0xcbc] ;  /* 0x000cbc00011b7983 */ /* 0x000ea80000300800 */
[----:B------:R-:W2:Y:S04]  /*90400*/  LDL.64 R246, [R1+0x58] ;  /* 0x0000580001f67983 */ /* 0x000ea80000100a00 */
        /* <DEDUP_REMOVED lines=29> */
[----:B------:R-:W-:Y:S02]  /*905e0*/  IMAD.MOV.U32 R159, RZ, RZ, R11 ;  /* 0x000000ffff9f7224 */ /* 0x000fe400078e000b */
[----:B----4-:R-:W-:Y:S01]  /*905f0*/  IMAD.MOV.U32 R75, RZ, RZ, R19 ;  /* 0x000000ffff4b7224 */ /* 0x010fe200078e0013 */
[----:B---3--:R-:W-:Y:S02]  /*90600*/  MOV R74, R18 ;  /* 0x00000012004a7202 */ /* 0x008fe40000000f00 */
[----:B------:R-:W3:Y:S04]  /*90610*/  LDL.LU R18, [R1+0x5844] ;  /* 0x0058440001127983 */ /* 0x000ee80000300800 */
[----:B------:R-:W3:Y:S04]  /*90620*/  LDL.LU R19, [R1+0x5840] ;  /* 0x0058400001137983 */ /* 0x000ee80000300800 */
[----:B------:R-:W4:Y:S04]  /*90630*/  LDL.LU R14, [R1+0x583c] ;  /* 0x00583c00010e7983 */ /* 0x000f280000300800 */
[----:B------:R-:W4:Y:S04]  /*90640*/  LDL.LU R15, [R1+0x5838] ;  /* 0x00583800010f7983 */ /* 0x000f280000300800 */
[----:B------:R-:W3:Y:S04]  /*90650*/  LDL.LU R10, [R1+0x5834] ;  /* 0x00583400010a7983 */ /* 0x000ee80000300800 */
[----:B------:R-:W3:Y:S01]  /*90660*/  LDL.LU R11, [R1+0x5830] ;  /* 0x00583000010b7983 */ /* 0x000ee20000300800 */
[----:B--2---:R-:W-:-:S15]  /*90670*/  HMMA.1688.F32.TF32 R24, R240, R246, R24 ;  /* 0x000000f6f018723c */ /* 0x004fde0000081018 */
[----:B------:R-:W-:-:S04]  /*90680*/  NOP ;  /* 0x0000000000007918 */ /* 0x000fc80000000000 */
[----:B------:R1:W-:Y:S04]  /*90690*/  STL.64 [R1+0x1cb0], R24 ;  /* 0x001cb01801007387 */ /* 0x0003e80000100a00 */
[----:B------:R-:W-:Y:S01]  /*906a0*/  STL.64 [R1+0x1cb8], R26 ;  /* 0x001cb81a01007387 */ /* 0x000fe20000100a00 */
[----:B-1----:R-:W-:Y:S01]  /*906b0*/  MOV R25, R246 ;  /* 0x000000f600197202 */ /* 0x002fe20000000f00 */
[----:B------:R-:W-:Y:S02]  /*906c0*/  IMAD.MOV.U32 R24, RZ, RZ, R247 ;  /* 0x000000ffff187224 */ /* 0x000fe400078e00f7 */
[----:B------:R-:W2:Y:S01]  /*906d0*/  LDL.LU.64 R246, [R1+0x5828] ;  /* 0x0058280001f67983 */ /* 0x000ea20000300a00 */
[C---:B---3--:R-:W-:Y:S08]  /*906e0*/  HMMA.1688.F32.TF32 R228, R240.reuse, R10, R228 ;  /* 0x0000000af0e4723c */ /* 0x048ff000000810e4 */
[C---:B----4-:R-:W-:Y:S08]  /*906f0*/  HMMA.1688.F32.TF32 R232, R240.reuse, R14, R232 ;  /* 0x0000000ef0e8723c */ /* 0x050ff000000810e8 */
[C---:B--2---:R-:W-:Y:S08]  /*90700*/  HMMA.1688.F32.TF32 R224, R240.reuse, R246, R224 ;  /* 0x000000f6f0e0723c */ /* 0x044ff000000810e0 */
[----:B------:R-:W-:Y:S11]  /*90710*/  HMMA.1688.F32.TF32 R240, R240, R18, R236 ;  /* 0x00000012f0f0723c */ /* 0x000ff600000810ec */
[----:B------:R-:W-:Y:S04]  /*90720*/  STL.64 [R1+0x1ca0], R224 ;  /* 0x001ca0e001007387 */ /* 0x000fe80000100a00 */
[----:B------:R1:W-:Y:S04]  /*90730*/  STL.64 [R1+0x1ca8], R226 ;  /* 0x001ca8e201007387 */ /* 0x0003e80000100a00 */
[----:B-1----:R-:W2:Y:S04]  /*90740*/  LDL.LU.64 R226, [R1+0x5820] ;  /* 0x0058200001e27983 */ /* 0x002ea80000300a00 */
[----:B------:R-:W-:Y:S04]  /*90750*/  STL.64 [R1+0x1c90], R228 ;  /* 0x001c90e401007387 */ /* 0x000fe80000100a00 */
[----:B------:R1:W-:Y:S04]  /*90760*/  STL.64 [R1+0x1c98], R230 ;  /* 0x001c98e601007387 */ /* 0x0003e80000100a00 */
[----:B-1----:R-:W3:Y:S04]  /*90770*/  LDL.LU.64 R230, [R1+0x5818] ;  /* 0x0058180001e67983 */ /* 0x002ee80000300a00 */
[----:B------:R-:W-:Y:S04]  /*90780*/  STL.64 [R1+0x1c80], R232 ;  /* 0x001c80e801007387 */ /* 0x000fe80000100a00 */
[----:B------:R1:W-:Y:S04]  /*90790*/  STL.64 [R1+0x1c88], R234 ;  /* 0x001c88ea01007387 */ /* 0x0003e80000100a00 */
[----:B-1----:R-:W4:Y:S04]  /*907a0*/  LDL.LU.64 R234, [R1+0x5810] ;  /* 0x0058100001ea7983 */ /* 0x002f280000300a00 */
[----:B------:R-:W2:Y:S04]  /*907b0*/  LDL.LU R233, [R1+0x5808] ;  /* 0x0058080001e97983 */ /* 0x000ea80000300800 */
[----:B------:R-:W-:Y:S04]  /*907c0*/  STL.64 [R1+0x56e0], R14 ;  /* 0x0056e00e01007387 */ /* 0x000fe80000100a00 */
[----:B------:R1:W-:Y:S04]  /*907d0*/  STL.64 [R1+0x56d8], R12 ;  /* 0x0056d80c01007387 */ /* 0x0003e80000100a00 */
[----:B-1----:R-:W3:Y:S04]  /*907e0*/  LDL.LU R12, [R1+0x7d0] ;  /* 0x0007d000010c7983 */ /* 0x002ee80000300800 */
[----:B------:R-:W3:Y:S04]  /*907f0*/  LDL.LU R13, [R1+0x7d4] ;  /* 0x0007d400010d7983 */ /* 0x000ee80000300800 */
[----:B------:R-:W3:Y:S04]  /*90800*/  LDL.LU R14, [R1+0x7d8] ;  /* 0x0007d800010e7983 */ /* 0x000ee80000300800 */
[----:B------:R-:W3:Y:S04]  /*90810*/  LDL.LU R15, [R1+0x7dc] ;  /* 0x0007dc00010f7983 */ /* 0x000ee80000300800 */
[----:B------:R-:W2:Y:S04]  /*90820*/  LDL.LU.64 R238, [R1+0x5800] ;  /* 0x0058000001ee7983 */ /* 0x000ea80000300a00 */
[----:B------:R-:W2:Y:S04]  /*90830*/  LDL.LU.64 R236, [R1+0x57f8] ;  /* 0x0057f80001ec7983 */ /* 0x000ea80000300a00 */
[----:B------:R1:W-:Y:S04]  /*90840*/  STL.64 [R1+0x18b0], R240 ;  /* 0x0018b0f001007387 */ /* 0x0003e80000100a00 */
[----:B------:R1:W-:Y:S04]  /*90850*/  STL.64 [R1+0x18b8], R242 ;  /* 0x0018b8f201007387 */ /* 0x0003e80000100a00 */
[----:B-1----:R-:W4:Y:S04]  /*90860*/  LDL.LU R240, [R1+0x7e0] ;  /* 0x0007e00001f07983 */ /* 0x002f280000300800 */
[----:B------:R-:W4:Y:S04]  /*90870*/  LDL.LU R241, [R1+0x7e4] ;  /* 0x0007e40001f17983 */ /* 0x000f280000300800 */
[----:B------:R-:W4:Y:S04]  /*90880*/  LDL.LU R242, [R1+0x7e8] ;  /* 0x0007e80001f27983 */ /* 0x000f280000300800 */
[----:B------:R-:W4:Y:S04]  /*90890*/  LDL.LU R243, [R1+0x7ec] ;  /* 0x0007ec0001f37983 */ /* 0x000f280000300800 */
[----:B------:R-:W-:Y:S04]  /*908a0*/  STL.64 [R1+0x56d0], R18 ;  /* 0x0056d01201007387 */ /* 0x000fe80000100a00 */
[----:B------:R1:W-:Y:S04]  /*908b0*/  STL.64 [R1+0x56c8], R16 ;  /* 0x0056c81001007387 */ /* 0x0003e80000100a00 */
[----:B-1----:R-:W2:Y:S04]  /*908c0*/  LDL.LU R16, [R1+0x7f0] ;  /* 0x0007f00001107983 */ /* 0x002ea80000300800 */
[----:B------:R-:W2:Y:S04]  /*908d0*/  LDL.LU R17, [R1+0x7f4] ;  /* 0x0007f40001117983 */ /* 0x000ea80000300800 */
[----:B------:R-:W2:Y:S04]  /*908e0*/  LDL.LU R18, [R1+0x7f8] ;  /* 0x0007f80001127983 */ /* 0x000ea80000300800 */
[----:B------:R-:W2:Y:S02]  /*908f0*/  LDL.LU R19, [R1+0x7fc] ;  /* 0x0007fc0001137983 */ /* 0x000ea40000300800 */
[----:B--2---:R-:W-:-:S15]  /*90900*/  HMMA.1688.F32.TF32 R16, R4, R238, R16 ;  /* 0x000000ee0410723c */ /* 0x004fde0000081010 */
[----:B------:R-:W-:-:S04]  /*90910*/  NOP ;  /* 0x0000000000007918 */ /* 0x000fc80000000000 */
[----:B------:R-:W-:Y:S04]  /*90920*/  STL.64 [R1+0x18a0], R16 ;  /* 0x0018a01001007387 */ /* 0x000fe80000100a00 */
[----:B------:R4:W-:Y:S02]  /*90930*/  STL.64 [R1+0x18a8], R18 ;  /* 0x0018a81201007387 */ /* 0x0009e40000100a00 */
[C---:B----4-:R-:W-:Y:S02]  /*90940*/  HMMA.1688.F32.TF32 R16, R4.reuse, R234, R240 ;  /* 0x000000ea0410723c */ /* 0x050fe400000810f0 */
[----:B------:R-:W-:Y:S06]  /*90950*/  STL.64 [R1+0x56c0], R234 ;  /* 0x0056c0ea01007387 */ /* 0x000fec0000100a00 */
[C---:B---3--:R-:W-:Y:S08]  /*90960*/  HMMA.1688.F32.TF32 R240, R4.reuse, R230, R12 ;  /* 0x000000e604f0723c */ /* 0x048ff0000008100c */
[C---:B------:R-:W-:Y:S03]  /*90970*/  HMMA.1688.F32.TF32 R12, R4.reuse, R222, R32 ;  /* 0x000000de040c723c */ /* 0x040fe60000081020 */
        /* <DEDUP_REMOVED lines=136> */
[----:B-1----:R-:W2:Y:S01]  /*91200*/  LDL.LU.64 R158, [R1+0x57e0] ;  /* 0x0057e000019e7983 */ /* 0x002ea20000300a00 */
[C---:B---3--:R-:W-:Y:S08]  /*91210*/  HMMA.1688.F32.TF32 R184, R4.reuse, R154, R184 ;  /* 0x0000009a04b8723c */ /* 0x048ff000000810b8 */
[C---:B----4-:R-:W-:Y:S01]  /*91220*/  HMMA.1688.F32.TF32 R16, R4.reuse, R150, R16 ;  /* 0x000000960410723c */ /* 0x050fe20000081010 */
[----:B------:R-:W3:Y:S07]  /*91230*/  LDL.LU.64 R156, [R1+0x57d8] ;  /* 0x0057d800019c7983 */ /* 0x000eee0000300a00 */
[C---:B------:R-:W-:Y:S08]  /*91240*/  HMMA.1688.F32.TF32 R240, R4.reuse, R146, R240 ;  /* 0x0000009204f0723c */ /* 0x040ff000000810f0 */
[----:B--2---:R-:W-:-:S15]  /*91250*/  HMMA.1688.F32.TF32 R72, R4, R158, R72 ;  /* 0x0000009e0448723c */ /* 0x004fde0000081048 */
[----:B------:R-:W-:-:S04]  /*91260*/  NOP ;  /* 0x0000000000007918 */ /* 0x000fc80000000000 */
[----:B------:R1:W-:Y:S04]  /*91270*/  STL.64 [R1+0x1760], R72 ;  /* 0x0017604801007387 */ /* 0x0003e80000100a00 */
[----:B------:R2:W-:Y:S04]  /*91280*/  STL.64 [R1+0x1768], R74 ;  /* 0x0017684a01007387 */ /* 0x0005e80000100a00 */
[----:B-1----:R-:W4:Y:S04]  /*91290*/  LDL.LU R72, [R1+0xc30] ;  /* 0x000c300001487983 */ /* 0x002f280000300800 */
[----:B------:R-:W4:Y:S04]  /*912a0*/  LDL.LU R73, [R1+0xc34] ;  /* 0x000c340001497983 */ /* 0x000f280000300800 */
[----:B--2---:R-:W4:Y:S04]  /*912b0*/  LDL.LU R74, [R1+0xc38] ;  /* 0x000c3800014a7983 */ /* 0x004f280000300800 */
[----:B------:R-:W4:Y:S04]  /*912c0*/  LDL.LU R75, [R1+0xc3c] ;  /* 0x000c3c00014b7983 */ /* 0x000f280000300800 */
[----:B------:R-:W-:Y:S04]  /*912d0*/  STL.64 [R1+0x1750], R184 ;  /* 0x001750b801007387 */ /* 0x000fe80000100a00 */
[----:B------:R1:W-:Y:S04]  /*912e0*/  STL.64 [R1+0x1758], R186 ;  /* 0x001758ba01007387 */ /* 0x0003e80000100a00 */
[----:B------:R-:W-:Y:S04]  /*912f0*/  STL.64 [R1+0x1740], R16 ;  /* 0x0017401001007387 */ /* 0x000fe80000100a00 */
[----:B------:R2:W-:Y:S01]  /*91300*/  STL.64 [R1+0x1748], R18 ;  /* 0x0017481201007387 */ /* 0x0005e20000100a00 */
[C---:B-1----:R-:W-:Y:S08]  /*91310*/  HMMA.1688.F32.TF32 R184, R4.reuse, R142, R12 ;  /* 0x0000008e04b8723c */ /* 0x042ff0000008100c */
[C---:B--2---:R-:W-:Y:S08]  /*91320*/  HMMA.1688.F32.TF32 R16, R4.reuse, R138, R28 ;  /* 0x0000008a0410723c */ /* 0x044ff0000008101c */
[C---:B------:R-:W-:Y:S01]  /*91330*/  HMMA.1688.F32.TF32 R12, R4.reuse, R134, R32 ;  /* 0x00000086040c723c */ /* 0x040fe20000081020 */
[----:B------:R-:W-:Y:S04]  /*91340*/  STL.64 [R1+0x1730], R240 ;  /* 0x001730f001007387 */ /* 0x000fe80000100a00 */
[----:B------:R-:W-:Y:S03]  /*91350*/  STL.64 [R1+0x1738], R242 ;  /* 0x001738f201007387 */ /* 0x000fe60000100a00 */
[C---:B------:R-:W-:Y:S01]  /*91360*/  HMMA.1688.F32.TF32 R28, R4.reuse, R130, R36 ;  /* 0x00000082041c723c */ /* 0x040fe20000081024 */
[----:B------:R-:W-:Y:S04]  /*91370*/  LDS R241, [R233+UR10+0x42880] ;  /* 0x0428800ae9f17984 */ /* 0x000fe80008000800 */
[----:B------:R-:W-:Y:S04]  /*91380*/  LDS R243, [R233+UR10+0x42c80] ;  /* 0x042c800ae9f37984 */ /* 0x000fe80008000800 */
[----:B------:R-:W-:Y:S04]  /*91390*/  LDS R240, [R237+UR10+0x42880] ;  /* 0x0428800aedf07984 */ /* 0x000fe80008000800 */
[----:B------:R-:W1:Y:S04]  /*913a0*/  LDS R242, [R237+UR10+0x42c80] ;  /* 0x042c800aedf27984 */ /* 0x000e680008000800 */
        /* <DEDUP_REMOVED lines=10> */
[C---:B--2---:R-:W-:Y:S03]  /*91450*/  HMMA.1688.F32.TF32 R28, R4.reuse, R118, R48 ;  /* 0x00000076041c723c */ /* 0x044fe60000081030 */
[----:B------:R-:W-:Y:S04]  /*91460*/  STL.64 [R1+0x16e0], R16 ;  /* 0x0016e01001007387 */ /* 0x000fe80000100a00 */
[----:B------:R2:W-:Y:S04]  /*91470*/  STL.64 [R1+0x16e8], R18 ;  /* 0x0016e81201007387 */ /* 0x0005e80000100a00 */
[----:B------:R-:W-:Y:S04]  /*91480*/  STL.64 [R1+0x16d0], R12 ;  /* 0x0016d00c01007387 */ /* 0x000fe80000100a00 */
[----:B------:R3:W-:Y:S01]  /*91490*/  STL.64 [R1+0x16d8], R14 ;  /* 0x0016d80e01007387 */ /* 0x0007e20000100a00 */
[C---:B--2---:R-:W-:Y:S08]  /*914a0*/  HMMA.1688.F32.TF32 R16, R4.reuse, R114, R52 ;  /* 0x000000720410723c */ /* 0x044ff00000081034 */
[C---:B---3--:R-:W-:Y:S01]  /*914b0*/  HMMA.1688.F32.TF32 R12, R4.reuse, R110, R56 ;  /* 0x0000006e040c723c */ /* 0x048fe20000081038 */
[----:B------:R-:W-:Y:S04]  /*914c0*/  STL.64 [R1+0x16c0], R28 ;  /* 0x0016c01c01007387 */ /* 0x000fe80000100a00 */
[----:B------:R-:W-:Y:S06]  /*914d0*/  STL.64 [R1+0x16c8], R30 ;  /* 0x0016c81e01007387 */ /* 0x000fec0000100a00 */
[----:B------:R-:W-:Y:S04]  /*914e0*/  STL.64 [R1+0x16b0], R16 ;  /* 0x0016b01001007387 */ /* 0x000fe80000100a00 */
[----:B------:R2:W-:Y:S04]  /*914f0*/  STL.64 [R1+0x16b8], R18 ;  /* 0x0016b81201007387 */ /* 0x0005e80000100a00 */
[----:B------:R-:W-:Y:S04]  /*91500*/  STL.64 [R1+0x16a0], R12 ;  /* 0x0016a00c01007387 */ /* 0x000fe80000100a00 */
[----:B------:R3:W-:Y:S01]  /*91510*/  STL.64 [R1+0x16a8], R14 ;  /* 0x0016a80e01007387 */ /* 0x0007e20000100a00 */
[C---:B--2---:R-:W-:Y:S08]  /*91520*/  HMMA.1688.F32.TF32 R16, R4.reuse, R106, R60 ;  /* 0x0000006a0410723c */ /* 0x044ff0000008103c */
[C---:B---3--:R-:W-:Y:S01]  /*91530*/  HMMA.1688.F32.TF32 R12, R4.reuse, R102, R64 ;  /* 0x00000066040c723c */ /* 0x048fe20000081040 */
[----:B------:R-:W-:Y:S10]  /*91540*/  STL.64 [R1+0x56a8], R102 ;  /* 0x0056a86601007387 */ /* 0x000ff40000100a00 */
        /* <DEDUP_REMOVED lines=10> */
[----:B--2---:R-:W-:Y:S02]  /*915f0*/  HMMA.1688.F32.TF32 R12, R4, R94, R76 ;  /* 0x0000005e040c723c */ /* 0x004fe4000008104c */
[----:B------:R-:W2:-:S15]  /*91600*/  LDL.LU R76, [R1+0xc20] ;  /* 0x000c2000014c7983 */ /* 0x000e9e0000300800 */
[----:B------:R-:W-:Y:S02]  /*91610*/  NOP ;  /* 0x0000000000007918 */ /* 0x000fe40000000000 */
[----:B------:R-:W-:Y:S04]  /*91620*/  STL.64 [R1+0x1c40], R12 ;  /* 0x001c400c01007387 */ /* 0x000fe80000100a00 */
[----:B------:R4:W-:Y:S04]  /*91630*/  STL.64 [R1+0x1c48], R14 ;  /* 0x001c480e01007387 */ /* 0x0009e80000100a00 */
[----:B------:R-:W2:Y:S04]  /*91640*/  LDL.LU R77, [R1+0xc24] ;  /* 0x000c2400014d7983 */ /* 0x000ea80000300800 */
[----:B------:R-:W2:Y:S04]  /*91650*/  LDL.LU R78, [R1+0xc28] ;  /* 0x000c2800014e7983 */ /* 0x000ea80000300800 */
[----:B------:R-:W2:Y:S04]  /*91660*/  LDL.LU R79, [R1+0xc2c] ;  /* 0x000c2c00014f7983 */ /* 0x000ea80000300800 */
[----:B------:R-:W-:Y:S04]  /*91670*/  STL.64 [R1+0x5688], R94 ;  /* 0x0056885e01007387 */ /* 0x000fe80000100a00 */
[----:B------:R3:W-:Y:S01]  /*91680*/  STL.64 [R1+0x5680], R92 ;  /* 0x0056805c01007387 */ /* 0x0007e20000100a00 */
[----:B------:R-:W-:-:S02]  /*91690*/  IMAD.MOV.U32 R186, RZ, RZ, R23 ;  /* 0x000000ffffba7224 */ /* 0x000fc400078e0017 */
[----:B------:R-:W-:Y:S01]  /*916a0*/  IMAD.MOV.U32 R187, RZ, RZ, R22 ;  /* 0x000000ffffbb7224 */ /* 0x000fe200078e0016 */
[----:B------:R-:W-:Y:S01]  /*916b0*/  MOV R98, R21 ;  /* 0x0000001500627202 */ /* 0x000fe20000000f00 */
[----:B------:R-:W-:Y:S01]  /*916c0*/  IMAD.MOV.U32 R99, RZ, RZ, R20 ;  /* 0x000000ffff637224 */ /* 0x000fe200078e0014 */
[----:B------:R-:W-:Y:S01]  /*916d0*/  MOV R19, R24 ;  /* 0x0000001800137202 */ /* 0x000fe20000000f00 */
        /* <DEDUP_REMOVED lines=15> */
[----:B------:R-:W3:Y:S04]  /*917d0*/  LDL.LU R94, [R1+0xaf8] ;  /* 0x000af800015e7983 */ /* 0x000ee80000300800 */
[----:B------:R-:W3:Y:S04]  /*917e0*/  LDL.LU R95, [R1+0xafc] ;  /* 0x000afc00015f7983 */ /* 0x000ee80000300800 */
[----:B----4-:R-:W4:Y:S04]  /*917f0*/  LDL.LU R12, [R1+0xac0] ;  /* 0x000ac000010c7983 */ /* 0x010f280000300800 */
[----:B------:R-:W4:Y:S04]  /*91800*/  LDL.LU R13, [R1+0xac4] ;  /* 0x000ac400010d7983 */ /* 0x000f280000300800 */
[----:B-1----:R-:W4:Y:S04]  /*91810*/  LDL.LU R14, [R1+0xac8] ;  /* 0x000ac800010e7983 */ /* 0x002f280000300800 */
[----:B------:R-:W4:Y:S04]  /*91820*/  LDL.LU R15, [R1+0xacc] ;  /* 0x000acc00010f7983 */ /* 0x000f280000300800 */
[----:B------:R-:W-:Y:S04]  /*91830*/  STL.64 [R1+0x5678], R90 ;  /* 0x0056785a01007387 */ /* 0x000fe80000100a00 */
[----:B------:R1:W-:Y:S04]  /*91840*/  STL.64 [R1+0x5670], R88 ;  /* 0x0056705801007387 */ /* 0x0003e80000100a00 */
[----:B-1----:R-:W3:Y:S04]  /*91850*/  LDL.LU R88, [R1+0xb00] ;  /* 0x000b000001587983 */ /* 0x002ee80000300800 */
        /* <DEDUP_REMOVED lines=67> */
[----:B------:R-:W-:Y:S04]  /*91c90*/  STL.64 [R1+0x5668], R86 ;  /* 0x0056685601007387 */ /* 0x000fe80000100a00 */
[----:B------:R-:W-:Y:S01]  /*91ca0*/  STL.64 [R1+0x5660], R84 ;  /* 0x0056605401007387 */ /* 0x000fe20000100a00 */
[----:B---3--:R-:W-:-:S15]  /*91cb0*/  HMMA.1688.F32.TF32 R76, R4, R82, R76 ;  /* 0x00000052044c723c */ /* 0x008fde000008104c */
[----:B------:R-:W-:-:S04]  /*91cc0*/  NOP ;  /* 0x0000000000007918 */ /* 0x000fc80000000000 */
[----:B------:R-:W-:Y:S04]  /*91cd0*/  STL.64 [R1+0x1c10], R76 ;  /* 0x001c104c01007387 */ /* 0x000fe80000100a00 */
[----:B------:R1:W-:Y:S04]  /*91ce0*/  STL.64 [R1+0x1c18], R78 ;  /* 0x001c184e01007387 */ /* 0x0003e80000100a00 */
[----:B-1----:R-:W4:Y:S04]  /*91cf0*/  LDL.LU.64 R78, [R1+0x57d0] ;  /* 0x0057d000014e7983 */ /* 0x002f280000300a00 */
[----:B------:R-:W3:Y:S04]  /*91d00*/  LDL.LU.64 R76, [R1+0x57c8] ;  /* 0x0057c800014c7983 */ /* 0x000ee80000300a00 */
        /* <DEDUP_REMOVED lines=93> */
[----:B------:R1:W-:Y:S04]  /*922e0*/  STL.64 [R1+0x1b38], R22 ;  /* 0x001b381601007387 */ /* 0x0003e80000100a00 */
[----:B-1----:R-:W3:Y:S01]  /*922f0*/  LDL.LU.64 R22, [R1+0x56f0] ;  /* 0x0056f00001167983 */ /* 0x002ee20000300a00 */
[----:B------:R-:W-:Y:S01]  /*92300*/  IMAD.MOV.U32 R86, RZ, RZ, R213 ;  /* 0x000000ffff567224 */ /* 0x000fe200078e00d5 */
[----:B------:R-:W-:-:S02]  /*92310*/  MOV R87, R212 ;  /* 0x000000d400577202 */ /* 0x000fc40000000f00 */
        /* <DEDUP_REMOVED lines=95> */
[----:B---3--:R-:W-:Y:S03]  /*92910*/  HMMA.1688.F32.TF32 R4, R4, R18, R232 ;  /* 0x000000120404723c */ /* 0x008fe600000810e8 */
[----:B------:R-:W2:-:S15]  /*92920*/  LDL.LU.64 R234, [R1+0x56c0] ;  /* 0x0056c00001ea7983 */ /* 0x000e9e0000300a00 */
[----:B------:R-:W-:Y:S01]  /*92930*/  NOP ;  /* 0x0000000000007918 */ /* 0x000fe20000000000 */
[----:B------:R1:W-:Y:S04]  /*92940*/  STL.64 [R1+0x1690], R4 ;  /* 0x0016900401007387 */ /* 0x0003e80000100a00 */
[----:B------:R3:W-:Y:S04]  /*92950*/  STL.64 [R1+0x1698], R6 ;  /* 0x0016980601007387 */ /* 0x0007e80000100a00 */
[----:B-1----:R-:W2:Y:S04]  /*92960*/  LDL.LU R4, [R1+0x5d0] ;  /* 0x0005d00001047983 */ /* 0x002ea80000300800 */
[----:B------:R-:W2:Y:S04]  /*92970*/  LDL.LU R5, [R1+0x5d4] ;  /* 0x0005d40001057983 */ /* 0x000ea80000300800 */
[----:B---3--:R-:W2:Y:S04]  /*92980*/  LDL.LU R6, [R1+0x5d8] ;  /* 0x0005d80001067983 */ /* 0x008ea80000300800 */
[----:B------:R-:W2:Y:S04]  /*92990*/  LDL.LU R7, [R1+0x5dc] ;  /* 0x0005dc0001077983 */ /* 0x000ea80000300800 */
[----:B------:R-:W-:Y:S04]  /*929a0*/  STL.64 [R1+0x55f8], R18 ;  /* 0x0055f81201007387 */ /* 0x000fe80000100a00 */
[----:B----4-:R-:W-:Y:S04]  /*929b0*/  STL.64 [R1+0x55f0], R16 ;  /* 0x0055f01001007387 */ /* 0x010fe80000100a00 */
[----:B------:R-:W-:Y:S04]  /*929c0*/  STL.64 [R1+0x5608], R238 ;  /* 0x005608ee01007387 */ /* 0x000fe80000100a00 */
[----:B------:R-:W-:Y:S01]  /*929d0*/  STL.64 [R1+0x5600], R236 ;  /* 0x005600ec01007387 */ /* 0x000fe20000100a00 */
[C---:B------:R-:W-:Y:S08]  /*929e0*/  HMMA.1688.F32.TF32 R8, R240.reuse, R230, R8 ;  /* 0x000000e6f008723c */ /* 0x040ff00000081008 */
[----:B--2---:R-:W-:-:S15]  /*929f0*/  HMMA.1688.F32.TF32 R4, R240, R238, R4 ;  /* 0x000000eef004723c */ /* 0x004fde0000081004 */
[----:B------:R-:W-:-:S04]  /*92a00*/  NOP ;  /* 0x0000000000007918 */ /* 0x000fc80000000000 */
[----:B------:R-:W-:Y:S04]  /*92a10*/  STL.64 [R1+0x1680], R4 ;  /* 0x0016800401007387 */ /* 0x000fe80000100a00 */
[----:B------:R1:W-:Y:S02]  /*92a20*/  STL.64 [R1+0x1688], R6 ;  /* 0x0016880601007387 */ /* 0x0003e40000100a00 */
[----:B-1----:R-:W-:Y:S02]  /*92a30*/  HMMA.1688.F32.TF32 R4, R240, R234, R12 ;  /* 0x000000eaf004723c */ /* 0x002fe4000008100c */
[----:B------:R-:W-:-:S15]  /*92a40*/  STL.64 [R1+0x5638], R230 ;  /* 0x005638e601007387 */ /* 0x000fde0000100a00 */
[----:B------:R-:W-:Y:S02]  /*92a50*/  NOP ;  /* 0x0000000000007918 */ /* 0x000fe40000000000 */
[----:B------:R-:W-:Y:S04]  /*92a60*/  STL.64 [R1+0x1670], R4 ;  /* 0x0016700401007387 */ /* 0x000fe80000100a00 */
[----:B------:R1:W-:Y:S02]  /*92a70*/  STL.64 [R1+0x1678], R6 ;  /* 0x0016780601007387 */ /* 0x0003e40000100a00 */
[C---:B-1----:R-:W-:Y:S02]  /*92a80*/  HMMA.1688.F32.TF32 R4, R240.reuse, R226, R76 ;  /* 0x000000e2f004723c */ /* 0x042fe4000008104c */
[----:B------:R-:W-:Y:S04]  /*92a90*/  STL.64 [R1+0x1660], R8 ;  /* 0x0016600801007387 */ /* 0x000fe80000100a00 */
[----:B------:R1:W-:Y:S04]  /*92aa0*/  STL.64 [R1+0x1668], R10 ;  /* 0x0016680a01007387 */ /* 0x0003e80000100a00 */
[----:B------:R-:W-:Y:S01]  /*92ab0*/  STL.64 [R1+0x5610], R226 ;  /* 0x005610e201007387 */ /* 0x000fe20000100a00 */
[C---:B-1----:R-:W-:Y:S08]  /*92ac0*/  HMMA.1688.F32.TF32 R8, R240.reuse, R222, R80 ;  /* 0x000000def008723c */ /* 0x042ff00000081050 */
[----:B------:R-:W-:Y:S04]  /*92ad0*/  STL.64 [R1+0x1650], R4 ;  /* 0x0016500401007387 */ /* 0x000fe80000100a00 */
[----:B------:R1:W-:Y:S02]  /*92ae0*/  STL.64 [R1+0x1658], R6 ;  /* 0x0016580601007387 */ /* 0x0003e40000100a00 */
[C---:B-1----:R-:W-:Y:S02]  /*92af0*/  HMMA.1688.F32.TF32 R4, R240.reuse, R218, R84 ;  /* 0x000000daf004723c */ /* 0x042fe40000081054 */
[----:B------:R-:W-:Y:S04]  /*92b00*/  STL.64 [R1+0x5620], R218 ;  /* 0x005620da01007387 */ /* 0x000fe80000100a00 */
[----:B------:R-:W-:Y:S04]  /*92b10*/  STL.64 [R1+0x1640], R8 ;  /* 0x0016400801007387 */ /* 0x000fe80000100a00 */
[----:B------:R1:W-:Y:S02]  /*92b20*/  STL.64 [R1+0x1648], R10 ;  /* 0x0016480a01007387 */ /* 0x0003e40000100a00 */
[C---:B-1----:R-:W-:Y:S07]  /*92b30*/  HMMA.1688.F32.TF32 R8, R240.reuse, R214, R88 ;  /* 0x000000d6f008723c */ /* 0x042fee0000081058 */
[----:B------:R-:W-:Y:S04]  /*92b40*/  STL.64 [R1+0x1630], R4 ;  /* 0x0016300401007387 */ /* 0x000fe80000100a00 */
[----:B------:R1:W-:Y:S02]  /*92b50*/  STL.64 [R1+0x1638], R6 ;  /* 0x0016380601007387 */ /* 0x0003e40000100a00 */
[C---:B-1----:R-:W-:Y:S02]  /*92b60*/  HMMA.1688.F32.TF32 R4, R240.reuse, R210, R92 ;  /* 0x000000d2f004723c */ /* 0x042fe4000008105c */
[----:B------:R-:W-:Y:S04]  /*92b70*/  STL.64 [R1+0x5618], R214 ;  /* 0x005618d601007387 */ /* 0x000fe80000100a00 */
[----:B------:R-:W-:Y:S02]  /*92b80*/  STL.64 [R1+0x1620], R8 ;  /* 0x0016200801007387 */ /* 0x000fe40000100a00 */
[C---:B------:R-:W-:Y:S02]  /*92b90*/  HMMA.1688.F32.TF32 R12, R240.reuse, R206, R96 ;  /* 0x000000cef00c723c */ /* 0x040fe40000081060 */
[----:B------:R1:W-:Y:S04]  /*92ba0*/  STL.64 [R1+0x1628], R10 ;  /* 0x0016280a01007387 */ /* 0x0003e80000100a00 */
[----:B------:R-:W-:Y:S04]  /*92bb0*/  STL.64 [R1+0x5630], R210 ;  /* 0x005630d201007387 */ /* 0x000fe80000100a00 */
        /* <DEDUP_REMOVED lines=110> */
[----:B------:R3:W-:Y:S02]  /*932a0*/  STL.64 [R1+0x55a0], R188 ;  /* 0x0055a0bc01007387 */ /* 0x0007e40000100a00 */
[C---:B---3--:R-:W-:Y:S02]  /*932b0*/  HMMA.1688.F32.TF32 R188, R240.reuse, R186, R192 ;  /* 0x000000baf0bc723c */ /* 0x048fe400000810c0 */
[----:B------:R-:W-:Y:S04]  /*932c0*/  STL.64 [R1+0x5598], R186 ;  /* 0x005598ba01007387 */ /* 0x000fe80000100a00 */
[----:B--2---:R1:W-:Y:S02]  /*932d0*/  STL.64 [R1+0x5590], R184 ;  /* 0x005590b801007387 */ /* 0x0043e40000100a00 */
[C---:B-1----:R-:W-:Y:S11]  /*932e0*/  HMMA.1688.F32.TF32 R184, R240.reuse, R182, R196 ;  /* 0x000000b6f0b8723c */ /* 0x042ff600000810c4 */
        /* <DEDUP_REMOVED lines=25> */
[----:B------:R-:W-:Y:S04]  /*93480*/  STL.64 [R1+0x1550], R184 ;  /* 0x001550b801007387 */ /* 0x000fe80000100a00 */
[----:B------:R-:W-:Y:S03]  /*93490*/  STL.64 [R1+0x1558], R186 ;  /* 0x001558ba01007387 */ /* 0x000fe60000100a00 */
        /* <DEDUP_REMOVED lines=24> */
[C---:B----4-:R-:W-:Y:S08]  /*93620*/  HMMA.1688.F32.TF32 R12, R240.reuse, R118, R96 ;  /* 0x00000076f00c723c */ /* 0x050ff00000081060 */
[C---:B-1----:R-:W-:Y:S01]  /*93630*/  HMMA.1688.F32.TF32 R8, R240.reuse, R114, R100 ;  /* 0x00000072f008723c */ /* 0x042fe20000081064 */
[----:B------:R-:W-:Y:S04]  /*93640*/  STL.64 [R1+0x14b0], R4 ;  /* 0x0014b00401007387 */ /* 0x000fe80000100a00 */
[----:B------:R1:W-:Y:S03]  /*93650*/  STL.64 [R1+0x14b8], R6 ;  /* 0x0014b80601007387 */ /* 0x0003e60000100a00 */
[C---:B-1----:R-:W-:Y:S03]  /*93660*/  HMMA.1688.F32.TF32 R4, R240.reuse, R110, R244 ;  /* 0x0000006ef004723c */ /* 0x042fe600000810f4 */
[----:B------:R1:W-:Y:S04]  /*93670*/  STL.64 [R1+0x14a0], R12 ;  /* 0x0014a00c01007387 */ /* 0x0003e80000100a00 */
[----:B------:R2:W-:Y:S04]  /*93680*/  STL.64 [R1+0x14a8], R14 ;  /* 0x0014a80e01007387 */ /* 0x0005e80000100a00 */
[----:B------:R-:W3:Y:S04]  /*93690*/  LDL.LU R244, [R1+0x920] ;  /* 0x0009200001f47983 */ /* 0x000ee80000300800 */
[----:B------:R-:W-:Y:S04]  /*936a0*/  STL.64 [R1+0x1490], R8 ;  /* 0x0014900801007387 */ /* 0x000fe80000100a00 */
[----:B------:R4:W-:Y:S04]  /*936b0*/  STL.64 [R1+0x1498], R10 ;  /* 0x0014980a01007387 */ /* 0x0009e80000100a00 */
[----:B------:R-:W-:Y:S04]  /*936c0*/  STL.64 [R1+0x1480], R4 ;  /* 0x0014800401007387 */ /* 0x000fe80000100a00 */
[----:B------:R-:W-:Y:S04]  /*936d0*/  STL.64 [R1+0x1488], R6 ;  /* 0x0014880601007387 */ /* 0x000fe80000100a00 */
        /* <DEDUP_REMOVED lines=87> */
[----:B----4-:R-:W4:Y:S04]  /*93c50*/  LDL.LU.64 R10, [R1+0x98] ;  /* 0x00009800010a7983 */ /* 0x010f280000300a00 */
[----:B------:R-:W-:Y:S04]  /*93c60*/  STL.64 [R1+0x5558], R110 ;  /* 0x0055586e01007387 */ /* 0x000fe80000100a00 */
[----:B------:R1:W-:Y:S04]  /*93c70*/  STL.64 [R1+0x5550], R108 ;  /* 0x0055506c01007387 */ /* 0x0003e80000100a00 */
[----:B------:R-:W-:Y:S04]  /*93c80*/  LDS R4, [R104+UR10+0x42880] ;  /* 0x0428800a68047984 */ /* 0x000fe80008000800 */
[----:B------:R-:W-:Y:S04]  /*93c90*/  LDS R6, [R104+UR10+0x42c80] ;  /* 0x042c800a68067984 */ /* 0x000fe80008000800 */
[----:B------:R-:W-:Y:S04]  /*93ca0*/  LDS R5, [R105+UR10+0x42880] ;  /* 0x0428800a69057984 */ /* 0x000fe80008000800 */
[----:B------:R-:W2:Y:S04]  /*93cb0*/  LDS R7, [R105+UR10+0x42c80] ;  /* 0x042c800a69077984 */ /* 0x000ea80008000800 */
        /* <DEDUP_REMOVED lines=50> */
[----:B-1----:R-:W2:Y:S04]  /*93fe0*/  LDL.LU.64 R78, [R1+0x5648] ;  /* 0x00564800014e7983 */ /* 0x002ea80000300a00 */
[----:B------:R-:W3:Y:S01]  /*93ff0*/  LDL.LU.64 R76, [R1+0x5640] ;  /* 0x00564000014c7983 */ /* 0x000ee20000300a00 */
[C---:B------:R-:W-:Y:S08]  /*94000*/  HMMA.1688.F32.TF32 R176, R240.reuse, R70, R176 ;  /* 0x00000046f0b0723c */ /* 0x040ff000000810b0 */
[C---:B------:R-:W-:Y:S08]  /*94010*/  HMMA.1688.F32.TF32 R16, R240.reuse, R22, R16 ;  /* 0x00000016f010723c */ /* 0x040ff00000081010 */
[----:B----4-:R-:W-:Y:S01]  /*94020*/  HMMA.1688.F32.TF32 R12, R240, R10, R12 ;  /* 0x0000000af00c723c */ /* 0x010fe2000008100c */
[----:B------:R-:W-:-:S02]  /*94030*/  IMAD.MOV.U32 R221, RZ, RZ, R10 ;  /* 0x000000ffffdd7224 */ /* 0x000fc400078e000a */
[----:B------:R-:W-:-:S05]  /*94040*/  IMAD.MOV.U32 R220, RZ, RZ, R11 ;  /* 0x000000ffffdc7224 */ /* 0x000fca00078e000b */
        /* <DEDUP_REMOVED lines=45> */
[----:B------:R-:W-:Y:S04]  /*94320*/  STL.64 [R1+0x1930], R12 ;  /* 0x0019300c01007387 */ /* 0x000fe80000100a00 */
[----:B------:R-:W-:Y:S04]  /*94330*/  STL.64 [R1+0x1938], R14 ;  /* 0x0019380e01007387 */ /* 0x000fe80000100a00 */
        /* <DEDUP_REMOVED lines=34> */
[----:B------:R-:W2:Y:S04]  /*94560*/  LDL.LU.64 R210, [R1+0x78] ;  /* 0x0000780001d27983 */ /* 0x000ea80000300a00 */
[----:B------:R-:W3:Y:S04]  /*94570*/  LDL.LU.64 R214, [R1+0x68] ;  /* 0x0000680001d67983 */ /* 0x000ee80000300a00 */
[----:B------:R-:W3:Y:S04]  /*94580*/  LDL.LU R224, [R1+0x8f0] ;  /* 0x0008f00001e07983 */ /* 0x000ee80000300800 */
[----:B------:R-:W3:Y:S04]  /*94590*/  LDL.LU R225, [R1+0x8f4] ;  /* 0x0008f40001e17983 */ /* 0x000ee80000300800 */
[----:B------:R-:W3:Y:S04]  /*945a0*/  LDL.LU R226, [R1+0x8f8] ;  /* 0x0008f80001e27983 */ /* 0x000ee80000300800 */
[----:B------:R-:W3:Y:S04]  /*945b0*/  LDL.LU R227, [R1+0x8fc] ;  /* 0x0008fc0001e37983 */ /* 0x000ee80000300800 */
[----:B------:R-:W3:Y:S04]  /*945c0*/  LDL.LU.64 R238, [R1+0x58] ;  /* 0x0000580001ee7983 */ /* 0x000ee80000300a00 */
[----:B----4-:R-:W4:Y:S04]  /*945d0*/  LDL.LU.64 R10, [R1+0x48] ;  /* 0x00004800010a7983 */ /* 0x010f280000300a00 */
        /* <DEDUP_REMOVED lines=25> */
[----:B------:R-:W4:Y:S01]  /*94770*/  LDL.LU R251, [R1+0x33c] ;  /* 0x00033c0001fb7983 */ /* 0x000f220000300800 */
[C---:B--2---:R-:W-:Y:S08]  /*94780*/  HMMA.1688.F32.TF32 R228, R240.reuse, R210, R228 ;  /* 0x000000d2f0e4723c */ /* 0x044ff000000810e4 */
[C---:B---3--:R-:W-:Y:S08]  /*94790*/  HMMA.1688.F32.TF32 R216, R240.reuse, R214, R216 ;  /* 0x000000d6f0d8723c */ /* 0x048ff000000810d8 */
[C---:B------:R-:W-:Y:S08]  /*947a0*/  HMMA.1688.F32.TF32 R224, R240.reuse, R238, R224 ;  /* 0x000000eef0e0723c */ /* 0x040ff000000810e0 */
[----:B----4-:R-:W-:Y:S01]  /*947b0*/  HMMA.1688.F32.TF32 R16, R240, R10, R16 ;  /* 0x0000000af010723c */ /* 0x010fe20000081010 */
[----:B------:R-:W-:Y:S01]  /*947c0*/  IMAD.MOV.U32 R212, RZ, RZ, R215 ;  /* 0x000000ffffd47224 */ /* 0x000fe200078e00d7 */
[----:B------:R1:W-:Y:S04]  /*947d0*/  STL.64 [R1+0x1910], R228 ;  /* 0x001910e401007387 */ /* 0x0003e80000100a00 */
[----:B------:R2:W-:Y:S01]  /*947e0*/  STL.64 [R1+0x1918], R230 ;  /* 0x001918e601007387 */ /* 0x0005e20000100a00 */
[----:B-1----:R-:W-:-:S03]  /*947f0*/  IMAD.MOV.U32 R228, RZ, RZ, R210 ;  /* 0x000000ffffe47224 */ /* 0x002fc600078e00d2 */
[----:B--2---:R-:W2:Y:S01]  /*94800*/  LDL.LU.64 R230, [R1+0x5638] ;  /* 0x0056380001e67983 */ /* 0x004ea20000300a00 */
[----:B------:R-:W-:-:S03]  /*94810*/  MOV R229, R211 ;  /* 0x000000d300e57202 */ /* 0x000fc60000000f00 */
[----:B------:R-:W3:Y:S04]  /*94820*/  LDL.LU.64 R210, [R1+0x5630] ;  /* 0x0056300001d27983 */ /* 0x000ee80000300a00 */
[----:B------:R-:W4:Y:S04]  /*94830*/  LDL.LU.64 R208, [R1+0x5628] ;  /* 0x0056280001d07983 */ /* 0x000f280000300a00 */
[----:B------:R1:W-:Y:S04]  /*94840*/  STL.64 [R1+0x1900], R216 ;  /* 0x001900d801007387 */ /* 0x0003e80000100a00 */
[----:B------:R1:W-:Y:S01]  /*94850*/  STL.64 [R1+0x1908], R218 ;  /* 0x001908da01007387 */ /* 0x0003e20000100a00 */
[----:B------:R-:W-:Y:S01]  /*94860*/  MOV R213, R11 ;  /* 0x0000000b00d57202 */ /* 0x000fe20000000f00 */
[----:B-1----:R-:W-:-:S02]  /*94870*/  IMAD.MOV.U32 R216, RZ, RZ, R214 ;  /* 0x000000ffffd87224 */ /* 0x002fc400078e00d6 */
[----:B------:R-:W2:Y:S04]  /*94880*/  LDL.LU.64 R218, [R1+0x5620] ;  /* 0x0056200001da7983 */ /* 0x000ea80000300a00 */
[----:B------:R-:W2:Y:S04]  /*94890*/  LDL.LU.64 R214, [R1+0x5618] ;  /* 0x0056180001d67983 */ /* 0x000ea80000300a00 */
[----:B------:R1:W-:Y:S04]  /*948a0*/  STL.64 [R1+0x18f0], R224 ;  /* 0x0018f0e001007387 */ /* 0x0003e80000100a00 */
[----:B------:R1:W-:Y:S01]  /*948b0*/  STL.64 [R1+0x18f8], R226 ;  /* 0x0018f8e201007387 */ /* 0x0003e20000100a00 */
[----:B------:R-:W-:Y:S01]  /*948c0*/  IMAD.MOV.U32 R217, RZ, RZ, R10 ;  /* 0x000000ffffd97224 */ /* 0x000fe200078e000a */
[----:B-1----:R-:W-:-:S02]  /*948d0*/  MOV R225, R238 ;  /* 0x000000ee00e17202 */ /* 0x002fc40000000f00 */
        /* <DEDUP_REMOVED lines=8> */
[----:B------:R-:W2:Y:S04]  /*94960*/  LDL.LU.64 R10, [R1+0x55e8] ;  /* 0x0055e800010a7983 */ /* 0x000ea80000300a00 */
[----:B------:R-:W3:Y:S01]  /*94970*/  LDL.LU.64 R8, [R1+0x55e0] ;  /* 0x0055e00001087983 */ /* 0x000ee20000300a00 */
[----:B--2---:R-:W-:-:S15]  /*94980*/  HMMA.1688.F32.TF32 R12, R240, R10, R12 ;  /* 0x0000000af00c723c */ /* 0x004fde000008100c */
[----:B------:R-:W-:-:S04]  /*94990*/  NOP ;  /* 0x0000000000007918 */ /* 0x000fc80000000000 */
[----:B------:R-:W-:Y:S04]  /*949a0*/  STL.64 [R1+0x18d0], R12 ;  /* 0x0018d00c01007387 */ /* 0x000fe80000100a00 */
[----:B------:R1:W-:Y:S04]  /*949b0*/  STL.64 [R1+0x18d8], R14 ;  /* 0x0018d80e01007387 */ /* 0x0003e80000100a00 */
[----:B-1----:R-:W2:Y:S04]  /*949c0*/  LDL.LU.64 R14, [R1+0x55d8] ;  /* 0x0055d800010e7983 */ /* 0x002ea80000300a00 */
[----:B------:R-:W4:Y:S04]  /*949d0*/  LDL.LU.64 R12, [R1+0x55d0] ;  /* 0x0055d000010c7983 */ /* 0x000f280000300a00 */
[----:B------:R-:W-:Y:S04]  /*949e0*/  STL.64 [R1+0x5490], R10 ;  /* 0x0054900a01007387 */ /* 0x000fe80000100a00 */
[----:B---3--:R1:W-:Y:S04]  /*949f0*/  STL.64 [R1+0x5488], R8 ;  /* 0x0054880801007387 */ /* 0x0083e80000100a00 */
[----:B-1----:R-:W3:Y:S04]  /*94a00*/  LDL.LU R8, [R1+0x8c0] ;  /* 0x0008c00001087983 */ /* 0x002ee80000300800 */
[----:B------:R-:W3:Y:S04]  /*94a10*/  LDL.LU R9, [R1+0x8c4] ;  /* 0x0008c40001097983 */ /* 0x000ee80000300800 */
[----:B------:R-:W3:Y:S04]  /*94a20*/  LDL.LU R10, [R1+0x8c8] ;  /* 0x0008c800010a7983 */ /* 0x000ee80000300800 */
[----:B------:R-:W3:Y:S04]  /*94a30*/  LDL.LU R11, [R1+0x8cc] ;  /* 0x0008cc00010b7983 */ /* 0x000ee80000300800 */
[----:B--2---:R-:W-:Y:S01]  /*94a40*/  STL.64 [R1+0x54a0], R14 ;  /* 0x0054a00e01007387 */ /* 0x004fe20000100a00 */
[----:B---3--:R-:W-:Y:S03]  /*94a50*/  HMMA.1688.F32.TF32 R8, R240, R14, R8 ;  /* 0x0000000ef008723c */ /* 0x008fe60000081008 */
[----:B----4-:R-:W-:-:S15]  /*94a60*/  STL.64 [R1+0x5498], R12 ;  /* 0x0054980c01007387 */ /* 0x010fde0000100a00 */
[----:B------:R-:W-:Y:S01]  /*94a70*/  NOP ;  /* 0x0000000000007918 */ /* 0x000fe20000000000 */
        /* <DEDUP_REMOVED lines=9> */
[C---:B------:R-:W-:Y:S01]  /*94b10*/  HMMA.1688.F32.TF32 R16, R4.reuse, R230, R180 ;  /* 0x000000e60410723c */ /* 0x040fe200000810b4 */
[----:B------:R-:W-:Y:S04]  /*94b20*/  LDS R238, [R237+UR10+0x43400] ;  /* 0x0434000aedee7984 */ /* 0x000fe80008000800 */
        /* <DEDUP_REMOVED lines=23> */
[----:B------:R-:W2:Y:S04]  /*94ca0*/  LDL.LU R248, [R1+0x1d0] ;  /* 0x0001d00001f87983 */ /* 0x000ea80000300800 */
        /* <DEDUP_REMOVED lines=57> */
[----:B------:R1:W-:Y:S04]  /*95040*/  STL.64 [R1+0x5458], R204 ;  /* 0x005458cc01007387 */ /* 0x0003e80000100a00 */
        /* <DEDUP_REMOVED lines=36> */
[----:B----4-:R1:W-:Y:S04]  /*95290*/  STL.64 [R1+0x5460], R192 ;  /* 0x005460c001007387 */ /* 0x0103e80000100a00 */
[----:B-1----:R-:W4:Y:S04]  /*952a0*/  LDL.LU R192, [R1+0x290] ;  /* 0x0002900001c07983 */ /* 0x002f280000300800 */
[----:B------:R-:W4:Y:S04]  /*952b0*/  LDL.LU R193, [R1+0x294] ;  /* 0x0002940001c17983 */ /* 0x000f280000300800 */
[----:B------:R-:W4:Y:S04]  /*952c0*/  LDL.LU R194, [R1+0x298] ;  /* 0x0002980001c27983 */ /* 0x000f280000300800 */
[----:B------:R-:W4:Y:S01]  /*952d0*/  LDL.LU R195, [R1+0x29c] ;  /* 0x00029c0001c37983 */ /* 0x000f220000300800 */
        /* <DEDUP_REMOVED lines=27> */
[----:B------:R-:W3:Y:S04]  /*95490*/  LDL.LU.64 R176, [R1+0x5570] ;  /* 0x0055700001b07983 */ /* 0x000ee80000300a00 */
[----:B--2---:R1:W-:Y:S04]  /*954a0*/  STL.64 [R1+0x54b8], R180 ;  /* 0x0054b8b401007387 */ /* 0x0043e80000100a00 */
[----:B-1----:R-:W2:Y:S04]  /*954b0*/  LDL.LU R180, [R1+0x2c0] ;  /* 0x0002c00001b47983 */ /* 0x002ea80000300800 */
[----:B------:R-:W2:Y:S04]  /*954c0*/  LDL.LU R181, [R1+0x2c4] ;  /* 0x0002c40001b57983 */ /* 0x000ea80000300800 */
[----:B------:R-:W2:Y:S04]  /*954d0*/  LDL.LU R182, [R1+0x2c8] ;  /* 0x0002c80001b67983 */ /* 0x000ea80000300800 */
[----:B------:R-:W2:Y:S04]  /*954e0*/  LDL.LU R183, [R1+0x2cc] ;  /* 0x0002cc0001b77983 */ /* 0x000ea80000300800 */
[----:B---3--:R4:W-:Y:S01]  /*954f0*/  STL.64 [R1+0x54c0], R176 ;  /* 0x0054c0b001007387 */ /* 0x0089e20000100a00 */
[C---:B--2---:R-:W-:Y:S08]  /*95500*/  HMMA.1688.F32.TF32 R180, R4.reuse, R178, R180 ;  /* 0x000000b204b4723c */ /* 0x044ff000000810b4 */
[C---:B----4-:R-:W-:Y:S11]  /*95510*/  HMMA.1688.F32.TF32 R176, R4.reuse, R174, R184 ;  /* 0x000000ae04b0723c */ /* 0x050ff600000810b8 */
[----:B------:R-:W-:Y:S04]  /*95520*/  STL.64 [R1+0x1370], R180 ;  /* 0x001370b401007387 */ /* 0x000fe80000100a00 */
[----:B------:R-:W-:Y:S04]  /*95530*/  STL.64 [R1+0x1378], R182 ;  /* 0x001378b601007387 */ /* 0x000fe80000100a00 */
[----:B------:R1:W-:Y:S04]  /*95540*/  STL.64 [R1+0x54c8], R172 ;  /* 0x0054c8ac01007387 */ /* 0x0003e80000100a00 */
[----:B------:R-:W-:Y:S04]  /*95550*/  STL.64 [R1+0x1360], R176 ;  /* 0x001360b001007387 */ /* 0x000fe80000100a00 */
[----:B------:R-:W-:Y:S04]  /*95560*/  STL.64 [R1+0x1368], R178 ;  /* 0x001368b201007387 */ /* 0x000fe80000100a00 */
[----:B------:R2:W-:Y:S01]  /*95570*/  STL.64 [R1+0x54d0], R168 ;  /* 0x0054d0a801007387 */ /* 0x0005e20000100a00 */
[C---:B-1----:R-:W-:Y:S08]  /*95580*/  HMMA.1688.F32.TF32 R172, R4.reuse, R170, R188 ;  /* 0x000000aa04ac723c */ /* 0x042ff000000810bc */
[C---:B--2---:R-:W-:Y:S08]  /*95590*/  HMMA.1688.F32.TF32 R168, R4.reuse, R166, R192 ;  /* 0x000000a604a8723c */ /* 0x044ff000000810c0 */
        /* <DEDUP_REMOVED lines=33> */
[----:B---3--:R-:W-:Y:S03]  /*957b0*/  HMMA.1688.F32.TF32 R8, R4, R118, R248 ;  /* 0x000000760408723c */ /* 0x008fe600000810f8 */
        /* <DEDUP_REMOVED lines=10> */
[----:B-1----:R-:W3:Y:S04]  /*95860*/  LDL.LU R16, [R1+0x20] ;  /* 0x0000200001107983 */ /* 0x002ee80000300800 */
[----:B------:R-:W3:Y:S04]  /*95870*/  LDL.LU R17, [R1+0x24] ;  /* 0x0000240001117983 */ /* 0x000ee80000300800 */
[----:B--2---:R-:W3:Y:S01]  /*95880*/  LDL.LU R18, [R1+0x28] ;  /* 0x0000280001127983 */ /* 0x004ee20000300800 */
[----:B------:R-:W-:-:S03]  /*95890*/  IMAD.MOV.U32 R19, RZ, RZ, R236 ;  /* 0x000000ffff137224 */ /* 0x000fc600078e00ec */
        /* <DEDUP_REMOVED lines=65> */
[----:B--2---:R-:W-:-:S02]  /*95cb0*/  IMAD.MOV.U32 R207, RZ, RZ, R236 ;  /* 0x000000ffffcf7224 */ /* 0x004fc400078e00ec */
        /* <DEDUP_REMOVED lines=14> */
[C---:B----4-:R-:W-:Y:S01]  /*95da0*/  HMMA.1688.F32.TF32 R244, R4.reuse, R102, R244 ;  /* 0x0000006604f4723c */ /* 0x050fe200000810f4 */
[----:B------:R-:W-:Y:S01]  /*95db0*/  IMAD.MOV.U32 R14, RZ, RZ, R45 ;  /* 0x000000ffff0e7224 */ /* 0x000fe200078e002d */
[----:B------:R-:W-:Y:S01]  /*95dc0*/  MOV R15, R2 ;  /* 0x00000002000f7202 */ /* 0x000fe20000000f00 */
[----:B------:R-:W4:Y:S05]  /*95dd0*/  LDL R45, [R1+0x2e0c] ;  /* 0x002e0c00012d7983 */ /* 0x000f2a0000100800 */
[----:B------:R-:W-:Y:S01]  /*95de0*/  HMMA.1688.F32.TF32 R248, R4, R98, R248 ;  /* 0x0000006204f8723c */ /* 0x000fe200000810f8 */
[----:B------:R-:W-:-:S07]  /*95df0*/  IMAD.MOV.U32 R13, RZ, RZ, R252 ;  /* 0x000000ffff0d7224 */ /* 0x000fce00078e00fc */
[----:B---3--:R-:W-:Y:S01]  /*95e00*/  HMMA.1688.F32.TF32 R8, R4, R106, R8 ;  /* 0x0000006a0408723c */ /* 0x008fe20000081008 */
[----:B--2---:R-:W-:Y:S01]  /*95e10*/  MOV R106, R0 ;  /* 0x00000000006a7202 */ /* 0x004fe20000000f00 */
[----:B------:R-:W-:-:S15]  /*95e20*/  IMAD.MOV.U32 R107, RZ, RZ, R236 ;  /* 0x000000ffff6b7224 */ /* 0x000fde00078e00ec */
[----:B------:R-:W-:Y:S02]  /*95e30*/  NOP ;  /* 0x0000000000007918 */ /* 0x000fe40000000000 */
[----:B------:R-:W-:Y:S01]  /*95e40*/  STL.64 [R1+0xed0], R8 ;  /* 0x000ed00801007387 */ /* 0x000fe20000100a00 */
[----:B------:R-:W-:-:S03]  /*95e50*/  IMAD.MOV.U32 R2, RZ, RZ, R11 ;  /* 0x000000ffff027224 */ /* 0x000fc600078e000b */
[----:B------:R-:W2:Y:S04]  /*95e60*/  LDL R11, [R1+0x4228] ;  /* 0x00422800010b7983 */ /* 0x000ea80000100800 */
[----:B------:R1:W-:Y:S01]  /*95e70*/  STL.64 [R1+0x5438], R104 ;  /* 0x0054386801007387 */ /* 0x0003e20000100a00 */
[----:B------:R-:W-:-:S03]  /*95e80*/  IMAD.MOV.U32 R252, RZ, RZ, R10 ;  /* 0x000000fffffc7224 */ /* 0x000fc600078e000a */
[----:B-1----:R-:W3:Y:S04]  /*95e90*/  LDL.LU R104, [R1+0x150] ;  /* 0x0001500001687983 */ /* 0x002ee80000300800 */
[----:B------:R-:W3:Y:S04]  /*95ea0*/  LDL.LU R105, [R1+0x154] ;  /* 0x0001540001697983 */ /* 0x000ee80000300800 */
[----:B------:R-:W3:Y:S04]  /*95eb0*/  LDL.LU R0, [R1+0x553c] ;  /* 0x00553c0001007983 */ /* 0x000ee80000300800 */
[----:B------:R-:W4:Y:S04]  /*95ec0*/  LDL.LU R236, [R1+0x5538] ;  /* 0x0055380001ec7983 */ /* 0x000f280000300800 */
[----:B------:R-:W-:Y:S04]  /*95ed0*/  STL [R1+0x5414], R2 ;  /* 0x0054140201007387 */ /* 0x000fe80000100800 */
[----:B------:R-:W-:Y:S04]  /*95ee0*/  STL [R1+0x5410], R252 ;  /* 0x005410fc01007387 */ /* 0x000fe80000100800 */
[----:B------:R-:W-:Y:S04]  /*95ef0*/  STL.64 [R1+0x1170], R244 ;  /* 0x001170f401007387 */ /* 0x000fe80000100a00 */
[----:B------:R1:W-:Y:S04]  /*95f00*/  STL.64 [R1+0x1178], R246 ;  /* 0x001178f601007387 */ /* 0x0003e80000100a00 */
[----:B-1----:R-:W4:Y:S04]  /*95f10*/  LDL.LU.64 R246, [R1+0x5530] ;  /* 0x0055300001f67983 */ /* 0x002f280000300a00 */
[----:B------:R-:W4:Y:S04]  /*95f20*/  LDL.LU.64 R244, [R1+0x5528] ;  /* 0x0055280001f47983 */ /* 0x000f280000300a00 */
[----:B------:R1:W-:Y:S04]  /*95f30*/  STL.64 [R1+0x5440], R100 ;  /* 0x0054406401007387 */ /* 0x0003e80000100a00 */
[----:B-1----:R-:W4:Y:S04]  /*95f40*/  LDL.LU R100, [R1+0x160] ;  /* 0x0001600001647983 */ /* 0x002f280000300800 */
[----:B------:R-:W4:Y:S04]  /*95f50*/  LDL.LU R101, [R1+0x164] ;  /* 0x0001640001657983 */ /* 0x000f280000300800 */
[----:B------:R-:W4:Y:S04]  /*95f60*/  LDL.LU R102, [R1+0x168] ;  /* 0x0001680001667983 */ /* 0x000f280000300800 */
[----:B------:R-:W4:Y:S04]  /*95f70*/  LDL.LU R103, [R1+0x16c] ;  /* 0x00016c0001677983 */ /* 0x000f280000300800 */
[----:B------:R-:W-:Y:S04]  /*95f80*/  STL.64 [R1+0x1160], R248 ;  /* 0x001160f801007387 */ /* 0x000fe80000100a00 */
[----:B------:R1:W-:Y:S04]  /*95f90*/  STL.64 [R1+0x1168], R250 ;  /* 0x001168fa01007387 */ /* 0x0003e80000100a00 */
[----:B-1----:R-:W4:Y:S04]  /*95fa0*/  LDL.LU.64 R250, [R1+0x5520] ;  /* 0x0055200001fa7983 */ /* 0x002f280000300a00 */
[----:B------:R-:W4:Y:S04]  /*95fb0*/  LDL.LU.64 R248, [R1+0x5518] ;  /* 0x0055180001f87983 */ /* 0x000f280000300a00 */
[----:B------:R1:W-:Y:S04]  /*95fc0*/  STL.64 [R1+0x5448], R96 ;  /* 0x0054486001007387 */ /* 0x0003e80000100a00 */
[----:B-1----:R-:W4:Y:S04]  /*95fd0*/  LDL.LU R96, [R1+0x170] ;  /* 0x0001700001607983 */ /* 0x002f280000300800 */
[----:B------:R-:W4:Y:S04]  /*95fe0*/  LDL.LU R97, [R1+0x174] ;  /* 0x0001740001617983 */ /* 0x000f280000300800 */
[----:B--2---:R-:W-:Y:S01]  /*95ff0*/  LDS R239, [R11+UR10+0x43400] ;  /* 0x0434000a0bef7984 */ /* 0x004fe20008000800 */
[----:B---3--:R-:W-:Y:S01]  /*96000*/  MOV R99, R0 ;  /* 0x0000000000637202 */ /* 0x008fe20000000f00 */
[----:B----4-:R-:W-:-:S02]  /*96010*/  IMAD.MOV.U32 R98, RZ, RZ, R236 ;  /* 0x000000ffff627224 */ /* 0x010fc400078e00ec */
[----:B------:R-:W-:Y:S04]  /*96020*/  LDS R236, [R237+UR10+0x43000] ;  /* 0x0430000aedec7984 */ /* 0x000fe80008000800 */
[----:B------:R-:W-:Y:S01]  /*96030*/  LDS R237, [R11+UR10+0x43000] ;  /* 0x0430000a0bed7984 */ /* 0x000fe20008000800 */
[----:B------:R-:W-:-:S15]  /*96040*/  HMMA.1688.F32.TF32 R96, R4, R94, R96 ;  /* 0x0000005e0460723c */ /* 0x000fde0000081060 */
        /* <DEDUP_REMOVED lines=25> */
[----:B------:R1:W-:Y:S04]  /*961e0*/  STL.64 [R1+0x10e8], R106 ;  /* 0x0010e86a01007387 */ /* 0x0003e80000100a00 */
[----:B------:R-:W-:Y:S04]  /*961f0*/  STL.64 [R1+0x10d0], R100 ;  /* 0x0010d06401007387 */ /* 0x000fe80000100a00 */
[----:B------:R2:W-:Y:S01]  /*96200*/  STL.64 [R1+0x10d8], R102 ;  /* 0x0010d86601007387 */ /* 0x0005e20000100a00 */
[----:B------:R-:W-:-:S02]  /*96210*/  IMAD.MOV.U32 R186, RZ, RZ, R225 ;  /* 0x000000ffffba7224 */ /* 0x000fc400078e00e1 */
[----:B------:R-:W-:Y:S01]  /*96220*/  IMAD.MOV.U32 R187, RZ, RZ, R224 ;  /* 0x000000ffffbb7224 */ /* 0x000fe200078e00e0 */
[----:B------:R-:W-:Y:S01]  /*96230*/  LDSM.16.M88.4 R192, [R45+UR11+0x880] ;  /* 0x0008800b2dc0783b */ /* 0x000fe20008000200 */
[C---:B-1----:R-:W-:Y:S08]  /*96240*/  HMMA.1688.F32.TF32 R104, R4.reuse, R54, R196 ;  /* 0x000000360468723c */ /* 0x042ff000000810c4 */
[----:B--2---:R-:W-:Y:S01]  /*96250*/  HMMA.1688.F32.TF32 R100, R4, R50, R200 ;  /* 0x000000320464723c */ /* 0x004fe200000810c8 */
[----:B------:R-:W-:Y:S04]  /*96260*/  STL.64 [R1+0x10c0], R96 ;  /* 0x0010c06001007387 */ /* 0x000fe80000100a00 */
[----:B------:R1:W-:Y:S01]  /*96270*/  STL.64 [R1+0x10c8], R98 ;  /* 0x0010c86201007387 */ /* 0x0003e20000100a00 */
[----:B------:R-:W-:Y:S01]  /*96280*/  IMAD.MOV.U32 R198, RZ, RZ, R217 ;  /* 0x000000ffffc67224 */ /* 0x000fe200078e00d9 */
[----:B------:R-:W-:-:S02]  /*96290*/  MOV R199, R213 ;  /* 0x000000d500c77202 */ /* 0x000fc40000000f00 */
[----:B------:R-:W2:Y:S01]  /*962a0*/  LDSM.16.M88.4 R200, [R45+UR11+0x80] ;  /* 0x0000800b2dc8783b */ /* 0x000ea20008000200 */
[C---:B-1----:R-:W-:Y:S03]  /*962b0*/  HMMA.1688.F32.TF32 R96, R4.reuse, R46, R204 ;  /* 0x0000002e0460723c */ /* 0x042fe600000810cc */
[----:B------:R-:W-:Y:S04]  /*962c0*/  STL.64 [R1+0x10b0], R104 ;  /* 0x0010b06801007387 */ /* 0x000fe80000100a00 */
[----:B------:R1:W-:Y:S04]  /*962d0*/  STL.64 [R1+0x10b8], R106 ;  /* 0x0010b86a01007387 */ /* 0x0003e80000100a00 */
[----:B------:R-:W-:Y:S04]  /*962e0*/  STL.64 [R1+0x10a0], R100 ;  /* 0x0010a06401007387 */ /* 0x000fe80000100a00 */
[----:B------:R3:W-:Y:S01]  /*962f0*/  STL.64 [R1+0x10a8], R102 ;  /* 0x0010a86601007387 */ /* 0x0007e20000100a00 */
[C---:B-1----:R-:W-:Y:S08]  /*96300*/  HMMA.1688.F32.TF32 R104, R4.reuse, R42, R208 ;  /* 0x0000002a0468723c */ /* 0x042ff000000810d0 */
[C---:B---3--:R-:W-:Y:S08]  /*96310*/  HMMA.1688.F32.TF32 R100, R4.reuse, R38, R16 ;  /* 0x000000260464723c */ /* 0x048ff00000081010 */
[C---:B------:R-:W-:Y:S01]  /*96320*/  HMMA.1688.F32.TF32 R16, R4.reuse, R30, R12 ;  /* 0x0000001e0410723c */ /* 0x040fe2000008100c */
[----:B------:R-:W-:Y:S04]  /*96330*/  STL.64 [R1+0x1080], R96 ;  /* 0x0010806001007387 */ /* 0x000fe80000100a00 */
[----:B------:R1:W-:Y:S03]  /*96340*/  STL.64 [R1+0x1088], R98 ;  /* 0x0010886201007387 */ /* 0x0003e60000100a00 */
[C---:B------:R-:W-:Y:S01]  /*96350*/  HMMA.1688.F32.TF32 R12, R4.reuse, R26, R248 ;  /* 0x0000001a040c723c */ /* 0x040fe200000810f8 */
[----:B------:R-:W3:Y:S04]  /*96360*/  LDSM.16.M88.4 R248, [R45+UR11+0x2080] ;  /* 0x0020800b2df8783b */ /* 0x000ee80008000200 */
[----:B------:R-:W4:Y:S03]  /*96370*/  LDSM.16.M88.4 R208, [R45+UR11+0x1080] ;  /* 0x0010800b2dd0783b */ /* 0x000f260008000200 */
[----:B-1----:R-:W-:Y:S01]  /*96380*/  HMMA.1688.F32.TF32 R96, R4, R34, R240 ;  /* 0x000000220460723c */ /* 0x002fe200000810f0 */
[----:B------:R-:W-:Y:S04]  /*96390*/  STL.64 [R1+0xfa0], R104 ;  /* 0x000fa06801007387 */ /* 0x000fe80000100a00 */
[----:B------:R-:W-:Y:S04]  /*963a0*/  STL.64 [R1+0xfa8], R106 ;  /* 0x000fa86a01007387 */ /* 0x000fe80000100a00 */
[----:B------:R-:W-:Y:S04]  /*963b0*/  STL.64 [R1+0xf90], R100 ;  /* 0x000f906401007387 */ /* 0x000fe80000100a00 */
[----:B------:R1:W-:Y:S01]  /*963c0*/  STL.64 [R1+0xf98], R102 ;  /* 0x000f986601007387 */ /* 0x0003e20000100a00 */
[----:B------:R-:W-:-:S05]  /*963d0*/  IMAD.MOV.U32 R0, RZ, RZ, R15 ;  /* 0x000000ffff007224 */ /* 0x000fca00078e000f */
[----:B------:R-:W-:Y:S04]  /*963e0*/  STL.64 [R1+0xf80], R96 ;  /* 0x000f806001007387 */ /* 0x000fe80000100a00 */
[----:B------:R-:W-:Y:S04]  /*963f0*/  STL.64 [R1+0xf88], R98 ;  /* 0x000f886201007387 */ /* 0x000fe80000100a00 */
[----:B------:R-:W-:Y:S04]  /*96400*/  STL.64 [R1+0xf30], R12 ;  /* 0x000f300c01007387 */ /* 0x000fe80000100a00 */
[----:B------:R-:W-:Y:S04]  /*96410*/  STL.64 [R1+0xf50], R16 ;  /* 0x000f501001007387 */ /* 0x000fe80000100a00 */
[----:B------:R-:W-:Y:S04]  /*96420*/  STL.64 [R1+0xf58], R18 ;  /* 0x000f581201007387 */ /* 0x000fe80000100a00 */
[----:B------:R2:W-:Y:S01]  /*96430*/  STL [R1+0xf38], R14 ;  /* 0x000f380e01007387 */ /* 0x0005e20000100800 */
[----:B-1----:R-:W-:Y:S01]  /*96440*/  IMAD.MOV.U32 R102, RZ, RZ, R216 ;  /* 0x000000ffff667224 */ /* 0x002fe200078e00d8 */
[----:B------:R-:W-:-:S02]  /*96450*/  MOV R103, R212 ;  /* 0x000000d400677202 */ /* 0x000fc40000000f00 */
[----:B------:R-:W1:Y:S01]  /*96460*/  LDSM.16.M88.4 R96, [R45+UR11+0x1880] ;  /* 0x0018800b2d60783b */ /* 0x000e620008000200 */
[----:B--2---:R-:W-:Y:S03]  /*96470*/  HMMA.1688.F32.TF32 R12, R4, R22, R244 ;  /* 0x00000016040c723c */ /* 0x004fe600000810f4 */
[----:B------:R-:W-:Y:S04]  /*96480*/  STL [R1+0x5100], R0 ;  /* 0x0051000001007387 */ /* 0x000fe80000100800 */
[----:B------:R-:W2:-:S12]  /*96490*/  LDSM.16.M88.4 R244, [R45+UR11+0x2880] ;  /* 0x0028800b2df4783b */ /* 0x000e980008000200 */
        /* <DEDUP_REMOVED lines=20> */
[----:B--2---:R-:W-:Y:S01]  /*965e0*/  IMAD.MOV.U32 R107, RZ, RZ, R217 ;  /* 0x000000ffff6b7224 */ /* 0x004fe200078e00d9 */
[----:B---3--:R-:W-:-:S02]  /*965f0*/  MOV R106, R213 ;  /* 0x000000d5006a7202 */ /* 0x008fc40000000f00 */
[----:B------:R-:W2:Y:S04]  /*96600*/  LDL.LU R213, [R1+0x5504] ;  /* 0x0055040001d57983 */ /* 0x000ea80000300800 */
[----:B------:R-:W3:Y:S04]  /*96610*/  LDL.LU R217, [R1+0x5500] ;  /* 0x0055000001d97983 */ /* 0x000ee80000300800 */
[----:B------:R-:W2:Y:S04]  /*96620*/  LDL.LU R216, [R1+0x54fc] ;  /* 0x0054fc0001d87983 */ /* 0x000ea80000300800 */
[----:B------:R-:W2:Y:S04]  /*96630*/  LDL.LU R212, [R1+0x54f8] ;  /* 0x0054f80001d47983 */ /* 0x000ea80000300800 */
[----:B------:R-:W2:Y:S04]  /*96640*/  LDL.LU R8, [R1+0xf20] ;  /* 0x000f200001087983 */ /* 0x000ea80000300800 */
[----:B------:R-:W2:Y:S01]  /*96650*/  LDL.LU R9, [R1+0xf24] ;  /* 0x000f240001097983 */ /* 0x000ea20000300800 */
[----:B----4-:R-:W-:-:S02]  /*96660*/  IMAD.MOV.U32 R10, RZ, RZ, R224 ;  /* 0x000000ffff0a7224 */ /* 0x010fc400078e00e0 */
[----:B------:R-:W-:Y:S01]  /*96670*/  IMAD.MOV.U32 R11, RZ, RZ, R225 ;  /* 0x000000ffff0b7224 */ /* 0x000fe200078e00e1 */
[----:B------:R-:W4:Y:S04]  /*96680*/  LDL.LU R224, [R1+0x54f4] ;  /* 0x0054f40001e07983 */ /* 0x000f280000300800 */
[----:B------:R-:W4:Y:S01]  /*96690*/  LDL.LU R225, [R1+0x54f0] ;  /* 0x0054f00001e17983 */ /* 0x000f220000300800 */
[----:B-1----:R-:W-:Y:S01]  /*966a0*/  MOV R14, R228 ;  /* 0x000000e4000e7202 */ /* 0x002fe20000000f00 */
[----:B------:R-:W-:Y:S02]  /*966b0*/  IMAD.MOV.U32 R15, RZ, RZ, R229 ;  /* 0x000000ffff0f7224 */ /* 0x000fe400078e00e5 */
[----:B------:R-:W4:Y:S04]  /*966c0*/  LDL.LU R228, [R1+0x54ec] ;  /* 0x0054ec0001e47983 */ /* 0x000f280000300800 */
[----:B------:R-:W4:Y:S01]  /*966d0*/  LDL.LU R229, [R1+0x54e8] ;  /* 0x0054e80001e57983 */ /* 0x000f220000300800 */
[----:B---3--:R-:W-:Y:S01]  /*966e0*/  IMAD.MOV.U32 R18, RZ, RZ, R217 ;  /* 0x000000ffff127224 */ /* 0x008fe200078e00d9 */
[----:B--2---:R-:W-:Y:S01]  /*966f0*/  MOV R17, R216 ;  /* 0x000000d800117202 */ /* 0x004fe20000000f00 */
[----:B------:R-:W-:-:S02]  /*96700*/  IMAD.MOV.U32 R16, RZ, RZ, R212 ;  /* 0x000000ffff107224 */ /* 0x000fc400078e00d4 */
[----:B------:R-:W2:Y:S04]  /*96710*/  LDL.LU R212, [R1+0x54e4] ;  /* 0x0054e40001d47983 */ /* 0x000ea80000300800 */
[----:B------:R-:W3:Y:S04]  /*96720*/  LDL.LU R216, [R1+0x54e0] ;  /* 0x0054e00001d87983 */ /* 0x000ee80000300800 */
[----:B------:R-:W2:Y:S01]  /*96730*/  LDL.LU R217, [R1+0x54dc] ;  /* 0x0054dc0001d97983 */ /* 0x000ea20000300800 */
[----:B------:R-:W-:-:S03]  /*96740*/  IMAD.MOV.U32 R19, RZ, RZ, R213 ;  /* 0x000000ffff137224 */ /* 0x000fc600078e00d5 */
[----:B------:R-:W2:Y:S01]  /*96750*/  LDL.LU R213, [R1+0x54d8] ;  /* 0x0054d80001d57983 */ /* 0x000ea20000300800 */
[----:B------:R-:W-:Y:S01]  /*96760*/  MOV R182, R233 ;  /* 0x000000e900b67202 */ /* 0x000fe20000000f00 */
[----:B------:R-:W-:Y:S02]  /*96770*/  IMAD.MOV.U32 R183, RZ, RZ, R232 ;  /* 0x000000ffffb77224 */ /* 0x000fe400078e00e8 */
[----:B----4-:R-:W-:Y:S01]  /*96780*/  IMAD.MOV.U32 R176, RZ, RZ, R229 ;  /* 0x000000ffffb07224 */ /* 0x010fe200078e00e5 */
[----:B------:R-:W1:Y:S01]  /*96790*/  LDSM.16.M88.4 R232, [R45+UR11+0x3080] ;  /* 0x0030800b2de8783b */ /* 0x000e620008000200 */
[----:B------:R-:W-:-:S03]  /*967a0*/  MOV R177, R228 ;  /* 0x000000e400b17202 */ /* 0x000fc60000000f00 */
[----:B------:R-:W4:Y:S01]  /*967b0*/  LDSM.16.M88.4 R228, [R45+UR11+0x3880] ;  /* 0x0038800b2de4783b */ /* 0x000f220008000200 */
[----:B------:R-:W-:Y:S02]  /*967c0*/  IMAD.MOV.U32 R178, RZ, RZ, R225 ;  /* 0x000000ffffb27224 */ /* 0x000fe400078e00e1 */
[----:B------:R-:W-:Y:S01]  /*967d0*/  IMAD.MOV.U32 R179, RZ, RZ, R224 ;  /* 0x000000ffffb37224 */ /* 0x000fe200078e00e0 */
[----:B------:R-:W-:Y:S01]  /*967e0*/  MOV R174, R221 ;  /* 0x000000dd00ae7202 */ /* 0x000fe20000000f00 */
[----:B------:R-:W1:Y:S01]  /*967f0*/  LDSM.16.M88.4 R224, [R45+UR11+0x4080] ;  /* 0x0040800b2de0783b */ /* 0x000e620008000200 */
[----:B------:R-:W-:-:S03]  /*96800*/  IMAD.MOV.U32 R175, RZ, RZ, R220 ;  /* 0x000000ffffaf7224 */ /* 0x000fc600078e00dc */
[----:B------:R-:W1:Y:S04]  /*96810*/  LDSM.16.M88.4 R220, [R45+UR11+0x4880] ;  /* 0x0048800b2ddc783b */ /* 0x000e680008000200 */
        /* <DEDUP_REMOVED lines=10> */
[----:B------:R-:W-:Y:S01]  /*968c0*/  STL [R1+0x4ffc], R246 ;  /* 0x004ffcf601007387 */ /* 0x000fe20000100800 */
[C---:B------:R-:W-:Y:S03]  /*968d0*/  HMMA.1688.F32.TF32 R180, R4.reuse, R182, R176 ;  /* 0x000000b604b4723c */ /* 0x040fe600000810b0 */
[----:B------:R-:W-:Y:S05]  /*968e0*/  STL [R1+0x4ff8], R247 ;  /* 0x004ff8f701007387 */ /* 0x000fea0000100800 */
[C---:B------:R-:W-:Y:S01]  /*968f0*/  HMMA.1688.F32.TF32 R12, R4.reuse, R14, R16 ;  /* 0x0000000e040c723c */ /* 0x040fe20000081010 */
[----:B-1----:R-:W-:Y:S04]  /*96900*/  STL [R1+0x5004], R234 ;  /* 0x005004ea01007387 */ /* 0x002fe80000100800 */
[----:B------:R-:W-:Y:S04]  /*96910*/  STL [R1+0x5000], R235 ;  /* 0x005000eb01007387 */ /* 0x000fe80000100800 */
[----:B----4-:R-:W-:Y:S04]  /*96920*/  STL [R1+0x500c], R230 ;  /* 0x00500ce601007387 */ /* 0x010fe80000100800 */
[----:B------:R-:W-:Y:S04]  /*96930*/  STL [R1+0x5008], R231 ;  /* 0x005008e701007387 */ /* 0x000fe80000100800 */
[----:B------:R-:W-:Y:S04]  /*96940*/  STL [R1+0x5014], R226 ;  /* 0x005014e201007387 */ /* 0x000fe80000100800 */
[----:B------:R-:W-:Y:S04]  /*96950*/  STL [R1+0x5010], R227 ;  /* 0x005010e301007387 */ /* 0x000fe80000100800 */
[----:B------:R-:W-:Y:S04]  /*96960*/  STL [R1+0x501c], R222 ;  /* 0x00501cde01007387 */ /* 0x000fe80000100800 */
[----:B------:R-:W-:Y:S01]  /*96970*/  STL [R1+0x5018], R223 ;  /* 0x005018df01007387 */ /* 0x000fe20000100800 */
[C---:B------:R-:W-:Y:S08]  /*96980*/  HMMA.1688.F32.TF32 R100, R4.reuse, R102, R8 ;  /* 0x000000660464723c */ /* 0x040ff00000081008 */
[----:B------:R-:W-:Y:S01]  /*96990*/  HMMA.1688.F32.TF32 R104, R4, R186, R104 ;  /* 0x000000ba0468723c */ /* 0x000fe20000081068 */
[----:B---3--:R-:W-:Y:S01]  /*969a0*/  MOV R169, R216 ;  /* 0x000000d800a97202 */ /* 0x008fe20000000f00 */
[----:B--2---:R-:W-:-:S02]  /*969b0*/  IMAD.MOV.U32 R168, RZ, RZ, R217 ;  /* 0x000000ffffa87224 */ /* 0x004fc400078e00d9 */
[----:B------:R-:W-:Y:S01]  /*969c0*/  IMAD.MOV.U32 R171, RZ, RZ, R212 ;  /* 0x000000ffffab7224 */ /* 0x000fe200078e00d4 */
[----:B------:R-:W1:Y:S01]  /*969d0*/  LDSM.16.M88.4 R216, [R45+UR11+0x5080] ;  /* 0x0050800b2dd8783b */ /* 0x000e620008000200 */
[----:B------:R-:W-:-:S03]  /*969e0*/  IMAD.MOV.U32 R170, RZ, RZ, R213 ;  /* 0x000000ffffaa7224 */ /* 0x000fc600078e00d5 */
[----:B------:R-:W2:Y:S04]  /*969f0*/  LDSM.16.M88.4 R212, [R45+UR11+0x5880] ;  /* 0x0058800b2dd4783b */ /* 0x000ea80008000200 */
[C---:B------:R-:W-:Y:S01]  /*96a00*/  HMMA.1688.F32.TF32 R172, R4.reuse, R174, R168 ;  /* 0x000000ae04ac723c */ /* 0x040fe200000810a8 */
[----:B-1----:R-:W-:Y:S04]  /*96a10*/  STL [R1+0x5024], R218 ;  /* 0x005024da01007387 */ /* 0x002fe80000100800 */
[----:B------:R-:W-:Y:S04]  /*96a20*/  STL [R1+0x5020], R219 ;  /* 0x005020db01007387 */ /* 0x000fe80000100800 */
[----:B--2---:R-:W-:Y:S04]  /*96a30*/  STL [R1+0x502c], R214 ;  /* 0x00502cd601007387 */ /* 0x004fe80000100800 */
[----:B------:R-:W-:Y:S04]  /*96a40*/  STL [R1+0x5028], R215 ;  /* 0x005028d701007387 */ /* 0x000fe80000100800 */
[----:B------:R-:W2:Y:S04]  /*96a50*/  LDL.LU.64 R168, [R1+0x54d0] ;  /* 0x0054d00001a87983 */ /* 0x000ea80000300a00 */
[----:B------:R1:W-:Y:S04]  /*96a60*/  STL.64 [R1+0xf00], R172 ;  /* 0x000f00ac01007387 */ /* 0x0003e80000100a00 */
[----:B------:R-:W-:Y:S04]  /*96a70*/  STL.64 [R1+0xf08], R174 ;  /* 0x000f08ae01007387 */ /* 0x000fe80000100a00 */
[----:B-1----:R-:W3:Y:S04]  /*96a80*/  LDL.LU.64 R172, [R1+0x54c8] ;  /* 0x0054c80001ac7983 */ /* 0x002ee80000300a00 */
[----:B------:R-:W4:Y:S04]  /*96a90*/  LDL.LU.64 R176, [R1+0x54c0] ;  /* 0x0054c00001b07983 */ /* 0x000f280000300a00 */
[----:B------:R1:W-:Y:S04]  /*96aa0*/  STL.64 [R1+0xee0], R180 ;  /* 0x000ee0b401007387 */ /* 0x0003e80000100a00 */
[----:B------:R-:W-:Y:S04]  /*96ab0*/  STL.64 [R1+0xee8], R182 ;  /* 0x000ee8b601007387 */ /* 0x000fe80000100a00 */
        /* <DEDUP_REMOVED lines=11> */
[----:B------:R-:W3:Y:S01]  /*96b70*/  LDL.LU R196, [R1+0x1070] ;  /* 0x0010700001c47983 */ /* 0x000ee20000300800 */
[----:B-1----:R-:W-:Y:S03]  /*96b80*/  HMMA.1688.F32.TF32 R100, R4, R198, R188 ;  /* 0x000000c60464723c */ /* 0x002fe600000810bc */
[----:B------:R-:W-:Y:S04]  /*96b90*/  STL.64 [R1+0xe80], R104 ;  /* 0x000e806801007387 */ /* 0x000fe80000100a00 */
[----:B------:R-:W-:-:S12]  /*96ba0*/  STL.64 [R1+0xe88], R106 ;  /* 0x000e886a01007387 */ /* 0x000fd80000100a00 */
[----:B------:R-:W-:Y:S04]  /*96bb0*/  STL.64 [R1+0xe60], R100 ;  /* 0x000e606401007387 */ /* 0x000fe80000100a00 */
[----:B------:R2:W-:Y:S04]  /*96bc0*/  STL.64 [R1+0xe68], R102 ;  /* 0x000e686601007387 */ /* 0x0005e80000100a00 */
[----:B------:R-:W3:Y:S04]  /*96bd0*/  LDL.LU R197, [R1+0x1074] ;  /* 0x0010740001c57983 */ /* 0x000ee80000300800 */
[----:B------:R-:W3:Y:S01]  /*96be0*/  LDL.LU R198, [R1+0x1078] ;  /* 0x0010780001c67983 */ /* 0x000ee20000300800 */
[----:B------:R-:W-:Y:S01]  /*96bf0*/  MOV R199, R3 ;  /* 0x0000000300c77202 */ /* 0x000fe20000000f00 */
[----:B--2---:R-:W-:-:S15]  /*96c00*/  HMMA.1688.F32.TF32 R100, R4, R10, R204 ;  /* 0x0000000a0464723c */ /* 0x004fde00000810cc */
[----:B------:R-:W-:-:S04]  /*96c10*/  NOP ;  /* 0x0000000000007918 */ /* 0x000fc80000000000 */
[----:B------:R-:W-:Y:S01]  /*96c20*/  IMAD.MOV.U32 R0, RZ, RZ, R102 ;  /* 0x000000ffff007224 */ /* 0x000fe200078e0066 */
[----:B------:R1:W-:Y:S01]  /*96c30*/  STL.64 [R1+0xe40], R100 ;  /* 0x000e406401007387 */ /* 0x0003e20000100a00 */
[----:B------:R-:W-:Y:S02]  /*96c40*/  IMAD.MOV.U32 R3, RZ, RZ, R103 ;  /* 0x000000ffff037224 */ /* 0x000fe400078e0067 */
[C---:B-1----:R-:W-:Y:S03]  /*96c50*/  HMMA.1688.F32.TF32 R100, R4.reuse, R14, R240 ;  /* 0x0000000e0464723c */ /* 0x042fe600000810f0 */
[----:B------:R-:W-:Y:S04]  /*96c60*/  STL [R1+0x5108], R3 ;  /* 0x0051080301007387 */ /* 0x000fe80000100800 */
[----:B------:R-:W-:Y:S04]  /*96c70*/  STL [R1+0x5104], R0 ;  /* 0x0051040001007387 */ /* 0x000fe80000100800 */
[----:B------:R-:W2:Y:S01]  /*96c80*/  LDL.LU R184, [R1+0x1060] ;  /* 0x0010600001b87983 */ /* 0x000ea20000300800 */
[----:B---3--:R-:W-:Y:S07]  /*96c90*/  HMMA.1688.F32.TF32 R4, R4, R18, R196 ;  /* 0x000000120404723c */ /* 0x008fee00000810c4 */
        /* <DEDUP_REMOVED lines=25> */
[----:B------:R-:W3:Y:S04]  /*96e30*/  LDL.LU.64 R196, [R1+0x5480] ;  /* 0x0054800001c47983 */ /* 0x000ee80000300a00 */
[----:B------:R1:W-:Y:S01]  /*96e40*/  STL.64 [R1+0x840], R4 ;  /* 0x0008400401007387 */ /* 0x0003e20000100a00 */
[----:B------:R-:W-:Y:S01]  /*96e50*/  MOV R3, R6 ;  /* 0x0000000600037202 */ /* 0x000fe20000000f00 */
[----:B------:R-:W-:-:S02]  /*96e60*/  IMAD.MOV.U32 R0, RZ, RZ, R7 ;  /* 0x000000ffff007224 */ /* 0x000fc400078e0007 */
[----:B-1----:R-:W3:Y:S04]  /*96e70*/  LDL.LU R4, [R1+0x1030] ;  /* 0x0010300001047983 */ /* 0x002ee80000300800 */
[----:B------:R-:W3:Y:S04]  /*96e80*/  LDL.LU R5, [R1+0x1034] ;  /* 0x0010340001057983 */ /* 0x000ee80000300800 */
[----:B------:R-:W3:Y:S04]  /*96e90*/  LDL.LU R6, [R1+0x1038] ;  /* 0x0010380001067983 */ /* 0x000ee80000300800 */
[----:B------:R-:W3:Y:S04]  /*96ea0*/  LDL.LU R7, [R1+0x103c] ;  /* 0x00103c0001077983 */ /* 0x000ee80000300800 */
[----:B------:R-:W3:Y:S04]  /*96eb0*/  LDL.LU R198, [R1+0xff8] ;  /* 0x000ff80001c67983 */ /* 0x000ee80000300800 */
[----:B------:R-:W3:Y:S04]  /*96ec0*/  LDL.LU R199, [R1+0xffc] ;  /* 0x000ffc0001c77983 */ /* 0x000ee80000300800 */
[----:B------:R1:W-:Y:S04]  /*96ed0*/  STL [R1+0x541c], R0 ;  /* 0x00541c0001007387 */ /* 0x0003e80000100800 */
[----:B------:R1:W-:Y:S01]  /*96ee0*/  STL [R1+0x5418], R3 ;  /* 0x0054180301007387 */ /* 0x0003e20000100800 */
[----:B------:R-:W-:Y:S01]  /*96ef0*/  IMAD.MOV.U32 R2, RZ, RZ, R200 ;  /* 0x000000ffff027224 */ /* 0x000fe200078e00c8 */
[----:B------:R-:W-:Y:S01]  /*96f00*/  MOV R252, R201 ;  /* 0x000000c900fc7202 */ /* 0x000fe20000000f00 */
[----:B-1----:R-:W-:-:S02]  /*96f10*/  IMAD.MOV.U32 R0, RZ, RZ, R192 ;  /* 0x000000ffff007224 */ /* 0x002fc400078e00c0 */
[----:B------:R-:W-:Y:S01]  /*96f20*/  IMAD.MOV.U32 R3, RZ, RZ, R193 ;  /* 0x000000ffff037224 */ /* 0x000fe200078e00c1 */
[C---:B--2---:R-:W-:Y:S08]  /*96f30*/  HMMA.1688.F32.TF32 R184, R236.reuse, R200, R184 ;  /* 0x000000c8ecb8723c */ /* 0x044ff000000810b8 */
[C---:B----4-:R-:W-:Y:S08]  /*96f40*/  HMMA.1688.F32.TF32 R188, R236.reuse, R192, R188 ;  /* 0x000000c0ecbc723c */ /* 0x050ff000000810bc */
[C---:B------:R-:W-:Y:S03]  /*96f50*/  HMMA.1688.F32.TF32 R208, R236.reuse, R208, R204 ;  /* 0x000000d0ecd0723c */ /* 0x040fe600000810cc */
[----:B------:R1:W-:Y:S04]  /*96f60*/  STL.64 [R1+0x830], R184 ;  /* 0x000830b801007387 */ /* 0x0003e80000100a00 */
[----:B------:R-:W-:Y:S04]  /*96f70*/  STL.64 [R1+0x838], R186 ;  /* 0x000838ba01007387 */ /* 0x000fe80000100a00 */
[----:B-1----:R-:W2:Y:S04]  /*96f80*/  LDL.LU.64 R184, [R1+0x5478] ;  /* 0x0054780001b87983 */ /* 0x002ea80000300a00 */
[----:B------:R-:W4:Y:S04]  /*96f90*/  LDL.LU.64 R200, [R1+0x5470] ;  /* 0x0054700001c87983 */ /* 0x000f280000300a00 */
[----:B------:R-:W4:Y:S04]  /*96fa0*/  LDL.LU R202, [R1+0xfe8] ;  /* 0x000fe80001ca7983 */ /* 0x000f280000300800 */
[----:B------:R-:W4:Y:S01]  /*96fb0*/  LDL.LU R203, [R1+0xfec] ;  /* 0x000fec0001cb7983 */ /* 0x000f220000300800 */
[C---:B---3--:R-:W-:Y:S03]  /*96fc0*/  HMMA.1688.F32.TF32 R4, R236.reuse, R96, R4 ;  /* 0x00000060ec04723c */ /* 0x048fe60000081004 */
[----:B------:R-:W-:Y:S04]  /*96fd0*/  STL [R1+0x5424], R252 ;  /* 0x005424fc01007387 */ /* 0x000fe80000100800 */
[----:B------:R-:W-:Y:S04]  /*96fe0*/  STL [R1+0x5420], R2 ;  /* 0x0054200201007387 */ /* 0x000fe80000100800 */
[----:B------:R1:W-:Y:S04]  /*96ff0*/  STL.64 [R1+0x820], R188 ;  /* 0x000820bc01007387 */ /* 0x0003e80000100a00 */
[----:B------:R-:W-:Y:S01]  /*97000*/  STL.64 [R1+0x828], R190 ;  /* 0x000828be01007387 */ /* 0x000fe20000100a00 */
[----:B------:R-:W-:Y:S03]  /*97010*/  HMMA.1688.F32.TF32 R100, R236, R248, R100 ;  /* 0x000000f8ec64723c */ /* 0x000fe60000081064 */
[----:B-1----:R-:W3:Y:S04]  /*97020*/  LDL.LU.64 R188, [R1+0x5468] ;  /* 0x0054680001bc7983 */ /* 0x002ee80000300a00 */
[----:B------:R-:W2:Y:S04]  /*97030*/  LDL.LU.64 R192, [R1+0x5460] ;  /* 0x0054600001c07983 */ /* 0x000ea80000300a00 */
[----:B------:R-:W2:Y:S04]  /*97040*/  LDL.LU.64 R204, [R1+0x5458] ;  /* 0x0054580001cc7983 */ /* 0x000ea80000300a00 */
[----:B------:R1:W-:Y:S04]  /*97050*/  STL.64 [R1+0x810], R208 ;  /* 0x000810d001007387 */ /* 0x0003e80000100a00 */
[----:B------:R-:W-:Y:S01]  /*97060*/  STL.64 [R1+0x818], R210 ;  /* 0x000818d201007387 */ /* 0x000fe20000100a00 */
[----:B------:R-:W-:Y:S01]  /*97070*/  MOV R252, R96 ;  /* 0x0000006000fc7202 */ /* 0x000fe20000000f00 */
[----:B------:R-:W-:-:S02]  /*97080*/  IMAD.MOV.U32 R2, RZ, RZ, R97 ;  /* 0x000000ffff027224 */ /* 0x000fc400078e0061 */
[C---:B------:R-:W-:Y:S01]  /*97090*/  HMMA.1688.F32.TF32 R96, R236.reuse, R244, R104 ;  /* 0x000000f4ec60723c */ /* 0x040fe20000081068 */
[----:B-1----:R-:W2:Y:S04]  /*970a0*/  LDL.LU.64 R208, [R1+0x5450] ;  /* 0x0054500001d07983 */ /* 0x002ea80000300a00 */
[----:B------:R-:W2:Y:S04]  /*970b0*/  LDL.LU R206, [R1+0xfd8] ;  /* 0x000fd80001ce7983 */ /* 0x000ea80000300800 */
[----:B------:R-:W2:Y:S04]  /*970c0*/  LDL.LU R207, [R1+0xfdc] ;  /* 0x000fdc0001cf7983 */ /* 0x000ea80000300800 */
        /* <DEDUP_REMOVED lines=9> */
[----:B------:R-:W3:Y:S04]  /*97160*/  LDL.LU R210, [R1+0xfc8] ;  /* 0x000fc80001d27983 */ /* 0x000ee80000300800 */
[----:B------:R-:W3:Y:S04]  /*97170*/  LDL.LU R211, [R1+0xfcc] ;  /* 0x000fcc0001d37983 */ /* 0x000ee80000300800 */
[----:B------:R-:W3:Y:S04]  /*97180*/  LDL.LU R240, [R1+0xfb0] ;  /* 0x000fb00001f07983 */ /* 0x000ee80000300800 */
[----:B------:R-:W3:Y:S04]  /*97190*/  LDL.LU R241, [R1+0xfb4] ;  /* 0x000fb40001f17983 */ /* 0x000ee80000300800 */
[----:B------:R-:W3:Y:S04]  /*971a0*/  LDL.LU R242, [R1+0xfb8] ;  /* 0x000fb80001f27983 */ /* 0x000ee80000300800 */
[----:B------:R-:W3:Y:S01]  /*971b0*/  LDL.LU R243, [R1+0xfbc] ;  /* 0x000fbc0001f37983 */ /* 0x000ee20000300800 */
[----:B-1----:R-:W-:Y:S01]  /*971c0*/  HMMA.1688.F32.TF32 R4, R236, R228, R196 ;  /* 0x000000e4ec04723c */ /* 0x002fe200000810c4 */
[----:B------:R-:W-:Y:S01]  /*971d0*/  MOV R104, R129 ;  /* 0x0000008100687202 */ /* 0x000fe20000000f00 */
[----:B------:R-:W-:-:S02]  /*971e0*/  IMAD.MOV.U32 R105, RZ, RZ, R128 ;  /* 0x000000ffff697224 */ /* 0x000fc400078e0080 */
[----:B------:R-:W-:Y:S01]  /*971f0*/  IMAD.MOV.U32 R106, RZ, RZ, R125 ;  /* 0x000000ffff6a7224 */ /* 0x000fe200078e007d */
[----:B------:R-:W-:Y:S01]  /*97200*/  LDSM.16.M88.4 R128, [R45+UR11+0x10080] ;  /* 0x0100800b2d80783b */ /* 0x000fe20008000200 */
[----:B------:R-:W-:-:S03]  /*97210*/  MOV R107, R124 ;  /* 0x0000007c006b7202 */ /* 0x000fc60000000f00 */
[----:B------:R-:W-:Y:S04]  /*97220*/  LDSM.16.M88.4 R196, [R45+UR11+0x7880] ;  /* 0x0078800b2dc4783b */ /* 0x000fe80008000200 */
[----:B------:R-:W-:Y:S06]  /*97230*/  LDSM.16.M88.4 R124, [R45+UR11+0x10880] ;  /* 0x0108800b2d7c783b */ /* 0x000fec0008000200 */
        /* <DEDUP_REMOVED lines=8> */
[----:B------:R-:W-:-:S02]  /*972c0*/  IMAD.MOV.U32 R100, RZ, RZ, R121 ;  /* 0x000000ffff647224 */ /* 0x000fc400078e0079 */
[----:B------:R-:W-:Y:S01]  /*972d0*/  IMAD.MOV.U32 R101, RZ, RZ, R120 ;  /* 0x000000ffff657224 */ /* 0x000fe200078e0078 */
[----:B------:R-:W-:Y:S01]  /*972e0*/  MOV R102, R117 ;  /* 0x0000007500667202 */ /* 0x000fe20000000f00 */
[----:B------:R-:W-:Y:S01]  /*972f0*/  LDSM.16.M88.4 R120, [R45+UR11+0x11080] ;  /* 0x0110800b2d78783b */ /* 0x000fe20008000200 */
[----:B------:R-:W-:-:S03]  /*97300*/  IMAD.MOV.U32 R103, RZ, RZ, R116 ;  /* 0x000000ffff677224 */ /* 0x000fc600078e0074 */
[----:B------:R-:W-:Y:S01]  /*97310*/  LDSM.16.M88.4 R116, [R45+UR11+0x11880] ;  /* 0x0118800b2d74783b */ /* 0x000fe20008000200 */
[----:B------:R-:W-:Y:S01]  /*97320*/  IMAD.MOV.U32 R96, RZ, RZ, R113 ;  /* 0x000000ffff607224 */ /* 0x000fe200078e0071 */
[----:B------:R-:W-:Y:S01]  /*97330*/  MOV R97, R112 ;  /* 0x0000007000617202 */ /* 0x000fe20000000f00 */
[----:B------:R-:W-:Y:S01]  /*97340*/  IMAD.MOV.U32 R98, RZ, RZ, R109 ;  /* 0x000000ffff627224 */ /* 0x000fe200078e006d */
[----:B------:R-:W-:Y:S01]  /*97350*/  LDSM.16.M88.4 R112, [R45+UR11+0x12080] ;  /* 0x0120800b2d70783b */ /* 0x000fe20008000200 */
[----:B------:R-:W-:-:S03]  /*97360*/  IMAD.MOV.U32 R99, RZ, RZ, R108 ;  /* 0x000000ffff637224 */ /* 0x000fc600078e006c */
[----:B------:R-:W-:Y:S01]  /*97370*/  LDSM.16.M88.4 R108, [R45+UR11+0x12880] ;  /* 0x0128800b2d6c783b */ /* 0x000fe20008000200 */
[----:B----4-:R-:W-:Y:S03]  /*97380*/  HMMA.1688.F32.TF32 R4, R236, R224, R200 ;  /* 0x000000e0ec04723c */ /* 0x010fe600000810c8 */
[----:B------:R-:W-:-:S15]  /*97390*/  LDSM.16.M88.4 R200, [R45+UR11+0x7080] ;  /* 0x0070800b2dc8783b */ /* 0x000fde0008000200 */
[----:B------:R-:W-:Y:S01]  /*973a0*/  NOP ;  /* 0x0000000000007918 */ /* 0x000fe20000000000 */
[----:B------:R-:W-:Y:S01]  /*973b0*/  MOV R222, R4 ;  /* 0x0000000400de7202 */ /* 0x000fe20000000f00 */
[----:B------:R-:W-:Y:S02]  /*973c0*/  IMAD.MOV.U32 R223, RZ, RZ, R5 ;  /* 0x000000ffffdf7224 */ /* 0x000fe400078e0005 */
[----:B------:R-:W-:Y:S01]  /*973d0*/  IMAD.MOV.U32 R226, RZ, RZ, R6 ;  /* 0x000000ffffe27224 */ /* 0x000fe200078e0006 */
[----:B------:R-:W-:Y:S02]  /*973e0*/  MOV R227, R7 ;  /* 0x0000000700e37202 */ /* 0x000fe40000000f00 */
[----:B--2---:R-:W-:Y:S03]  /*973f0*/  HMMA.1688.F32.TF32 R4, R236, R220, R204 ;  /* 0x000000dcec04723c */ /* 0x004fe600000810cc */
[----:B------:R1:W-:Y:S04]  /*97400*/  STL.64 [R1+0x53b8], R226 ;  /* 0x0053b8e201007387 */ /* 0x0003e80000100a00 */
[----:B------:R-:W-:Y:S04]  /*97410*/  STL.64 [R1+0x53b0], R224 ;  /* 0x0053b0e001007387 */ /* 0x000fe80000100a00 */
[----:B------:R-:W-:Y:S08]  /*97420*/  LDSM.16.M88.4 R204, [R45+UR11+0x6880] ;  /* 0x0068800b2dcc783b */ /* 0x000ff00008000200 */
[----:B------:R-:W-:-:S02]  /*97430*/  IMAD.MOV.U32 R230, RZ, RZ, R4 ;  /* 0x000000ffffe67224 */ /* 0x000fc400078e0004 */
[----:B------:R-:W-:Y:S01]  /*97440*/  IMAD.MOV.U32 R231, RZ, RZ, R5 ;  /* 0x000000ffffe77224 */ /* 0x000fe200078e0005 */
[----:B------:R-:W-:Y:S01]  /*97450*/  MOV R234, R6 ;  /* 0x0000000600ea7202 */ /* 0x000fe20000000f00 */
[----:B------:R-:W-:Y:S02]  /*97460*/  IMAD.MOV.U32 R235, RZ, RZ, R7 ;  /* 0x000000ffffeb7224 */ /* 0x000fe400078e0007 */
[----:B---3--:R-:W-:Y:S01]  /*97470*/  HMMA.1688.F32.TF32 R4, R236, R216, R208 ;  /* 0x000000d8ec04723c */ /* 0x008fe200000810d0 */
[----:B------:R-:W2:Y:S04]  /*97480*/  LDSM.16.M88.4 R208, [R45+UR11+0x6080] ;  /* 0x0060800b2dd0783b */ /* 0x000ea80008000200 */
[----:B------:R3:W-:Y:S01]  /*97490*/  STL.64 [R1+0x53e8], R234 ;  /* 0x0053e8ea01007387 */ /* 0x0007e20000100a00 */
[----:B-1----:R-:W-:Y:S01]  /*974a0*/  MOV R226, R189 ;  /* 0x000000bd00e27202 */ /* 0x002fe20000000f00 */
[----:B------:R-:W-:-:S02]  /*974b0*/  IMAD.MOV.U32 R227, RZ, RZ, R188 ;  /* 0x000000ffffe37224 */ /* 0x000fc400078e00bc */
[----:B------:R1:W-:Y:S04]  /*974c0*/  STL.64 [R1+0x53e0], R232 ;  /* 0x0053e0e801007387 */ /* 0x0003e80000100a00 */
[----:B------:R-:W4:Y:S04]  /*974d0*/  LDSM.16.M88.4 R188, [R45+UR11+0x8880] ;  /* 0x0088800b2dbc783b */ /* 0x000f280008000200 */
[----:B------:R1:W-:Y:S04]  /*974e0*/  STL.64 [R1+0x53d8], R230 ;  /* 0x0053d8e601007387 */ /* 0x0003e80000100a00 */
[----:B------:R-:W-:Y:S04]  /*974f0*/  STL.64 [R1+0x53d0], R228 ;  /* 0x0053d0e401007387 */ /* 0x000fe80000100a00 */
[----:B------:R-:W-:Y:S04]  /*97500*/  STL.64 [R1+0x53c8], R222 ;  /* 0x0053c8de01007387 */ /* 0x000fe80000100a00 */
[----:B------:R-:W-:Y:S01]  /*97510*/  STL.64 [R1+0x53c0], R220 ;  /* 0x0053c0dc01007387 */ /* 0x000fe20000100a00 */
[----:B---3--:R-:W-:-:S02]  /*97520*/  IMAD.MOV.U32 R234, RZ, RZ, R181 ;  /* 0x000000ffffea7224 */ /* 0x008fc400078e00b5 */
[----:B------:R-:W-:Y:S02]  /*97530*/  IMAD.MOV.U32 R235, RZ, RZ, R180 ;  /* 0x000000ffffeb7224 */ /* 0x000fe400078e00b4 */
[----:B-1----:R-:W-:Y:S01]  /*97540*/  IMAD.MOV.U32 R232, RZ, RZ, R185 ;  /* 0x000000ffffe87224 */ /* 0x002fe200078e00b9 */
[----:B------:R-:W-:Y:S01]  /*97550*/  MOV R233, R184 ;  /* 0x000000b800e97202 */ /* 0x000fe20000000f00 */
[----:B------:R-:W-:Y:S01]  /*97560*/  IMAD.MOV.U32 R219, RZ, RZ, R4 ;  /* 0x000000ffffdb7224 */ /* 0x000fe200078e0004 */
[----:B------:R-:W-:Y:S01]  /*97570*/  MOV R218, R5 ;  /* 0x0000000500da7202 */ /* 0x000fe20000000f00 */
[----:B------:R-:W1:Y:S01]  /*97580*/  LDSM.16.M88.4 R184, [R45+UR11+0x9080] ;  /* 0x0090800b2db8783b */ /* 0x000e620008000200 */
[----:B------:R-:W-:Y:S02]  /*97590*/  IMAD.MOV.U32 R215, RZ, RZ, R6 ;  /* 0x000000ffffd77224 */ /* 0x000fe400078e0006 */
[----:B------:R-:W-:Y:S01]  /*975a0*/  IMAD.MOV.U32 R214, RZ, RZ, R7 ;  /* 0x000000ffffd67224 */ /* 0x000fe200078e0007 */
[----:B------:R-:W3:Y:S01]  /*975b0*/  LDSM.16.M88.4 R180, [R45+UR11+0x9880] ;  /* 0x0098800b2db4783b */ /* 0x000ee20008000200 */
[----:B------:R-:W-:Y:S01]  /*975c0*/  IMAD.MOV.U32 R230, RZ, RZ, R173 ;  /* 0x000000ffffe67224 */ /* 0x000fe200078e00ad */
[----:B------:R-:W-:-:S02]  /*975d0*/  MOV R231, R172 ;  /* 0x000000ac00e77202 */ /* 0x000fc40000000f00 */
[----:B------:R-:W-:Y:S01]  /*975e0*/  STL.64 [R1+0x53f8], R218 ;  /* 0x0053f8da01007387 */ /* 0x000fe20000100a00 */
[----:B------:R-:W-:Y:S03]  /*975f0*/  HMMA.1688.F32.TF32 R4, R236, R212, R240 ;  /* 0x000000d4ec04723c */ /* 0x000fe600000810f0 */
[----:B------:R-:W1:Y:S04]  /*97600*/  LDSM.16.M88.4 R172, [R45+UR11+0xa880] ;  /* 0x00a8800b2dac783b */ /* 0x000e680008000200 */
[----:B------:R-:W-:Y:S01]  /*97610*/  STL.64 [R1+0x53f0], R216 ;  /* 0x0053f0d801007387 */ /* 0x000fe20000100a00 */
[----:B------:R-:W-:Y:S02]  /*97620*/  IMAD.MOV.U32 R240, RZ, RZ, R169 ;  /* 0x000000fffff07224 */ /* 0x000fe400078e00a9 */
[----:B------:R-:W-:Y:S01]  /*97630*/  IMAD.MOV.U32 R241, RZ, RZ, R168 ;  /* 0x000000fffff17224 */ /* 0x000fe200078e00a8 */
[----:B------:R2:W-:Y:S04]  /*97640*/  STL.64 [R1+0x5408], R214 ;  /* 0x005408d601007387 */ /* 0x0005e80000100a00 */
[----:B------:R-:W1:Y:S01]  /*97650*/  LDSM.16.M88.4 R168, [R45+UR11+0xb080] ;  /* 0x00b0800b2da8783b */ /* 0x000e620008000200 */
[----:B--2---:R-:W-:-:S02]  /*97660*/  IMAD.MOV.U32 R214, RZ, RZ, R133 ;  /* 0x000000ffffd67224 */ /* 0x004fc400078e0085 */
[----:B------:R-:W-:Y:S02]  /*97670*/  IMAD.MOV.U32 R215, RZ, RZ, R132 ;  /* 0x000000ffffd77224 */ /* 0x000fe400078e0084 */
[----:B------:R-:W2:Y:S01]  /*97680*/  LDSM.16.M88.4 R132, [R45+UR11+0xf880] ;  /* 0x00f8800b2d84783b */ /* 0x000ea20008000200 */
[----:B------:R-:W-:Y:S02]  /*97690*/  IMAD.MOV.U32 R224, RZ, RZ, R193 ;  /* 0x000000ffffe07224 */ /* 0x000fe400078e00c1 */
[----:B------:R-:W-:Y:S02]  /*976a0*/  IMAD.MOV.U32 R225, RZ, RZ, R192 ;  /* 0x000000ffffe17224 */ /* 0x000fe400078e00c0 */
[----:B------:R-:W2:Y:S04]  /*976b0*/  LDSM.16.M88.4 R192, [R45+UR11+0x8080] ;  /* 0x0080800b2dc0783b */ /* 0x000ea80008000200 */
[----:B------:R1:W-:Y:S04]  /*976c0*/  STL.64 [R1+0x5400], R212 ;  /* 0x005400d401007387 */ /* 0x0003e80000100a00 */
[----:B------:R-:W-:Y:S04]  /*976d0*/  STL [R1+0x4f3c], R210 ;  /* 0x004f3cd201007387 */ /* 0x000fe80000100800 */
[----:B------:R-:W-:Y:S04]  /*976e0*/  STL [R1+0x4f38], R211 ;  /* 0x004f38d301007387 */ /* 0x000fe80000100800 */
[----:B------:R-:W-:Y:S04]  /*976f0*/  STL [R1+0x4f28], R202 ;  /* 0x004f28ca01007387 */ /* 0x000fe80000100800 */
[----:B------:R-:W-:Y:S04]  /*97700*/  STL [R1+0x4f14], R203 ;  /* 0x004f14cb01007387 */ /* 0x000fe80000100800 */
[----:B----4-:R-:W-:Y:S04]  /*97710*/  STL [R1+0x4f0c], R190 ;  /* 0x004f0cbe01007387 */ /* 0x010fe80000100800 */
[----:B------:R-:W-:Y:S04]  /*97720*/  STL [R1+0x4f08], R191 ;  /* 0x004f08bf01007387 */ /* 0x000fe80000100800 */
[----:B-1----:R-:W-:Y:S04]  /*97730*/  STL [R1+0x4f2c], R186 ;  /* 0x004f2cba01007387 */ /* 0x002fe80000100800 */
[----:B------:R-:W-:Y:S04]  /*97740*/  STL [R1+0x4f10], R187 ;  /* 0x004f10bb01007387 */ /* 0x000fe80000100800 */
[----:B---3--:R-:W-:Y:S04]  /*97750*/  STL [R1+0x4f34], R182 ;  /* 0x004f34b601007387 */ /* 0x008fe80000100800 */
[----:B------:R-:W-:Y:S01]  /*97760*/  STL [R1+0x4f30], R183 ;  /* 0x004f30b701007387 */ /* 0x000fe20000100800 */
[C---:B------:R-:W-:Y:S01]  /*97770*/  HMMA.1688.F32.TF32 R96, R236.reuse, R208, R96 ;  /* 0x000000d0ec60723c */ /* 0x040fe20000081060 */
[----:B------:R-:W-:Y:S01]  /*97780*/  IMAD.MOV.U32 R212, RZ, RZ, R137 ;  /* 0x000000ffffd47224 */ /* 0x000fe200078e0089 */
[----:B------:R-:W-:Y:S01]  /*97790*/  MOV R213, R136 ;  /* 0x0000008800d57202 */ /* 0x000fe20000000f00 */
[----:B------:R-:W-:Y:S04]  /*977a0*/  STL [R1+0x4f44], R174 ;  /* 0x004f44ae01007387 */ /* 0x000fe80000100800 */
[----:B------:R-:W-:Y:S01]  /*977b0*/  STL [R1+0x4f40], R175 ;  /* 0x004f40af01007387 */ /* 0x000fe20000100800 */
[C---:B------:R-:W-:Y:S08]  /*977c0*/  HMMA.1688.F32.TF32 R100, R236.reuse, R204, R100 ;  /* 0x000000ccec64723c */ /* 0x040ff00000081064 */
[C---:B------:R-:W-:Y:S01]  /*977d0*/  HMMA.1688.F32.TF32 R104, R236.reuse, R200, R104 ;  /* 0x000000c8ec68723c */ /* 0x040fe20000081068 */
[----:B------:R-:W-:Y:S01]  /*977e0*/  IMAD.MOV.U32 R216, RZ, RZ, R145 ;  /* 0x000000ffffd87224 */ /* 0x000fe200078e0091 */
[----:B------:R-:W-:Y:S04]  /*977f0*/  STL [R1+0x4f4c], R170 ;  /* 0x004f4caa01007387 */ /* 0x000fe80000100800 */
[----:B------:R-:W-:Y:S02]  /*97800*/  STL [R1+0x4f48], R171 ;  /* 0x004f48ab01007387 */ /* 0x000fe40000100800 */
[----:B------:R-:W-:Y:S01]  /*97810*/  HMMA.1688.F32.TF32 R212, R236, R196, R212 ;  /* 0x000000c4ecd4723c */ /* 0x000fe200000810d4 */
[----:B------:R-:W-:Y:S01]  /*97820*/  IMAD.MOV.U32 R217, RZ, RZ, R144 ;  /* 0x000000ffffd97224 */ /* 0x000fe200078e0090 */
[----:B------:R-:W-:Y:S01]  /*97830*/  MOV R218, R141 ;  /* 0x0000008d00da7202 */ /* 0x000fe20000000f00 */
[----:B------:R-:W-:Y:S01]  /*97840*/  IMAD.MOV.U32 R219, RZ, RZ, R140 ;  /* 0x000000ffffdb7224 */ /* 0x000fe200078e008c */
[----:B------:R-:W-:Y:S01]  /*97850*/  MOV R220, R153 ;  /* 0x0000009900dc7202 */ /* 0x000fe20000000f00 */
[----:B------:R-:W-:-:S02]  /*97860*/  IMAD.MOV.U32 R221, RZ, RZ, R152 ;  /* 0x000000ffffdd7224 */ /* 0x000fc400078e0098 */
[----:B------:R-:W-:Y:S01]  /*97870*/  IMAD.MOV.U32 R222, RZ, RZ, R149 ;  /* 0x000000ffffde7224 */ /* 0x000fe200078e0095 */
[----:B------:R-:W-:Y:S02]  /*97880*/  MOV R223, R148 ;  /* 0x0000009400df7202 */ /* 0x000fe40000000f00 */
[----:B------:R-:W-:Y:S01]  /*97890*/  MOV R246, R4 ;  /* 0x0000000400f67202 */ /* 0x000fe20000000f00 */
[----:B------:R-:W-:Y:S02]  /*978a0*/  IMAD.MOV.U32 R247, RZ, RZ, R5 ;  /* 0x000000fffff77224 */ /* 0x000fe400078e0005 */
[----:B------:R-:W-:Y:S01]  /*978b0*/  IMAD.MOV.U32 R250, RZ, RZ, R6 ;  /* 0x000000fffffa7224 */ /* 0x000fe200078e0006 */
[----:B------:R-:W-:Y:S01]  /*978c0*/  MOV R251, R7 ;  /* 0x0000000700fb7202 */ /* 0x000fe20000000f00 */
[----:B--2---:R-:W-:Y:S04]  /*978d0*/  STL [R1+0x4f54], R134 ;  /* 0x004f548601007387 */ /* 0x004fe80000100800 */
        /* <DEDUP_REMOVED lines=13> */
[----:B------:R1:W-:Y:S04]  /*979b0*/  STL.64 [R1+0x770], R96 ;  /* 0x0007706001007387 */ /* 0x0003e80000100a00 */
[----:B------:R-:W-:Y:S01]  /*979c0*/  STL.64 [R1+0x778], R98 ;  /* 0x0007786201007387 */ /* 0x000fe20000100a00 */
[----:B------:R-:W-:Y:S01]  /*979d0*/  IMAD.MOV.U32 R4, RZ, RZ, R161 ;  /* 0x000000ffff047224 */ /* 0x000fe200078e00a1 */
[----:B------:R-:W-:Y:S01]  /*979e0*/  MOV R5, R160 ;  /* 0x000000a000057202 */ /* 0x000fe20000000f00 */
[----:B------:R-:W-:-:S02]  /*979f0*/  IMAD.MOV.U32 R6, RZ, RZ, R157 ;  /* 0x000000ffff067224 */ /* 0x000fc400078e009d */
[----:B------:R-:W-:Y:S01]  /*97a00*/  IMAD.MOV.U32 R7, RZ, RZ, R156 ;  /* 0x000000ffff077224 */ /* 0x000fe200078e009c */
[C---:B------:R-:W-:Y:S01]  /*97a10*/  HMMA.1688.F32.TF32 R216, R236.reuse, R192, R216 ;  /* 0x000000c0ecd8723c */ /* 0x040fe200000810d8 */
[----:B------:R-:W-:Y:S01]  /*97a20*/  MOV R242, R165 ;  /* 0x000000a500f27202 */ /* 0x000fe20000000f00 */
[----:B------:R-:W-:Y:S01]  /*97a30*/  IMAD.MOV.U32 R243, RZ, RZ, R164 ;  /* 0x000000fffff37224 */ /* 0x000fe200078e00a4 */
[----:B------:R-:W-:Y:S01]  /*97a40*/  MOV R228, R177 ;  /* 0x000000b100e47202 */ /* 0x000fe20000000f00 */
[----:B------:R-:W-:Y:S01]  /*97a50*/  IMAD.MOV.U32 R229, RZ, RZ, R176 ;  /* 0x000000ffffe57224 */ /* 0x000fe200078e00b0 */
[----:B------:R-:W-:Y:S04]  /*97a60*/  LDSM.16.M88.4 R152, [R45+UR11+0xd080] ;  /* 0x00d0800b2d98783b */ /* 0x000fe80008000200 */
[----:B-1----:R-:W2:Y:S04]  /*97a70*/  LDL.LU.64 R96, [R1+0x5448] ;  /* 0x0054480001607983 */ /* 0x002ea80000300a00 */
[----:B------:R1:W-:Y:S04]  /*97a80*/  STL.64 [R1+0x760], R100 ;  /* 0x0007606401007387 */ /* 0x0003e80000100a00 */
[----:B------:R-:W-:Y:S01]  /*97a90*/  STL.64 [R1+0x768], R102 ;  /* 0x0007686601007387 */ /* 0x000fe20000100a00 */
[C---:B------:R-:W-:Y:S03]  /*97aa0*/  HMMA.1688.F32.TF32 R4, R236.reuse, R184, R4 ;  /* 0x000000b8ec04723c */ /* 0x040fe60000081004 */
[----:B------:R-:W3:Y:S04]  /*97ab0*/  LDSM.16.M88.4 R176, [R45+UR11+0xa080] ;  /* 0x00a0800b2db0783b */ /* 0x000ee80008000200 */
[----:B------:R-:W4:Y:S04]  /*97ac0*/  LDSM.16.M88.4 R164, [R45+UR11+0xb880] ;  /* 0x00b8800b2da4783b */ /* 0x000f280008000200 */
[----:B------:R-:W2:Y:S04]  /*97ad0*/  LDSM.16.M88.4 R160, [R45+UR11+0xc080] ;  /* 0x00c0800b2da0783b */ /* 0x000ea80008000200 */
[----:B------:R-:W2:Y:S04]  /*97ae0*/  LDSM.16.M88.4 R156, [R45+UR11+0xc880] ;  /* 0x00c8800b2d9c783b */ /* 0x000ea80008000200 */
[----:B------:R-:W2:Y:S04]  /*97af0*/  LDSM.16.M88.4 R148, [R45+UR11+0xd880] ;  /* 0x00d8800b2d94783b */ /* 0x000ea80008000200 */
[----:B------:R-:W2:Y:S04]  /*97b00*/  LDSM.16.M88.4 R144, [R45+UR11+0xe080] ;  /* 0x00e0800b2d90783b */ /* 0x000ea80008000200 */
[----:B------:R-:W2:Y:S04]  /*97b10*/  LDSM.16.M88.4 R140, [R45+UR11+0xe880] ;  /* 0x00e8800b2d8c783b */ /* 0x000ea80008000200 */
[----:B-1----:R-:W2:Y:S04]  /*97b20*/  LDL.LU.64 R100, [R1+0x5440] ;  /* 0x0054400001647983 */ /* 0x002ea80000300a00 */
[----:B------:R1:W-:Y:S04]  /*97b30*/  STL.64 [R1+0x750], R104 ;  /* 0x0007506801007387 */ /* 0x0003e80000100a00 */
[----:B------:R-:W-:Y:S04]  /*97b40*/  STL.64 [R1+0x758], R106 ;  /* 0x0007586a01007387 */ /* 0x000fe80000100a00 */
[----:B------:R-:W2:Y:S04]  /*97b50*/  LDSM.16.M88.4 R136, [R45+UR11+0xf080] ;  /* 0x00f0800b2d88783b */ /* 0x000ea80008000200 */
[----:B-1----:R-:W2:Y:S04]  /*97b60*/  LDL.LU.64 R104, [R1+0x5438] ;  /* 0x0054380001687983 */ /* 0x002ea80000300a00 */
        /* <DEDUP_REMOVED lines=9> */
[----:B------:R1:W-:Y:S04]  /*97c00*/  STL.64 [R1+0x710], R4 ;  /* 0x0007100401007387 */ /* 0x0003e80000100a00 */
[----:B-1----:R-:W4:Y:S04]  /*97c10*/  LDL.LU R4, [R1+0x1220] ;  /* 0x0012200001047983 */ /* 0x002f280000300800 */
[----:B------:R-:W4:Y:S04]  /*97c20*/  LDL.LU R5, [R1+0x1224] ;  /* 0x0012240001057983 */ /* 0x000f280000300800 */
[----:B------:R-:W4:Y:S04]  /*97c30*/  LDL.LU R6, [R1+0x1228] ;  /* 0x0012280001067983 */ /* 0x000f280000300800 */
[----:B------:R-:W4:Y:S01]  /*97c40*/  LDL.LU R7, [R1+0x122c] ;  /* 0x00122c0001077983 */ /* 0x000f220000300800 */
[C---:B------:R-:W-:Y:S03]  /*97c50*/  HMMA.1688.F32.TF32 R212, R236.reuse, R180, R240 ;  /* 0x000000b4ecd4723c */ /* 0x040fe600000810f0 */
[----:B------:R-:W-:Y:S04]  /*97c60*/  STL [R1+0x4f74], R123 ;  /* 0x004f747b01007387 */ /* 0x000fe80000100800 */
[----:B------:R-:W-:Y:S04]  /*97c70*/  STL [R1+0x4f70], R122 ;  /* 0x004f707a01007387 */ /* 0x000fe80000100800 */
[----:B------:R-:W2:Y:S08]  /*97c80*/  LDL.LU R240, [R1+0x1210] ;  /* 0x0012100001f07983 */ /* 0x000eb00000300800 */
[----:B------:R-:W-:Y:S04]  /*97c90*/  STL.64 [R1+0x700], R212 ;  /* 0x000700d401007387 */ /* 0x000fe80000100a00 */
[----:B------:R3:W-:Y:S04]  /*97ca0*/  STL.64 [R1+0x708], R214 ;  /* 0x000708d601007387 */ /* 0x0007e80000100a00 */
[----:B------:R-:W2:Y:S04]  /*97cb0*/  LDL.LU R241, [R1+0x1214] ;  /* 0x0012140001f17983 */ /* 0x000ea80000300800 */
[----:B------:R-:W2:Y:S04]  /*97cc0*/  LDL.LU R242, [R1+0x1218] ;  /* 0x0012180001f27983 */ /* 0x000ea80000300800 */
[----:B------:R-:W2:Y:S01]  /*97cd0*/  LDL.LU R243, [R1+0x121c] ;  /* 0x00121c0001f37983 */ /* 0x000ea20000300800 */
[C---:B------:R-:W-:Y:S08]  /*97ce0*/  HMMA.1688.F32.TF32 R216, R236.reuse, R172, R232 ;  /* 0x000000acecd8723c */ /* 0x040ff000000810e8 */
[----:B---3--:R-:W-:-:S15]  /*97cf0*/  HMMA.1688.F32.TF32 R212, R236, R176, R228 ;  /* 0x000000b0ecd4723c */ /* 0x008fde00000810e4 */
[----:B------:R-:W-:-:S04]  /*97d00*/  NOP ;  /* 0x0000000000007918 */ /* 0x000fc80000000000 */
[----:B------:R-:W-:Y:S01]  /*97d10*/  MOV R122, R215 ;  /* 0x000000d7007a7202 */ /* 0x000fe20000000f00 */
[----:B------:R-:W-:Y:S01]  /*97d20*/  IMAD.MOV.U32 R123, RZ, RZ, R214 ;  /* 0x000000ffff7b7224 */ /* 0x000fe200078e00d6 */
[----:B------:R1:W-:Y:S04]  /*97d30*/  STL.64 [R1+0x6f0], R212 ;  /* 0x0006f0d401007387 */ /* 0x0003e80000100a00 */
[----:B------:R3:W-:Y:S04]  /*97d40*/  STL [R1+0x4f7c], R122 ;  /* 0x004f7c7a01007387 */ /* 0x0007e80000100800 */
[----:B------:R1:W-:Y:S04]  /*97d50*/  STL [R1+0x4f78], R123 ;  /* 0x004f787b01007387 */ /* 0x0003e80000100800 */
[----:B------:R-:W-:Y:S04]  /*97d60*/  STL.64 [R1+0x6e0], R216 ;  /* 0x0006e0d801007387 */ /* 0x000fe80000100a00 */
[----:B------:R-:W-:Y:S04]  /*97d70*/  STL.64 [R1+0x6e8], R218 ;  /* 0x0006e8da01007387 */ /* 0x000fe80000100a00 */
[----:B------:R-:W2:Y:S04]  /*97d80*/  LDL.LU R232, [R1+0x1200] ;  /* 0x0012000001e87983 */ /* 0x000ea80000300800 */
[----:B------:R-:W2:Y:S04]  /*97d90*/  LDL.LU R233, [R1+0x1204] ;  /* 0x0012040001e97983 */ /* 0x000ea80000300800 */
[----:B------:R-:W2:Y:S04]  /*97da0*/  LDL.LU R234, [R1+0x1208] ;  /* 0x0012080001ea7983 */ /* 0x000ea80000300800 */
[----:B------:R-:W2:Y:S01]  /*97db0*/  LDL.LU R235, [R1+0x120c] ;  /* 0x00120c0001eb7983 */ /* 0x000ea20000300800 */
[----:B-1----:R-:W-:Y:S03]  /*97dc0*/  HMMA.1688.F32.TF32 R212, R236, R168, R224 ;  /* 0x000000a8ecd4723c */ /* 0x002fe600000810e0 */
[----:B------:R-:W2:Y:S04]  /*97dd0*/  LDL.LU R224, [R1+0x11f0] ;  /* 0x0011f00001e07983 */ /* 0x000ea80000300800 */
[----:B------:R-:W2:Y:S04]  /*97de0*/  LDL.LU R225, [R1+0x11f4] ;  /* 0x0011f40001e17983 */ /* 0x000ea80000300800 */
[----:B------:R-:W2:Y:S04]  /*97df0*/  LDL.LU R226, [R1+0x11f8] ;  /* 0x0011f80001e27983 */ /* 0x000ea80000300800 */
[----:B------:R-:W2:Y:S04]  /*97e00*/  LDL.LU R227, [R1+0x11fc] ;  /* 0x0011fc0001e37983 */ /* 0x000ea80000300800 */
[----:B------:R-:W-:Y:S01]  /*97e10*/  IMAD.MOV.U32 R131, RZ, RZ, R215 ;  /* 0x000000ffff837224 */ /* 0x000fe200078e00d7 */
[----:B------:R-:W-:Y:S01]  /*97e20*/  MOV R130, R214 ;  /* 0x000000d600827202 */ /* 0x000fe20000000f00 */
[----:B------:R-:W-:-:S02]  /*97e30*/  IMAD.MOV.U32 R127, RZ, RZ, R213 ;  /* 0x000000ffff7f7224 */ /* 0x000fc400078e00d5 */
[----:B------:R-:W-:Y:S01]  /*97e40*/  IMAD.MOV.U32 R126, RZ, RZ, R212 ;  /* 0x000000ffff7e7224 */ /* 0x000fe200078e00d4 */
[----:B------:R-:W-:Y:S04]  /*97e50*/  STL [R1+0x4f8c], R131 ;  /* 0x004f8c8301007387 */ /* 0x000fe80000100800 */
[----:B------:R-:W-:Y:S04]  /*97e60*/  STL [R1+0x4f88], R130 ;  /* 0x004f888201007387 */ /* 0x000fe80000100800 */
[----:B------:R-:W-:Y:S04]  /*97e70*/  STL [R1+0x4f84], R127 ;  /* 0x004f847f01007387 */ /* 0x000fe80000100800 */
[----:B------:R-:W-:Y:S01]  /*97e80*/  STL [R1+0x4f80], R126 ;  /* 0x004f807e01007387 */ /* 0x000fe20000100800 */
[----:B----4-:R-:W-:-:S15]  /*97e90*/  HMMA.1688.F32.TF32 R4, R236, R164, R4 ;  /* 0x000000a4ec04723c */ /* 0x010fde0000081004 */
[----:B------:R-:W-:-:S04]  /*97ea0*/  NOP ;  /* 0x0000000000007918 */ /* 0x000fc80000000000 */
[----:B------:R1:W-:Y:S01]  /*97eb0*/  STL.64 [R1+0x6c0], R4 ;  /* 0x0006c00401007387 */ /* 0x0003e20000100a00 */
[----:B---3--:R-:W-:Y:S01]  /*97ec0*/  IMAD.MOV.U32 R122, RZ, RZ, R6 ;  /* 0x000000ffff7a7224 */ /* 0x008fe200078e0006 */
[----:B------:R-:W-:Y:S02]  /*97ed0*/  MOV R123, R7 ;  /* 0x00000007007b7202 */ /* 0x000fe40000000f00 */
[----:B-1----:R-:W3:Y:S04]  /*97ee0*/  LDL.LU R4, [R1+0x11e0] ;  /* 0x0011e00001047983 */ /* 0x002ee80000300800 */
[----:B------:R-:W3:Y:S04]  /*97ef0*/  LDL.LU R5, [R1+0x11e4] ;  /* 0x0011e40001057983 */ /* 0x000ee80000300800 */
[----:B------:R-:W3:Y:S04]  /*97f00*/  LDL.LU R6, [R1+0x11e8] ;  /* 0x0011e80001067983 */ /* 0x000ee80000300800 */
[----:B------:R-:W3:Y:S04]  /*97f10*/  LDL.LU R7, [R1+0x11ec] ;  /* 0x0011ec0001077983 */ /* 0x000ee80000300800 */
[----:B------:R-:W-:Y:S04]  /*97f20*/  STL [R1+0x4f94], R123 ;  /* 0x004f947b01007387 */ /* 0x000fe80000100800 */
[----:B------:R1:W-:Y:S01]  /*97f30*/  STL [R1+0x4f90], R122 ;  /* 0x004f907a01007387 */ /* 0x0003e20000100800 */
[----:B--2---:R-:W-:Y:S03]  /*97f40*/  HMMA.1688.F32.TF32 R212, R236, R160, R240 ;  /* 0x000000a0ecd4723c */ /* 0x004fe600000810f0 */
[----:B------:R-:W2:Y:S04]  /*97f50*/  LDL.LU R240, [R1+0x11d0] ;  /* 0x0011d00001f07983 */ /* 0x000ea80000300800 */
[----:B------:R-:W2:Y:S04]  /*97f60*/  LDL.LU R241, [R1+0x11d4] ;  /* 0x0011d40001f17983 */ /* 0x000ea80000300800 */
[----:B------:R-:W2:Y:S04]  /*97f70*/  LDL.LU R242, [R1+0x11d8] ;  /* 0x0011d80001f27983 */ /* 0x000ea80000300800 */
[----:B------:R-:W2:Y:S04]  /*97f80*/  LDL.LU R243, [R1+0x11dc] ;  /* 0x0011dc0001f37983 */ /* 0x000ea80000300800 */
[----:B------:R-:W-:-:S02]  /*97f90*/  IMAD.MOV.U32 R203, RZ, RZ, R212 ;  /* 0x000000ffffcb7224 */ /* 0x000fc400078e00d4 */
[----:B------:R-:W-:Y:S01]  /*97fa0*/  IMAD.MOV.U32 R187, RZ, RZ, R213 ;  /* 0x000000ffffbb7224 */ /* 0x000fe200078e00d5 */
[----:B------:R-:W-:Y:S01]  /*97fb0*/  MOV R190, R214 ;  /* 0x000000d600be7202 */ /* 0x000fe20000000f00 */
[----:B------:R-:W-:Y:S02]  /*97fc0*/  IMAD.MOV.U32 R191, RZ, RZ, R215 ;  /* 0x000000ffffbf7224 */ /* 0x000fe400078e00d7 */
[----:B------:R-:W-:Y:S03]  /*97fd0*/  HMMA.1688.F32.TF32 R212, R236, R156, R232 ;  /* 0x0000009cecd4723c */ /* 0x000fe600000810e8 */
[----:B------:R-:W-:-:S15]  /*97fe0*/  STL [R1+0x4fa4], R191 ;  /* 0x004fa4bf01007387 */ /* 0x000fde0000100800 */
[----:B------:R-:W-:Y:S01]  /*97ff0*/  NOP ;  /* 0x0000000000007918 */ /* 0x000fe20000000000 */
[----:B------:R-:W-:Y:S01]  /*98000*/  IMAD.MOV.U32 R182, RZ, RZ, R212 ;  /* 0x000000ffffb67224 */ /* 0x000fe200078e00d4 */
[----:B------:R-:W-:Y:S01]  /*98010*/  MOV R183, R213 ;  /* 0x000000d500b77202 */ /* 0x000fe20000000f00 */
[----:B------:R-:W-:Y:S02]  /*98020*/  IMAD.MOV.U32 R186, RZ, RZ, R214 ;  /* 0x000000ffffba7224 */ /* 0x000fe400078e00d6 */
[----:B------:R-:W-:Y:S02]  /*98030*/  IMAD.MOV.U32 R202, RZ, RZ, R215 ;  /* 0x000000ffffca7224 */ /* 0x000fe400078e00d7 */
[----:B------:R-:W-:Y:S01]  /*98040*/  HMMA.1688.F32.TF32 R212, R236, R152, R224 ;  /* 0x00000098ecd4723c */ /* 0x000fe200000810e0 */
[----:B------:R-:W-:Y:S04]  /*98050*/  STL [R1+0x4fa0], R190 ;  /* 0x004fa0be01007387 */ /* 0x000fe80000100800 */
[----:B------:R-:W-:Y:S04]  /*98060*/  STL [R1+0x4f9c], R187 ;  /* 0x004f9cbb01007387 */ /* 0x000fe80000100800 */
[----:B------:R4:W-:Y:S04]  /*98070*/  STL [R1+0x4f98], R203 ;  /* 0x004f98cb01007387 */ /* 0x0009e80000100800 */
[----:B------:R-:W-:Y:S04]  /*98080*/  STL [R1+0x4fb4], R202 ;  /* 0x004fb4ca01007387 */ /* 0x000fe80000100800 */
[----:B------:R-:W-:Y:S04]  /*98090*/  STL [R1+0x4fb0], R186 ;  /* 0x004fb0ba01007387 */ /* 0x000fe80000100800 */
[----:B------:R-:W-:Y:S04]  /*980a0*/  STL [R1+0x4fac], R183 ;  /* 0x004facb701007387 */ /* 0x000fe80000100800 */
[----:B------:R3:W-:Y:S01]  /*980b0*/  STL [R1+0x4fa8], R182 ;  /* 0x004fa8b601007387 */ /* 0x0007e20000100800 */
[----:B-1----:R-:W-:Y:S01]  /*980c0*/  MOV R122, R215 ;  /* 0x000000d7007a7202 */ /* 0x002fe20000000f00 */
[----:B------:R-:W-:-:S02]  /*980d0*/  IMAD.MOV.U32 R123, RZ, RZ, R214 ;  /* 0x000000ffff7b7224 */ /* 0x000fc400078e00d6 */
[----:B----4-:R-:W-:Y:S01]  /*980e0*/  IMAD.MOV.U32 R203, RZ, RZ, R213 ;  /* 0x000000ffffcb7224 */ /* 0x010fe200078e00d5 */
[----:B------:R-:W-:Y:S01]  /*980f0*/  MOV R187, R212 ;  /* 0x000000d400bb7202 */ /* 0x000fe20000000f00 */
[----:B------:R-:W-:Y:S04]  /*98100*/  STL [R1+0x4fc4], R122 ;  /* 0x004fc47a01007387 */ /* 0x000fe80000100800 */
[----:B------:R-:W-:Y:S04]  /*98110*/  STL [R1+0x4fc0], R123 ;  /* 0x004fc07b01007387 */ /* 0x000fe80000100800 */
[----:B------:R1:W-:Y:S04]  /*98120*/  STL [R1+0x4fbc], R203 ;  /* 0x004fbccb01007387 */ /* 0x0003e80000100800 */
[----:B------:R4:W-:Y:S01]  /*98130*/  STL [R1+0x4fb8], R187 ;  /* 0x004fb8bb01007387 */ /* 0x0009e20000100800 */
[----:B---3--:R-:W-:-:S15]  /*98140*/  HMMA.1688.F32.TF32 R4, R236, R148, R4 ;  /* 0x00000094ec04723c */ /* 0x008fde0000081004 */
[----:B------:R-:W-:-:S04]  /*98150*/  NOP ;  /* 0x0000000000007918 */ /* 0x000fc80000000000 */
[----:B------:R-:W-:Y:S01]  /*98160*/  IMAD.MOV.U32 R190, RZ, RZ, R7 ;  /* 0x000000ffffbe7224 */ /* 0x000fe200078e0007 */
[----:B------:R-:W-:Y:S01]  /*98170*/  MOV R191, R6 ;  /* 0x0000000600bf7202 */ /* 0x000fe20000000f00 */
[----:B------:R-:W-:Y:S02]  /*98180*/  IMAD.MOV.U32 R182, RZ, RZ, R5 ;  /* 0x000000ffffb67224 */ /* 0x000fe400078e0005 */
[----:B------:R-:W-:Y:S01]  /*98190*/  IMAD.MOV.U32 R183, RZ, RZ, R4 ;  /* 0x000000ffffb77224 */ /* 0x000fe200078e0004 */
[----:B------:R-:W-:Y:S04]  /*981a0*/  STL [R1+0x4fd4], R190 ;  /* 0x004fd4be01007387 */ /* 0x000fe80000100800 */
[----:B------:R-:W-:Y:S04]  /*981b0*/  STL [R1+0x4fd0], R191 ;  /* 0x004fd0bf01007387 */ /* 0x000fe80000100800 */
[----:B------:R3:W-:Y:S01]  /*981c0*/  STL [R1+0x4fcc], R182 ;  /* 0x004fccb601007387 */ /* 0x0007e20000100800 */
[----:B--2---:R-:W-:Y:S03]  /*981d0*/  HMMA.1688.F32.TF32 R4, R236, R144, R240 ;  /* 0x00000090ec04723c */ /* 0x004fe600000810f0 */
[----:B------:R2:W-:Y:S01]  /*981e0*/  STL [R1+0x4fc8], R183 ;  /* 0x004fc8b701007387 */ /* 0x0005e20000100800 */
[----:B------:R-:W-:-:S03]  /*981f0*/  MOV R240, R101 ;  /* 0x0000006500f07202 */ /* 0x000fc60000000f00 */
[----:B------:R-:W2:Y:S01]  /*98200*/  LDL.LU R101, [R1+0x5434] ;  /* 0x0054340001657983 */ /* 0x000ea20000300800 */
[----:B------:R-:W-:Y:S02]  /*98210*/  IMAD.MOV.U32 R241, RZ, RZ, R92 ;  /* 0x000000fffff17224 */ /* 0x000fe400078e005c */
[----:B------:R-:W-:Y:S01]  /*98220*/  IMAD.MOV.U32 R242, RZ, RZ, R76 ;  /* 0x000000fffff27224 */ /* 0x000fe200078e004c */
[----:B------:R-:W3:Y:S04]  /*98230*/  LDL.LU R92, [R1+0x5430] ;  /* 0x00543000015c7983 */ /* 0x000ee80000300800 */
[----:B------:R-:W3:Y:S01]  /*98240*/  LDL.LU R76, [R1+0x542c] ;  /* 0x00542c00014c7983 */ /* 0x000ee20000300800 */
[----:B------:R-:W-:-:S03]  /*98250*/  MOV R243, R77 ;  /* 0x0000004d00f37202 */ /* 0x000fc60000000f00 */
[----:B------:R-:W3:Y:S04]  /*98260*/  LDL.LU R77, [R1+0x5428] ;  /* 0x00542800014d7983 */ /* 0x000ee80000300800 */
[----:B------:R-:W3:Y:S01]  /*98270*/  LDL.LU R74, [R1+0x11c8] ;  /* 0x0011c800014a7983 */ /* 0x000ee20000300800 */
[----:B-1----:R-:W-:Y:S01]  /*98280*/  IMAD.MOV.U32 R203, RZ, RZ, R4 ;  /* 0x000000ffffcb7224 */ /* 0x002fe200078e0004 */
[----:B----4-:R-:W-:Y:S01]  /*98290*/  MOV R187, R5 ;  /* 0x0000000500bb7202 */ /* 0x010fe20000000f00 */
[----:B------:R-:W-:Y:S02]  /*982a0*/  IMAD.MOV.U32 R202, RZ, RZ, R6 ;  /* 0x000000ffffca7224 */ /* 0x000fe400078e0006 */
[----:B------:R-:W-:Y:S01]  /*982b0*/  IMAD.MOV.U32 R186, RZ, RZ, R7 ;  /* 0x000000ffffba7224 */ /* 0x000fe200078e0007 */
[----:B------:R-:W-:Y:S01]  /*982c0*/  MOV R79, R89 ;  /* 0x00000059004f7202 */ /* 0x000fe20000000f00 */
[----:B------:R-:W-:-:S02]  /*982d0*/  IMAD.MOV.U32 R82, RZ, RZ, R88 ;  /* 0x000000ffff527224 */ /* 0x000fc400078e0058 */
[----:B------:R-:W-:Y:S01]  /*982e0*/  IMAD.MOV.U32 R83, RZ, RZ, R85 ;  /* 0x000000ffff537224 */ /* 0x000fe200078e0055 */
[----:B------:R-:W-:Y:S01]  /*982f0*/  MOV R85, R69 ;  /* 0x0000004500557202 */ /* 0x000fe20000000f00 */
[----:B------:R-:W-:Y:S02]  /*98300*/  IMAD.MOV.U32 R86, RZ, RZ, R68 ;  /* 0x000000ffff567224 */ /* 0x000fe400078e0044 */
[----:B------:R-:W-:Y:S01]  /*98310*/  IMAD.MOV.U32 R87, RZ, RZ, R65 ;  /* 0x000000ffff577224 */ /* 0x000fe200078e0041 */
[----:B------:R-:W-:Y:S04]  /*98320*/  STL [R1+0x4fe4], R186 ;  /* 0x004fe4ba01007387 */ /* 0x000fe80000100800 */
[----:B------:R-:W-:Y:S04]  /*98330*/  STL [R1+0x4fe0], R202 ;  /* 0x004fe0ca01007387 */ /* 0x000fe80000100800 */
[----:B------:R1:W-:Y:S04]  /*98340*/  STL [R1+0x4fdc], R187 ;  /* 0x004fdcbb01007387 */ /* 0x0003e80000100800 */
[----:B------:R4:W-:Y:S01]  /*98350*/  STL [R1+0x4fd8], R203 ;  /* 0x004fd8cb01007387 */ /* 0x0009e20000100800 */
        /* <DEDUP_REMOVED lines=8> */
[----:B------:R-:W-:Y:S02]  /*983e0*/  MOV R102, R96 ;  /* 0x0000006000667202 */ /* 0x000fe40000000f00 */
[----:B------:R-:W-:Y:S01]  /*983f0*/  MOV R96, R64 ;  /* 0x0000004000607202 */ /* 0x000fe20000000f00 */
[----:B------:R-:W-:Y:S01]  /*98400*/  IMAD.MOV.U32 R98, RZ, RZ, R60 ;  /* 0x000000ffff627224 */ /* 0x000fe200078e003c */
[----:B------:R-:W-:Y:S01]  /*98410*/  MOV R99, R57 ;  /* 0x0000003900637202 */ /* 0x000fe20000000f00 */
[----:B------:R-:W-:Y:S01]  /*98420*/  IMAD.MOV.U32 R218, RZ, RZ, R9 ;  /* 0x000000ffffda7224 */ /* 0x000fe200078e0009 */
[----:B------:R-:W-:-:S02]  /*98430*/  MOV R219, R8 ;  /* 0x0000000800db7202 */ /* 0x000fc40000000f00 */
[----:B------:R-:W-:Y:S01]  /*98440*/  MOV R216, R13 ;  /* 0x0000000d00d87202 */ /* 0x000fe20000000f00 */
[----:B------:R-:W-:Y:S01]  /*98450*/  LDSM.16.M88.4 R8, [R45+UR11+0x15880] ;  /* 0x0158800b2d08783b */ /* 0x000fe20008000200 */
[----:B------:R-:W-:-:S03]  /*98460*/  IMAD.MOV.U32 R217, RZ, RZ, R12 ;  /* 0x000000ffffd97224 */ /* 0x000fc600078e000c */
[----:B------:R-:W-:Y:S01]  /*98470*/  LDSM.16.M88.4 R12, [R45+UR11+0x16080] ;  /* 0x0160800b2d0c783b */ /* 0x000fe20008000200 */
[----:B------:R-:W-:Y:S01]  /*98480*/  MOV R224, R37 ;  /* 0x0000002500e07202 */ /* 0x000fe20000000f00 */
[----:B------:R-:W-:Y:S02]  /*98490*/  IMAD.MOV.U32 R225, RZ, RZ, R36 ;  /* 0x000000ffffe17224 */ /* 0x000fe400078e0024 */
[----:B------:R-:W-:Y:S01]  /*984a0*/  IMAD.MOV.U32 R226, RZ, RZ, R33 ;  /* 0x000000ffffe27224 */ /* 0x000fe200078e0021 */
[----:B------:R-:W-:Y:S01]  /*984b0*/  LDSM.16.M88.4 R36, [R45+UR11+0x16880] ;  /* 0x0168800b2d24783b */ /* 0x000fe20008000200 */
[----:B------:R-:W-:-:S03]  /*984c0*/  MOV R227, R32 ;  /* 0x0000002000e37202 */ /* 0x000fc60000000f00 */
[----:B------:R-:W-:Y:S01]  /*984d0*/  LDSM.16.M88.4 R32, [R45+UR11+0x17080] ;  /* 0x0170800b2d20783b */ /* 0x000fe20008000200 */
[----:B------:R-:W-:Y:S01]  /*984e0*/  MOV R222, R25 ;  /* 0x0000001900de7202 */ /* 0x000fe20000000f00 */
[----:B------:R-:W-:Y:S02]  /*984f0*/  IMAD.MOV.U32 R223, RZ, RZ, R24 ;  /* 0x000000ffffdf7224 */ /* 0x000fe400078e0018 */
[----:B------:R-:W-:Y:S01]  /*98500*/  IMAD.MOV.U32 R228, RZ, RZ, R21 ;  /* 0x000000ffffe47224 */ /* 0x000fe200078e0015 */
[----:B------:R-:W-:Y:S01]  /*98510*/  LDSM.16.M88.4 R24, [R45+UR11+0x18080] ;  /* 0x0180800b2d18783b */ /* 0x000fe20008000200 */
[----:B------:R-:W-:-:S03]  /*98520*/  MOV R229, R20 ;  /* 0x0000001400e57202 */ /* 0x000fc60000000f00 */
[----:B------:R-:W-:Y:S01]  /*98530*/  LDSM.16.M88.4 R20, [R45+UR11+0x18880] ;  /* 0x0188800b2d14783b */ /* 0x000fe20008000200 */
[----:B------:R-:W-:Y:S02]  /*98540*/  IMAD.MOV.U32 R230, RZ, RZ, R17 ;  /* 0x000000ffffe67224 */ /* 0x000fe400078e0011 */
[----:B------:R-:W-:Y:S01]  /*98550*/  IMAD.MOV.U32 R231, RZ, RZ, R16 ;  /* 0x000000ffffe77224 */ /* 0x000fe200078e0010 */
[----:B------:R-:W-:Y:S04]  /*98560*/  LDSM.16.M88.4 R68, [R45+UR11+0x1c880] ;  /* 0x01c8800b2d44783b */ /* 0x000fe80008000200 */
[----:B------:R-:W-:Y:S04]  /*98570*/  LDSM.16.M88.4 R16, [R45+UR11+0x19080] ;  /* 0x0190800b2d10783b */ /* 0x000fe80008000200 */
[----:B------:R-:W-:Y:S04]  /*98580*/  LDSM.16.M88.4 R64, [R45+UR11+0x1d080] ;  /* 0x01d0800b2d40783b */ /* 0x000fe80008000200 */
[----:B------:R-:W-:Y:S04]  /*98590*/  LDSM.16.M88.4 R56, [R45+UR11+0x1e080] ;  /* 0x01e0800b2d38783b */ /* 0x000fe80008000200 */
[----:B------:R-:W-:Y:S01]  /*985a0*/  LDSM.16.M88.4 R52, [R45+UR11+0x1e880] ;  /* 0x01e8800b2d34783b */ /* 0x000fe20008000200 */
[----:B------:R-:W-:-:S02]  /*985b0*/  IMAD.MOV.U32 R220, RZ, RZ, R29 ;  /* 0x000000ffffdc7224 */ /* 0x000fc400078e001d */
[----:B------:R-:W-:Y:S02]  /*985c0*/  IMAD.MOV.U32 R221, RZ, RZ, R28 ;  /* 0x000000ffffdd7224 */ /* 0x000fe400078e001c */
[----:B------:R-:W-:Y:S01]  /*985d0*/  LDSM.16.M88.4 R28, [R45+UR11+0x17880] ;  /* 0x0178800b2d1c783b */ /* 0x000fe20008000200 */
[----:B--2---:R-:W-:-:S07]  /*985e0*/  IMAD.MOV.U32 R75, RZ, RZ, R101 ;  /* 0x000000ffff4b7224 */ /* 0x004fce00078e0065 */
[----:B---3--:R-:W-:Y:S01]  /*985f0*/  HMMA.1688.F32.TF32 R4, R236, R140, R72 ;  /* 0x0000008cec04723c */ /* 0x008fe20000081048 */
[----:B------:R-:W-:Y:S02]  /*98600*/  IMAD.MOV.U32 R78, RZ, RZ, R92 ;  /* 0x000000ffff4e7224 */ /* 0x000fe400078e005c */
[----:B------:R-:W-:Y:S01]  /*98610*/  IMAD.MOV.U32 R101, RZ, RZ, R97 ;  /* 0x000000ffff657224 */ /* 0x000fe200078e0061 */
[----:B------:R-:W-:-:S15]  /*98620*/  LDSM.16.M88.4 R72, [R45+UR11+0x1c080] ;  /* 0x01c0800b2d48783b */ /* 0x000fde0008000200 */
[----:B------:R-:W-:Y:S01]  /*98630*/  MOV R182, R4 ;  /* 0x0000000400b67202 */ /* 0x000fe20000000f00 */
[----:B------:R-:W-:Y:S02]  /*98640*/  IMAD.MOV.U32 R183, RZ, RZ, R5 ;  /* 0x000000ffffb77224 */ /* 0x000fe400078e0005 */
[----:B------:R-:W-:Y:S01]  /*98650*/  IMAD.MOV.U32 R122, RZ, RZ, R6 ;  /* 0x000000ffff7a7224 */ /* 0x000fe200078e0006 */
[----:B------:R-:W-:Y:S02]  /*98660*/  MOV R123, R7 ;  /* 0x00000007007b7202 */ /* 0x000fe40000000f00 */
[----:B------:R-:W-:Y:S01]  /*98670*/  HMMA.1688.F32.TF32 R4, R236, R136, R76 ;  /* 0x00000088ec04723c */ /* 0x000fe2000008104c */
[----:B------:R2:W-:Y:S01]  /*98680*/  STL [R1+0x4fec], R183 ;  /* 0x004fecb701007387 */ /* 0x0005e20000100800 */
[----:B------:R-:W-:Y:S02]  /*98690*/  IMAD.MOV.U32 R92, RZ, RZ, R48 ;  /* 0x000000ffff5c7224 */ /* 0x000fe400078e0030 */
[----:B------:R-:W-:-:S04]  /*986a0*/  IMAD.MOV.U32 R97, RZ, RZ, R61 ;  /* 0x000000ffff617224 */ /* 0x000fc800078e003d */
[----:B------:R-:W-:Y:S01]  /*986b0*/  HMMA.1688.F32.TF32 R40, R236, R112, R100 ;  /* 0x00000070ec28723c */ /* 0x000fe20000081064 */
[----:B------:R-:W-:Y:S10]  /*986c0*/  LDSM.16.M88.4 R76, [R45+UR11+0x1b880] ;  /* 0x01b8800b2d4c783b */ /* 0x000ff40008000200 */
[----:B------:R-:W-:-:S02]  /*986d0*/  IMAD.MOV.U32 R131, RZ, RZ, R4 ;  /* 0x000000ffff837224 */ /* 0x000fc400078e0004 */
[----:B------:R-:W-:Y:S01]  /*986e0*/  IMAD.MOV.U32 R130, RZ, RZ, R5 ;  /* 0x000000ffff827224 */ /* 0x000fe200078e0005 */
[----:B------:R-:W-:Y:S01]  /*986f0*/  MOV R127, R6 ;  /* 0x00000006007f7202 */ /* 0x000fe20000000f00 */
[----:B------:R-:W-:Y:S01]  /*98700*/  IMAD.MOV.U32 R126, RZ, RZ, R7 ;  /* 0x000000ffff7e7224 */ /* 0x000fe200078e0007 */
[----:B------:R3:W-:Y:S01]  /*98710*/  STL [R1+0x4fe8], R182 ;  /* 0x004fe8b601007387 */ /* 0x0007e20000100800 */
[C---:B------:R-:W-:Y:S08]  /*98720*/  HMMA.1688.F32.TF32 R4, R236.reuse, R132, R80 ;  /* 0x00000084ec04723c */ /* 0x040ff00000081050 */
[----:B------:R-:W-:Y:S01]  /*98730*/  HMMA.1688.F32.TF32 R48, R236, R116, R96 ;  /* 0x00000074ec30723c */ /* 0x000fe20000081060 */
[----:B------:R-:W-:Y:S04]  /*98740*/  LDSM.16.M88.4 R100, [R45+UR11+0x13880] ;  /* 0x0138800b2d64783b */ /* 0x000fe80008000200 */
[----:B------:R-:W-:Y:S04]  /*98750*/  LDSM.16.M88.4 R96, [R45+UR11+0x14080] ;  /* 0x0140800b2d60783b */ /* 0x000fe80008000200 */
[----:B------:R-:W-:Y:S04]  /*98760*/  LDSM.16.M88.4 R80, [R45+UR11+0x1b080] ;  /* 0x01b0800b2d50783b */ /* 0x000fe80008000200 */
[----:B------:R-:W-:Y:S01]  /*98770*/  LDSM.16.M88.4 R60, [R45+UR11+0x1d880] ;  /* 0x01d8800b2d3c783b */ /* 0x000fe20008000200 */
[----:B-1----:R-:W-:Y:S01]  /*98780*/  IMAD.MOV.U32 R187, RZ, RZ, R4 ;  /* 0x000000ffffbb7224 */ /* 0x002fe200078e0004 */
[----:B----4-:R-:W-:Y:S01]  /*98790*/  MOV R203, R5 ;  /* 0x0000000500cb7202 */ /* 0x010fe20000000f00 */
[----:B------:R-:W-:-:S02]  /*987a0*/  IMAD.MOV.U32 R190, RZ, RZ, R6 ;  /* 0x000000ffffbe7224 */ /* 0x000fc400078e0006 */
[----:B------:R-:W-:Y:S02]  /*987b0*/  IMAD.MOV.U32 R191, RZ, RZ, R7 ;  /* 0x000000ffffbf7224 */ /* 0x000fe400078e0007 */
[----:B------:R-:W-:Y:S01]  /*987c0*/  HMMA.1688.F32.TF32 R4, R236, R128, R84 ;  /* 0x00000080ec04723c */ /* 0x000fe20000081054 */
[----:B------:R-:W-:Y:S04]  /*987d0*/  STL.64 [R1+0xde0], R48 ;  /* 0x000de03001007387 */ /* 0x000fe80000100a00 */
[----:B------:R-:W-:-:S14]  /*987e0*/  LDSM.16.M88.4 R84, [R45+UR11+0x1a880] ;  /* 0x01a8800b2d54783b */ /* 0x000fdc0008000200 */
[----:B--2---:R-:W-:Y:S01]  /*987f0*/  MOV R183, R4 ;  /* 0x0000000400b77202 */ /* 0x004fe20000000f00 */
[----:B---3--:R-:W-:Y:S02]  /*98800*/  IMAD.MOV.U32 R182, RZ, RZ, R5 ;  /* 0x000000ffffb67224 */ /* 0x008fe400078e0005 */
[----:B------:R-:W-:Y:S01]  /*98810*/  IMAD.MOV.U32 R186, RZ, RZ, R6 ;  /* 0x000000ffffba7224 */ /* 0x000fe200078e0006 */
[----:B------:R-:W-:Y:S02]  /*98820*/  MOV R202, R7 ;  /* 0x0000000700ca7202 */ /* 0x000fe40000000f00 */
[----:B------:R-:W-:Y:S01]  /*98830*/  HMMA.1688.F32.TF32 R4, R236, R124, R88 ;  /* 0x0000007cec04723c */ /* 0x000fe20000081058 */
[----:B------:R-:W-:Y:S04]  /*98840*/  STL.64 [R1+0xde8], R50 ;  /* 0x000de83201007387 */ /* 0x000fe80000100a00 */
[----:B------:R-:W-:-:S14]  /*98850*/  LDSM.16.M88.4 R88, [R45+UR11+0x1a080] ;  /* 0x01a0800b2d58783b */ /* 0x000fdc0008000200 */
[----:B------:R-:W-:Y:S02]  /*98860*/  IMAD.MOV.U32 R134, RZ, RZ, R4 ;  /* 0x000000ffff867224 */ /* 0x000fe400078e0004 */
[----:B------:R-:W-:Y:S01]  /*98870*/  IMAD.MOV.U32 R135, RZ, RZ, R5 ;  /* 0x000000ffff877224 */ /* 0x000fe200078e0005 */
[----:B------:R-:W-:Y:S01]  /*98880*/  MOV R170, R6 ;  /* 0x0000000600aa7202 */ /* 0x000fe20000000f00 */
[----:B------:R-:W-:Y:S01]  /*98890*/  IMAD.MOV.U32 R171, RZ, RZ, R7 ;  /* 0x000000ffffab7224 */ /* 0x000fe200078e0007 */
[----:B------:R-:W-:Y:S01]  /*988a0*/  LDSM.16.M88.4 R48, [R45+UR11+0x1f080] ;  /* 0x01f0800b2d30783b */ /* 0x000fe20008000200 */
[----:B------:R-:W-:Y:S03]  /*988b0*/  HMMA.1688.F32.TF32 R4, R236, R120, R92 ;  /* 0x00000078ec04723c */ /* 0x000fe6000008105c */
[----:B------:R-:W-:Y:S04]  /*988c0*/  STL.64 [R1+0xdd0], R40 ;  /* 0x000dd02801007387 */ /* 0x000fe80000100a00 */
[----:B------:R-:W-:Y:S04]  /*988d0*/  LDSM.16.M88.4 R92, [R45+UR11+0x14880] ;  /* 0x0148800b2d5c783b */ /* 0x000fe80008000200 */
[----:B------:R-:W-:Y:S04]  /*988e0*/  STL.64 [R1+0xdd8], R42 ;  /* 0x000dd82a01007387 */ /* 0x000fe80000100a00 */
[----:B------:R-:W-:Y:S04]  /*988f0*/  LDSM.16.M88.4 R40, [R45+UR11+0x15080] ;  /* 0x0150800b2d28783b */ /* 0x000fe80008000200 */
[----:B------:R-:W-:Y:S01]  /*98900*/  IMAD.MOV.U32 R174, RZ, RZ, R4 ;  /* 0x000000ffffae7224 */ /* 0x000fe200078e0004 */
[----:B------:R-:W-:Y:S01]  /*98910*/  MOV R175, R5 ;  /* 0x0000000500af7202 */ /* 0x000fe20000000f00 */
[----:B------:R-:W-:-:S02]  /*98920*/  IMAD.MOV.U32 R210, RZ, RZ, R6 ;  /* 0x000000ffffd27224 */ /* 0x000fc400078e0006 */
[----:B------:R-:W-:Y:S02]  /*98930*/  IMAD.MOV.U32 R211, RZ, RZ, R7 ;  /* 0x000000ffffd37224 */ /* 0x000fe400078e0007 */
[C---:B------:R-:W-:Y:S01]  /*98940*/  HMMA.1688.F32.TF32 R4, R236.reuse, R108, R240 ;  /* 0x0000006cec04723c */ /* 0x040fe200000810f0 */
[----:B------:R-:W-:Y:S04]  /*98950*/  LDS R240, [R104+UR10+0x43000] ;  /* 0x0430000a68f07984 */ /* 0x000fe80008000800 */
[----:B------:R-:W-:Y:S04]  /*98960*/  LDS R242, [R104+UR10+0x43400] ;  /* 0x0434000a68f27984 */ /* 0x000fe80008000800 */
[----:B------:R-:W-:Y:S04]  /*98970*/  LDS R241, [R105+UR10+0x43000] ;  /* 0x0430000a69f17984 */ /* 0x000fe80008000800 */
[----:B------:R-:W-:Y:S04]  /*98980*/  LDS R243, [R105+UR10+0x43400] ;  /* 0x0434000a69f37984 */ /* 0x000fe80008000800 */
[----:B------:R-:W1:Y:S04]  /*98990*/  LDSM.16.M88.4 R104, [R45+UR11+0x13080] ;  /* 0x0130800b2d68783b */ /* 0x000e680008000200 */
[----:B------:R-:W-:Y:S04]  /*989a0*/  STL.64 [R1+0xdc0], R4 ;  /* 0x000dc00401007387 */ /* 0x000fe80000100a00 */
[----:B------:R-:W-:Y:S04]  /*989b0*/  STL.64 [R1+0xdc8], R6 ;  /* 0x000dc80601007387 */ /* 0x000fe80000100a00 */
[----:B------:R-:W2:Y:S04]  /*989c0*/  LDSM.16.M88.4 R4, [R45+UR11+0x19880] ;  /* 0x0198800b2d04783b */ /* 0x000ea80008000200 */
[----:B------:R-:W3:Y:S04]  /*989d0*/  LDSM.16.M88.4 R44, [R45+UR11+0x1f880] ;  /* 0x01f8800b2d2c783b */ /* 0x000ee80008000200 */
        /* <DEDUP_REMOVED lines=49> */
[----:B------:R-:W2:Y:S04]  /*98cf0*/  LDL.LU R233, [R1+0x1dc4] ;  /* 0x001dc40001e97983 */ /* 0x000ea80000300800 */
[----:B------:R-:W2:Y:S04]  /*98d00*/  LDL.LU R234, [R1+0x1dc8] ;  /* 0x001dc80001ea7983 */ /* 0x000ea80000300800 */
[----:B------:R-:W2:Y:S01]  /*98d10*/  LDL.LU R235, [R1+0x1dcc] ;  /* 0x001dcc0001eb7983 */ /* 0x000ea20000300800 */
[C---:B------:R-:W-:Y:S03]  /*98d20*/  HMMA.1688.F32.TF32 R216, R236.reuse, R104, R216 ;  /* 0x00000068ecd8723c */ /* 0x040fe600000810d8 */
[----:B---3--:R-:W-:Y:S04]  /*98d30*/  STL [R1+0x4d44], R46 ;  /* 0x004d442e01007387 */ /* 0x008fe80000100800 */
[----:B------:R-:W-:Y:S01]  /*98d40*/  STL [R1+0x4d40], R47 ;  /* 0x004d402f01007387 */ /* 0x000fe20000100800 */
[----:B------:R-:W-:Y:S11]  /*98d50*/  HMMA.1688.F32.TF32 R212, R236, R100, R228 ;  /* 0x00000064ecd4723c */ /* 0x000ff600000810e4 */
[----:B------:R-:W-:Y:S04]  /*98d60*/  STL.64 [R1+0xdb0], R216 ;  /* 0x000db0d801007387 */ /* 0x000fe80000100a00 */
[----:B------:R-:W-:Y:S04]  /*98d70*/  STL.64 [R1+0xdb8], R218 ;  /* 0x000db8da01007387 */ /* 0x000fe80000100a00 */
[----:B------:R-:W3:Y:S04]  /*98d80*/  LDL.LU R228, [R1+0x1db0] ;  /* 0x001db00001e47983 */ /* 0x000ee80000300800 */
[----:B------:R-:W3:Y:S04]  /*98d90*/  LDL.LU R229, [R1+0x1db4] ;  /* 0x001db40001e57983 */ /* 0x000ee80000300800 */
[----:B------:R-:W3:Y:S04]  /*98da0*/  LDL.LU R230, [R1+0x1db8] ;  /* 0x001db80001e67983 */ /* 0x000ee80000300800 */
[----:B------:R-:W3:Y:S01]  /*98db0*/  LDL.LU R231, [R1+0x1dbc] ;  /* 0x001dbc0001e77983 */ /* 0x000ee20000300800 */
[----:B-1----:R-:W-:-:S02]  /*98dc0*/  IMAD.MOV.U32 R14, RZ, RZ, R212 ;  /* 0x000000ffff0e7224 */ /* 0x002fc400078e00d4 */
[----:B----4-:R-:W-:Y:S01]  /*98dd0*/  IMAD.MOV.U32 R15, RZ, RZ, R213 ;  /* 0x000000ffff0f7224 */ /* 0x010fe200078e00d5 */
[----:B------:R-:W-:Y:S01]  /*98de0*/  MOV R10, R214 ;  /* 0x000000d6000a7202 */ /* 0x000fe20000000f00 */
[----:B------:R-:W-:Y:S02]  /*98df0*/  IMAD.MOV.U32 R11, RZ, RZ, R215 ;  /* 0x000000ffff0b7224 */ /* 0x000fe400078e00d7 */
[----:B------:R-:W-:Y:S03]  /*98e00*/  HMMA.1688.F32.TF32 R212, R236, R96, R220 ;  /* 0x00000060ecd4723c */ /* 0x000fe600000810dc */
[----:B------:R-:W-:Y:S04]  /*98e10*/  STL [R1+0x4e54], R11 ;  /* 0x004e540b01007387 */ /* 0x000fe80000100800 */
[----:B------:R-:W-:Y:S04]  /*98e20*/  STL [R1+0x4e50], R10 ;  /* 0x004e500a01007387 */ /* 0x000fe80000100800 */
[----:B------:R-:W-:Y:S04]  /*98e30*/  STL [R1+0x4e4c], R15 ;  /* 0x004e4c0f01007387 */ /* 0x000fe80000100800 */
[----:B------:R-:W-:Y:S04]  /*98e40*/  STL [R1+0x4e48], R14 ;  /* 0x004e480e01007387 */ /* 0x000fe80000100800 */
[----:B------:R-:W-:Y:S01]  /*98e50*/  IMAD.MOV.U32 R38, RZ, RZ, R214 ;  /* 0x000000ffff267224 */ /* 0x000fe200078e00d6 */
[----:B------:R1:W-:Y:S01]  /*98e60*/  STL.64 [R1+0xd90], R212 ;  /* 0x000d90d401007387 */ /* 0x0003e20000100a00 */
[----:B------:R-:W-:-:S02]  /*98e70*/  MOV R39, R215 ;  /* 0x000000d700277202 */ /* 0x000fc40000000f00 */
[----:B-1----:R-:W-:Y:S01]  /*98e80*/  HMMA.1688.F32.TF32 R212, R236, R92, R224 ;  /* 0x0000005cecd4723c */ /* 0x002fe200000810e0 */
[----:B------:R-:W4:Y:S04]  /*98e90*/  LDL.LU R224, [R1+0x1da0] ;  /* 0x001da00001e07983 */ /* 0x000f280000300800 */
[----:B------:R-:W4:Y:S04]  /*98ea0*/  LDL.LU R225, [R1+0x1da4] ;  /* 0x001da40001e17983 */ /* 0x000f280000300800 */
[----:B------:R-:W4:Y:S04]  /*98eb0*/  LDL.LU R226, [R1+0x1da8] ;  /* 0x001da80001e27983 */ /* 0x000f280000300800 */
[----:B------:R-:W4:Y:S06]  /*98ec0*/  LDL.LU R227, [R1+0x1dac] ;  /* 0x001dac0001e37983 */ /* 0x000f2c0000300800 */
[----:B------:R-:W-:Y:S01]  /*98ed0*/  MOV R94, R214 ;  /* 0x000000d6005e7202 */ /* 0x000fe20000000f00 */
[----:B------:R-:W-:-:S02]  /*98ee0*/  IMAD.MOV.U32 R95, RZ, RZ, R215 ;  /* 0x000000ffff5f7224 */ /* 0x000fc400078e00d7 */
[----:B------:R-:W-:Y:S02]  /*98ef0*/  IMAD.MOV.U32 R42, RZ, RZ, R212 ;  /* 0x000000ffff2a7224 */ /* 0x000fe400078e00d4 */
[----:B------:R-:W-:Y:S01]  /*98f00*/  IMAD.MOV.U32 R43, RZ, RZ, R213 ;  /* 0x000000ffff2b7224 */ /* 0x000fe200078e00d5 */
[----:B------:R-:W-:Y:S04]  /*98f10*/  STL.64 [R1+0x5348], R94 ;  /* 0x0053485e01007387 */ /* 0x000fe80000100a00 */
[----:B------:R3:W-:Y:S01]  /*98f20*/  STL.64 [R1+0x5340], R92 ;  /* 0x0053405c01007387 */ /* 0x0007e20000100a00 */
[----:B--2---:R-:W-:Y:S03]  /*98f30*/  HMMA.1688.F32.TF32 R212, R236, R40, R232 ;  /* 0x00000028ecd4723c */ /* 0x004fe600000810e8 */
[----:B------:R-:W2:Y:S04]  /*98f40*/  LDL.LU R232, [R1+0x1d90] ;  /* 0x001d900001e87983 */ /* 0x000ea80000300800 */
[----:B------:R-:W2:Y:S04]  /*98f50*/  LDL.LU R233, [R1+0x1d94] ;  /* 0x001d940001e97983 */ /* 0x000ea80000300800 */
[----:B------:R-:W2:Y:S04]  /*98f60*/  LDL.LU R234, [R1+0x1d98] ;  /* 0x001d980001ea7983 */ /* 0x000ea80000300800 */
[----:B------:R-:W2:Y:S04]  /*98f70*/  LDL.LU R235, [R1+0x1d9c] ;  /* 0x001d9c0001eb7983 */ /* 0x000ea80000300800 */
[----:B------:R-:W-:-:S02]  /*98f80*/  IMAD.MOV.U32 R102, RZ, RZ, R214 ;  /* 0x000000ffff667224 */ /* 0x000fc400078e00d6 */
[----:B------:R-:W-:Y:S02]  /*98f90*/  IMAD.MOV.U32 R103, RZ, RZ, R215 ;  /* 0x000000ffff677224 */ /* 0x000fe400078e00d7 */
[----:B------:R-:W-:Y:S01]  /*98fa0*/  IMAD.MOV.U32 R98, RZ, RZ, R212 ;  /* 0x000000ffff627224 */ /* 0x000fe200078e00d4 */
[----:B------:R-:W-:Y:S02]  /*98fb0*/  MOV R99, R213 ;  /* 0x000000d500637202 */ /* 0x000fe40000000f00 */
[----:B------:R-:W-:Y:S04]  /*98fc0*/  STL.64 [R1+0x5368], R102 ;  /* 0x0053686601007387 */ /* 0x000fe80000100a00 */
[----:B------:R-:W-:Y:S04]  /*98fd0*/  STL.64 [R1+0x5360], R100 ;  /* 0x0053606401007387 */ /* 0x000fe80000100a00 */
[----:B------:R-:W-:Y:S04]  /*98fe0*/  STL.64 [R1+0x5358], R98 ;  /* 0x0053586201007387 */ /* 0x000fe80000100a00 */
[----:B------:R-:W-:Y:S04]  /*98ff0*/  STL.64 [R1+0x5350], R96 ;  /* 0x0053506001007387 */ /* 0x000fe80000100a00 */
[----:B------:R-:W-:Y:S04]  /*99000*/  STL.64 [R1+0x5338], R42 ;  /* 0x0053382a01007387 */ /* 0x000fe80000100a00 */
[----:B------:R4:W-:Y:S01]  /*99010*/  STL.64 [R1+0x5330], R40 ;  /* 0x0053302801007387 */ /* 0x0009e20000100a00 */
[----:B---3--:R-:W-:Y:S03]  /*99020*/  HMMA.1688.F32.TF32 R92, R236, R8, R228 ;  /* 0x00000008ec5c723c */ /* 0x008fe600000810e4 */
[----:B------:R-:W3:Y:S04]  /*99030*/  LDL.LU R228, [R1+0x1d80] ;  /* 0x001d800001e47983 */ /* 0x000ee80000300800 */
[----:B------:R-:W3:Y:S04]  /*99040*/  LDL.LU R229, [R1+0x1d84] ;  /* 0x001d840001e57983 */ /* 0x000ee80000300800 */
[----:B------:R-:W3:Y:S04]  /*99050*/  LDL.LU R230, [R1+0x1d88] ;  /* 0x001d880001e67983 */ /* 0x000ee80000300800 */
[----:B------:R-:W3:Y:S04]  /*99060*/  LDL.LU R231, [R1+0x1d8c] ;  /* 0x001d8c0001e77983 */ /* 0x000ee80000300800 */
[----:B------:R-:W-:Y:S01]  /*99070*/  IMAD.MOV.U32 R118, RZ, RZ, R94 ;  /* 0x000000ffff767224 */ /* 0x000fe200078e005e */
[----:B------:R-:W-:-:S02]  /*99080*/  MOV R119, R95 ;  /* 0x0000005f00777202 */ /* 0x000fc40000000f00 */
[----:B------:R-:W-:Y:S01]  /*99090*/  MOV R106, R92 ;  /* 0x0000005c006a7202 */ /* 0x000fe20000000f00 */
[----:B------:R-:W-:Y:S02]  /*990a0*/  IMAD.MOV.U32 R107, RZ, RZ, R93 ;  /* 0x000000ffff6b7224 */ /* 0x000fe400078e005d */
[----:B------:R-:W-:Y:S04]  /*990b0*/  STL.64 [R1+0x53a8], R118 ;  /* 0x0053a87601007387 */ /* 0x000fe80000100a00 */
[----:B------:R-:W-:Y:S04]  /*990c0*/  STL.64 [R1+0x53a0], R116 ;  /* 0x0053a07401007387 */ /* 0x000fe80000100a00 */
[----:B------:R-:W-:Y:S04]  /*990d0*/  STL.64 [R1+0x5378], R106 ;  /* 0x0053786a01007387 */ /* 0x000fe80000100a00 */
[----:B------:R-:W-:Y:S01]  /*990e0*/  STL.64 [R1+0x5370], R104 ;  /* 0x0053706801007387 */ /* 0x000fe20000100a00 */
[----:B----4-:R-:W-:Y:S03]  /*990f0*/  HMMA.1688.F32.TF32 R40, R236, R12, R224 ;  /* 0x0000000cec28723c */ /* 0x010fe600000810e0 */
[----:B------:R-:W4:Y:S04]  /*99100*/  LDL.LU R224, [R1+0x1d70] ;  /* 0x001d700001e07983 */ /* 0x000f280000300800 */
[----:B------:R-:W4:Y:S04]  /*99110*/  LDL.LU R225, [R1+0x1d74] ;  /* 0x001d740001e17983 */ /* 0x000f280000300800 */
[----:B------:R-:W4:Y:S04]  /*99120*/  LDL.LU R226, [R1+0x1d78] ;  /* 0x001d780001e27983 */ /* 0x000f280000300800 */
[----:B------:R-:W4:Y:S04]  /*99130*/  LDL.LU R227, [R1+0x1d7c] ;  /* 0x001d7c0001e37983 */ /* 0x000f280000300800 */
[----:B------:R-:W-:-:S02]  /*99140*/  IMAD.MOV.U32 R11, RZ, RZ, R40 ;  /* 0x000000ffff0b7224 */ /* 0x000fc400078e0028 */
[----:B------:R-:W-:Y:S01]  /*99150*/  IMAD.MOV.U32 R10, RZ, RZ, R41 ;  /* 0x000000ffff0a7224 */ /* 0x000fe200078e0029 */
[----:B------:R-:W-:Y:S01]  /*99160*/  MOV R15, R42 ;  /* 0x0000002a000f7202 */ /* 0x000fe20000000f00 */
[----:B------:R-:W-:-:S03]  /*99170*/  IMAD.MOV.U32 R14, RZ, RZ, R43 ;  /* 0x000000ffff0e7224 */ /* 0x000fc600078e002b */
[----:B------:R-:W-:Y:S04]  /*99180*/  STL.64 [R1+0x5328], R10 ;  /* 0x0053280a01007387 */ /* 0x000fe80000100a00 */
[----:B------:R3:W-:Y:S04]  /*99190*/  STL.64 [R1+0x5320], R8 ;  /* 0x0053200801007387 */ /* 0x0007e80000100a00 */
[----:B------:R-:W-:Y:S04]  /*991a0*/  STL.64 [R1+0x5318], R14 ;  /* 0x0053180e01007387 */ /* 0x000fe80000100a00 */
[----:B------:R-:W-:Y:S01]  /*991b0*/  STL.64 [R1+0x5310], R12 ;  /* 0x0053100c01007387 */ /* 0x000fe20000100a00 */
[C---:B--2---:R-:W-:Y:S03]  /*991c0*/  HMMA.1688.F32.TF32 R40, R236.reuse, R36, R232 ;  /* 0x00000024ec28723c */ /* 0x044fe600000810e8 */
        /* <DEDUP_REMOVED lines=11> */
[----:B---3--:R-:W-:Y:S01]  /*99280*/  HMMA.1688.F32.TF32 R8, R236, R32, R228 ;  /* 0x00000020ec08723c */ /* 0x008fe200000810e4 */
[----:B------:R-:W-:-:S02]  /*99290*/  IMAD.MOV.U32 R111, RZ, RZ, R43 ;  /* 0x000000ffff6f7224 */ /* 0x000fc400078e002b */
[----:B------:R-:W-:Y:S04]  /*992a0*/  STL.64 [R1+0x5398], R114 ;  /* 0x0053987201007387 */ /* 0x000fe80000100a00 */
[----:B------:R-:W-:Y:S04]  /*992b0*/  STL.64 [R1+0x5390], R112 ;  /* 0x0053907001007387 */ /* 0x000fe80000100a00 */
[----:B------:R-:W-:Y:S04]  /*992c0*/  STL.64 [R1+0x5388], R110 ;  /* 0x0053886e01007387 */ /* 0x000fe80000100a00 */
[----:B------:R-:W-:Y:S04]  /*992d0*/  STL.64 [R1+0x5380], R108 ;  /* 0x0053806c01007387 */ /* 0x000fe80000100a00 */
[----:B------:R-:W-:Y:S04]  /*992e0*/  STL.64 [R1+0x5308], R38 ;  /* 0x0053082601007387 */ /* 0x000fe80000100a00 */
[----:B------:R-:W-:Y:S04]  /*992f0*/  STL.64 [R1+0x5300], R36 ;  /* 0x0053002401007387 */ /* 0x000fe80000100a00 */
[----:B------:R4:W-:Y:S04]  /*99300*/  STL.64 [R1+0xd30], R8 ;  /* 0x000d300801007387 */ /* 0x0009e80000100a00 */
[----:B------:R-:W3:Y:S04]  /*99310*/  LDL.LU R228, [R1+0x1d40] ;  /* 0x001d400001e47983 */ /* 0x000ee80000300800 */
[----:B------:R-:W3:Y:S04]  /*99320*/  LDL.LU R229, [R1+0x1d44] ;  /* 0x001d440001e57983 */ /* 0x000ee80000300800 */
[----:B------:R-:W3:Y:S04]  /*99330*/  LDL.LU R230, [R1+0x1d48] ;  /* 0x001d480001e67983 */ /* 0x000ee80000300800 */
[----:B------:R-:W3:Y:S01]  /*99340*/  LDL.LU R231, [R1+0x1d4c] ;  /* 0x001d4c0001e77983 */ /* 0x000ee20000300800 */
[----:B------:R-:W-:Y:S01]  /*99350*/  MOV R46, R10 ;  /* 0x0000000a002e7202 */ /* 0x000fe20000000f00 */
[----:B------:R-:W-:-:S04]  /*99360*/  IMAD.MOV.U32 R47, RZ, RZ, R11 ;  /* 0x000000ffff2f7224 */ /* 0x000fc800078e000b */
[----:B------:R1:W-:Y:S04]  /*99370*/  STL [R1+0x4d4c], R46 ;  /* 0x004d4c2e01007387 */ /* 0x0003e80000100800 */
[----:B------:R1:W-:Y:S01]  /*99380*/  STL [R1+0x4d48], R47 ;  /* 0x004d482f01007387 */ /* 0x0003e20000100800 */
[----:B----4-:R-:W-:Y:S03]  /*99390*/  HMMA.1688.F32.TF32 R8, R236, R28, R224 ;  /* 0x0000001cec08723c */ /* 0x010fe600000810e0 */
[----:B------:R-:W4:Y:S04]  /*993a0*/  LDL.LU R224, [R1+0x1d30] ;  /* 0x001d300001e07983 */ /* 0x000f280000300800 */
[----:B------:R-:W4:Y:S04]  /*993b0*/  LDL.LU R225, [R1+0x1d34] ;  /* 0x001d340001e17983 */ /* 0x000f280000300800 */
[----:B------:R-:W4:Y:S04]  /*993c0*/  LDL.LU R226, [R1+0x1d38] ;  /* 0x001d380001e27983 */ /* 0x000f280000300800 */
[----:B------:R-:W4:Y:S04]  /*993d0*/  LDL.LU R227, [R1+0x1d3c] ;  /* 0x001d3c0001e37983 */ /* 0x000f280000300800 */
[----:B------:R-:W-:Y:S01]  /*993e0*/  IMAD.MOV.U32 R26, RZ, RZ, R8 ;  /* 0x000000ffff1a7224 */ /* 0x000fe200078e0008 */
[----:B------:R-:W-:Y:S01]  /*993f0*/  MOV R27, R9 ;  /* 0x00000009001b7202 */ /* 0x000fe20000000f00 */
[----:B------:R-:W-:-:S02]  /*99400*/  IMAD.MOV.U32 R22, RZ, RZ, R10 ;  /* 0x000000ffff167224 */ /* 0x000fc400078e000a */
[----:B------:R-:W-:Y:S01]  /*99410*/  IMAD.MOV.U32 R23, RZ, RZ, R11 ;  /* 0x000000ffff177224 */ /* 0x000fe200078e000b */
[----:B------:R-:W-:Y:S04]  /*99420*/  STL.64 [R1+0x52e8], R30 ;  /* 0x0052e81e01007387 */ /* 0x000fe80000100a00 */
[----:B------:R-:W-:Y:S04]  /*99430*/  STL.64 [R1+0x52e0], R28 ;  /* 0x0052e01c01007387 */ /* 0x000fe80000100a00 */
[----:B------:R-:W-:Y:S04]  /*99440*/  STL [R1+0x4d5c], R23 ;  /* 0x004d5c1701007387 */ /* 0x000fe80000100800 */
[----:B------:R-:W-:Y:S04]  /*99450*/  STL [R1+0x4d58], R22 ;  /* 0x004d581601007387 */ /* 0x000fe80000100800 */
[----:B------:R-:W-:Y:S04]  /*99460*/  STL [R1+0x4d54], R27 ;  /* 0x004d541b01007387 */ /* 0x000fe80000100800 */
[----:B------:R-:W-:Y:S01]  /*99470*/  STL [R1+0x4d50], R26 ;  /* 0x004d501a01007387 */ /* 0x000fe20000100800 */
[----:B--2---:R-:W-:-:S15]  /*99480*/  HMMA.1688.F32.TF32 R8, R236, R24, R220 ;  /* 0x00000018ec08723c */ /* 0x004fde00000810dc */
[----:B------:R-:W-:-:S04]  /*99490*/  NOP ;  /* 0x0000000000007918 */ /* 0x000fc80000000000 */
[----:B-1----:R-:W-:Y:S01]  /*994a0*/  MOV R46, R8 ;  /* 0x00000008002e7202 */ /* 0x002fe20000000f00 */
[----:B------:R-:W-:Y:S01]  /*994b0*/  IMAD.MOV.U32 R47, RZ, RZ, R9 ;  /* 0x000000ffff2f7224 */ /* 0x000fe200078e0009 */
[----:B------:R1:W-:Y:S04]  /*994c0*/  STL.64 [R1+0xd18], R10 ;  /* 0x000d180a01007387 */ /* 0x0003e80000100a00 */
[----:B------:R-:W-:Y:S04]  /*994d0*/  STL [R1+0x4d64], R46 ;  /* 0x004d642e01007387 */ /* 0x000fe80000100800 */
[----:B------:R2:W-:Y:S01]  /*994e0*/  STL [R1+0x4d60], R47 ;  /* 0x004d602f01007387 */ /* 0x0005e20000100800 */
[----:B-1----:R-:W-:Y:S03]  /*994f0*/  HMMA.1688.F32.TF32 R8, R236, R20, R232 ;  /* 0x00000014ec08723c */ /* 0x002fe600000810e8 */
[----:B------:R-:W2:Y:S04]  /*99500*/  LDL.LU R232, [R1+0x1d20] ;  /* 0x001d200001e87983 */ /* 0x000ea80000300800 */
[----:B------:R-:W2:Y:S04]  /*99510*/  LDL.LU R233, [R1+0x1d24] ;  /* 0x001d240001e97983 */ /* 0x000ea80000300800 */
[----:B------:R-:W2:Y:S04]  /*99520*/  LDL.LU R234, [R1+0x1d28] ;  /* 0x001d280001ea7983 */ /* 0x000ea80000300800 */
[----:B------:R-:W2:Y:S04]  /*99530*/  LDL.LU R235, [R1+0x1d2c] ;  /* 0x001d2c0001eb7983 */ /* 0x000ea80000300800 */
[----:B------:R-:W-:-:S02]  /*99540*/  IMAD.MOV.U32 R55, RZ, RZ, R11 ;  /* 0x000000ffff377224 */ /* 0x000fc400078e000b */
[----:B------:R-:W-:Y:S01]  /*99550*/  IMAD.MOV.U32 R54, RZ, RZ, R10 ;  /* 0x000000ffff367224 */ /* 0x000fe200078e000a */
[----:B------:R-:W-:Y:S01]  /*99560*/  MOV R51, R9 ;  /* 0x0000000900337202 */ /* 0x000fe20000000f00 */
[----:B------:R-:W-:Y:S01]  /*99570*/  IMAD.MOV.U32 R50, RZ, RZ, R8 ;  /* 0x000000ffff327224 */ /* 0x000fe200078e0008 */
[----:B------:R-:W-:Y:S04]  /*99580*/  STL [R1+0x4d74], R55 ;  /* 0x004d743701007387 */ /* 0x000fe80000100800 */
[----:B------:R-:W-:Y:S04]  /*99590*/  STL [R1+0x4d70], R54 ;  /* 0x004d703601007387 */ /* 0x000fe80000100800 */
[----:B------:R-:W-:Y:S04]  /*995a0*/  STL [R1+0x4d6c], R51 ;  /* 0x004d6c3301007387 */ /* 0x000fe80000100800 */
[----:B------:R1:W-:Y:S01]  /*995b0*/  STL [R1+0x4d68], R50 ;  /* 0x004d683201007387 */ /* 0x0003e20000100800 */
[----:B---3--:R-:W-:Y:S03]  /*995c0*/  HMMA.1688.F32.TF32 R8, R236, R16, R228 ;  /* 0x00000010ec08723c */ /* 0x008fe600000810e4 */
[----:B------:R-:W3:Y:S04]  /*995d0*/  LDL.LU R220, [R1+0x1d10] ;  /* 0x001d100001dc7983 */ /* 0x000ee80000300800 */
[----:B------:R-:W3:Y:S04]  /*995e0*/  LDL.LU R221, [R1+0x1d14] ;  /* 0x001d140001dd7983 */ /* 0x000ee80000300800 */
[----:B------:R-:W3:Y:S04]  /*995f0*/  LDL.LU R222, [R1+0x1d18] ;  /* 0x001d180001de7983 */ /* 0x000ee80000300800 */
[----:B------:R-:W3:Y:S04]  /*99600*/  LDL.LU R223, [R1+0x1d1c] ;  /* 0x001d1c0001df7983 */ /* 0x000ee80000300800 */
[----:B------:R-:W-:Y:S01]  /*99610*/  MOV R26, R11 ;  /* 0x0000000b001a7202 */ /* 0x000fe20000000f00 */
[----:B------:R-:W-:-:S02]  /*99620*/  IMAD.MOV.U32 R27, RZ, RZ, R10 ;  /* 0x000000ffff1b7224 */ /* 0x000fc400078e000a */
[----:B------:R-:W-:Y:S01]  /*99630*/  IMAD.MOV.U32 R22, RZ, RZ, R9 ;  /* 0x000000ffff167224 */ /* 0x000fe200078e0009 */
[----:B------:R-:W-:Y:S01]  /*99640*/  MOV R23, R8 ;  /* 0x0000000800177202 */ /* 0x000fe20000000f00 */
[----:B------:R-:W-:Y:S04]  /*99650*/  STL [R1+0x4d84], R26 ;  /* 0x004d841a01007387 */ /* 0x000fe80000100800 */
[----:B------:R-:W-:Y:S04]  /*99660*/  STL [R1+0x4d80], R27 ;  /* 0x004d801b01007387 */ /* 0x000fe80000100800 */
[----:B------:R-:W-:Y:S04]  /*99670*/  STL [R1+0x4d7c], R22 ;  /* 0x004d7c1601007387 */ /* 0x000fe80000100800 */
[----:B------:R1:W-:Y:S01]  /*99680*/  STL [R1+0x4d78], R23 ;  /* 0x004d781701007387 */ /* 0x0003e20000100800 */
[----:B----4-:R-:W-:Y:S03]  /*99690*/  HMMA.1688.F32.TF32 R8, R236, R4, R224 ;  /* 0x00000004ec08723c */ /* 0x010fe600000810e0 */
[----:B------:R-:W4:Y:S04]  /*996a0*/  LDL.LU R224, [R1+0x1d00] ;  /* 0x001d000001e07983 */ /* 0x000f280000300800 */
[----:B------:R-:W4:Y:S04]  /*996b0*/  LDL.LU R225, [R1+0x1d04] ;  /* 0x001d040001e17983 */ /* 0x000f280000300800 */
[----:B------:R-:W4:Y:S04]  /*996c0*/  LDL.LU R226, [R1+0x1d08] ;  /* 0x001d080001e27983 */ /* 0x000f280000300800 */
[----:B------:R-:W4:Y:S04]  /*996d0*/  LDL.LU R227, [R1+0x1d0c] ;  /* 0x001d0c0001e37983 */ /* 0x000f280000300800 */
[----:B--2---:R-:W-:Y:S01]  /*996e0*/  IMAD.MOV.U32 R47, RZ, RZ, R11 ;  /* 0x000000ffff2f7224 */ /* 0x004fe200078e000b */
[----:B------:R-:W-:Y:S01]  /*996f0*/  MOV R46, R10 ;  /* 0x0000000a002e7202 */ /* 0x000fe20000000f00 */
[----:B-1----:R-:W-:-:S02]  /*99700*/  IMAD.MOV.U32 R50, RZ, RZ, R9 ;  /* 0x000000ffff327224 */ /* 0x002fc400078e0009 */
[----:B------:R-:W-:Y:S01]  /*99710*/  IMAD.MOV.U32 R51, RZ, RZ, R8 ;  /* 0x000000ffff337224 */ /* 0x000fe200078e0008 */
[----:B------:R-:W-:Y:S04]  /*99720*/  STL [R1+0x4d94], R47 ;  /* 0x004d942f01007387 */ /* 0x000fe80000100800 */
[----:B------:R-:W-:Y:S04]  /*99730*/  STL [R1+0x4d90], R46 ;  /* 0x004d902e01007387 */ /* 0x000fe80000100800 */
[----:B------:R1:W-:Y:S04]  /*99740*/  STL [R1+0x4d8c], R50 ;  /* 0x004d8c3201007387 */ /* 0x0003e80000100800 */
[----:B------:R2:W-:Y:S04]  /*99750*/  STL [R1+0x4d88], R51 ;  /* 0x004d883301007387 */ /* 0x0005e80000100800 */
[----:B------:R-:W2:Y:S04]  /*99760*/  LDL.LU R228, [R1+0x1cf0] ;  /* 0x001cf00001e47983 */ /* 0x000ea80000300800 */
[----:B------:R-:W2:Y:S04]  /*99770*/  LDL.LU R229, [R1+0x1cf4] ;  /* 0x001cf40001e57983 */ /* 0x000ea80000300800 */
[----:B------:R-:W2:Y:S04]  /*99780*/  LDL.LU R230, [R1+0x1cf8] ;  /* 0x001cf80001e67983 */ /* 0x000ea80000300800 */
[----:B------:R-:W2:Y:S01]  /*99790*/  LDL.LU R231, [R1+0x1cfc] ;  /* 0x001cfc0001e77983 */ /* 0x000ea20000300800 */
[----:B------:R-:W-:Y:S03]  /*997a0*/  HMMA.1688.F32.TF32 R8, R236, R88, R232 ;  /* 0x00000058ec08723c */ /* 0x000fe600000810e8 */
[----:B------:R-:W2:Y:S04]  /*997b0*/  LDL.LU R232, [R1+0x1ce0] ;  /* 0x001ce00001e87983 */ /* 0x000ea80000300800 */
[----:B------:R-:W2:Y:S04]  /*997c0*/  LDL.LU R233, [R1+0x1ce4] ;  /* 0x001ce40001e97983 */ /* 0x000ea80000300800 */
[----:B------:R-:W2:Y:S04]  /*997d0*/  LDL.LU R234, [R1+0x1ce8] ;  /* 0x001ce80001ea7983 */ /* 0x000ea80000300800 */
[----:B------:R-:W2:Y:S04]  /*997e0*/  LDL.LU R235, [R1+0x1cec] ;  /* 0x001cec0001eb7983 */ /* 0x000ea80000300800 */
[----:B------:R-:W-:Y:S01]  /*997f0*/  IMAD.MOV.U32 R58, RZ, RZ, R8 ;  /* 0x000000ffff3a7224 */ /* 0x000fe200078e0008 */
[----:B------:R-:W-:Y:S01]  /*99800*/  MOV R59, R9 ;  /* 0x00000009003b7202 */ /* 0x000fe20000000f00 */
[----:B------:R-:W-:-:S02]  /*99810*/  IMAD.MOV.U32 R62, RZ, RZ, R10 ;  /* 0x000000ffff3e7224 */ /* 0x000fc400078e000a */
[----:B------:R-:W-:Y:S02]  /*99820*/  IMAD.MOV.U32 R63, RZ, RZ, R11 ;  /* 0x000000ffff3f7224 */ /* 0x000fe400078e000b */
[----:B---3--:R-:W-:Y:S03]  /*99830*/  HMMA.1688.F32.TF32 R8, R236, R84, R220 ;  /* 0x00000054ec08723c */ /* 0x008fe600000810dc */
[----:B------:R-:W-:Y:S04]  /*99840*/  STL [R1+0x4da4], R63 ;  /* 0x004da43f01007387 */ /* 0x000fe80000100800 */
[----:B------:R-:W-:Y:S04]  /*99850*/  STL [R1+0x4da0], R62 ;  /* 0x004da03e01007387 */ /* 0x000fe80000100800 */
[----:B------:R-:W-:Y:S04]  /*99860*/  STL [R1+0x4d9c], R59 ;  /* 0x004d9c3b01007387 */ /* 0x000fe80000100800 */
[----:B------:R3:W-:Y:S04]  /*99870*/  STL [R1+0x4d98], R58 ;  /* 0x004d983a01007387 */ /* 0x0007e80000100800 */
[----:B------:R-:W-:Y:S01]  /*99880*/  MOV R54, R11 ;  /* 0x0000000b00367202 */ /* 0x000fe20000000f00 */
[----:B------:R-:W-:-:S02]  /*99890*/  IMAD.MOV.U32 R55, RZ, RZ, R10 ;  /* 0x000000ffff377224 */ /* 0x000fc400078e000a */
[----:B------:R-:W-:Y:S01]  /*998a0*/  IMAD.MOV.U32 R23, RZ, RZ, R9 ;  /* 0x000000ffff177224 */ /* 0x000fe200078e0009 */
[----:B------:R-:W-:Y:S01]  /*998b0*/  MOV R22, R8 ;  /* 0x0000000800167202 */ /* 0x000fe20000000f00 */
[----:B------:R-:W-:Y:S04]  /*998c0*/  STL [R1+0x4db4], R54 ;  /* 0x004db43601007387 */ /* 0x000fe80000100800 */
[----:B------:R-:W-:Y:S04]  /*998d0*/  STL [R1+0x4db0], R55 ;  /* 0x004db03701007387 */ /* 0x000fe80000100800 */
[----:B------:R1:W-:Y:S04]  /*998e0*/  STL [R1+0x4dac], R23 ;  /* 0x004dac1701007387 */ /* 0x0003e80000100800 */
[----:B------:R1:W-:Y:S01]  /*998f0*/  STL [R1+0x4da8], R22 ;  /* 0x004da81601007387 */ /* 0x0003e20000100800 */
[----:B----4-:R-:W-:Y:S03]  /*99900*/  HMMA.1688.F32.TF32 R8, R236, R80, R224 ;  /* 0x00000050ec08723c */ /* 0x010fe600000810e0 */
[----:B------:R-:W4:Y:S04]  /*99910*/  LDL.LU R224, [R1+0x1cd0] ;  /* 0x001cd00001e07983 */ /* 0x000f280000300800 */
[----:B------:R-:W4:Y:S04]  /*99920*/  LDL.LU R225, [R1+0x1cd4] ;  /* 0x001cd40001e17983 */ /* 0x000f280000300800 */
[----:B------:R-:W4:Y:S04]  /*99930*/  LDL.LU R226, [R1+0x1cd8] ;  /* 0x001cd80001e27983 */ /* 0x000f280000300800 */
[----:B------:R-:W4:Y:S04]  /*99940*/  LDL.LU R227, [R1+0x1cdc] ;  /* 0x001cdc0001e37983 */ /* 0x000f280000300800 */
[----:B-1----:R-:W-:-:S02]  /*99950*/  IMAD.MOV.U32 R50, RZ, RZ, R8 ;  /* 0x000000ffff327224 */ /* 0x002fc400078e0008 */
[----:B--2---:R-:W-:Y:S01]  /*99960*/  IMAD.MOV.U32 R51, RZ, RZ, R9 ;  /* 0x000000ffff337224 */ /* 0x004fe200078e0009 */
[----:B------:R-:W-:Y:S01]  /*99970*/  MOV R26, R10 ;  /* 0x0000000a001a7202 */ /* 0x000fe20000000f00 */
[----:B------:R-:W-:Y:S02]  /*99980*/  IMAD.MOV.U32 R27, RZ, RZ, R11 ;  /* 0x000000ffff1b7224 */ /* 0x000fe400078e000b */
[----:B------:R-:W-:Y:S03]  /*99990*/  HMMA.1688.F32.TF32 R8, R236, R76, R228 ;  /* 0x0000004cec08723c */ /* 0x000fe600000810e4 */
[----:B------:R-:W-:Y:S04]  /*999a0*/  STL [R1+0x4dc4], R27 ;  /* 0x004dc41b01007387 */ /* 0x000fe80000100800 */
[----:B------:R-:W-:Y:S04]  /*999b0*/  STL [R1+0x4dc0], R26 ;  /* 0x004dc01a01007387 */ /* 0x000fe80000100800 */
[----:B------:R1:W-:Y:S04]  /*999c0*/  STL [R1+0x4dbc], R51 ;  /* 0x004dbc3301007387 */ /* 0x0003e80000100800 */
[----:B------:R2:W-:Y:S04]  /*999d0*/  STL [R1+0x4db8], R50 ;  /* 0x004db83201007387 */ /* 0x0005e80000100800 */
[----:B------:R-:W-:-:S02]  /*999e0*/  IMAD.MOV.U32 R46, RZ, RZ, R11 ;  /* 0x000000ffff2e7224 */ /* 0x000fc400078e000b */
[----:B------:R-:W-:Y:S01]  /*999f0*/  IMAD.MOV.U32 R47, RZ, RZ, R10 ;  /* 0x000000ffff2f7224 */ /* 0x000fe200078e000a */
[----:B---3--:R-:W-:Y:S01]  /*99a00*/  MOV R58, R9 ;  /* 0x00000009003a7202 */ /* 0x008fe20000000f00 */
        /* <DEDUP_REMOVED lines=8> */
[----:B------:R-:W2:Y:S04]  /*99a90*/  LDL.LU R215, [R1+0x1ccc] ;  /* 0x001ccc0001d77983 */ /* 0x000ea80000300800 */
[----:B------:R-:W3:Y:S04]  /*99aa0*/  LDL.LU R216, [R1+0x1cb0] ;  /* 0x001cb00001d87983 */ /* 0x000ee80000300800 */
[----:B------:R-:W3:Y:S04]  /*99ab0*/  LDL.LU R217, [R1+0x1cb4] ;  /* 0x001cb40001d97983 */ /* 0x000ee80000300800 */
[----:B------:R-:W3:Y:S04]  /*99ac0*/  LDL.LU R218, [R1+0x1cb8] ;  /* 0x001cb80001da7983 */ /* 0x000ee80000300800 */
[----:B------:R-:W3:Y:S01]  /*99ad0*/  LDL.LU R219, [R1+0x1cbc] ;  /* 0x001cbc0001db7983 */ /* 0x000ee20000300800 */
[----:B------:R-:W-:-:S15]  /*99ae0*/  HMMA.1688.F32.TF32 R8, R236, R72, R232 ;  /* 0x00000048ec08723c */ /* 0x000fde00000810e8 */
[----:B------:R-:W-:-:S04]  /*99af0*/  NOP ;  /* 0x0000000000007918 */ /* 0x000fc80000000000 */
[----:B------:R-:W-:Y:S01]  /*99b00*/  MOV R71, R11 ;  /* 0x0000000b00477202 */ /* 0x000fe20000000f00 */
[----:B------:R-:W-:Y:S02]  /*99b10*/  IMAD.MOV.U32 R70, RZ, RZ, R10 ;  /* 0x000000ffff467224 */ /* 0x000fe400078e000a */
[----:B------:R-:W-:Y:S01]  /*99b20*/  IMAD.MOV.U32 R67, RZ, RZ, R9 ;  /* 0x000000ffff437224 */ /* 0x000fe200078e0009 */
[----:B------:R-:W-:Y:S01]  /*99b30*/  MOV R66, R8 ;  /* 0x0000000800427202 */ /* 0x000fe20000000f00 */
        /* <DEDUP_REMOVED lines=12> */
[----:B----4-:R-:W-:Y:S03]  /*99c00*/  HMMA.1688.F32.TF32 R8, R236, R68, R224 ;  /* 0x00000044ec08723c */ /* 0x010fe600000810e0 */
        /* <DEDUP_REMOVED lines=12> */
[----:B--2---:R-:W-:-:S15]  /*99cd0*/  HMMA.1688.F32.TF32 R8, R236, R64, R212 ;  /* 0x00000040ec08723c */ /* 0x004fde00000810d4 */
[----:B------:R-:W-:-:S04]  /*99ce0*/  NOP ;  /* 0x0000000000007918 */ /* 0x000fc80000000000 */
[----:B-1----:R-:W-:Y:S01]  /*99cf0*/  IMAD.MOV.U32 R51, RZ, RZ, R8 ;  /* 0x000000ffff337224 */ /* 0x002fe200078e0008 */
        /* <DEDUP_REMOVED lines=8> */
[----:B------:R-:W-:Y:S01]  /*99d80*/  MOV R79, R11 ;  /* 0x0000000b004f7202 */ /* 0x000fe20000000f00 */
[----:B------:R-:W-:Y:S04]  /*99d90*/  STL [R1+0x4dec], R22 ;  /* 0x004dec1601007387 */ /* 0x000fe80000100800 */
[----:B------:R-:W-:Y:S04]  /*99da0*/  STL [R1+0x4de8], R23 ;  /* 0x004de81701007387 */ /* 0x000fe80000100800 */
[----:B------:R-:W-:Y:S04]  /*99db0*/  STL.64 [R1+0x52d8], R78 ;  /* 0x0052d84e01007387 */ /* 0x000fe80000100a00 */
[----:B------:R1:W-:Y:S04]  /*99dc0*/  STL.64 [R1+0x52d0], R76 ;  /* 0x0052d04c01007387 */ /* 0x0003e80000100a00 */
[----:B------:R-:W-:Y:S04]  /*99dd0*/  STL.64 [R1+0x52c8], R74 ;  /* 0x0052c84a01007387 */ /* 0x000fe80000100a00 */
[----:B------:R-:W-:Y:S04]  /*99de0*/  STL.64 [R1+0x52c0], R72 ;  /* 0x0052c04801007387 */ /* 0x000fe80000100a00 */
[----:B------:R-:W-:Y:S04]  /*99df0*/  STL.64 [R1+0x52b8], R62 ;  /* 0x0052b83e01007387 */ /* 0x000fe80000100a00 */
[----:B------:R2:W-:Y:S01]  /*99e00*/  STL.64 [R1+0x52b0], R60 ;  /* 0x0052b03c01007387 */ /* 0x0005e20000100a00 */
        /* <DEDUP_REMOVED lines=12> */
[----:B----4-:R-:W-:Y:S01]  /*99ed0*/  HMMA.1688.F32.TF32 R8, R236, R48, R232 ;  /* 0x00000030ec08723c */ /* 0x010fe200000810e8 */
[----:B------:R-:W-:Y:S04]  /*99ee0*/  STL.64 [R1+0x52f8], R58 ;  /* 0x0052f83a01007387 */ /* 0x000fe80000100a00 */
        /* <DEDUP_REMOVED lines=17> */
[----:B------:R-:W-:Y:S01]  /*9a000*/  MOV R67, R8 ;  /* 0x0000000800437202 */ /* 0x000fe20000000f00 */
[----:B------:R-:W-:Y:S01]  /*9a010*/  IMAD.MOV.U32 R46, RZ, RZ, R10 ;  /* 0x000000ffff2e7224 */ /* 0x000fe200078e000a */
[----:B------:R-:W-:Y:S01]  /*9a020*/  MOV R47, R11 ;  /* 0x0000000b002f7202 */ /* 0x000fe20000000f00 */
[----:B------:R-:W4:Y:S01]  /*9a030*/  LDL.LU R119, [R1+0x17bc] ;  /* 0x0017bc0001777983 */ /* 0x000f220000300800 */
[----:B------:R-:W-:Y:S03]  /*9a040*/  HMMA.1688.F32.TF32 R8, R236, R44, R224 ;  /* 0x0000002cec08723c */ /* 0x000fe600000810e0 */
[----:B------:R-:W4:Y:S04]  /*9a050*/  LDL.LU R104, [R1+0x17c0] ;  /* 0x0017c00001687983 */ /* 0x000f280000300800 */
[----:B------:R-:W4:Y:S04]  /*9a060*/  LDL.LU R105, [R1+0x17c4] ;  /* 0x0017c40001697983 */ /* 0x000f280000300800 */
[----:B------:R-:W4:Y:S04]  /*9a070*/  LDL.LU R106, [R1+0x17c8] ;  /* 0x0017c800016a7983 */ /* 0x000f280000300800 */
[----:B------:R-:W4:Y:S04]  /*9a080*/  LDL.LU R107, [R1+0x17cc] ;  /* 0x0017cc00016b7983 */ /* 0x000f280000300800 */
[----:B------:R-:W-:-:S02]  /*9a090*/  IMAD.MOV.U32 R90, RZ, RZ, R8 ;  /* 0x000000ffff5a7224 */ /* 0x000fc400078e0008 */
[----:B------:R-:W-:Y:S01]  /*9a0a0*/  IMAD.MOV.U32 R91, RZ, RZ, R9 ;  /* 0x000000ffff5b7224 */ /* 0x000fe200078e0009 */
        /* <DEDUP_REMOVED lines=22> */
[----:B--2---:R-:W2:Y:S04]  /*9a210*/  LDL.LU R60, [R1+0x1850] ;  /* 0x00185000013c7983 */ /* 0x004ea80000300800 */
[----:B------:R-:W2:Y:S04]  /*9a220*/  LDL.LU R61, [R1+0x1854] ;  /* 0x00185400013d7983 */ /* 0x000ea80000300800 */
[----:B------:R-:W2:Y:S04]  /*9a230*/  LDL.LU R62, [R1+0x1858] ;  /* 0x00185800013e7983 */ /* 0x000ea80000300800 */
[----:B------:R-:W2:Y:S01]  /*9a240*/  LDL.LU R63, [R1+0x185c] ;  /* 0x00185c00013f7983 */ /* 0x000ea20000300800 */
[----:B------:R-:W-:Y:S01]  /*9a250*/  IMAD.MOV.U32 R236, RZ, RZ, R252 ;  /* 0x000000ffffec7224 */ /* 0x000fe200078e00fc */
[----:B------:R-:W-:-:S02]  /*9a260*/  MOV R237, R2 ;  /* 0x0000000200ed7202 */ /* 0x000fc40000000f00 */
[----:B------:R-:W2:Y:S04]  /*9a270*/  LDL.LU R252, [R1+0x5424] ;  /* 0x0054240001fc7983 */ /* 0x000ea80000300800 */
[----:B------:R-:W4:Y:S04]  /*9a280*/  LDL.LU R2, [R1+0x5420] ;  /* 0x0054200001027983 */ /* 0x000f280000300800 */
[----:B---3--:R-:W3:Y:S04]  /*9a290*/  LDL.LU R56, [R1+0x1860] ;  /* 0x0018600001387983 */ /* 0x008ee80000300800 */
[----:B------:R-:W3:Y:S04]  /*9a2a0*/  LDL.LU R57, [R1+0x1864] ;  /* 0x0018640001397983 */ /* 0x000ee80000300800 */
[----:B------:R-:W3:Y:S04]  /*9a2b0*/  LDL.LU R58, [R1+0x1868] ;  /* 0x00186800013a7983 */ /* 0x000ee80000300800 */
[----:B------:R-:W3:Y:S04]  /*9a2c0*/  LDL.LU R59, [R1+0x186c] ;  /* 0x00186c00013b7983 */ /* 0x000ee80000300800 */
[----:B------:R-:W3:Y:S04]  /*9a2d0*/  LDL R224, [R1+0x10] ;  /* 0x0000100001e07983 */ /* 0x000ee80000100800 */
[----:B------:R-:W3:Y:S01]  /*9a2e0*/  LDL R225, [R1+0x14] ;  /* 0x0000140001e17983 */ /* 0x000ee20000100800 */
[----:B------:R-:W-:-:S02]  /*9a2f0*/  IMAD.MOV.U32 R228, RZ, RZ, R0 ;  /* 0x000000ffffe47224 */ /* 0x000fc400078e0000 */
[----:B------:R-:W-:Y:S01]  /*9a300*/  IMAD.MOV.U32 R229, RZ, RZ, R3 ;  /* 0x000000ffffe57224 */ /* 0x000fe200078e0003 */
[----:B------:R-:W3:Y:S04]  /*9a310*/  LDL.LU R0, [R1+0x541c] ;  /* 0x00541c0001007983 */ /* 0x000ee80000300800 */
[----:B------:R-:W3:Y:S01]  /*9a320*/  LDL.LU R3, [R1+0x5418] ;  /* 0x0054180001037983 */ /* 0x000ee20000300800 */
[----:B--2---:R-:W-:Y:S01]  /*9a330*/  IMAD.MOV.U32 R217, RZ, RZ, R252 ;  /* 0x000000ffffd97224 */ /* 0x004fe200078e00fc */
[----:B----4-:R-:W-:Y:S02]  /*9a340*/  MOV R216, R2 ;  /* 0x0000000200d87202 */ /* 0x010fe40000000f00 */
[----:B------:R-:W2:Y:S04]  /*9a350*/  LDL.LU R2, [R1+0x5414] ;  /* 0x0054140001027983 */ /* 0x000ea80000300800 */
        /* <DEDUP_REMOVED lines=35> */
[C---:B--2---:R-:W-:Y:S08]  /*9a590*/  HMMA.1688.F32.TF32 R216, R240.reuse, R216, R212 ;  /* 0x000000d8f0d8723c */ /* 0x044ff000000810d4 */
[C---:B---3--:R-:W-:Y:S08]  /*9a5a0*/  HMMA.1688.F32.TF32 R228, R240.reuse, R228, R232 ;  /* 0x000000e4f0e4723c */ /* 0x048ff000000810e8 */
[----:B----4-:R-:W-:Y:S01]  /*9a5b0*/  HMMA.1688.F32.TF32 R224, R240, R224, R220 ;  /* 0x000000e0f0e0723c */ /* 0x010fe200000810dc */
[----:B------:R-:W2:Y:S04]  /*9a5c0*/  LDL.LU.64 R214, [R1+0x5408] ;  /* 0x0054080001d67983 */ /* 0x000ea80000300a00 */
[----:B------:R-:W3:Y:S01]  /*9a5d0*/  LDL.LU.64 R212, [R1+0x5400] ;  /* 0x0054000001d47983 */ /* 0x000ee20000300a00 */
[----:B------:R-:W-:-:S02]  /*9a5e0*/  IMAD.MOV.U32 R71, RZ, RZ, R218 ;  /* 0x000000ffff477224 */ /* 0x000fc400078e00da */
[----:B------:R-:W-:Y:S02]  /*9a5f0*/  IMAD.MOV.U32 R70, RZ, RZ, R219 ;  /* 0x000000ffff467224 */ /* 0x000fe400078e00db */
[----:B------:R-:W-:Y:S01]  /*9a600*/  IMAD.MOV.U32 R22, RZ, RZ, R216 ;  /* 0x000000ffff167224 */ /* 0x000fe200078e00d8 */
[----:B------:R-:W-:Y:S01]  /*9a610*/  MOV R23, R217 ;  /* 0x000000d900177202 */ /* 0x000fe20000000f00 */
[----:B------:R-:W4:Y:S04]  /*9a620*/  LDL.LU.64 R218, [R1+0x53f8] ;  /* 0x0053f80001da7983 */ /* 0x000f280000300a00 */
[----:B------:R-:W2:Y:S04]  /*9a630*/  LDL.LU.64 R216, [R1+0x53f0] ;  /* 0x0053f00001d87983 */ /* 0x000ea80000300a00 */
[----:B------:R-:W2:Y:S04]  /*9a640*/  LDL.LU.64 R234, [R1+0x53e8] ;  /* 0x0053e80001ea7983 */ /* 0x000ea80000300a00 */
[----:B------:R-:W2:Y:S01]  /*9a650*/  LDL.LU.64 R232, [R1+0x53e0] ;  /* 0x0053e00001e87983 */ /* 0x000ea20000300a00 */
[----:B------:R-:W-:Y:S01]  /*9a660*/  IMAD.MOV.U32 R35, RZ, RZ, R230 ;  /* 0x000000ffff237224 */ /* 0x000fe200078e00e6 */
[----:B------:R-:W-:-:S02]  /*9a670*/  MOV R19, R231 ;  /* 0x000000e700137202 */ /* 0x000fc40000000f00 */
[----:B------:R-:W-:Y:S01]  /*9a680*/  MOV R18, R228 ;  /* 0x000000e400127202 */ /* 0x000fe20000000f00 */
[----:B------:R-:W-:Y:S01]  /*9a690*/  IMAD.MOV.U32 R34, RZ, RZ, R229 ;  /* 0x000000ffff227224 */ /* 0x000fe200078e00e5 */
[----:B------:R-:W3:Y:S04]  /*9a6a0*/  LDL.LU.64 R230, [R1+0x53d8] ;  /* 0x0053d80001e67983 */ /* 0x000ee80000300a00 */
[----:B------:R-:W3:Y:S04]  /*9a6b0*/  LDL.LU.64 R228, [R1+0x53d0] ;  /* 0x0053d00001e47983 */ /* 0x000ee80000300a00 */
[----:B------:R-:W4:Y:S04]  /*9a6c0*/  LDL.LU.64 R222, [R1+0x53c8] ;  /* 0x0053c80001de7983 */ /* 0x000f280000300a00 */
[----:B------:R-:W4:Y:S04]  /*9a6d0*/  LDL.LU.64 R220, [R1+0x53c0] ;  /* 0x0053c00001dc7983 */ /* 0x000f280000300a00 */
[----:B------:R-:W-:Y:S04]  /*9a6e0*/  STL.64 [R1+0x5f0], R224 ;  /* 0x0005f0e001007387 */ /* 0x000fe80000100a00 */
[----:B------:R1:W-:Y:S04]  /*9a6f0*/  STL.64 [R1+0x5f8], R226 ;  /* 0x0005f8e201007387 */ /* 0x0003e80000100a00 */
[----:B-1----:R-:W4:Y:S04]  /*9a700*/  LDL.LU.64 R226, [R1+0x53b8] ;  /* 0x0053b80001e27983 */ /* 0x002f280000300a00 */
[----:B------:R-:W4:Y:S01]  /*9a710*/  LDL.LU.64 R224, [R1+0x53b0] ;  /* 0x0053b00001e07983 */ /* 0x000f220000300a00 */
[C---:B------:R-:W-:Y:S08]  /*9a720*/  HMMA.1688.F32.TF32 R236, R240.reuse, R236, R44 ;  /* 0x000000ecf0ec723c */ /* 0x040ff0000008102c */
[C---:B------:R-:W-:Y:S01]  /*9a730*/  HMMA.1688.F32.TF32 R44, R240.reuse, R248, R56 ;  /* 0x000000f8f02c723c */ /* 0x040fe20000081038 */
[----:B------:R-:W-:Y:S10]  /*9a740*/  STL.64 [R1+0x5298], R250 ;  /* 0x005298fa01007387 */ /* 0x000ff40000100a00 */
        /* <DEDUP_REMOVED lines=10> */
[C---:B------:R-:W-:Y:S08]  /*9a7f0*/  HMMA.1688.F32.TF32 R8, R240.reuse, R204, R8 ;  /* 0x000000ccf008723c */ /* 0x040ff00000081008 */
[C---:B--2---:R-:W-:Y:S08]  /*9a800*/  HMMA.1688.F32.TF32 R60, R240.reuse, R232, R72 ;  /* 0x000000e8f03c723c */ /* 0x044ff00000081048 */
[C---:B---3--:R-:W-:Y:S08]  /*9a810*/  HMMA.1688.F32.TF32 R56, R240.reuse, R228, R76 ;  /* 0x000000e4f038723c */ /* 0x048ff0000008104c */
[C---:B----4-:R-:W-:Y:S08]  /*9a820*/  HMMA.1688.F32.TF32 R36, R240.reuse, R220, R36 ;  /* 0x000000dcf024723c */ /* 0x050ff00000081024 */
[C---:B-1----:R-:W-:Y:S08]  /*9a830*/  HMMA.1688.F32.TF32 R44, R240.reuse, R224, R28 ;  /* 0x000000e0f02c723c */ /* 0x042ff0000008101c */
        /* <DEDUP_REMOVED lines=92> */
[----:B------:R-:W4:Y:S01]  /*9ae00*/  LDL R103, [R1+0x4228] ;  /* 0x0042280001677983 */ /* 0x000f220000100800 */
[----:B--2---:R-:W-:-:S15]  /*9ae10*/  HMMA.1688.F32.TF32 R44, R240, R176, R92 ;  /* 0x000000b0f02c723c */ /* 0x004fde000008105c */
[----:B------:R-:W-:-:S04]  /*9ae20*/  NOP ;  /* 0x0000000000007918 */ /* 0x000fc80000000000 */
[----:B------:R-:W-:Y:S04]  /*9ae30*/  STL.64 [R1+0x4d0], R44 ;  /* 0x0004d02c01007387 */ /* 0x000fe80000100a00 */
[----:B------:R1:W-:Y:S04]  /*9ae40*/  STL.64 [R1+0x4d8], R46 ;  /* 0x0004d82e01007387 */ /* 0x0003e80000100a00 */
[----:B------:R-:W2:Y:S04]  /*9ae50*/  LDL.LU R92, [R1+0x1c70] ;  /* 0x001c7000015c7983 */ /* 0x000ea80000300800 */
[----:B------:R-:W2:Y:S04]  /*9ae60*/  LDL.LU R93, [R1+0x1c74] ;  /* 0x001c7400015d7983 */ /* 0x000ea80000300800 */
[----:B------:R-:W2:Y:S04]  /*9ae70*/  LDL.LU R94, [R1+0x1c78] ;  /* 0x001c7800015e7983 */ /* 0x000ea80000300800 */
[----:B------:R-:W2:Y:S01]  /*9ae80*/  LDL.LU R95, [R1+0x1c7c] ;  /* 0x001c7c00015f7983 */ /* 0x000ea20000300800 */
[C---:B---3--:R-:W-:Y:S08]  /*9ae90*/  HMMA.1688.F32.TF32 R56, R240.reuse, R168, R76 ;  /* 0x000000a8f038723c */ /* 0x048ff0000008104c */
[C---:B-1----:R-:W-:Y:S08]  /*9aea0*/  HMMA.1688.F32.TF32 R44, R240.reuse, R172, R72 ;  /* 0x000000acf02c723c */ /* 0x042ff00000081048 */
[C---:B------:R-:W-:Y:S08]  /*9aeb0*/  HMMA.1688.F32.TF32 R28, R240.reuse, R164, R28 ;  /* 0x000000a4f01c723c */ /* 0x040ff0000008101c */
[C---:B----4-:R-:W-:Y:S08]  /*9aec0*/  HMMA.1688.F32.TF32 R12, R240.reuse, R148, R12 ;  /* 0x00000094f00c723c */ /* 0x050ff0000008100c */
[C---:B------:R-:W-:Y:S01]  /*9aed0*/  HMMA.1688.F32.TF32 R8, R240.reuse, R144, R8 ;  /* 0x00000090f008723c */ /* 0x040fe20000081008 */
[----:B------:R-:W-:Y:S04]  /*9aee0*/  LDS R236, [R102+UR10+0x43080] ;  /* 0x0430800a66ec7984 */ /* 0x000fe80008000800 */
        /* <DEDUP_REMOVED lines=9> */
[C---:B---3--:R-:W-:Y:S08]  /*9af80*/  HMMA.1688.F32.TF32 R44, R240.reuse, R160, R36 ;  /* 0x000000a0f02c723c */ /* 0x048ff00000081024 */
[C---:B------:R-:W-:Y:S08]  /*9af90*/  HMMA.1688.F32.TF32 R36, R240.reuse, R156, R108 ;  /* 0x0000009cf024723c */ /* 0x040ff0000008106c */
[C---:B----4-:R-:W-:Y:S03]  /*9afa0*/  HMMA.1688.F32.TF32 R28, R240.reuse, R152, R112 ;  /* 0x00000098f01c723c */ /* 0x050fe60000081070 */
        /* <DEDUP_REMOVED lines=232> */
[----:B------:R-:W2:Y:S01]  /*9be30*/  LDL.LU.64 R28, [R1+0x52e0] ;  /* 0x0052e000011c7983 */ /* 0x000ea20000300a00 */
        /* <DEDUP_REMOVED lines=13> */
[----:B------:R-:W-:Y:S04]  /*9bf10*/  STL.64 [R1+0xb10], R60 ;  /* 0x000b103c01007387 */ /* 0x000fe80000100a00 */
[----:B------:R1:W-:Y:S04]  /*9bf20*/  STL.64 [R1+0xb18], R62 ;  /* 0x000b183e01007387 */ /* 0x0003e80000100a00 */
[----:B-1----:R-:W4:Y:S04]  /*9bf30*/  LDL.LU.64 R62, [R1+0x52b8] ;  /* 0x0052b800013e7983 */ /* 0x002f280000300a00 */
[----:B------:R-:W4:Y:S04]  /*9bf40*/  LDL.LU.64 R60, [R1+0x52b0] ;  /* 0x0052b000013c7983 */ /* 0x000f280000300a00 */
        /* <DEDUP_REMOVED lines=14> */
[C---:B-1----:R-:W-:Y:S08]  /*9c030*/  HMMA.1688.F32.TF32 R120, R240.reuse, R68, R148 ;  /* 0x00000044f078723c */ /* 0x042ff00000081094 */
[C---:B------:R-:W-:Y:S08]  /*9c040*/  HMMA.1688.F32.TF32 R44, R240.reuse, R52, R44 ;  /* 0x00000034f02c723c */ /* 0x040ff0000008102c */
[C---:B--2---:R-:W-:Y:S08]  /*9c050*/  HMMA.1688.F32.TF32 R128, R240.reuse, R76, R140 ;  /* 0x0000004cf080723c */ /* 0x044ff0000008108c */
[C---:B---3--:R-:W-:Y:S11]  /*9c060*/  HMMA.1688.F32.TF32 R124, R240.reuse, R72, R144 ;  /* 0x00000048f07c723c */ /* 0x048ff60000081090 */
[----:B------:R-:W-:Y:S04]  /*9c070*/  STL.64 [R1+0xab0], R128 ;  /* 0x000ab08001007387 */ /* 0x000fe80000100a00 */
[----:B------:R1:W-:Y:S02]  /*9c080*/  STL.64 [R1+0xab8], R130 ;  /* 0x000ab88201007387 */ /* 0x0003e40000100a00 */
[C---:B-1----:R-:W-:Y:S02]  /*9c090*/  HMMA.1688.F32.TF32 R128, R240.reuse, R64, R152 ;  /* 0x00000040f080723c */ /* 0x042fe40000081098 */
[----:B------:R-:W-:Y:S04]  /*9c0a0*/  STL.64 [R1+0xaa0], R124 ;  /* 0x000aa07c01007387 */ /* 0x000fe80000100a00 */
[----:B------:R4:W-:Y:S04]  /*9c0b0*/  STL.64 [R1+0xaa8], R126 ;  /* 0x000aa87e01007387 */ /* 0x0009e80000100a00 */
[----:B------:R-:W-:Y:S04]  /*9c0c0*/  STL.64 [R1+0xa90], R120 ;  /* 0x000a907801007387 */ /* 0x000fe80000100a00 */
[----:B------:R1:W-:Y:S01]  /*9c0d0*/  STL.64 [R1+0xa98], R122 ;  /* 0x000a987a01007387 */ /* 0x0003e20000100a00 */
[C---:B----4-:R-:W-:Y:S08]  /*9c0e0*/  HMMA.1688.F32.TF32 R124, R240.reuse, R60, R216 ;  /* 0x0000003cf07c723c */ /* 0x050ff000000810d8 */
[C---:B-1----:R-:W-:Y:S01]  /*9c0f0*/  HMMA.1688.F32.TF32 R120, R240.reuse, R56, R248 ;  /* 0x00000038f078723c */ /* 0x042fe200000810f8 */
[----:B------:R-:W-:Y:S04]  /*9c100*/  STL.64 [R1+0xa80], R128 ;  /* 0x000a808001007387 */ /* 0x000fe80000100a00 */
[----:B------:R-:W-:Y:S06]  /*9c110*/  STL.64 [R1+0xa88], R130 ;  /* 0x000a888201007387 */ /* 0x000fec0000100a00 */
        /* <DEDUP_REMOVED lines=22> */
[----:B------:R-:W2:Y:S04]  /*9c280*/  LDL.LU.64 R120, [R1+0x20] ;  /* 0x0000200001787983 */ /* 0x000ea80000300a00 */
[----:B------:R-:W3:Y:S04]  /*9c290*/  LDL.LU.64 R128, [R1+0x10] ;  /* 0x0000100001807983 */ /* 0x000ee80000300a00 */
[----:B------:R-:W2:Y:S04]  /*9c2a0*/  LDL.LU R132, [R1+0x1650] ;  /* 0x0016500001847983 */ /* 0x000ea80000300800 */
[----:B------:R-:W2:Y:S04]  /*9c2b0*/  LDL.LU R133, [R1+0x1654] ;  /* 0x0016540001857983 */ /* 0x000ea80000300800 */
[----:B------:R-:W2:Y:S04]  /*9c2c0*/  LDL.LU R134, [R1+0x1658] ;  /* 0x0016580001867983 */ /* 0x000ea80000300800 */
[----:B------:R-:W2:Y:S04]  /*9c2d0*/  LDL.LU R135, [R1+0x165c] ;  /* 0x00165c0001877983 */ /* 0x000ea80000300800 */
[----:B------:R-:W2:Y:S04]  /*9c2e0*/  LDL.LU.64 R136, [R1] ;  /* 0x0000000001887983 */ /* 0x000ea80000300a00 */
        /* <DEDUP_REMOVED lines=23> */
[----:B------:R1:W-:Y:S04]  /*9c460*/  STL.64 [R1+0x51e0], R48 ;  /* 0x0051e03001007387 */ /* 0x0003e80000100a00 */
[----:B-1----:R-:W3:Y:S04]  /*9c470*/  LDL.LU R48, [R1+0x1670] ;  /* 0x0016700001307983 */ /* 0x002ee80000300800 */
[----:B------:R-:W3:Y:S04]  /*9c480*/  LDL.LU R49, [R1+0x1674] ;  /* 0x0016740001317983 */ /* 0x000ee80000300800 */
[----:B------:R-:W3:Y:S04]  /*9c490*/  LDL.LU R50, [R1+0x1678] ;  /* 0x0016780001327983 */ /* 0x000ee80000300800 */
[----:B------:R-:W3:Y:S01]  /*9c4a0*/  LDL.LU R51, [R1+0x167c] ;  /* 0x00167c0001337983 */ /* 0x000ee20000300800 */
[----:B--2---:R-:W-:Y:S03]  /*9c4b0*/  HMMA.1688.F32.TF32 R240, R240, R44, R248 ;  /* 0x0000002cf0f0723c */ /* 0x004fe600000810f8 */
[----:B------:R-:W2:Y:S04]  /*9c4c0*/  LDL.LU.64 R250, [R1+0x5298] ;  /* 0x0052980001fa7983 */ /* 0x000ea80000300a00 */
[----:B------:R-:W2:-:S12]  /*9c4d0*/  LDL.LU.64 R248, [R1+0x5290] ;  /* 0x0052900001f87983 */ /* 0x000e980000300a00 */
[----:B------:R1:W-:Y:S04]  /*9c4e0*/  STL.64 [R1+0x410], R240 ;  /* 0x000410f001007387 */ /* 0x0003e80000100a00 */
[----:B------:R-:W-:Y:S04]  /*9c4f0*/  STL.64 [R1+0x418], R242 ;  /* 0x000418f201007387 */ /* 0x000fe80000100a00 */
[----:B-1----:R-:W2:Y:S04]  /*9c500*/  LDL.LU.64 R240, [R1+0x30] ;  /* 0x0000300001f07983 */ /* 0x002ea80000300a00 */
[----:B----4-:R-:W-:Y:S04]  /*9c510*/  STL.64 [R1+0x51d8], R46 ;  /* 0x0051d82e01007387 */ /* 0x010fe80000100a00 */
[----:B------:R1:W-:Y:S04]  /*9c520*/  STL.64 [R1+0x51d0], R44 ;  /* 0x0051d02c01007387 */ /* 0x0003e80000100a00 */
[----:B-1----:R-:W2:Y:S04]  /*9c530*/  LDL.LU R44, [R1+0x1680] ;  /* 0x00168000012c7983 */ /* 0x002ea80000300800 */
[----:B------:R-:W2:Y:S04]  /*9c540*/  LDL.LU R45, [R1+0x1684] ;  /* 0x00168400012d7983 */ /* 0x000ea80000300800 */
[----:B------:R-:W2:Y:S04]  /*9c550*/  LDL.LU R46, [R1+0x1688] ;  /* 0x00168800012e7983 */ /* 0x000ea80000300800 */
[----:B------:R-:W2:Y:S01]  /*9c560*/  LDL.LU R47, [R1+0x168c] ;  /* 0x00168c00012f7983 */ /* 0x000ea20000300800 */
[C---:B---3--:R-:W-:Y:S08]  /*9c570*/  HMMA.1688.F32.TF32 R48, R236.reuse, R120, R48 ;  /* 0x00000078ec30723c */ /* 0x048ff00000081030 */
[----:B--2---:R-:W-:-:S15]  /*9c580*/  HMMA.1688.F32.TF32 R44, R236, R240, R44 ;  /* 0x000000f0ec2c723c */ /* 0x004fde000008102c */
[----:B------:R-:W-:-:S04]  /*9c590*/  NOP ;  /* 0x0000000000007918 */ /* 0x000fc80000000000 */
[----:B------:R-:W-:Y:S04]  /*9c5a0*/  STL.64 [R1+0x400], R44 ;  /* 0x0004002c01007387 */ /* 0x000fe80000100a00 */
[----:B------:R1:W-:Y:S02]  /*9c5b0*/  STL.64 [R1+0x408], R46 ;  /* 0x0004082e01007387 */ /* 0x0003e40000100a00 */
[----:B-1----:R-:W-:Y:S01]  /*9c5c0*/  MOV R47, R120 ;  /* 0x00000078002f7202 */ /* 0x002fe20000000f00 */
[----:B------:R-:W-:Y:S02]  /*9c5d0*/  IMAD.MOV.U32 R46, RZ, RZ, R121 ;  /* 0x000000ffff2e7224 */ /* 0x000fe400078e0079 */
[----:B------:R-:W-:Y:S01]  /*9c5e0*/  HMMA.1688.F32.TF32 R120, R236, R128, R124 ;  /* 0x00000080ec78723c */ /* 0x000fe2000008107c */
[----:B------:R-:W-:Y:S04]  /*9c5f0*/  STL.64 [R1+0x3f0], R48 ;  /* 0x0003f03001007387 */ /* 0x000fe80000100a00 */
[----:B------:R-:W-:-:S14]  /*9c600*/  STL.64 [R1+0x3f8], R50 ;  /* 0x0003f83201007387 */ /* 0x000fdc0000100a00 */
        /* <DEDUP_REMOVED lines=27> */
[----:B-1----:R-:W-:Y:S01]  /*9c7c0*/  HMMA.1688.F32.TF32 R120, R236, R224, R216 ;  /* 0x000000e0ec78723c */ /* 0x002fe200000810d8 */
[----:B------:R-:W-:-:S02]  /*9c7d0*/  IMAD.MOV.U32 R51, RZ, RZ, R136 ;  /* 0x000000ffff337224 */ /* 0x000fc400078e0088 */
[----:B------:R-:W-:Y:S02]  /*9c7e0*/  IMAD.MOV.U32 R50, RZ, RZ, R137 ;  /* 0x000000ffff327224 */ /* 0x000fe400078e0089 */
[----:B------:R-:W-:-:S14]  /*9c7f0*/  IMAD.MOV.U32 R49, RZ, RZ, R128 ;  /* 0x000000ffff317224 */ /* 0x000fdc00078e0080 */
        /* <DEDUP_REMOVED lines=77> */
[----:B------:R3:W-:Y:S01]  /*9ccd0*/  STL.64 [R1+0x5160], R220 ;  /* 0x005160dc01007387 */ /* 0x0007e20000100a00 */
[C---:B------:R-:W-:Y:S08]  /*9cce0*/  HMMA.1688.F32.TF32 R124, R236.reuse, R188, R124 ;  /* 0x000000bcec7c723c */ /* 0x040ff0000008107c */
[C---:B---3--:R-:W-:Y:S01]  /*9ccf0*/  HMMA.1688.F32.TF32 R220, R236.reuse, R216, R224 ;  /* 0x000000d8ecdc723c */ /* 0x048fe200000810e0 */
[----:B--2---:R-:W-:Y:S04]  /*9cd00*/  STL.64 [R1+0x5178], R218 ;  /* 0x005178da01007387 */ /* 0x004fe80000100a00 */
[----:B------:R1:W-:Y:S03]  /*9cd10*/  STL.64 [R1+0x5170], R216 ;  /* 0x005170d801007387 */ /* 0x0003e60000100a00 */
[C---:B-1----:R-:W-:Y:S11]  /*9cd20*/  HMMA.1688.F32.TF32 R216, R236.reuse, R212, R228 ;  /* 0x000000d4ecd8723c */ /* 0x042ff600000810e4 */
        /* <DEDUP_REMOVED lines=24> */
[C---:B-1----:R-:W-:Y:S08]  /*9ceb0*/  HMMA.1688.F32.TF32 R196, R236.reuse, R192, R120 ;  /* 0x000000c0ecc4723c */ /* 0x042ff00000081078 */
[C---:B------:R-:W-:Y:S01]  /*9cec0*/  HMMA.1688.F32.TF32 R120, R236.reuse, R184, R128 ;  /* 0x000000b8ec78723c */ /* 0x040fe20000081080 */
[----:B------:R-:W-:Y:S04]  /*9ced0*/  STL.64 [R1+0x310], R200 ;  /* 0x000310c801007387 */ /* 0x000fe80000100a00 */
[----:B------:R-:W-:Y:S03]  /*9cee0*/  STL.64 [R1+0x318], R202 ;  /* 0x000318ca01007387 */ /* 0x000fe60000100a00 */
        /* <DEDUP_REMOVED lines=84> */
[----:B------:R-:W3:Y:S04]  /*9d430*/  LDL R242, [R1+0x422c] ;  /* 0x00422c0001f27983 */ /* 0x000ee80000100800 */
[----:B----4-:R-:W4:Y:S04]  /*9d440*/  LDL.LU R120, [R1+0x1a90] ;  /* 0x001a900001787983 */ /* 0x010f280000300800 */
[----:B------:R-:W4:Y:S04]  /*9d450*/  LDL.LU R121, [R1+0x1a94] ;  /* 0x001a940001797983 */ /* 0x000f280000300800 */
[----:B------:R-:W4:Y:S04]  /*9d460*/  LDL.LU R122, [R1+0x1a98] ;  /* 0x001a9800017a7983 */ /* 0x000f280000300800 */
[----:B------:R-:W4:Y:S04]  /*9d470*/  LDL.LU R123, [R1+0x1a9c] ;  /* 0x001a9c00017b7983 */ /* 0x000f280000300800 */
        /* <DEDUP_REMOVED lines=21> */
[C---:B--2---:R-:W-:Y:S03]  /*9d5d0*/  HMMA.1688.F32.TF32 R152, R236.reuse, R156, R152 ;  /* 0x0000009cec98723c */ /* 0x044fe60000081098 */
[----:B---3--:R-:W-:Y:S04]  /*9d5e0*/  LDS R240, [R242+UR10+0x43080] ;  /* 0x0430800af2f07984 */ /* 0x008fe80008000800 */
[----:B------:R-:W-:Y:S04]  /*9d5f0*/  LDS R242, [R242+UR10+0x43480] ;  /* 0x0434800af2f27984 */ /* 0x000fe80008000800 */
[----:B----4-:R-:W-:Y:S04]  /*9d600*/  LDS R241, [R243+UR10+0x43080] ;  /* 0x0430800af3f17984 */ /* 0x010fe80008000800 */
[----:B------:R-:W1:Y:S04]  /*9d610*/  LDS R243, [R243+UR10+0x43480] ;  /* 0x0434800af3f37984 */ /* 0x000e680008000800 */
        /* <DEDUP_REMOVED lines=52> */
[C---:B------:R-:W-:Y:S08]  /*9d960*/  HMMA.1688.F32.TF32 R200, R236.reuse, R116, R200 ;  /* 0x00000074ecc8723c */ /* 0x040ff000000810c8 */
[----:B--2---:R-:W-:-:S15]  /*9d970*/  HMMA.1688.F32.TF32 R196, R236, R120, R196 ;  /* 0x00000078ecc4723c */ /* 0x004fde00000810c4 */
[----:B------:R-:W-:-:S04]  /*9d980*/  NOP ;  /* 0x0000000000007918 */ /* 0x000fc80000000000 */
[----:B------:R-:W-:Y:S04]  /*9d990*/  STL.64 [R1+0xa10], R196 ;  /* 0x000a10c401007387 */ /* 0x000fe80000100a00 */
[----:B------:R2:W-:Y:S02]  /*9d9a0*/  STL.64 [R1+0xa18], R198 ;  /* 0x000a18c601007387 */ /* 0x0005e40000100a00 */
[C---:B--2---:R-:W-:Y:S08]  /*9d9b0*/  HMMA.1688.F32.TF32 R196, R236.reuse, R112, R204 ;  /* 0x00000070ecc4723c */ /* 0x044ff000000810cc */
[C---:B------:R-:W-:Y:S01]  /*9d9c0*/  HMMA.1688.F32.TF32 R204, R236.reuse, R108, R208 ;  /* 0x0000006ceccc723c */ /* 0x040fe200000810d0 */
[----:B------:R-:W-:Y:S04]  /*9d9d0*/  STL.64 [R1+0xa00], R200 ;  /* 0x000a00c801007387 */ /* 0x000fe80000100a00 */
[----:B------:R2:W-:Y:S03]  /*9d9e0*/  STL.64 [R1+0xa08], R202 ;  /* 0x000a08ca01007387 */ /* 0x0005e60000100a00 */
[C---:B--2---:R-:W-:Y:S03]  /*9d9f0*/  HMMA.1688.F32.TF32 R200, R236.reuse, R104, R212 ;  /* 0x00000068ecc8723c */ /* 0x044fe600000810d4 */
        /* <DEDUP_REMOVED lines=8> */
[C---:B-1----:R-:W-:Y:S01]  /*9da80*/  HMMA.1688.F32.TF32 R200, R236.reuse, R92, R224 ;  /* 0x0000005cecc8723c */ /* 0x042fe200000810e0 */
        /* <DEDUP_REMOVED lines=18> */
[----:B------:R-:W-:Y:S04]  /*9dbb0*/  STL.64 [R1+0x50d0], R12 ;  /* 0x0050d00c01007387 */ /* 0x000fe80000100a00 */
        /* <DEDUP_REMOVED lines=69> */
[----:B------:R-:W-:Y:S01]  /*9e010*/  STL.64 [R1+0x50b0], R32 ;  /* 0x0050b02001007387 */ /* 0x000fe20000100a00 */
[C---:B--2---:R-:W-:Y:S08]  /*9e020*/  HMMA.1688.F32.TF32 R8, R236.reuse, R28, R8 ;  /* 0x0000001cec08723c */ /* 0x044ff00000081008 */
[----:B---3--:R-:W-:-:S15]  /*9e030*/  HMMA.1688.F32.TF32 R12, R236, R32, R12 ;  /* 0x00000020ec0c723c */ /* 0x008fde000008100c */
[----:B------:R-:W-:-:S04]  /*9e040*/  NOP ;  /* 0x0000000000007918 */ /* 0x000fc80000000000 */
[----:B------:R-:W-:Y:S04]  /*9e050*/  STL.64 [R1+0x950], R12 ;  /* 0x0009500c01007387 */ /* 0x000fe80000100a00 */
[----:B------:R-:W-:Y:S04]  /*9e060*/  STL.64 [R1+0x958], R14 ;  /* 0x0009580e01007387 */ /* 0x000fe80000100a00 */
[----:B------:R-:W-:Y:S04]  /*9e070*/  STL.64 [R1+0x50a8], R30 ;  /* 0x0050a81e01007387 */ /* 0x000fe80000100a00 */
[----:B------:R-:W-:Y:S04]  /*9e080*/  STL.64 [R1+0x50a0], R28 ;  /* 0x0050a01c01007387 */ /* 0x000fe80000100a00 */
[----:B------:R-:W-:Y:S04]  /*9e090*/  STL.64 [R1+0x940], R8 ;  /* 0x0009400801007387 */ /* 0x000fe80000100a00 */
[----:B------:R4:W-:Y:S02]  /*9e0a0*/  STL.64 [R1+0x948], R10 ;  /* 0x0009480a01007387 */ /* 0x0009e40000100a00 */
[----:B----4-:R-:W-:Y:S02]  /*9e0b0*/  HMMA.1688.F32.TF32 R8, R236, R24, R40 ;  /* 0x00000018ec08723c */ /* 0x010fe40000081028 */
        /* <DEDUP_REMOVED lines=99> */
[----:B------:R-:W-:-:S02]  /*9e6f0*/  MOV R204, R45 ;  /* 0x0000002d00cc7202 */ /* 0x000fc40000000f00 */
        /* <DEDUP_REMOVED lines=59> */
[C---:B------:R-:W-:Y:S08]  /*9eab0*/  HMMA.1688.F32.TF32 R212, R240.reuse, R212, R208 ;  /* 0x000000d4f0d4723c */ /* 0x040ff000000810d0 */
[C---:B------:R-:W-:Y:S08]  /*9eac0*/  HMMA.1688.F32.TF32 R220, R240.reuse, R220, R216 ;  /* 0x000000dcf0dc723c */ /* 0x040ff000000810d8 */
[----:B------:R-:W-:Y:S08]  /*9ead0*/  HMMA.1688.F32.TF32 R248, R240, R248, R232 ;  /* 0x000000f8f0f8723c */ /* 0x000ff000000810e8 */
[----:B--2---:R-:W-:Y:S01]  /*9eae0*/  HMMA.1688.F32.TF32 R236, R236, R44, R196 ;  /* 0x0000002cecec723c */ /* 0x004fe200000810c4 */
[----:B------:R-:W2:Y:S04]  /*9eaf0*/  LDL.LU.64 R198, [R1+0x51c8] ;  /* 0x0051c80001c67983 */ /* 0x000ea80000300a00 */
[----:B------:R-:W3:-:S14]  /*9eb00*/  LDL.LU.64 R196, [R1+0x51c0] ;  /* 0x0051c00001c47983 */ /* 0x000edc0000300a00 */
[----:B------:R1:W-:Y:S04]  /*9eb10*/  STL.64 [R1+0x200], R236 ;  /* 0x000200ec01007387 */ /* 0x0003e80000100a00 */
[----:B------:R4:W-:Y:S04]  /*9eb20*/  STL.64 [R1+0x208], R238 ;  /* 0x000208ee01007387 */ /* 0x0009e80000100a00 */
[----:B-1----:R-:W2:Y:S04]  /*9eb30*/  LDL.LU R236, [R1+0x13e0] ;  /* 0x0013e00001ec7983 */ /* 0x002ea80000300800 */
[----:B------:R-:W2:Y:S04]  /*9eb40*/  LDL.LU R237, [R1+0x13e4] ;  /* 0x0013e40001ed7983 */ /* 0x000ea80000300800 */
[----:B----4-:R-:W2:Y:S04]  /*9eb50*/  LDL.LU R238, [R1+0x13e8] ;  /* 0x0013e80001ee7983 */ /* 0x010ea80000300800 */
[----:B------:R-:W2:Y:S04]  /*9eb60*/  LDL.LU R239, [R1+0x13ec] ;  /* 0x0013ec0001ef7983 */ /* 0x000ea80000300800 */
[----:B------:R-:W4:Y:S04]  /*9eb70*/  LDL.LU.64 R202, [R1+0x51b8] ;  /* 0x0051b80001ca7983 */ /* 0x000f280000300a00 */
        /* <DEDUP_REMOVED lines=62> */
[C---:B------:R-:W-:Y:S08]  /*9ef60*/  HMMA.1688.F32.TF32 R16, R240.reuse, R204, R20 ;  /* 0x000000ccf010723c */ /* 0x040ff00000081014 */
[C---:B--2---:R-:W-:Y:S03]  /*9ef70*/  HMMA.1688.F32.TF32 R4, R240.reuse, R200, R40 ;  /* 0x000000c8f004723c */ /* 0x044fe60000081028 */
[----:B------:R-:W-:Y:S04]  /*9ef80*/  STL.64 [R1+0x130], R84 ;  /* 0x0001305401007387 */ /* 0x000fe80000100a00 */
[----:B------:R-:W-:Y:S04]  /*9ef90*/  STL.64 [R1+0x138], R86 ;  /* 0x0001385601007387 */ /* 0x000fe80000100a00 */
[----:B------:R-:W2:Y:S04]  /*9efa0*/  LDL.LU R40, [R1+0x1310] ;  /* 0x0013100001287983 */ /* 0x000ea80000300800 */
[----:B------:R-:W-:Y:S04]  /*9efb0*/  STL.64 [R1+0x120], R16 ;  /* 0x0001201001007387 */ /* 0x000fe80000100a00 */
[----:B------:R3:W-:Y:S04]  /*9efc0*/  STL.64 [R1+0x128], R18 ;  /* 0x0001281201007387 */ /* 0x0007e80000100a00 */
[----:B------:R-:W-:Y:S04]  /*9efd0*/  STL.64 [R1+0x110], R4 ;  /* 0x0001100401007387 */ /* 0x000fe80000100a00 */
[----:B------:R1:W-:Y:S04]  /*9efe0*/  STL.64 [R1+0x118], R6 ;  /* 0x0001180601007387 */ /* 0x0003e80000100a00 */
[----:B------:R-:W2:Y:S04]  /*9eff0*/  LDL.LU R41, [R1+0x1314] ;  /* 0x0013140001297983 */ /* 0x000ea80000300800 */
[----:B------:R-:W2:Y:S04]  /*9f000*/  LDL.LU R42, [R1+0x1318] ;  /* 0x00131800012a7983 */ /* 0x000ea80000300800 */
[----:B------:R-:W2:Y:S01]  /*9f010*/  LDL.LU R43, [R1+0x131c] ;  /* 0x00131c00012b7983 */ /* 0x000ea20000300800 */
[C---:B---3--:R-:W-:Y:S08]  /*9f020*/  HMMA.1688.F32.TF32 R16, R240.reuse, R196, R24 ;  /* 0x000000c4f010723c */ /* 0x048ff00000081018 */
[C---:B-1----:R-:W-:Y:S08]  /*9f030*/  HMMA.1688.F32.TF32 R4, R240.reuse, R192, R28 ;  /* 0x000000c0f004723c */ /* 0x042ff0000008101c */
[C---:B------:R-:W-:Y:S03]  /*9f040*/  HMMA.1688.F32.TF32 R20, R240.reuse, R188, R32 ;  /* 0x000000bcf014723c */ /* 0x040fe60000081020 */
[----:B------:R-:W-:Y:S04]  /*9f050*/  STL.64 [R1+0x100], R16 ;  /* 0x0001001001007387 */ /* 0x000fe80000100a00 */
[----:B------:R1:W-:Y:S02]  /*9f060*/  STL.64 [R1+0x108], R18 ;  /* 0x0001081201007387 */ /* 0x0003e40000100a00 */
[C---:B-1----:R-:W-:Y:S02]  /*9f070*/  HMMA.1688.F32.TF32 R16, R240.reuse, R184, R36 ;  /* 0x000000b8f010723c */ /* 0x042fe40000081024 */
[----:B------:R-:W-:Y:S04]  /*9f080*/  STL.64 [R1+0xf0], R4 ;  /* 0x0000f00401007387 */ /* 0x000fe80000100a00 */
[----:B------:R1:W-:Y:S04]  /*9f090*/  STL.64 [R1+0xf8], R6 ;  /* 0x0000f80601007387 */ /* 0x0003e80000100a00 */
[----:B------:R3:W-:Y:S04]  /*9f0a0*/  STL.64 [R1+0xe0], R20 ;  /* 0x0000e01401007387 */ /* 0x0007e80000100a00 */
[----:B------:R2:W-:Y:S01]  /*9f0b0*/  STL.64 [R1+0xe8], R22 ;  /* 0x0000e81601007387 */ /* 0x0005e20000100a00 */
[----:B-1----:R-:W-:Y:S04]  /*9f0c0*/  HMMA.1688.F32.TF32 R4, R240, R180, R12 ;  /* 0x000000b4f004723c */ /* 0x002fe8000008100c */
[----:B------:R-:W-:Y:S04]  /*9f0d0*/  STL.64 [R1+0xd0], R16 ;  /* 0x0000d01001007387 */ /* 0x000fe80000100a00 */
[----:B------:R-:W-:Y:S04]  /*9f0e0*/  STL.64 [R1+0xd8], R18 ;  /* 0x0000d81201007387 */ /* 0x000fe80000100a00 */
        /* <DEDUP_REMOVED lines=8> */
[----:B------:R-:W-:Y:S01]  /*9f170*/  HMMA.1688.F32.TF32 R4, R240, R176, R8 ;  /* 0x000000b0f004723c */ /* 0x000fe20000081008 */
[----:B------:R-:W-:Y:S04]  /*9f180*/  STL [R1+0x4988], R200 ;  /* 0x004988c801007387 */ /* 0x000fe80000100800 */
[----:B------:R-:W-:Y:S04]  /*9f190*/  STL [R1+0x4984], R201 ;  /* 0x004984c901007387 */ /* 0x000fe80000100800 */
[----:B------:R1:W-:Y:S04]  /*9f1a0*/  STL [R1+0x4980], R216 ;  /* 0x004980d801007387 */ /* 0x0003e80000100800 */
[----:B------:R1:W-:Y:S04]  /*9f1b0*/  STL [R1+0x497c], R217 ;  /* 0x00497cd901007387 */ /* 0x0003e80000100800 */
[----:B------:R-:W4:Y:S04]  /*9f1c0*/  LDL.LU R12, [R1+0x12f0] ;  /* 0x0012f000010c7983 */ /* 0x000f280000300800 */
[----:B------:R-:W4:Y:S04]  /*9f1d0*/  LDL.LU R13, [R1+0x12f4] ;  /* 0x0012f400010d7983 */ /* 0x000f280000300800 */
[----:B------:R-:W4:Y:S04]  /*9f1e0*/  LDL.LU R14, [R1+0x12f8] ;  /* 0x0012f800010e7983 */ /* 0x000f280000300800 */
[----:B------:R-:W4:Y:S04]  /*9f1f0*/  LDL.LU R15, [R1+0x12fc] ;  /* 0x0012fc00010f7983 */ /* 0x000f280000300800 */
[----:B------:R-:W-:Y:S01]  /*9f200*/  STL.64 [R1+0x4ea0], R178 ;  /* 0x004ea0b201007387 */ /* 0x000fe20000100a00 */
[----:B------:R-:W-:Y:S01]  /*9f210*/  IMAD.MOV.U32 R177, RZ, RZ, R6 ;  /* 0x000000ffffb17224 */ /* 0x000fe200078e0006 */
[----:B------:R-:W-:Y:S01]  /*9f220*/  MOV R176, R7 ;  /* 0x0000000700b07202 */ /* 0x000fe20000000f00 */
[----:B------:R-:W-:Y:S01]  /*9f230*/  IMAD.MOV.U32 R181, RZ, RZ, R5 ;  /* 0x000000ffffb57224 */ /* 0x000fe200078e0005 */
[----:B------:R-:W-:-:S03]  /*9f240*/  MOV R180, R4 ;  /* 0x0000000400b47202 */ /* 0x000fc60000000f00 */
[----:B------:R-:W-:Y:S04]  /*9f250*/  STL.64 [R1+0x4e98], R176 ;  /* 0x004e98b001007387 */ /* 0x000fe80000100a00 */
[----:B------:R-:W-:Y:S04]  /*9f260*/  STL [R1+0x4990], R181 ;  /* 0x004990b501007387 */ /* 0x000fe80000100800 */
[----:B------:R-:W-:Y:S04]  /*9f270*/  STL [R1+0x498c], R180 ;  /* 0x00498cb401007387 */ /* 0x000fe80000100800 */
[----:B------:R-:W4:Y:S04]  /*9f280*/  LDL.LU R8, [R1+0x12e0] ;  /* 0x0012e00001087983 */ /* 0x000f280000300800 */
[----:B------:R-:W4:Y:S04]  /*9f290*/  LDL.LU R9, [R1+0x12e4] ;  /* 0x0012e40001097983 */ /* 0x000f280000300800 */
[----:B------:R-:W4:Y:S04]  /*9f2a0*/  LDL.LU R10, [R1+0x12e8] ;  /* 0x0012e800010a7983 */ /* 0x000f280000300800 */
[----:B------:R-:W4:Y:S01]  /*9f2b0*/  LDL.LU R11, [R1+0x12ec] ;  /* 0x0012ec00010b7983 */ /* 0x000f220000300800 */
        /* <DEDUP_REMOVED lines=8> */
[----:B------:R-:W-:-:S05]  /*9f340*/  IMAD.MOV.U32 R172, RZ, RZ, R7 ;  /* 0x000000ffffac7224 */ /* 0x000fca00078e0007 */
[----:B------:R-:W-:Y:S04]  /*9f350*/  STL [R1+0x49a0], R172 ;  /* 0x0049a0ac01007387 */ /* 0x000fe80000100800 */
[----:B------:R-:W-:Y:S04]  /*9f360*/  STL [R1+0x499c], R173 ;  /* 0x00499cad01007387 */ /* 0x000fe80000100800 */
[----:B------:R-:W-:Y:S04]  /*9f370*/  STL [R1+0x4998], R185 ;  /* 0x004998b901007387 */ /* 0x000fe80000100800 */
[----:B------:R-:W-:Y:S01]  /*9f380*/  STL [R1+0x4994], R184 ;  /* 0x004994b801007387 */ /* 0x000fe20000100800 */
[----:B---3--:R-:W-:-:S15]  /*9f390*/  HMMA.1688.F32.TF32 R4, R240, R168, R36 ;  /* 0x000000a8f004723c */ /* 0x008fde0000081024 */
[----:B------:R-:W-:-:S04]  /*9f3a0*/  NOP ;  /* 0x0000000000007918 */ /* 0x000fc80000000000 */
[----:B------:R-:W-:Y:S02]  /*9f3b0*/  IMAD.MOV.U32 R168, RZ, RZ, R7 ;  /* 0x000000ffffa87224 */ /* 0x000fe400078e0007 */
[----:B------:R-:W-:Y:S01]  /*9f3c0*/  IMAD.MOV.U32 R169, RZ, RZ, R6 ;  /* 0x000000ffffa97224 */ /* 0x000fe200078e0006 */
[----:B------:R-:W-:Y:S01]  /*9f3d0*/  MOV R189, R5 ;  /* 0x0000000500bd7202 */ /* 0x000fe20000000f00 */
[----:B------:R-:W-:Y:S01]  /*9f3e0*/  IMAD.MOV.U32 R188, RZ, RZ, R4 ;  /* 0x000000ffffbc7224 */ /* 0x000fe200078e0004 */
[----:B------:R-:W-:Y:S04]  /*9f3f0*/  STL [R1+0x49b0], R168 ;  /* 0x0049b0a801007387 */ /* 0x000fe80000100800 */
[----:B------:R-:W-:Y:S04]  /*9f400*/  STL [R1+0x49ac], R169 ;  /* 0x0049aca901007387 */ /* 0x000fe80000100800 */
[----:B------:R-:W-:Y:S04]  /*9f410*/  STL [R1+0x49a8], R189 ;  /* 0x0049a8bd01007387 */ /* 0x000fe80000100800 */
[----:B------:R-:W-:Y:S01]  /*9f420*/  STL [R1+0x49a4], R188 ;  /* 0x0049a4bc01007387 */ /* 0x000fe20000100800 */
[----:B----4-:R-:W-:Y:S03]  /*9f430*/  HMMA.1688.F32.TF32 R4, R240, R164, R12 ;  /* 0x000000a4f004723c */ /* 0x010fe6000008100c */
[----:B------:R-:W3:Y:S04]  /*9f440*/  LDL.LU R12, [R1+0x1190] ;  /* 0x00119000010c7983 */ /* 0x000ee80000300800 */
[----:B------:R-:W3:Y:S04]  /*9f450*/  LDL.LU R13, [R1+0x1194] ;  /* 0x00119400010d7983 */ /* 0x000ee80000300800 */
[----:B------:R-:W3:Y:S04]  /*9f460*/  LDL.LU R14, [R1+0x1198] ;  /* 0x00119800010e7983 */ /* 0x000ee80000300800 */
[----:B------:R-:W3:Y:S04]  /*9f470*/  LDL.LU R15, [R1+0x119c] ;  /* 0x00119c00010f7983 */ /* 0x000ee80000300800 */
[----:B------:R-:W-:Y:S01]  /*9f480*/  STL.64 [R1+0x4ee0], R194 ;  /* 0x004ee0c201007387 */ /* 0x000fe20000100a00 */
[----:B------:R-:W-:Y:S01]  /*9f490*/  MOV R192, R4 ;  /* 0x0000000400c07202 */ /* 0x000fe20000000f00 */
[----:B------:R-:W-:-:S02]  /*9f4a0*/  IMAD.MOV.U32 R193, RZ, RZ, R5 ;  /* 0x000000ffffc17224 */ /* 0x000fc400078e0005 */
[----:B------:R-:W-:Y:S01]  /*9f4b0*/  IMAD.MOV.U32 R165, RZ, RZ, R6 ;  /* 0x000000ffffa57224 */ /* 0x000fe200078e0006 */
[----:B------:R-:W-:Y:S02]  /*9f4c0*/  MOV R164, R7 ;  /* 0x0000000700a47202 */ /* 0x000fe40000000f00 */
[----:B------:R-:W-:Y:S01]  /*9f4d0*/  HMMA.1688.F32.TF32 R4, R240, R160, R8 ;  /* 0x000000a0f004723c */ /* 0x000fe20000081008 */
[----:B------:R4:W-:Y:S04]  /*9f4e0*/  STL.64 [R1+0x4ed8], R192 ;  /* 0x004ed8c001007387 */ /* 0x0009e80000100a00 */
[----:B------:R-:W-:Y:S04]  /*9f4f0*/  STL.64 [R1+0x4e70], R166 ;  /* 0x004e70a601007387 */ /* 0x000fe80000100a00 */
[----:B------:R1:W-:Y:S04]  /*9f500*/  STL.64 [R1+0x4e68], R164 ;  /* 0x004e68a401007387 */ /* 0x0003e80000100a00 */
[----:B------:R-:W4:Y:S04]  /*9f510*/  LDL.LU R8, [R1+0xe10] ;  /* 0x000e100001087983 */ /* 0x000f280000300800 */
[----:B------:R-:W4:Y:S04]  /*9f520*/  LDL.LU R9, [R1+0xe14] ;  /* 0x000e140001097983 */ /* 0x000f280000300800 */
[----:B------:R-:W4:Y:S04]  /*9f530*/  LDL.LU R10, [R1+0xe18] ;  /* 0x000e1800010a7983 */ /* 0x000f280000300800 */
[----:B------:R-:W4:Y:S04]  /*9f540*/  LDL.LU R11, [R1+0xe1c] ;  /* 0x000e1c00010b7983 */ /* 0x000f280000300800 */
[----:B------:R-:W-:Y:S01]  /*9f550*/  STL.64 [R1+0x4ef0], R198 ;  /* 0x004ef0c601007387 */ /* 0x000fe20000100a00 */
[----:B------:R-:W-:-:S02]  /*9f560*/  IMAD.MOV.U32 R196, RZ, RZ, R4 ;  /* 0x000000ffffc47224 */ /* 0x000fc400078e0004 */
[----:B------:R-:W-:Y:S01]  /*9f570*/  IMAD.MOV.U32 R197, RZ, RZ, R5 ;  /* 0x000000ffffc57224 */ /* 0x000fe200078e0005 */
[----:B------:R-:W-:Y:S01]  /*9f580*/  MOV R233, R6 ;  /* 0x0000000600e97202 */ /* 0x000fe20000000f00 */
[----:B------:R-:W-:-:S03]  /*9f590*/  IMAD.MOV.U32 R232, RZ, RZ, R7 ;  /* 0x000000ffffe87224 */ /* 0x000fc600078e0007 */
[----:B------:R1:W-:Y:S01]  /*9f5a0*/  STL.64 [R1+0x4ee8], R196 ;  /* 0x004ee8c401007387 */ /* 0x0003e20000100a00 */
[----:B--2---:R-:W-:Y:S03]  /*9f5b0*/  HMMA.1688.F32.TF32 R4, R240, R156, R40 ;  /* 0x0000009cf004723c */ /* 0x004fe60000081028 */
        /* <DEDUP_REMOVED lines=8> */
[----:B------:R-:W-:Y:S01]  /*9f640*/  STL.64 [R1+0x4e80], R158 ;  /* 0x004e809e01007387 */ /* 0x000fe20000100a00 */
[----:B------:R-:W-:-:S02]  /*9f650*/  IMAD.MOV.U32 R157, RZ, RZ, R6 ;  /* 0x000000ffff9d7224 */ /* 0x000fc400078e0006 */
[----:B------:R-:W-:Y:S02]  /*9f660*/  IMAD.MOV.U32 R156, RZ, RZ, R7 ;  /* 0x000000ffff9c7224 */ /* 0x000fe400078e0007 */
[----:B------:R-:W-:Y:S01]  /*9f670*/  IMAD.MOV.U32 R161, RZ, RZ, R4 ;  /* 0x000000ffffa17224 */ /* 0x000fe200078e0004 */
[----:B------:R-:W-:Y:S02]  /*9f680*/  MOV R160, R5 ;  /* 0x0000000500a07202 */ /* 0x000fe40000000f00 */
[----:B------:R-:W-:Y:S04]  /*9f690*/  STL.64 [R1+0x4e78], R156 ;  /* 0x004e789c01007387 */ /* 0x000fe80000100a00 */
[----:B------:R-:W-:Y:S04]  /*9f6a0*/  STL.64 [R1+0x4e60], R162 ;  /* 0x004e60a201007387 */ /* 0x000fe80000100a00 */
[----:B------:R1:W-:Y:S04]  /*9f6b0*/  STL.64 [R1+0x4e58], R160 ;  /* 0x004e58a001007387 */ /* 0x0003e80000100a00 */
[----:B------:R-:W2:Y:S04]  /*9f6c0*/  LDL.LU R36, [R1+0xe70] ;  /* 0x000e700001247983 */ /* 0x000ea80000300800 */
[----:B------:R-:W2:Y:S04]  /*9f6d0*/  LDL.LU R37, [R1+0xe74] ;  /* 0x000e740001257983 */ /* 0x000ea80000300800 */
[----:B------:R-:W2:Y:S04]  /*9f6e0*/  LDL.LU R38, [R1+0xe78] ;  /* 0x000e780001267983 */ /* 0x000ea80000300800 */
[----:B------:R-:W2:Y:S04]  /*9f6f0*/  LDL.LU R39, [R1+0xe7c] ;  /* 0x000e7c0001277983 */ /* 0x000ea80000300800 */
[----:B------:R-:W-:Y:S01]  /*9f700*/  STL.64 [R1+0x4f20], R206 ;  /* 0x004f20ce01007387 */ /* 0x000fe20000100a00 */
[----:B---3--:R-:W-:-:S15]  /*9f710*/  HMMA.1688.F32.TF32 R4, R240, R152, R12 ;  /* 0x00000098f004723c */ /* 0x008fde000008100c */
[----:B------:R-:W-:-:S04]  /*9f720*/  NOP ;  /* 0x0000000000007918 */ /* 0x000fc80000000000 */
[----:B------:R-:W-:Y:S01]  /*9f730*/  MOV R204, R4 ;  /* 0x0000000400cc7202 */ /* 0x000fe20000000f00 */
[----:B------:R-:W-:Y:S02]  /*9f740*/  IMAD.MOV.U32 R205, RZ, RZ, R5 ;  /* 0x000000ffffcd7224 */ /* 0x000fe400078e0005 */
[----:B------:R-:W-:Y:S01]  /*9f750*/  IMAD.MOV.U32 R153, RZ, RZ, R6 ;  /* 0x000000ffff997224 */ /* 0x000fe200078e0006 */
[----:B------:R-:W-:Y:S02]  /*9f760*/  MOV R152, R7 ;  /* 0x0000000700987202 */ /* 0x000fe40000000f00 */
[----:B------:R3:W-:Y:S04]  /*9f770*/  STL.64 [R1+0x4f18], R204 ;  /* 0x004f18cc01007387 */ /* 0x0007e80000100a00 */
[----:B------:R-:W-:Y:S04]  /*9f780*/  STL.64 [R1+0x4e90], R154 ;  /* 0x004e909a01007387 */ /* 0x000fe80000100a00 */
[----:B------:R1:W-:Y:S04]  /*9f790*/  STL.64 [R1+0x4e88], R152 ;  /* 0x004e889801007387 */ /* 0x0003e80000100a00 */
[----:B------:R-:W3:Y:S01]  /*9f7a0*/  LDL.LU R12, [R1+0xe90] ;  /* 0x000e9000010c7983 */ /* 0x000ee20000300800 */
[----:B----4-:R-:W-:Y:S03]  /*9f7b0*/  HMMA.1688.F32.TF32 R4, R240, R148, R8 ;  /* 0x00000094f004723c */ /* 0x010fe60000081008 */
[----:B------:R-:W3:Y:S04]  /*9f7c0*/  LDL.LU R13, [R1+0xe94] ;  /* 0x000e9400010d7983 */ /* 0x000ee80000300800 */
[----:B------:R-:W3:Y:S04]  /*9f7d0*/  LDL.LU R14, [R1+0xe98] ;  /* 0x000e9800010e7983 */ /* 0x000ee80000300800 */
[----:B------:R-:W3:Y:S04]  /*9f7e0*/  LDL.LU R15, [R1+0xe9c] ;  /* 0x000e9c00010f7983 */ /* 0x000ee80000300800 */
[----:B------:R-:W4:Y:S04]  /*9f7f0*/  LDL.LU R8, [R1+0x1180] ;  /* 0x0011800001087983 */ /* 0x000f280000300800 */
[----:B------:R-:W4:Y:S04]  /*9f800*/  LDL.LU R9, [R1+0x1184] ;  /* 0x0011840001097983 */ /* 0x000f280000300800 */
[----:B------:R-:W4:Y:S04]  /*9f810*/  LDL.LU R10, [R1+0x1188] ;  /* 0x00118800010a7983 */ /* 0x000f280000300800 */
[----:B------:R-:W4:Y:S01]  /*9f820*/  LDL.LU R11, [R1+0x118c] ;  /* 0x00118c00010b7983 */ /* 0x000f220000300800 */
[----:B------:R-:W-:-:S02]  /*9f830*/  IMAD.MOV.U32 R208, RZ, RZ, R4 ;  /* 0x000000ffffd07224 */ /* 0x000fc400078e0004 */
[----:B------:R-:W-:Y:S01]  /*9f840*/  IMAD.MOV.U32 R209, RZ, RZ, R5 ;  /* 0x000000ffffd17224 */ /* 0x000fe200078e0005 */
[----:B------:R-:W-:Y:S01]  /*9f850*/  MOV R149, R6 ;  /* 0x0000000600957202 */ /* 0x000fe20000000f00 */
[----:B------:R-:W-:Y:S01]  /*9f860*/  IMAD.MOV.U32 R148, RZ, RZ, R7 ;  /* 0x000000ffff947224 */ /* 0x000fe200078e0007 */
[----:B------:R-:W-:Y:S04]  /*9f870*/  STL.64 [R1+0x4eb0], R150 ;  /* 0x004eb09601007387 */ /* 0x000fe80000100a00 */
[----:B------:R-:W-:Y:S01]  /*9f880*/  STL.64 [R1+0x4ea8], R148 ;  /* 0x004ea89401007387 */ /* 0x000fe20000100a00 */
[----:B--2---:R-:W-:-:S15]  /*9f890*/  HMMA.1688.F32.TF32 R4, R240, R144, R32 ;  /* 0x00000090f004723c */ /* 0x004fde0000081020 */
[----:B------:R-:W-:-:S04]  /*9f8a0*/  NOP ;  /* 0x0000000000007918 */ /* 0x000fc80000000000 */
[----:B------:R-:W-:Y:S01]  /*9f8b0*/  IMAD.MOV.U32 R212, RZ, RZ, R4 ;  /* 0x000000ffffd47224 */ /* 0x000fe200078e0004 */
[----:B------:R-:W-:Y:S01]  /*9f8c0*/  MOV R213, R5 ;  /* 0x0000000500d57202 */ /* 0x000fe20000000f00 */
[----:B------:R-:W-:Y:S02]  /*9f8d0*/  IMAD.MOV.U32 R245, RZ, RZ, R6 ;  /* 0x000000fffff57224 */ /* 0x000fe400078e0006 */
[----:B------:R-:W-:Y:S02]  /*9f8e0*/  IMAD.MOV.U32 R244, RZ, RZ, R7 ;  /* 0x000000fffff47224 */ /* 0x000fe400078e0007 */
[----:B------:R-:W-:Y:S01]  /*9f8f0*/  HMMA.1688.F32.TF32 R4, R240, R140, R40 ;  /* 0x0000008cf004723c */ /* 0x000fe20000081028 */
[----:B------:R-:W2:Y:S04]  /*9f900*/  LDL.LU R40, [R1+0xed0] ;  /* 0x000ed00001287983 */ /* 0x000ea80000300800 */
[----:B------:R-:W2:-:S14]  /*9f910*/  LDL.LU R41, [R1+0xed4] ;  /* 0x000ed40001297983 */ /* 0x000e9c0000300800 */
[----:B------:R-:W-:Y:S01]  /*9f920*/  MOV R145, R4 ;  /* 0x0000000400917202 */ /* 0x000fe20000000f00 */
[----:B------:R-:W-:Y:S02]  /*9f930*/  IMAD.MOV.U32 R144, RZ, RZ, R5 ;  /* 0x000000ffff907224 */ /* 0x000fe400078e0005 */
[----:B------:R-:W-:Y:S01]  /*9f940*/  IMAD.MOV.U32 R141, RZ, RZ, R6 ;  /* 0x000000ffff8d7224 */ /* 0x000fe200078e0006 */
[----:B------:R-:W-:Y:S02]  /*9f950*/  MOV R140, R7 ;  /* 0x00000007008c7202 */ /* 0x000fe40000000f00 */
[----:B------:R-:W-:Y:S01]  /*9f960*/  HMMA.1688.F32.TF32 R4, R240, R136, R36 ;  /* 0x00000088f004723c */ /* 0x000fe20000081024 */
[----:B------:R-:W-:Y:S04]  /*9f970*/  STL.64 [R1+0x4ed0], R142 ;  /* 0x004ed08e01007387 */ /* 0x000fe80000100a00 */
[----:B------:R1:W-:Y:S04]  /*9f980*/  STL.64 [R1+0x4ec8], R140 ;  /* 0x004ec88c01007387 */ /* 0x0003e80000100a00 */
[----:B------:R-:W-:Y:S04]  /*9f990*/  STL.64 [R1+0x4ec0], R146 ;  /* 0x004ec09201007387 */ /* 0x000fe80000100a00 */
[----:B------:R1:W-:Y:S04]  /*9f9a0*/  STL.64 [R1+0x4eb8], R144 ;  /* 0x004eb89001007387 */ /* 0x0003e80000100a00 */
[----:B------:R-:W-:Y:S02]  /*9f9b0*/  STL.64 [R1+0x4f00], R138 ;  /* 0x004f008a01007387 */ /* 0x000fe40000100a00 */
[----:B------:R-:W-:Y:S01]  /*9f9c0*/  IMAD.MOV.U32 R137, RZ, RZ, R6 ;  /* 0x000000ffff897224 */ /* 0x000fe200078e0006 */
[----:B------:R-:W-:-:S05]  /*9f9d0*/  MOV R136, R7 ;  /* 0x0000000700887202 */ /* 0x000fca0000000f00 */
        /* <DEDUP_REMOVED lines=17> */
[----:B------:R-:W-:Y:S01]  /*9faf0*/  MOV R220, R4 ;  /* 0x0000000400dc7202 */ /* 0x000fe20000000f00 */
[----:B------:R-:W-:-:S02]  /*9fb00*/  IMAD.MOV.U32 R221, RZ, RZ, R5 ;  /* 0x000000ffffdd7224 */ /* 0x000fc400078e0005 */
[----:B------:R-:W2:Y:S01]  /*9fb10*/  LDL R38, [R1+0xa4] ;  /* 0x0000a40001267983 */ /* 0x000ea20000100800 */
[----:B---3--:R-:W-:Y:S03]  /*9fb20*/  HMMA.1688.F32.TF32 R4, R240, R132, R12 ;  /* 0x00000084f004723c */ /* 0x008fe6000008100c */
[----:B------:R-:W3:Y:S04]  /*9fb30*/  LDL.LU R12, [R1+0x1130] ;  /* 0x00113000010c7983 */ /* 0x000ee80000300800 */
[----:B------:R-:W3:Y:S04]  /*9fb40*/  LDL.LU R13, [R1+0x1134] ;  /* 0x00113400010d7983 */ /* 0x000ee80000300800 */
[----:B------:R-:W3:Y:S04]  /*9fb50*/  LDL.LU R14, [R1+0x1138] ;  /* 0x00113800010e7983 */ /* 0x000ee80000300800 */
[----:B------:R-:W3:Y:S04]  /*9fb60*/  LDL.LU R15, [R1+0x113c] ;  /* 0x00113c00010f7983 */ /* 0x000ee80000300800 */
[----:B------:R-:W3:Y:S01]  /*9fb70*/  LDL R39, [R1+0x4228] ;  /* 0x0042280001277983 */ /* 0x000ee20000100800 */
[----:B------:R-:W-:-:S02]  /*9fb80*/  IMAD.MOV.U32 R224, RZ, RZ, R4 ;  /* 0x000000ffffe07224 */ /* 0x000fc400078e0004 */
[----:B------:R-:W-:Y:S01]  /*9fb90*/  IMAD.MOV.U32 R225, RZ, RZ, R5 ;  /* 0x000000ffffe17224 */ /* 0x000fe200078e0005 */
[----:B------:R-:W-:Y:S01]  /*9fba0*/  MOV R133, R6 ;  /* 0x0000000600857202 */ /* 0x000fe20000000f00 */
[----:B------:R-:W-:Y:S02]  /*9fbb0*/  IMAD.MOV.U32 R132, RZ, RZ, R7 ;  /* 0x000000ffff847224 */ /* 0x000fe400078e0007 */
[----:B----4-:R-:W-:Y:S01]  /*9fbc0*/  HMMA.1688.F32.TF32 R4, R240, R128, R8 ;  /* 0x00000080f004723c */ /* 0x010fe20000081008 */
[----:B------:R-:W4:Y:S04]  /*9fbd0*/  LDL.LU R8, [R1+0x1120] ;  /* 0x0011200001087983 */ /* 0x000f280000300800 */
[----:B------:R-:W4:Y:S04]  /*9fbe0*/  LDL.LU R9, [R1+0x1124] ;  /* 0x0011240001097983 */ /* 0x000f280000300800 */
[----:B------:R-:W4:Y:S04]  /*9fbf0*/  LDL.LU R10, [R1+0x1128] ;  /* 0x00112800010a7983 */ /* 0x000f280000300800 */
[----:B------:R-:W4:Y:S01]  /*9fc00*/  LDL.LU R11, [R1+0x112c] ;  /* 0x00112c00010b7983 */ /* 0x000f220000300800 */
[----:B------:R-:W-:-:S02]  /*9fc10*/  IMAD.MOV.U32 R42, RZ, RZ, R252 ;  /* 0x000000ffff2a7224 */ /* 0x000fc400078e00fc */
[----:B------:R-:W-:-:S03]  /*9fc20*/  IMAD.MOV.U32 R43, RZ, RZ, R2 ;  /* 0x000000ffff2b7224 */ /* 0x000fc600078e0002 */
[----:B-1----:R-:W-:Y:S01]  /*9fc30*/  IMAD.MOV.U32 R216, RZ, RZ, R4 ;  /* 0x000000ffffd87224 */ /* 0x002fe200078e0004 */
[----:B------:R-:W-:Y:S01]  /*9fc40*/  MOV R217, R5 ;  /* 0x0000000500d97202 */ /* 0x000fe20000000f00 */
[----:B------:R-:W-:Y:S02]  /*9fc50*/  IMAD.MOV.U32 R2, RZ, RZ, R6 ;  /* 0x000000ffff027224 */ /* 0x000fe400078e0006 */
[----:B------:R-:W-:Y:S02]  /*9fc60*/  IMAD.MOV.U32 R252, RZ, RZ, R7 ;  /* 0x000000fffffc7224 */ /* 0x000fe400078e0007 */
[----:B--2---:R-:W-:Y:S01]  /*9fc70*/  HMMA.1688.F32.TF32 R4, R240, R124, R40 ;  /* 0x0000007cf004723c */ /* 0x004fe20000081028 */
        /* <DEDUP_REMOVED lines=13> */
[----:B------:R-:W-:Y:S02]  /*9fd50*/  MOV R124, R7 ;  /* 0x00000007007c7202 */ /* 0x000fe40000000f00 */
[----:B------:R-:W-:Y:S01]  /*9fd60*/  HMMA.1688.F32.TF32 R4, R240, R120, R20 ;  /* 0x00000078f004723c */ /* 0x000fe20000081014 */
        /* <DEDUP_REMOVED lines=19> */
[----:B------:R-:W-:Y:S01]  /*9fea0*/  MOV R200, R6 ;  /* 0x0000000600c87202 */ /* 0x000fe20000000f00 */
[----:B------:R-:W-:Y:S01]  /*9feb0*/  IMAD.MOV.U32 R201, RZ, RZ, R7 ;  /* 0x000000ffffc97224 */ /* 0x000fe200078e0007 */
[----:B------:R-:W2:Y:S01]  /*9fec0*/  LDL.LU R153, [R1+0xea4] ;  /* 0x000ea40001997983 */ /* 0x000ea20000300800 */
[----:B------:R-:W-:Y:S03]  /*9fed0*/  HMMA.1688.F32.TF32 R4, R240, R116, R24 ;  /* 0x00000074f004723c */ /* 0x000fe60000081018 */
        /* <DEDUP_REMOVED lines=18> */
[----:B------:R-:W-:Y:S01]  /*a0000*/  MOV R120, R5 ;  /* 0x0000000500787202 */ /* 0x000fe20000000f00 */
[----:B------:R-:W-:Y:S02]  /*a0010*/  IMAD.MOV.U32 R117, RZ, RZ, R6 ;  /* 0x000000ffff757224 */ /* 0x000fe400078e0006 */
[----:B------:R-:W-:Y:S01]  /*a0020*/  IMAD.MOV.U32 R116, RZ, RZ, R7 ;  /* 0x000000ffff747224 */ /* 0x000fe200078e0007 */
[----:B------:R-:W2:Y:S01]  /*a0030*/  LDL.LU R87, [R1+0xf5c] ;  /* 0x000f5c0001577983 */ /* 0x000ea20000300800 */
[----:B------:R-:W-:Y:S03]  /*a0040*/  HMMA.1688.F32.TF32 R4, R240, R112, R28 ;  /* 0x00000070f004723c */ /* 0x000fe6000008101c */
[----:B------:R-:W2:Y:S04]  /*a0050*/  LDL.LU R88, [R1+0xf80] ;  /* 0x000f800001587983 */ /* 0x000ea80000300800 */
[----:B------:R-:W2:Y:S04]  /*a0060*/  LDL.LU R89, [R1+0xf84] ;  /* 0x000f840001597983 */ /* 0x000ea80000300800 */
[----:B------:R-:W2:Y:S04]  /*a0070*/  LDL.LU R90, [R1+0xf88] ;  /* 0x000f8800015a7983 */ /* 0x000ea80000300800 */
[----:B------:R-:W2:Y:S04]  /*a0080*/  LDL.LU R91, [R1+0xf8c] ;  /* 0x000f8c00015b7983 */ /* 0x000ea80000300800 */
[----:B------:R-:W-:Y:S04]  /*a0090*/  LDS R236, [R38+UR10+0x43800] ;  /* 0x0438000a26ec7984 */ /* 0x000fe80008000800 */
[----:B------:R1:W-:Y:S04]  /*a00a0*/  LDS R238, [R38+UR10+0x43c00] ;  /* 0x043c000a26ee7984 */ /* 0x0003e80008000800 */
[----:B---3--:R-:W-:Y:S04]  /*a00b0*/  LDS R237, [R39+UR10+0x43800] ;  /* 0x0438000a27ed7984 */ /* 0x008fe80008000800 */
[----:B------:R3:W1:Y:S01]  /*a00c0*/  LDS R239, [R39+UR10+0x43c00] ;  /* 0x043c000a27ef7984 */ /* 0x0006620008000800 */
[----:B------:R-:W-:Y:S01]  /*a00d0*/  MOV R248, R4 ;  /* 0x0000000400f87202 */ /* 0x000fe20000000f00 */
[----:B------:R-:W-:-:S02]  /*a00e0*/  IMAD.MOV.U32 R249, RZ, RZ, R5 ;  /* 0x000000fffff97224 */ /* 0x000fc400078e0005 */
        /* <DEDUP_REMOVED lines=14> */
[----:B----4-:R-:W-:-:S15]  /*a01d0*/  HMMA.1688.F32.TF32 R4, R240, R100, R8 ;  /* 0x00000064f004723c */ /* 0x010fde0000081008 */
[----:B------:R-:W-:-:S04]  /*a01e0*/  NOP ;  /* 0x0000000000007918 */ /* 0x000fc80000000000 */
[----:B------:R-:W-:Y:S01]  /*a01f0*/  MOV R105, R4 ;  /* 0x0000000400697202 */ /* 0x000fe20000000f00 */
[----:B------:R-:W-:Y:S02]  /*a0200*/  IMAD.MOV.U32 R104, RZ, RZ, R5 ;  /* 0x000000ffff687224 */ /* 0x000fe400078e0005 */
[----:B------:R-:W-:Y:S01]  /*a0210*/  IMAD.MOV.U32 R101, RZ, RZ, R6 ;  /* 0x000000ffff657224 */ /* 0x000fe200078e0006 */
[----:B------:R-:W-:Y:S02]  /*a0220*/  MOV R100, R7 ;  /* 0x0000000700647202 */ /* 0x000fe40000000f00 */
[----:B--2---:R-:W-:-:S15]  /*a0230*/  HMMA.1688.F32.TF32 R4, R240, R96, R40 ;  /* 0x00000060f004723c */ /* 0x004fde0000081028 */
[----:B------:R-:W-:-:S04]  /*a0240*/  NOP ;  /* 0x0000000000007918 */ /* 0x000fc80000000000 */
        /* <DEDUP_REMOVED lines=14> */
[----:B-1----:R-:W2:Y:S04]  /*a0330*/  LDL.LU R38, [R1+0x10d8] ;  /* 0x0010d80001267983 */ /* 0x002ea80000300800 */
[----:B---3--:R-:W2:Y:S04]  /*a0340*/  LDL.LU R39, [R1+0x10dc] ;  /* 0x0010dc0001277983 */ /* 0x008ea80000300800 */
        /* <DEDUP_REMOVED lines=35> */
[----:B------:R-:W2:Y:S04]  /*a0580*/  LDL.LU R0, [R1+0x5100] ;  /* 0x0051000001007983 */ /* 0x000ea80000300800 */
[----:B------:R-:W2:Y:S01]  /*a0590*/  LDL.64 R178, [R1+0x38] ;  /* 0x0000380001b27983 */ /* 0x000ea20000100a00 */
[----:B---3--:R-:W-:-:S15]  /*a05a0*/  HMMA.1688.F32.TF32 R40, R240, R92, R40 ;  /* 0x0000005cf028723c */ /* 0x008fde0000081028 */
[----:B------:R-:W-:-:S04]  /*a05b0*/  NOP ;  /* 0x0000000000007918 */ /* 0x000fc80000000000 */
[----:B------:R-:W-:Y:S01]  /*a05c0*/  IMAD.MOV.U32 R93, RZ, RZ, R42 ;  /* 0x000000ffff5d7224 */ /* 0x000fe200078e002a */
[----:B------:R-:W-:Y:S02]  /*a05d0*/  MOV R92, R43 ;  /* 0x0000002b005c7202 */ /* 0x000fe40000000f00 */
[----:B------:R-:W-:Y:S01]  /*a05e0*/  MOV R97, R40 ;  /* 0x0000002800617202 */ /* 0x000fe20000000f00 */
[----:B------:R-:W-:Y:S01]  /*a05f0*/  IMAD.MOV.U32 R96, RZ, RZ, R41 ;  /* 0x000000ffff607224 */ /* 0x000fe200078e0029 */
[----:B------:R-:W3:Y:S04]  /*a0600*/  LDL.LU.64 R42, [R1+0x50f8] ;  /* 0x0050f800012a7983 */ /* 0x000ee80000300a00 */
        /* <DEDUP_REMOVED lines=18> */
[----:B------:R-:W4:Y:S01]  /*a0730*/  LDL.LU.64 R36, [R1+0x50c0] ;  /* 0x0050c00001247983 */ /* 0x000f220000300a00 */
[----:B------:R-:W-:Y:S01]  /*a0740*/  IMAD.MOV.U32 R159, RZ, RZ, R3 ;  /* 0x000000ffff9f7224 */ /* 0x000fe200078e0003 */
[----:B----4-:R-:W-:-:S15]  /*a0750*/  HMMA.1688.F32.TF32 R32, R240, R36, R32 ;  /* 0x00000024f020723c */ /* 0x010fde0000081020 */
[----:B------:R-:W-:-:S04]  /*a0760*/  NOP ;  /* 0x0000000000007918 */ /* 0x000fc80000000000 */
[----:B------:R-:W-:Y:S01]  /*a0770*/  IMAD.MOV.U32 R9, RZ, RZ, R34 ;  /* 0x000000ffff097224 */ /* 0x000fe200078e0022 */
[----:B------:R1:W-:Y:S01]  /*a0780*/  STL [R1+0x1040], R32 ;  /* 0x0010402001007387 */ /* 0x0003e20000100800 */
[----:B------:R-:W-:Y:S01]  /*a0790*/  MOV R8, R35 ;  /* 0x0000002300087202 */ /* 0x000fe20000000f00 */
[----:B------:R-:W-:Y:S02]  /*a07a0*/  IMAD.MOV.U32 R3, RZ, RZ, R33 ;  /* 0x000000ffff037224 */ /* 0x000fe400078e0021 */
[----:B------:R-:W4:Y:S04]  /*a07b0*/  LDL.LU.64 R34, [R1+0x50b8] ;  /* 0x0050b80001227983 */ /* 0x000f280000300a00 */
[----:B-1----:R-:W2:Y:S04]  /*a07c0*/  LDL.LU.64 R32, [R1+0x50b0] ;  /* 0x0050b00001207983 */ /* 0x002ea80000300a00 */
[----:B------:R-:W-:Y:S01]  /*a07d0*/  STL.64 [R1+0x4940], R8 ;  /* 0x0049400801007387 */ /* 0x000fe20000100a00 */
        /* <DEDUP_REMOVED lines=15> */
[----:B-1----:R-:W3:Y:S01]  /*a08d0*/  LDL.LU R30, [R1+0xf38] ;  /* 0x000f3800011e7983 */ /* 0x002ee20000300800 */
        /* <DEDUP_REMOVED lines=29> */
[----:B------:R-:W3:Y:S01]  /*a0ab0*/  LDL.LU.64 R84, [R1+0x5040] ;  /* 0x0050400001547983 */ /* 0x000ee20000300a00 */
[----:B------:R-:W-:Y:S01]  /*a0ac0*/  IMAD.MOV.U32 R31, RZ, RZ, R0 ;  /* 0x000000ffff1f7224 */ /* 0x000fe200078e0000 */
        /* <DEDUP_REMOVED lines=11> */
[----:B------:R-:W-:Y:S02]  /*a0b80*/  STL.64 [R1+0x1058], R146 ;  /* 0x0010589201007387 */ /* 0x000fe40000100a00 */
[C---:B------:R-:W-:Y:S02]  /*a0b90*/  HMMA.1688.F32.TF32 R140, R240.reuse, R64, R152 ;  /* 0x00000040f08c723c */ /* 0x040fe40000081098 */
[----:B------:R-:W-:Y:S04]  /*a0ba0*/  STL.64 [R1+0xf50], R136 ;  /* 0x000f508801007387 */ /* 0x000fe80000100a00 */
[----:B------:R1:W-:Y:S02]  /*a0bb0*/  STL.64 [R1+0xf58], R138 ;  /* 0x000f588a01007387 */ /* 0x0003e40000100a00 */
        /* <DEDUP_REMOVED lines=12> */
[----:B-1----:R-:W-:Y:S03]  /*a0c80*/  HMMA.1688.F32.TF32 R28, R240, R44, R164 ;  /* 0x0000002cf01c723c */ /* 0x002fe600000810a4 */
[----:B------:R-:W-:Y:S04]  /*a0c90*/  STL.64 [R1+0xf00], R140 ;  /* 0x000f008c01007387 */ /* 0x000fe80000100a00 */
[----:B------:R-:W-:-:S12]  /*a0ca0*/  STL.64 [R1+0xf08], R142 ;  /* 0x000f088e01007387 */ /* 0x000fd80000100a00 */
[----:B------:R-:W-:Y:S04]  /*a0cb0*/  STL.64 [R1+0xec0], R28 ;  /* 0x000ec01c01007387 */ /* 0x000fe80000100a00 */
[----:B------:R-:W-:Y:S04]  /*a0cc0*/  STL.64 [R1+0xee0], R136 ;  /* 0x000ee08801007387 */ /* 0x000fe80000100a00 */
[----:B------:R-:W-:Y:S04]  /*a0cd0*/  STL.64 [R1+0xee8], R138 ;  /* 0x000ee88a01007387 */ /* 0x000fe80000100a00 */
[----:B------:R1:W-:Y:S01]  /*a0ce0*/  STL [R1+0xec8], R30 ;  /* 0x000ec81e01007387 */ /* 0x0003e20000100800 */
[----:B------:R-:W-:-:S02]  /*a0cf0*/  IMAD.MOV.U32 R0, RZ, RZ, R31 ;  /* 0x000000ffff007224 */ /* 0x000fc400078e001f */
[----:B-1----:R-:W-:Y:S03]  /*a0d00*/  HMMA.1688.F32.TF32 R28, R236, R178, R192 ;  /* 0x000000b2ec1c723c */ /* 0x002fe600000810c0 */
[----:B------:R-:W-:Y:S01]  /*a0d10*/  STL [R1+0x490c], R0 ;  /* 0x00490c0001007387 */ /* 0x000fe20000100800 */
[----:B------:R-:W-:Y:S01]  /*a0d20*/  IMAD.MOV.U32 R192, RZ, RZ, R219 ;  /* 0x000000ffffc07224 */ /* 0x000fe200078e00db */
[----:B------:R-:W-:Y:S01]  /*a0d30*/  MOV R193, R218 ;  /* 0x000000da00c17202 */ /* 0x000fe20000000f00 */
[----:B------:R-:W-:Y:S02]  /*a0d40*/  IMAD.MOV.U32 R194, RZ, RZ, R215 ;  /* 0x000000ffffc27224 */ /* 0x000fe400078e00d7 */
[----:B------:R-:W-:-:S11]  /*a0d50*/  IMAD.MOV.U32 R195, RZ, RZ, R214 ;  /* 0x000000ffffc37224 */ /* 0x000fd600078e00d6 */
[----:B------:R-:W-:Y:S04]  /*a0d60*/  STL.64 [R1+0xea0], R28 ;  /* 0x000ea01c01007387 */ /* 0x000fe80000100a00 */
[----:B------:R1:W-:Y:S04]  /*a0d70*/  STL.64 [R1+0xea8], R30 ;  /* 0x000ea81e01007387 */ /* 0x0003e80000100a00 */
[----:B------:R-:W3:Y:S04]  /*a0d80*/  LDL.LU R219, [R1+0x503c] ;  /* 0x00503c0001db7983 */ /* 0x000ee80000300800 */
        /* <DEDUP_REMOVED lines=15> */
[----:B-1----:R-:W4:Y:S04]  /*a0e80*/  LDL.64 R30, [R1+0x28] ;  /* 0x00002800011e7983 */ /* 0x002f280000100a00 */
[----:B------:R-:W4:Y:S04]  /*a0e90*/  LDL.64 R146, [R1+0x18] ;  /* 0x0000180001927983 */ /* 0x000f280000100a00 */
[----:B------:R-:W4:Y:S04]  /*a0ea0*/  LDL.LU R140, [R1+0x800] ;  /* 0x00080000018c7983 */ /* 0x000f280000300800 */
[----:B------:R-:W4:Y:S04]  /*a0eb0*/  LDL.LU R141, [R1+0x804] ;  /* 0x00080400018d7983 */ /* 0x000f280000300800 */
[----:B------:R-:W4:Y:S04]  /*a0ec0*/  LDL.LU R142, [R1+0x808] ;  /* 0x00080800018e7983 */ /* 0x000f280000300800 */
        /* <DEDUP_REMOVED lines=20> */
[----:B------:R-:W-:-:S02]  /*a1010*/  IMAD.MOV.U32 R177, RZ, RZ, R247 ;  /* 0x000000ffffb17224 */ /* 0x000fc400078e00f7 */
[----:B------:R-:W-:Y:S02]  /*a1020*/  IMAD.MOV.U32 R8, RZ, RZ, R179 ;  /* 0x000000ffff087224 */ /* 0x000fe400078e00b3 */
[----:B------:R-:W-:Y:S01]  /*a1030*/  IMAD.MOV.U32 R178, RZ, RZ, R250 ;  /* 0x000000ffffb27224 */ /* 0x000fe200078e00fa */
[----:B------:R-:W-:Y:S02]  /*a1040*/  MOV R179, R251 ;  /* 0x000000fb00b37202 */ /* 0x000fe40000000f00 */
[----:B---3--:R-:W-:Y:S01]  /*a1050*/  MOV R159, R219 ;  /* 0x000000db009f7202 */ /* 0x008fe20000000f00 */
[----:B--2---:R-:W-:Y:S02]  /*a1060*/  IMAD.MOV.U32 R158, RZ, RZ, R218 ;  /* 0x000000ffff9e7224 */ /* 0x004fe400078e00da */
[----:B----4-:R-:W-:Y:S01]  /*a1070*/  IMAD.MOV.U32 R157, RZ, RZ, R215 ;  /* 0x000000ffff9d7224 */ /* 0x010fe200078e00d7 */
        /* <DEDUP_REMOVED lines=17> */
[----:B------:R-:W-:Y:S01]  /*a1190*/  HMMA.1688.F32.TF32 R240, R236, R30, R240 ;  /* 0x0000001eecf0723c */ /* 0x000fe200000810f0 */
[----:B------:R-:W-:-:S02]  /*a11a0*/  IMAD.MOV.U32 R16, RZ, RZ, R30 ;  /* 0x000000ffff107224 */ /* 0x000fc400078e001e */
[----:B------:R-:W-:-:S05]  /*a11b0*/  IMAD.MOV.U32 R13, RZ, RZ, R31 ;  /* 0x000000ffff0d7224 */ /* 0x000fca00078e001f */
[C---:B------:R-:W-:Y:S11]  /*a11c0*/  HMMA.1688.F32.TF32 R28, R236.reuse, R146, R136 ;  /* 0x00000092ec1c723c */ /* 0x040ff60000081088 */
        /* <DEDUP_REMOVED lines=8> */
[----:B------:R-:W3:Y:S01]  /*a1250*/  LDL.LU R40, [R1+0x422c] ;  /* 0x00422c0001287983 */ /* 0x000ee20000300800 */
[----:B------:R-:W-:Y:S02]  /*a1260*/  IMAD.MOV.U32 R240, RZ, RZ, R183 ;  /* 0x000000fffff07224 */ /* 0x000fe400078e00b7 */
[----:B------:R-:W-:Y:S01]  /*a1270*/  IMAD.MOV.U32 R241, RZ, RZ, R182 ;  /* 0x000000fffff17224 */ /* 0x000fe200078e00b6 */
[----:B------:R-:W-:Y:S01]  /*a1280*/  MOV R242, R186 ;  /* 0x000000ba00f27202 */ /* 0x000fe20000000f00 */
[----:B------:R-:W-:Y:S01]  /*a1290*/  IMAD.MOV.U32 R243, RZ, RZ, R202 ;  /* 0x000000fffff37224 */ /* 0x000fe200078e00ca */
[----:B--2---:R-:W-:Y:S01]  /*a12a0*/  HMMA.1688.F32.TF32 R28, R236, R250, R152 ;  /* 0x000000faec1c723c */ /* 0x004fe20000081098 */
[----:B------:R-:W-:Y:S04]  /*a12b0*/  STL.64 [R1+0x4c80], R250 ;  /* 0x004c80fa01007387 */ /* 0x000fe80000100a00 */
[----:B------:R-:W-:-:S14]  /*a12c0*/  STL.64 [R1+0x4c78], R248 ;  /* 0x004c78f801007387 */ /* 0x000fdc0000100a00 */
[----:B------:R-:W-:Y:S04]  /*a12d0*/  STL.64 [R1+0xe20], R28 ;  /* 0x000e201c01007387 */ /* 0x000fe80000100a00 */
[----:B------:R1:W-:Y:S04]  /*a12e0*/  STL.64 [R1+0xe28], R30 ;  /* 0x000e281e01007387 */ /* 0x0003e80000100a00 */
[----:B------:R-:W2:Y:S01]  /*a12f0*/  LDL R41, [R1+0x4230] ;  /* 0x0042300001297983 */ /* 0x000ea20000100800 */
        /* <DEDUP_REMOVED lines=20> */
[----:B----4-:R-:W-:Y:S02]  /*a1440*/  HMMA.1688.F32.TF32 R28, R236, R222, R164 ;  /* 0x000000deec1c723c */ /* 0x010fe400000810a4 */
        /* <DEDUP_REMOVED lines=10> */
[----:B-1----:R-:W-:Y:S01]  /*a14f0*/  HMMA.1688.F32.TF32 R28, R236, R214, R176 ;  /* 0x000000d6ec1c723c */ /* 0x002fe200000810b0 */
[----:B------:R-:W-:Y:S01]  /*a1500*/  IMAD.MOV.U32 R244, RZ, RZ, R187 ;  /* 0x000000fffff47224 */ /* 0x000fe200078e00bb */
[----:B------:R-:W-:-:S15]  /*a1510*/  MOV R245, R203 ;  /* 0x000000cb00f57202 */ /* 0x000fde0000000f00 */
[----:B------:R-:W-:Y:S02]  /*a1520*/  NOP ;  /* 0x0000000000007918 */ /* 0x000fe40000000000 */
[----:B------:R1:W-:Y:S04]  /*a1530*/  STL.64 [R1+0x7e0], R28 ;  /* 0x0007e01c01007387 */ /* 0x0003e80000100a00 */
[----:B------:R4:W-:Y:S04]  /*a1540*/  STL.64 [R1+0x7e8], R30 ;  /* 0x0007e81e01007387 */ /* 0x0009e80000100a00 */
[----:B------:R-:W2:Y:S04]  /*a1550*/  LDL.LU R182, [R1+0x4fe8] ;  /* 0x004fe80001b67983 */ /* 0x000ea80000300800 */
[----:B------:R-:W4:Y:S04]  /*a1560*/  LDL.LU R186, [R1+0x4fe4] ;  /* 0x004fe40001ba7983 */ /* 0x000f280000300800 */
[----:B------:R-:W4:Y:S04]  /*a1570*/  LDL.LU R202, [R1+0x4fe0] ;  /* 0x004fe00001ca7983 */ /* 0x000f280000300800 */
[----:B------:R-:W4:Y:S04]  /*a1580*/  LDL.LU R187, [R1+0x4fdc] ;  /* 0x004fdc0001bb7983 */ /* 0x000f280000300800 */
[----:B------:R-:W4:Y:S01]  /*a1590*/  LDL.LU R203, [R1+0x4fd8] ;  /* 0x004fd80001cb7983 */ /* 0x000f220000300800 */
[----:B------:R-:W-:-:S02]  /*a15a0*/  IMAD.MOV.U32 R246, RZ, RZ, R190 ;  /* 0x000000fffff67224 */ /* 0x000fc400078e00be */
[----:B------:R-:W-:Y:S01]  /*a15b0*/  IMAD.MOV.U32 R247, RZ, RZ, R191 ;  /* 0x000000fffff77224 */ /* 0x000fe200078e00bf */
[----:B------:R-:W4:Y:S04]  /*a15c0*/  LDL.LU R190, [R1+0x4fd4] ;  /* 0x004fd40001be7983 */ /* 0x000f280000300800 */
[----:B------:R-:W4:Y:S01]  /*a15d0*/  LDL.LU R191, [R1+0x4fd0] ;  /* 0x004fd00001bf7983 */ /* 0x000f220000300800 */
[----:B------:R-:W-:Y:S01]  /*a15e0*/  IMAD.MOV.U32 R230, RZ, RZ, R122 ;  /* 0x000000ffffe67224 */ /* 0x000fe200078e007a */
[----:B------:R-:W-:Y:S01]  /*a15f0*/  MOV R231, R123 ;  /* 0x0000007b00e77202 */ /* 0x000fe20000000f00 */
[----:B---3--:R-:W-:Y:S01]  /*a1600*/  IMAD.MOV.U32 R229, RZ, RZ, R183 ;  /* 0x000000ffffe57224 */ /* 0x008fe200078e00b7 */
[----:B--2---:R-:W-:Y:S02]  /*a1610*/  MOV R228, R182 ;  /* 0x000000b600e47202 */ /* 0x004fe40000000f00 */
[----:B------:R-:W2:Y:S04]  /*a1620*/  LDL.LU R182, [R1+0x4fcc] ;  /* 0x004fcc0001b67983 */ /* 0x000ea80000300800 */
[----:B------:R-:W3:Y:S04]  /*a1630*/  LDL.LU R183, [R1+0x4fc8] ;  /* 0x004fc80001b77983 */ /* 0x000ee80000300800 */
[----:B------:R-:W3:Y:S04]  /*a1640*/  LDL.LU R122, [R1+0x4fc4] ;  /* 0x004fc400017a7983 */ /* 0x000ee80000300800 */
[----:B------:R-:W3:Y:S01]  /*a1650*/  LDL.LU R123, [R1+0x4fc0] ;  /* 0x004fc000017b7983 */ /* 0x000ee20000300800 */
[----:B----4-:R-:W-:-:S02]  /*a1660*/  IMAD.MOV.U32 R224, RZ, RZ, R203 ;  /* 0x000000ffffe07224 */ /* 0x010fc400078e00cb */
[----:B------:R-:W-:Y:S01]  /*a1670*/  IMAD.MOV.U32 R225, RZ, RZ, R187 ;  /* 0x000000ffffe17224 */ /* 0x000fe200078e00bb */
[----:B------:R-:W4:Y:S04]  /*a1680*/  LDL.LU R203, [R1+0x4fbc] ;  /* 0x004fbc0001cb7983 */ /* 0x000f280000300800 */
[----:B------:R-:W4:Y:S01]  /*a1690*/  LDL.LU R187, [R1+0x4fb8] ;  /* 0x004fb80001bb7983 */ /* 0x000f220000300800 */
[----:B------:R-:W-:Y:S01]  /*a16a0*/  MOV R226, R202 ;  /* 0x000000ca00e27202 */ /* 0x000fe20000000f00 */
[----:B------:R-:W-:Y:S02]  /*a16b0*/  IMAD.MOV.U32 R227, RZ, RZ, R186 ;  /* 0x000000ffffe37224 */ /* 0x000fe400078e00ba */
[----:B------:R-:W4:Y:S04]  /*a16c0*/  LDL.LU R202, [R1+0x4fb4] ;  /* 0x004fb40001ca7983 */ /* 0x000f280000300800 */
[----:B------:R-:W4:Y:S01]  /*a16d0*/  LDL.LU R186, [R1+0x4fb0] ;  /* 0x004fb00001ba7983 */ /* 0x000f220000300800 */
[----:B------:R-:W-:-:S02]  /*a16e0*/  IMAD.MOV.U32 R222, RZ, RZ, R191 ;  /* 0x000000ffffde7224 */ /* 0x000fc400078e00bf */
[----:B------:R-:W-:Y:S01]  /*a16f0*/  IMAD.MOV.U32 R223, RZ, RZ, R190 ;  /* 0x000000ffffdf7224 */ /* 0x000fe200078e00be */
[----:B--2---:R-:W-:Y:S01]  /*a1700*/  MOV R221, R182 ;  /* 0x000000b600dd7202 */ /* 0x004fe20000000f00 */
[----:B---3--:R-:W-:Y:S02]  /*a1710*/  IMAD.MOV.U32 R220, RZ, RZ, R183 ;  /* 0x000000ffffdc7224 */ /* 0x008fe400078e00b7 */
[----:B------:R-:W2:Y:S04]  /*a1720*/  LDL.LU R183, [R1+0x4fac] ;  /* 0x004fac0001b77983 */ /* 0x000ea80000300800 */
[----:B------:R-:W3:Y:S04]  /*a1730*/  LDL.LU R182, [R1+0x4fa8] ;  /* 0x004fa80001b67983 */ /* 0x000ee80000300800 */
[----:B------:R-:W2:Y:S04]  /*a1740*/  LDL.LU R191, [R1+0x4fa4] ;  /* 0x004fa40001bf7983 */ /* 0x000ea80000300800 */
[----:B------:R-:W2:Y:S01]  /*a1750*/  LDL.LU R190, [R1+0x4fa0] ;  /* 0x004fa00001be7983 */ /* 0x000ea20000300800 */
[----:B----4-:R-:W-:Y:S01]  /*a1760*/  MOV R216, R187 ;  /* 0x000000bb00d87202 */ /* 0x010fe20000000f00 */
[----:B------:R-:W-:-:S02]  /*a1770*/  IMAD.MOV.U32 R217, RZ, RZ, R203 ;  /* 0x000000ffffd97224 */ /* 0x000fc400078e00cb */
[----:B------:R-:W4:Y:S04]  /*a1780*/  LDL.LU R187, [R1+0x4f9c] ;  /* 0x004f9c0001bb7983 */ /* 0x000f280000300800 */
[----:B------:R-:W2:Y:S01]  /*a1790*/  LDL.LU R203, [R1+0x4f98] ;  /* 0x004f980001cb7983 */ /* 0x000ea20000300800 */
[----:B------:R-:W-:Y:S01]  /*a17a0*/  IMAD.MOV.U32 R218, RZ, RZ, R123 ;  /* 0x000000ffffda7224 */ /* 0x000fe200078e007b */
[----:B------:R-:W-:Y:S02]  /*a17b0*/  MOV R219, R122 ;  /* 0x0000007a00db7202 */ /* 0x000fe40000000f00 */
[----:B------:R-:W2:Y:S04]  /*a17c0*/  LDL.LU R123, [R1+0x4f94] ;  /* 0x004f9400017b7983 */ /* 0x000ea80000300800 */
[----:B------:R-:W3:Y:S01]  /*a17d0*/  LDL.LU R122, [R1+0x4f90] ;  /* 0x004f9000017a7983 */ /* 0x000ee20000300800 */
[----:B------:R-:W-:-:S02]  /*a17e0*/  IMAD.MOV.U32 R232, RZ, RZ, R131 ;  /* 0x000000ffffe87224 */ /* 0x000fc400078e0083 */
[----:B------:R-:W-:Y:S01]  /*a17f0*/  IMAD.MOV.U32 R233, RZ, RZ, R130 ;  /* 0x000000ffffe97224 */ /* 0x000fe200078e0082 */
[----:B------:R-:W4:Y:S04]  /*a1800*/  LDL.LU R131, [R1+0x4f8c] ;  /* 0x004f8c0001837983 */ /* 0x000f280000300800 */
[----:B------:R-:W4:Y:S01]  /*a1810*/  LDL.LU R130, [R1+0x4f88] ;  /* 0x004f880001827983 */ /* 0x000f220000300800 */
[----:B------:R-:W-:Y:S01]  /*a1820*/  MOV R234, R127 ;  /* 0x0000007f00ea7202 */ /* 0x000fe20000000f00 */
[----:B------:R-:W-:Y:S02]  /*a1830*/  IMAD.MOV.U32 R235, RZ, RZ, R126 ;  /* 0x000000ffffeb7224 */ /* 0x000fe400078e007e */
[----:B------:R-:W4:Y:S04]  /*a1840*/  LDL.LU R127, [R1+0x4f84] ;  /* 0x004f8400017f7983 */ /* 0x000f280000300800 */
[----:B------:R-:W4:Y:S04]  /*a1850*/  LDL.LU R126, [R1+0x4f80] ;  /* 0x004f8000017e7983 */ /* 0x000f280000300800 */
[----:B------:R-:W4:Y:S04]  /*a1860*/  LDL.LU R160, [R1+0x6c0] ;  /* 0x0006c00001a07983 */ /* 0x000f280000300800 */
[----:B------:R-:W4:Y:S01]  /*a1870*/  LDL.LU R161, [R1+0x6c4] ;  /* 0x0006c40001a17983 */ /* 0x000f220000300800 */
[----:B--2---:R-:W-:Y:S01]  /*a1880*/  MOV R163, R123 ;  /* 0x0000007b00a37202 */ /* 0x004fe20000000f00 */
[----:B---3--:R-:W-:-:S02]  /*a1890*/  IMAD.MOV.U32 R162, RZ, RZ, R122 ;  /* 0x000000ffffa27224 */ /* 0x008fc400078e007a */
        /* <DEDUP_REMOVED lines=10> */
[----:B--2---:R-:W-:Y:S02]  /*a1940*/  IMAD.MOV.U32 R155, RZ, RZ, R122 ;  /* 0x000000ffff9b7224 */ /* 0x004fe400078e007a */
        /* <DEDUP_REMOVED lines=34> */
[----:B------:R-:W3:Y:S01]  /*a1b70*/  LDL.LU R149, [R1+0x714] ;  /* 0x0007140001957983 */ /* 0x000ee20000300800 */
[----:B----4-:R-:W-:Y:S01]  /*a1b80*/  IMAD.MOV.U32 R164, RZ, RZ, R126 ;  /* 0x000000ffffa47224 */ /* 0x010fe200078e007e */
[----:B------:R-:W-:Y:S01]  /*a1b90*/  MOV R165, R127 ;  /* 0x0000007f00a57202 */ /* 0x000fe20000000f00 */
[----:B------:R-:W-:Y:S02]  /*a1ba0*/  IMAD.MOV.U32 R166, RZ, RZ, R130 ;  /* 0x000000ffffa67224 */ /* 0x000fe400078e0082 */
[----:B------:R-:W-:Y:S01]  /*a1bb0*/  IMAD.MOV.U32 R167, RZ, RZ, R131 ;  /* 0x000000ffffa77224 */ /* 0x000fe200078e0083 */
[----:B------:R-:W-:Y:S01]  /*a1bc0*/  MOV R248, R134 ;  /* 0x0000008600f87202 */ /* 0x000fe20000000f00 */
[----:B------:R-:W-:Y:S02]  /*a1bd0*/  IMAD.MOV.U32 R249, RZ, RZ, R135 ;  /* 0x000000fffff97224 */ /* 0x000fe400078e0087 */
[----:B------:R-:W-:Y:S01]  /*a1be0*/  IMAD.MOV.U32 R250, RZ, RZ, R170 ;  /* 0x000000fffffa7224 */ /* 0x000fe200078e00aa */
[----:B------:R-:W-:Y:S01]  /*a1bf0*/  MOV R251, R171 ;  /* 0x000000ab00fb7202 */ /* 0x000fe20000000f00 */
[----:B-1----:R-:W-:-:S02]  /*a1c00*/  IMAD.MOV.U32 R28, RZ, RZ, R174 ;  /* 0x000000ffff1c7224 */ /* 0x002fc400078e00ae */
[----:B------:R-:W-:Y:S01]  /*a1c10*/  IMAD.MOV.U32 R29, RZ, RZ, R175 ;  /* 0x000000ffff1d7224 */ /* 0x000fe200078e00af */
[----:B------:R-:W-:Y:S01]  /*a1c20*/  MOV R30, R210 ;  /* 0x000000d2001e7202 */ /* 0x000fe20000000f00 */
[----:B------:R-:W-:Y:S02]  /*a1c30*/  IMAD.MOV.U32 R31, RZ, RZ, R211 ;  /* 0x000000ffff1f7224 */ /* 0x000fe400078e00d3 */
[----:B--2---:R-:W-:Y:S01]  /*a1c40*/  IMAD.MOV.U32 R151, RZ, RZ, R123 ;  /* 0x000000ffff977224 */ /* 0x004fe200078e007b */
[----:B---3--:R-:W-:Y:S02]  /*a1c50*/  MOV R150, R122 ;  /* 0x0000007a00967202 */ /* 0x008fe40000000f00 */
        /* <DEDUP_REMOVED lines=31> */
[----:B------:R1:W-:Y:S02]  /*a1e50*/  STL.64 [R1+0x4ca8], R208 ;  /* 0x004ca8d001007387 */ /* 0x0003e40000100a00 */
[----:B-1----:R-:W-:-:S02]  /*a1e60*/  MOV R208, R203 ;  /* 0x000000cb00d07202 */ /* 0x002fc40000000f00 */
[----:B------:R-:W3:Y:S01]  /*a1e70*/  LDL.LU R203, [R1+0x4f14] ;  /* 0x004f140001cb7983 */ /* 0x000ee20000300800 */
[----:B------:R-:W-:-:S03]  /*a1e80*/  IMAD.MOV.U32 R209, RZ, RZ, R187 ;  /* 0x000000ffffd17224 */ /* 0x000fc600078e00bb */
[----:B------:R-:W4:Y:S01]  /*a1e90*/  LDL.LU R187, [R1+0x4f10] ;  /* 0x004f100001bb7983 */ /* 0x000f220000300800 */
[----:B------:R-:W-:Y:S01]  /*a1ea0*/  IMAD.MOV.U32 R210, RZ, RZ, R190 ;  /* 0x000000ffffd27224 */ /* 0x000fe200078e00be */
[----:B------:R-:W-:Y:S02]  /*a1eb0*/  MOV R211, R191 ;  /* 0x000000bf00d37202 */ /* 0x000fe40000000f00 */
[----:B------:R-:W4:Y:S04]  /*a1ec0*/  LDL.LU R190, [R1+0x4f0c] ;  /* 0x004f0c0001be7983 */ /* 0x000f280000300800 */
[----:B------:R-:W4:Y:S01]  /*a1ed0*/  LDL.LU R191, [R1+0x4f08] ;  /* 0x004f080001bf7983 */ /* 0x000f220000300800 */
[C---:B--2---:R-:W-:Y:S08]  /*a1ee0*/  HMMA.1688.F32.TF32 R136, R236.reuse, R206, R136 ;  /* 0x000000ceec88723c */ /* 0x044ff00000081088 */
[C---:B---3--:R-:W-:Y:S11]  /*a1ef0*/  HMMA.1688.F32.TF32 R196, R236.reuse, R202, R196 ;  /* 0x000000caecc4723c */ /* 0x048ff600000810c4 */
[----:B------:R-:W-:Y:S04]  /*a1f00*/  STL.64 [R1+0x7c0], R136 ;  /* 0x0007c08801007387 */ /* 0x000fe80000100a00 */
[----:B------:R1:W-:Y:S04]  /*a1f10*/  STL.64 [R1+0x7c8], R138 ;  /* 0x0007c88a01007387 */ /* 0x0003e80000100a00 */
[----:B-1----:R-:W2:Y:S04]  /*a1f20*/  LDL.LU.64 R138, [R1+0x4f00] ;  /* 0x004f0000018a7983 */ /* 0x002ea80000300a00 */
[----:B------:R-:W3:Y:S04]  /*a1f30*/  LDL.LU.64 R136, [R1+0x4ef8] ;  /* 0x004ef80001887983 */ /* 0x000ee80000300a00 */
        /* <DEDUP_REMOVED lines=9> */
[C---:B----4-:R-:W-:Y:S08]  /*a1fd0*/  HMMA.1688.F32.TF32 R144, R236.reuse, R190, R144 ;  /* 0x000000beec90723c */ /* 0x050ff00000081090 */
[C---:B------:R-:W-:Y:S08]  /*a1fe0*/  HMMA.1688.F32.TF32 R148, R236.reuse, R186, R148 ;  /* 0x000000baec94723c */ /* 0x040ff00000081094 */
[C---:B------:R-:W-:Y:S01]  /*a1ff0*/  HMMA.1688.F32.TF32 R176, R236.reuse, R182, R176 ;  /* 0x000000b6ecb0723c */ /* 0x040fe200000810b0 */
[----:B------:R-:W4:Y:S07]  /*a2000*/  LDL.LU.64 R192, [R1+0x4ed8] ;  /* 0x004ed80001c07983 */ /* 0x000f2e0000300a00 */
        /* <DEDUP_REMOVED lines=16> */
[----:B-1----:R-:W2:Y:S01]  /*a2110*/  LDL.LU.64 R178, [R1+0x4ea0] ;  /* 0x004ea00001b27983 */ /* 0x002ea20000300a00 */
[C---:B------:R-:W-:Y:S08]  /*a2120*/  HMMA.1688.F32.TF32 R156, R236.reuse, R174, R156 ;  /* 0x000000aeec9c723c */ /* 0x040ff0000008109c */
[C---:B------:R-:W-:Y:S01]  /*a2130*/  HMMA.1688.F32.TF32 R164, R236.reuse, R170, R164 ;  /* 0x000000aaeca4723c */ /* 0x040fe200000810a4 */
[----:B------:R-:W3:Y:S07]  /*a2140*/  LDL.LU.64 R176, [R1+0x4e98] ;  /* 0x004e980001b07983 */ /* 0x000eee0000300a00 */
        /* <DEDUP_REMOVED lines=20> */
[C---:B------:R-:W-:Y:S08]  /*a2290*/  HMMA.1688.F32.TF32 R212, R236.reuse, R158, R212 ;  /* 0x0000009eecd4723c */ /* 0x040ff000000810d4 */
[C---:B------:R-:W-:Y:S08]  /*a22a0*/  HMMA.1688.F32.TF32 R28, R236.reuse, R122, R28 ;  /* 0x0000007aec1c723c */ /* 0x040ff0000008101c */
[----:B--2---:R-:W-:-:S15]  /*a22b0*/  HMMA.1688.F32.TF32 R208, R236, R162, R208 ;  /* 0x000000a2ecd0723c */ /* 0x004fde00000810d0 */
[----:B------:R-:W-:-:S04]  /*a22c0*/  NOP ;  /* 0x0000000000007918 */ /* 0x000fc80000000000 */
        /* <DEDUP_REMOVED lines=37> */
[----:B------:R-:W-:Y:S04]  /*a2520*/  STL.64 [R1+0x10b0], R208 ;  /* 0x0010b0d001007387 */ /* 0x000fe80000100a00 */
[----:B------:R1:W-:Y:S04]  /*a2530*/  STL.64 [R1+0x10b8], R210 ;  /* 0x0010b8d201007387 */ /* 0x0003e80000100a00 */
[----:B------:R-:W-:Y:S04]  /*a2540*/  LDS R240, [R40+UR10+0x43800] ;  /* 0x0438000a28f07984 */ /* 0x000fe80008000800 */
[----:B------:R-:W-:Y:S04]  /*a2550*/  LDS R242, [R40+UR10+0x43c00] ;  /* 0x043c000a28f27984 */ /* 0x000fe80008000800 */
[----:B------:R-:W-:Y:S04]  /*a2560*/  LDS R241, [R41+UR10+0x43800] ;  /* 0x0438000a29f17984 */ /* 0x000fe80008000800 */
[----:B------:R-:W2:Y:S01]  /*a2570*/  LDS R243, [R41+UR10+0x43c00] ;  /* 0x043c000a29f37984 */ /* 0x000ea20008000800 */
[----:B-1----:R-:W-:Y:S03]  /*a2580*/  HMMA.1688.F32.TF32 R208, R236, R126, R248 ;  /* 0x0000007eecd0723c */ /* 0x002fe600000810f8 */
[----:B------:R-:W-:Y:S04]  /*a2590*/  STL.64 [R1+0x4c20], R126 ;  /* 0x004c207e01007387 */ /* 0x000fe80000100a00 */
[----:B------:R-:W-:Y:S01]  /*a25a0*/  STL.64 [R1+0x4c18], R124 ;  /* 0x004c187c01007387 */ /* 0x000fe20000100a00 */
[----:B------:R-:W-:-:S02]  /*a25b0*/  IMAD.MOV.U32 R248, RZ, RZ, R11 ;  /* 0x000000fffff87224 */ /* 0x000fc400078e000b */
[----:B------:R-:W-:Y:S01]  /*a25c0*/  IMAD.MOV.U32 R249, RZ, RZ, R10 ;  /* 0x000000fffff97224 */ /* 0x000fe200078e000a */
[----:B------:R-:W-:Y:S01]  /*a25d0*/  MOV R250, R15 ;  /* 0x0000000f00fa7202 */ /* 0x000fe20000000f00 */
[----:B------:R-:W-:-:S07]  /*a25e0*/  IMAD.MOV.U32 R251, RZ, RZ, R14 ;  /* 0x000000fffffb7224 */ /* 0x000fce00078e000e */
[----:B------:R1:W-:Y:S04]  /*a25f0*/  STL.64 [R1+0xe00], R208 ;  /* 0x000e00d001007387 */ /* 0x0003e80000100a00 */
[----:B------:R1:W-:Y:S04]  /*a2600*/  STL.64 [R1+0xe08], R210 ;  /* 0x000e08d201007387 */ /* 0x0003e80000100a00 */
[----:B------:R-:W2:Y:S04]  /*a2610*/  LDL.LU R11, [R1+0x4e54] ;  /* 0x004e5400010b7983 */ /* 0x000ea80000300800 */
[----:B------:R1:W-:Y:S04]  /*a2620*/  STL.64 [R1+0xdf0], R28 ;  /* 0x000df01c01007387 */ /* 0x0003e80000100a00 */
[----:B------:R1:W-:Y:S04]  /*a2630*/  STL.64 [R1+0xdf8], R30 ;  /* 0x000df81e01007387 */ /* 0x0003e80000100a00 */
[----:B------:R-:W3:Y:S04]  /*a2640*/  LDL.LU R10, [R1+0x4e50] ;  /* 0x004e5000010a7983 */ /* 0x000ee80000300800 */
        /* <DEDUP_REMOVED lines=24> */
[----:B------:R-:W-:-:S02]  /*a27d0*/  IMAD.MOV.U32 R30, RZ, RZ, R110 ;  /* 0x000000ffff1e7224 */ /* 0x000fc400078e006e */
[----:B------:R-:W-:Y:S02]  /*a27e0*/  IMAD.MOV.U32 R31, RZ, RZ, R111 ;  /* 0x000000ffff1f7224 */ /* 0x000fe400078e006f */
[----:B--2---:R-:W-:Y:S01]  /*a27f0*/  IMAD.MOV.U32 R223, RZ, RZ, R11 ;  /* 0x000000ffffdf7224 */ /* 0x004fe200078e000b */
[----:B---3--:R-:W-:Y:S01]  /*a2800*/  MOV R222, R10 ;  /* 0x0000000a00de7202 */ /* 0x008fe20000000f00 */
[----:B----4-:R-:W-:Y:S02]  /*a2810*/  IMAD.MOV.U32 R221, RZ, RZ, R15 ;  /* 0x000000ffffdd7224 */ /* 0x010fe400078e000f */
[----:B------:R-:W-:Y:S02]  /*a2820*/  IMAD.MOV.U32 R220, RZ, RZ, R14 ;  /* 0x000000ffffdc7224 */ /* 0x000fe400078e000e */
        /* <DEDUP_REMOVED lines=20> */
[----:B------:R-:W-:Y:S04]  /*a2970*/  STL.64 [R1+0x4c10], R122 ;  /* 0x004c107a01007387 */ /* 0x000fe80000100a00 */
[----:B------:R2:W-:Y:S01]  /*a2980*/  STL.64 [R1+0x4c08], R120 ;  /* 0x004c087801007387 */ /* 0x0005e20000100a00 */
[C---:B------:R-:W-:Y:S08]  /*a2990*/  HMMA.1688.F32.TF32 R28, R236.reuse, R38, R28 ;  /* 0x00000026ec1c723c */ /* 0x040ff0000008101c */
[C---:B--2---:R-:W-:Y:S01]  /*a29a0*/  HMMA.1688.F32.TF32 R120, R236.reuse, R118, R124 ;  /* 0x00000076ec78723c */ /* 0x044fe2000008107c */
[----:B------:R-:W-:Y:S04]  /*a29b0*/  STL.64 [R1+0x4c00], R118 ;  /* 0x004c007601007387 */ /* 0x000fe80000100a00 */
[----:B------:R3:W-:Y:S03]  /*a29c0*/  STL.64 [R1+0x4bf8], R116 ;  /* 0x004bf87401007387 */ /* 0x0007e60000100a00 */
[C---:B---3--:R-:W-:Y:S11]  /*a29d0*/  HMMA.1688.F32.TF32 R116, R236.reuse, R114, R208 ;  /* 0x00000072ec74723c */ /* 0x048ff600000810d0 */
[----:B------:R-:W-:Y:S04]  /*a29e0*/  STL.64 [R1+0xde0], R120 ;  /* 0x000de07801007387 */ /* 0x000fe80000100a00 */
[----:B------:R-:W-:Y:S04]  /*a29f0*/  STL.64 [R1+0xde8], R122 ;  /* 0x000de87a01007387 */ /* 0x000fe80000100a00 */
[----:B------:R-:W-:Y:S04]  /*a2a00*/  STL.64 [R1+0x4bf0], R114 ;  /* 0x004bf07201007387 */ /* 0x000fe80000100a00 */
[----:B------:R1:W-:Y:S04]  /*a2a10*/  STL.64 [R1+0x4be8], R112 ;  /* 0x004be87001007387 */ /* 0x0003e80000100a00 */
[----:B------:R-:W-:Y:S01]  /*a2a20*/  STL.64 [R1+0xdd0], R116 ;  /* 0x000dd07401007387 */ /* 0x000fe20000100a00 */
[C---:B-1----:R-:W-:Y:S03]  /*a2a30*/  HMMA.1688.F32.TF32 R112, R236.reuse, R110, R212 ;  /* 0x0000006eec70723c */ /* 0x042fe600000810d4 */
[----:B------:R-:W-:Y:S04]  /*a2a40*/  STL.64 [R1+0xdd8], R118 ;  /* 0x000dd87601007387 */ /* 0x000fe80000100a00 */
[----:B------:R-:W-:Y:S04]  /*a2a50*/  STL.64 [R1+0x4be0], R110 ;  /* 0x004be06e01007387 */ /* 0x000fe80000100a00 */
[----:B------:R1:W-:Y:S02]  /*a2a60*/  STL.64 [R1+0x4bd8], R108 ;  /* 0x004bd86c01007387 */ /* 0x0003e40000100a00 */
[C---:B-1----:R-:W-:Y:S06]  /*a2a70*/  HMMA.1688.F32.TF32 R108, R236.reuse, R106, R216 ;  /* 0x0000006aec6c723c */ /* 0x042fec00000810d8 */
        /* <DEDUP_REMOVED lines=19> */
[C---:B----4-:R-:W-:Y:S06]  /*a2bb0*/  HMMA.1688.F32.TF32 R92, R236.reuse, R42, R232 ;  /* 0x0000002aec5c723c */ /* 0x050fec00000810e8 */
[----:B------:R-:W-:Y:S04]  /*a2bc0*/  STL.64 [R1+0x1850], R96 ;  /* 0x0018506001007387 */ /* 0x000fe80000100a00 */
[----:B------:R-:W-:Y:S04]  /*a2bd0*/  STL.64 [R1+0x1858], R98 ;  /* 0x0018586201007387 */ /* 0x000fe80000100a00 */
[----:B------:R-:W-:Y:S04]  /*a2be0*/  STL.64 [R1+0x4b90], R42 ;  /* 0x004b902a01007387 */ /* 0x000fe80000100a00 */
[----:B------:R1:W-:Y:S04]  /*a2bf0*/  STL.64 [R1+0x4b88], R40 ;  /* 0x004b882801007387 */ /* 0x0003e80000100a00 */
[----:B------:R-:W-:Y:S04]  /*a2c00*/  STL.64 [R1+0x1840], R92 ;  /* 0x0018405c01007387 */ /* 0x000fe80000100a00 */
[----:B------:R2:W-:Y:S01]  /*a2c10*/  STL.64 [R1+0x1848], R94 ;  /* 0x0018485e01007387 */ /* 0x0005e20000100a00 */
[C---:B-1----:R-:W-:Y:S08]  /*a2c20*/  HMMA.1688.F32.TF32 R40, R236.reuse, R14, R248 ;  /* 0x0000000eec28723c */ /* 0x042ff000000810f8 */
[----:B--2---:R-:W-:Y:S01]  /*a2c30*/  HMMA.1688.F32.TF32 R92, R236, R10, R244 ;  /* 0x0000000aec5c723c */ /* 0x004fe200000810f4 */
[----:B------:R-:W-:Y:S01]  /*a2c40*/  STL.64 [R1+0x4b80], R10 ;  /* 0x004b800a01007387 */ /* 0x000fe20000100a00 */
[----:B------:R-:W-:-:S02]  /*a2c50*/  IMAD.MOV.U32 R228, RZ, RZ, R22 ;  /* 0x000000ffffe47224 */ /* 0x000fc400078e0016 */
[----:B------:R-:W-:Y:S01]  /*a2c60*/  IMAD.MOV.U32 R229, RZ, RZ, R23 ;  /* 0x000000ffffe57224 */ /* 0x000fe200078e0017 */
[----:B------:R-:W-:Y:S01]  /*a2c70*/  MOV R230, R71 ;  /* 0x0000004700e67202 */ /* 0x000fe20000000f00 */
[----:B------:R-:W-:Y:S02]  /*a2c80*/  IMAD.MOV.U32 R231, RZ, RZ, R70 ;  /* 0x000000ffffe77224 */ /* 0x000fe400078e0046 */
[----:B------:R-:W-:Y:S01]  /*a2c90*/  IMAD.MOV.U32 R220, RZ, RZ, R67 ;  /* 0x000000ffffdc7224 */ /* 0x000fe200078e0043 */
[----:B------:R-:W-:-:S10]  /*a2ca0*/  MOV R221, R66 ;  /* 0x0000004200dd7202 */ /* 0x000fd40000000f00 */
[----:B------:R-:W-:Y:S04]  /*a2cb0*/  STL.64 [R1+0x1830], R92 ;  /* 0x0018305c01007387 */ /* 0x000fe80000100a00 */
[----:B------:R1:W-:Y:S04]  /*a2cc0*/  STL.64 [R1+0x1838], R94 ;  /* 0x0018385e01007387 */ /* 0x0003e80000100a00 */
[----:B------:R-:W-:Y:S04]  /*a2cd0*/  STL.64 [R1+0x4b78], R14 ;  /* 0x004b780e01007387 */ /* 0x000fe80000100a00 */
[----:B------:R-:W-:Y:S04]  /*a2ce0*/  STL.64 [R1+0x1820], R40 ;  /* 0x0018202801007387 */ /* 0x000fe80000100a00 */
[----:B------:R-:W-:Y:S04]  /*a2cf0*/  STL.64 [R1+0x1828], R42 ;  /* 0x0018282a01007387 */ /* 0x000fe80000100a00 */
[----:B------:R2:W-:Y:S04]  /*a2d00*/  STL.64 [R1+0x1810], R28 ;  /* 0x0018101c01007387 */ /* 0x0005e80000100a00 */
[----:B------:R3:W-:Y:S04]  /*a2d10*/  STL.64 [R1+0x1818], R30 ;  /* 0x0018181e01007387 */ /* 0x0007e80000100a00 */
[----:B------:R-:W4:Y:S04]  /*a2d20*/  LDL.LU R22, [R1+0x4dec] ;  /* 0x004dec0001167983 */ /* 0x000f280000300800 */
[----:B------:R-:W2:Y:S04]  /*a2d30*/  LDL.LU R23, [R1+0x4de8] ;  /* 0x004de80001177983 */ /* 0x000ea80000300800 */
[----:B------:R-:W3:Y:S04]  /*a2d40*/  LDL.LU R71, [R1+0x4de4] ;  /* 0x004de40001477983 */ /* 0x000ee80000300800 */
[----:B------:R-:W3:Y:S04]  /*a2d50*/  LDL.LU R70, [R1+0x4de0] ;  /* 0x004de00001467983 */ /* 0x000ee80000300800 */
[----:B------:R-:W3:Y:S04]  /*a2d60*/  LDL.LU R67, [R1+0x4ddc] ;  /* 0x004ddc0001437983 */ /* 0x000ee80000300800 */
[----:B------:R-:W3:Y:S01]  /*a2d70*/  LDL.LU R66, [R1+0x4dd8] ;  /* 0x004dd80001427983 */ /* 0x000ee20000300800 */
[----:B------:R-:W-:-:S03]  /*a2d80*/  IMAD.MOV.U32 R222, RZ, RZ, R46 ;  /* 0x000000ffffde7224 */ /* 0x000fc600078e002e */
[----:B------:R-:W3:Y:S01]  /*a2d90*/  LDL.LU R46, [R1+0x4dd4] ;  /* 0x004dd400012e7983 */ /* 0x000ee20000300800 */
[----:B------:R-:W-:Y:S01]  /*a2da0*/  IMAD.MOV.U32 R223, RZ, RZ, R47 ;  /* 0x000000ffffdf7224 */ /* 0x000fe200078e002f */
[----:B------:R-:W-:Y:S02]  /*a2db0*/  MOV R212, R58 ;  /* 0x0000003a00d47202 */ /* 0x000fe40000000f00 */
[----:B------:R-:W3:Y:S04]  /*a2dc0*/  LDL.LU R47, [R1+0x4dd0] ;  /* 0x004dd000012f7983 */ /* 0x000ee80000300800 */
[----:B------:R-:W3:Y:S01]  /*a2dd0*/  LDL.LU R58, [R1+0x4dcc] ;  /* 0x004dcc00013a7983 */ /* 0x000ee20000300800 */
[----:B------:R-:W-:Y:S02]  /*a2de0*/  IMAD.MOV.U32 R213, RZ, RZ, R59 ;  /* 0x000000ffffd57224 */ /* 0x000fe400078e003b */
[----:B------:R-:W-:Y:S01]  /*a2df0*/  IMAD.MOV.U32 R214, RZ, RZ, R27 ;  /* 0x000000ffffd67224 */ /* 0x000fe200078e001b */
[----:B------:R-:W3:Y:S04]  /*a2e00*/  LDL.LU R59, [R1+0x4dc8] ;  /* 0x004dc800013b7983 */ /* 0x000ee80000300800 */
[----:B------:R-:W3:Y:S01]  /*a2e10*/  LDL.LU R27, [R1+0x4dc4] ;  /* 0x004dc400011b7983 */ /* 0x000ee20000300800 */
[----:B------:R-:W-:Y:S01]  /*a2e20*/  MOV R215, R26 ;  /* 0x0000001a00d77202 */ /* 0x000fe20000000f00 */
[----:B------:R-:W-:-:S02]  /*a2e30*/  IMAD.MOV.U32 R124, RZ, RZ, R51 ;  /* 0x000000ffff7c7224 */ /* 0x000fc400078e0033 */
[----:B------:R-:W3:Y:S04]  /*a2e40*/  LDL.LU R26, [R1+0x4dc0] ;  /* 0x004dc000011a7983 */ /* 0x000ee80000300800 */
[----:B------:R-:W3:Y:S01]  /*a2e50*/  LDL.LU R51, [R1+0x4dbc] ;  /* 0x004dbc0001337983 */ /* 0x000ee20000300800 */
[----:B------:R-:W-:-:S03]  /*a2e60*/  IMAD.MOV.U32 R125, RZ, RZ, R50 ;  /* 0x000000ffff7d7224 */ /* 0x000fc600078e0032 */
[----:B------:R-:W3:Y:S01]  /*a2e70*/  LDL.LU R50, [R1+0x4db8] ;  /* 0x004db80001327983 */ /* 0x000ee20000300800 */
[----:B------:R-:W-:-:S03]  /*a2e80*/  MOV R126, R54 ;  /* 0x00000036007e7202 */ /* 0x000fc60000000f00 */
[----:B------:R-:W3:Y:S01]  /*a2e90*/  LDL.LU R54, [R1+0x4db4] ;  /* 0x004db40001367983 */ /* 0x000ee20000300800 */
[----:B------:R-:W-:-:S03]  /*a2ea0*/  IMAD.MOV.U32 R127, RZ, RZ, R55 ;  /* 0x000000ffff7f7224 */ /* 0x000fc600078e0037 */
[----:B------:R-:W3:Y:S01]  /*a2eb0*/  LDL.LU R55, [R1+0x4db0] ;  /* 0x004db00001377983 */ /* 0x000ee20000300800 */
[----:B------:R-:W-:Y:S02]  /*a2ec0*/  IMAD.MOV.U32 R122, RZ, RZ, R63 ;  /* 0x000000ffff7a7224 */ /* 0x000fe400078e003f */
[----:B------:R-:W-:Y:S01]  /*a2ed0*/  IMAD.MOV.U32 R123, RZ, RZ, R62 ;  /* 0x000000ffff7b7224 */ /* 0x000fe200078e003e */
[----:B----4-:R-:W-:Y:S01]  /*a2ee0*/  MOV R121, R22 ;  /* 0x0000001600797202 */ /* 0x010fe20000000f00 */
[----:B--2---:R-:W-:Y:S02]  /*a2ef0*/  IMAD.MOV.U32 R120, RZ, RZ, R23 ;  /* 0x000000ffff787224 */ /* 0x004fe400078e0017 */
[----:B------:R-:W2:Y:S04]  /*a2f00*/  LDL.LU R23, [R1+0x4dac] ;  /* 0x004dac0001177983 */ /* 0x000ea80000300800 */
[----:B------:R-:W4:Y:S04]  /*a2f10*/  LDL.LU R22, [R1+0x4da8] ;  /* 0x004da80001167983 */ /* 0x000f280000300800 */
[----:B------:R-:W4:Y:S04]  /*a2f20*/  LDL.LU R63, [R1+0x4da4] ;  /* 0x004da400013f7983 */ /* 0x000f280000300800 */
[----:B------:R-:W4:Y:S01]  /*a2f30*/  LDL.LU R62, [R1+0x4da0] ;  /* 0x004da000013e7983 */ /* 0x000f220000300800 */
[----:B---3--:R-:W-:Y:S01]  /*a2f40*/  MOV R115, R46 ;  /* 0x0000002e00737202 */ /* 0x008fe20000000f00 */
[----:B------:R-:W-:-:S02]  /*a2f50*/  IMAD.MOV.U32 R114, RZ, RZ, R47 ;  /* 0x000000ffff727224 */ /* 0x000fc400078e002f */
[----:B------:R-:W-:Y:S01]  /*a2f60*/  IMAD.MOV.U32 R113, RZ, RZ, R58 ;  /* 0x000000ffff717224 */ /* 0x000fe200078e003a */
[----:B------:R-:W-:Y:S02]  /*a2f70*/  MOV R112, R59 ;  /* 0x0000003b00707202 */ /* 0x000fe40000000f00 */
[----:B------:R-:W3:Y:S04]  /*a2f80*/  LDL.LU R59, [R1+0x4d9c] ;  /* 0x004d9c00013b7983 */ /* 0x000ee80000300800 */
[----:B------:R-:W3:Y:S04]  /*a2f90*/  LDL.LU R58, [R1+0x4d98] ;  /* 0x004d9800013a7983 */ /* 0x000ee80000300800 */
[----:B------:R-:W3:Y:S04]  /*a2fa0*/  LDL.LU R47, [R1+0x4d94] ;  /* 0x004d9400012f7983 */ /* 0x000ee80000300800 */
[----:B------:R-:W3:Y:S01]  /*a2fb0*/  LDL.LU R46, [R1+0x4d90] ;  /* 0x004d9000012e7983 */ /* 0x000ee20000300800 */
[----:B------:R-:W-:-:S02]  /*a2fc0*/  IMAD.MOV.U32 R108, RZ, RZ, R50 ;  /* 0x000000ffff6c7224 */ /* 0x000fc400078e0032 */
[----:B------:R-:W-:Y:S01]  /*a2fd0*/  IMAD.MOV.U32 R109, RZ, RZ, R51 ;  /* 0x000000ffff6d7224 */ /* 0x000fe200078e0033 */
[----:B------:R-:W3:Y:S04]  /*a2fe0*/  LDL.LU R50, [R1+0x4d8c] ;  /* 0x004d8c0001327983 */ /* 0x000ee80000300800 */
[----:B------:R-:W3:Y:S01]  /*a2ff0*/  LDL.LU R51, [R1+0x4d88] ;  /* 0x004d880001337983 */ /* 0x000ee20000300800 */
[----:B------:R-:W-:Y:S01]  /*a3000*/  MOV R110, R26 ;  /* 0x0000001a006e7202 */ /* 0x000fe20000000f00 */
[----:B------:R-:W-:Y:S02]  /*a3010*/  IMAD.MOV.U32 R111, RZ, RZ, R27 ;  /* 0x000000ffff6f7224 */ /* 0x000fe400078e001b */
[----:B------:R-:W3:Y:S04]  /*a3020*/  LDL.LU R26, [R1+0x4d84] ;  /* 0x004d8400011a7983 */ /* 0x000ee80000300800 */
[----:B------:R-:W1:Y:S01]  /*a3030*/  LDL.LU R27, [R1+0x4d80] ;  /* 0x004d8000011b7983 */ /* 0x000e620000300800 */
[----:B------:R-:W-:-:S02]  /*a3040*/  IMAD.MOV.U32 R106, RZ, RZ, R55 ;  /* 0x000000ffff6a7224 */ /* 0x000fc400078e0037 */
[----:B------:R-:W-:Y:S01]  /*a3050*/  IMAD.MOV.U32 R107, RZ, RZ, R54 ;  /* 0x000000ffff6b7224 */ /* 0x000fe200078e0036 */
[----:B--2---:R-:W-:Y:S01]  /*a3060*/  MOV R105, R23 ;  /* 0x0000001700697202 */ /* 0x004fe20000000f00 */
[----:B----4-:R-:W-:Y:S02]  /*a3070*/  IMAD.MOV.U32 R104, RZ, RZ, R22 ;  /* 0x000000ffff687224 */ /* 0x010fe400078e0016 */
        /* <DEDUP_REMOVED lines=12> */
[----:B-1----:R-:W-:-:S02]  /*a3140*/  MOV R94, R27 ;  /* 0x0000001b005e7202 */ /* 0x002fc40000000f00 */
[----:B------:R-:W-:Y:S01]  /*a3150*/  MOV R235, R8 ;  /* 0x0000000800eb7202 */ /* 0x000fe20000000f00 */
[----:B------:R-:W-:Y:S02]  /*a3160*/  IMAD.MOV.U32 R95, RZ, RZ, R26 ;  /* 0x000000ffff5f7224 */ /* 0x000fe400078e001a */
[----:B------:R-:W-:Y:S02]  /*a3170*/  IMAD.MOV.U32 R234, RZ, RZ, R9 ;  /* 0x000000ffffea7224 */ /* 0x000fe400078e0009 */
[----:B--2---:R-:W-:Y:S02]  /*a3180*/  IMAD.MOV.U32 R93, RZ, RZ, R22 ;  /* 0x000000ffff5d7224 */ /* 0x004fe400078e0016 */
[----:B----4-:R-:W-:Y:S02]  /*a3190*/  IMAD.MOV.U32 R92, RZ, RZ, R23 ;  /* 0x000000ffff5c7224 */ /* 0x010fe400078e0017 */
[----:B------:R-:W2:Y:S04]  /*a31a0*/  LDL.LU R23, [R1+0x4d5c] ;  /* 0x004d5c0001177983 */ /* 0x000ea80000300800 */
[----:B------:R-:W4:Y:S04]  /*a31b0*/  LDL.LU R22, [R1+0x4d58] ;  /* 0x004d580001167983 */ /* 0x000f280000300800 */
[----:B------:R-:W2:Y:S04]  /*a31c0*/  LDL.LU R27, [R1+0x4d54] ;  /* 0x004d5400011b7983 */ /* 0x000ea80000300800 */
[----:B------:R-:W2:Y:S01]  /*a31d0*/  LDL.LU R26, [R1+0x4d50] ;  /* 0x004d5000011a7983 */ /* 0x000ea20000300800 */
[----:B---3--:R-:W-:Y:S01]  /*a31e0*/  IMAD.MOV.U32 R8, RZ, RZ, R46 ;  /* 0x000000ffff087224 */ /* 0x008fe200078e002e */
[----:B------:R-:W-:-:S02]  /*a31f0*/  MOV R9, R47 ;  /* 0x0000002f00097202 */ /* 0x000fc40000000f00 */
[----:B------:R-:W3:Y:S04]  /*a3200*/  LDL.LU R46, [R1+0x4d4c] ;  /* 0x004d4c00012e7983 */ /* 0x000ee80000300800 */
[----:B------:R-:W2:Y:S04]  /*a3210*/  LDL.LU R47, [R1+0x4d48] ;  /* 0x004d4800012f7983 */ /* 0x000ea80000300800 */
[----:B------:R-:W4:Y:S04]  /*a3220*/  LDL.LU R10, [R1+0xd18] ;  /* 0x000d1800010a7983 */ /* 0x000f280000300800 */
[----:B------:R-:W4:Y:S04]  /*a3230*/  LDL.LU R11, [R1+0xd1c] ;  /* 0x000d1c00010b7983 */ /* 0x000f280000300800 */
[----:B------:R-:W4:Y:S04]  /*a3240*/  LDL.LU R28, [R1+0xd30] ;  /* 0x000d3000011c7983 */ /* 0x000f280000300800 */
[----:B------:R-:W4:Y:S01]  /*a3250*/  LDL.LU R29, [R1+0xd34] ;  /* 0x000d3400011d7983 */ /* 0x000f220000300800 */
        /* <DEDUP_REMOVED lines=26> */
[----:B------:R-:W-:Y:S02]  /*a3400*/  IMAD.MOV.U32 R246, RZ, RZ, R35 ;  /* 0x000000fffff67224 */ /* 0x000fe400078e0023 */
[----:B---3--:R-:W-:-:S02]  /*a3410*/  IMAD.MOV.U32 R30, RZ, RZ, R46 ;  /* 0x000000ffff1e7224 */ /* 0x008fc400078e002e */
[----:B--2---:R-:W-:Y:S01]  /*a3420*/  IMAD.MOV.U32 R31, RZ, RZ, R47 ;  /* 0x000000ffff1f7224 */ /* 0x004fe200078e002f */
[----:B------:R-:W2:Y:S04]  /*a3430*/  LDL.LU R46, [R1+0x4d44] ;  /* 0x004d4400012e7983 */ /* 0x000ea80000300800 */
[----:B------:R-:W2:Y:S04]  /*a3440*/  LDL.LU R47, [R1+0x4d40] ;  /* 0x004d4000012f7983 */ /* 0x000ea80000300800 */
        /* <DEDUP_REMOVED lines=28> */
[----:B------:R-:W3:Y:S04]  /*a3610*/  LDL.LU R19, [R1+0x4cd0] ;  /* 0x004cd00001137983 */ /* 0x000ee80000300800 */
[----:B------:R4:W-:Y:S01]  /*a3620*/  STL.64 [R1+0x4b70], R38 ;  /* 0x004b702601007387 */ /* 0x0009e20000100a00 */
[----:B------:R-:W-:Y:S02]  /*a3630*/  IMAD.MOV.U32 R36, RZ, RZ, R26 ;  /* 0x000000ffff247224 */ /* 0x000fe400078e001a */
[----:B------:R-:W-:Y:S01]  /*a3640*/  IMAD.MOV.U32 R37, RZ, RZ, R27 ;  /* 0x000000ffff257224 */ /* 0x000fe200078e001b */
[----:B------:R-:W3:Y:S04]  /*a3650*/  LDL.LU R26, [R1+0x4ccc] ;  /* 0x004ccc00011a7983 */ /* 0x000ee80000300800 */
[----:B------:R-:W3:Y:S01]  /*a3660*/  LDL.LU R27, [R1+0x4cc8] ;  /* 0x004cc800011b7983 */ /* 0x000ee20000300800 */
[----:B----4-:R-:W-:Y:S01]  /*a3670*/  MOV R38, R22 ;  /* 0x0000001600267202 */ /* 0x010fe20000000f00 */
[----:B------:R-:W-:-:S02]  /*a3680*/  IMAD.MOV.U32 R39, RZ, RZ, R23 ;  /* 0x000000ffff277224 */ /* 0x000fc400078e0017 */
[----:B------:R-:W4:Y:S04]  /*a3690*/  LDL.LU R22, [R1+0x4cc4] ;  /* 0x004cc40001167983 */ /* 0x000f280000300800 */
[----:B------:R-:W4:Y:S01]  /*a36a0*/  LDL.LU R23, [R1+0x4cc0] ;  /* 0x004cc00001177983 */ /* 0x000f220000300800 */
[----:B--2---:R-:W-:-:S15]  /*a36b0*/  HMMA.1688.F32.TF32 R28, R236, R34, R28 ;  /* 0x00000022ec1c723c */ /* 0x004fde000008101c */
[----:B------:R-:W-:-:S04]  /*a36c0*/  NOP ;  /* 0x0000000000007918 */ /* 0x000fc80000000000 */
[----:B------:R-:W-:Y:S04]  /*a36d0*/  STL.64 [R1+0x1800], R28 ;  /* 0x0018001c01007387 */ /* 0x000fe80000100a00 */
[----:B------:R1:W-:Y:S04]  /*a36e0*/  STL.64 [R1+0x1808], R30 ;  /* 0x0018081e01007387 */ /* 0x0003e80000100a00 */
[----:B-1----:R-:W2:Y:S04]  /*a36f0*/  LDL.LU.64 R30, [R1+0x4cb8] ;  /* 0x004cb800011e7983 */ /* 0x002ea80000300a00 */
[----:B------:R2:W-:Y:S01]  /*a3700*/  STL.64 [R1+0x4b68], R34 ;  /* 0x004b682201007387 */ /* 0x0005e20000100a00 */
[----:B---3--:R-:W-:Y:S01]  /*a3710*/  HMMA.1688.F32.TF32 R8, R236, R26, R8 ;  /* 0x0000001aec08723c */ /* 0x008fe20000081008 */
[----:B------:R-:W-:Y:S01]  /*a3720*/  MOV R250, R16 ;  /* 0x0000001000fa7202 */ /* 0x000fe20000000f00 */
[----:B------:R-:W-:-:S06]  /*a3730*/  IMAD.MOV.U32 R251, RZ, RZ, R13 ;  /* 0x000000fffffb7224 */ /* 0x000fcc00078e000d */
[C---:B--2---:R-:W-:Y:S01]  /*a3740*/  HMMA.1688.F32.TF32 R32, R236.reuse, R30, R36 ;  /* 0x0000001eec20723c */ /* 0x044fe20000081024 */
[----:B------:R4:W-:Y:S07]  /*a3750*/  STL.64 [R1+0x4b60], R30 ;  /* 0x004b601e01007387 */ /* 0x0009ee0000100a00 */
[C---:B----4-:R-:W-:Y:S11]  /*a3760*/  HMMA.1688.F32.TF32 R28, R236.reuse, R22, R40 ;  /* 0x00000016ec1c723c */ /* 0x050ff60000081028 */
        /* <DEDUP_REMOVED lines=49> */
[----:B--2---:R-:W-:Y:S01]  /*a3a80*/  HMMA.1688.F32.TF32 R8, R236, R46, R224 ;  /* 0x0000002eec08723c */ /* 0x004fe200000810e0 */
[----:B------:R-:W-:Y:S10]  /*a3a90*/  STL.64 [R1+0x4b28], R50 ;  /* 0x004b283201007387 */ /* 0x000ff40000100a00 */
[----:B------:R-:W-:Y:S04]  /*a3aa0*/  STL.64 [R1+0x18f0], R24 ;  /* 0x0018f01801007387 */ /* 0x000fe80000100a00 */
[----:B------:R1:W-:Y:S04]  /*a3ab0*/  STL.64 [R1+0x18f8], R26 ;  /* 0x0018f81a01007387 */ /* 0x0003e80000100a00 */
[----:B------:R-:W-:Y:S04]  /*a3ac0*/  STL.64 [R1+0x4b20], R46 ;  /* 0x004b202e01007387 */ /* 0x000fe80000100a00 */
[----:B------:R-:W-:Y:S04]  /*a3ad0*/  STL.64 [R1+0x1420], R8 ;  /* 0x0014200801007387 */ /* 0x000fe80000100a00 */
[----:B------:R2:W-:Y:S04]  /*a3ae0*/  STL.64 [R1+0x1428], R10 ;  /* 0x0014280a01007387 */ /* 0x0005e80000100a00 */
[----:B------:R-:W3:Y:S01]  /*a3af0*/  LDL.LU R120, [R1+0x430] ;  /* 0x0004300001787983 */ /* 0x000ee20000300800 */
[C---:B-1----:R-:W-:Y:S08]  /*a3b00*/  HMMA.1688.F32.TF32 R24, R240.reuse, R234, R228 ;  /* 0x000000eaf018723c */ /* 0x042ff000000810e4 */
[----:B--2---:R-:W-:Y:S11]  /*a3b10*/  HMMA.1688.F32.TF32 R8, R240, R250, R244 ;  /* 0x000000faf008723c */ /* 0x004ff600000810f4 */
[----:B------:R-:W-:Y:S04]  /*a3b20*/  STL.64 [R1+0x1410], R24 ;  /* 0x0014101801007387 */ /* 0x000fe80000100a00 */
[----:B------:R-:W-:Y:S04]  /*a3b30*/  STL.64 [R1+0x1418], R26 ;  /* 0x0014181a01007387 */ /* 0x000fe80000100a00 */
[----:B------:R1:W-:Y:S04]  /*a3b40*/  STL.64 [R1+0x1400], R8 ;  /* 0x0014000801007387 */ /* 0x0003e80000100a00 */
[----:B------:R2:W-:Y:S04]  /*a3b50*/  STL.64 [R1+0x1408], R10 ;  /* 0x0014080a01007387 */ /* 0x0005e80000100a00 */
[----:B------:R-:W3:Y:S04]  /*a3b60*/  LDL.LU R121, [R1+0x434] ;  /* 0x0004340001797983 */ /* 0x000ee80000300800 */
[----:B------:R-:W3:Y:S04]  /*a3b70*/  LDL.LU R122, [R1+0x438] ;  /* 0x00043800017a7983 */ /* 0x000ee80000300800 */
        /* <DEDUP_REMOVED lines=123> */
[C---:B---3--:R-:W-:Y:S01]  /*a4330*/  HMMA.1688.F32.TF32 R248, R240.reuse, R250, R216 ;  /* 0x000000faf0f8723c */ /* 0x048fe200000810d8 */
[----:B------:R-:W2:Y:S04]  /*a4340*/  LDL.LU.64 R210, [R1+0x4cb0] ;  /* 0x004cb00001d27983 */ /* 0x000ea80000300a00 */
[----:B------:R-:W3:Y:S06]  /*a4350*/  LDL.LU.64 R208, [R1+0x4ca8] ;  /* 0x004ca80001d07983 */ /* 0x000eec0000300a00 */
        /* <DEDUP_REMOVED lines=40> */
[C---:B------:R-:W-:Y:S08]  /*a45e0*/  HMMA.1688.F32.TF32 R236, R240.reuse, R218, R236 ;  /* 0x000000daf0ec723c */ /* 0x040ff000000810ec */
[C---:B------:R-:W-:Y:S08]  /*a45f0*/  HMMA.1688.F32.TF32 R52, R240.reuse, R210, R52 ;  /* 0x000000d2f034723c */ /* 0x040ff00000081034 */
[C---:B------:R-:W-:Y:S08]  /*a4600*/  HMMA.1688.F32.TF32 R32, R240.reuse, R182, R32 ;  /* 0x000000b6f020723c */ /* 0x040ff00000081020 */
[----:B----4-:R-:W-:-:S15]  /*a4610*/  HMMA.1688.F32.TF32 R44, R240, R222, R44 ;  /* 0x000000def02c723c */ /* 0x010fde000008102c */
[----:B------:R-:W-:-:S04]  /*a4620*/  NOP ;  /* 0x0000000000007918 */ /* 0x000fc80000000000 */
[----:B------:R-:W-:Y:S04]  /*a4630*/  STL.64 [R1+0xda0], R44 ;  /* 0x000da02c01007387 */ /* 0x000fe80000100a00 */
[----:B------:R1:W-:Y:S02]  /*a4640*/  STL.64 [R1+0xda8], R46 ;  /* 0x000da82e01007387 */ /* 0x0003e40000100a00 */
[C---:B-1----:R-:W-:Y:S02]  /*a4650*/  HMMA.1688.F32.TF32 R44, R240.reuse, R214, R48 ;  /* 0x000000d6f02c723c */ /* 0x042fe40000081030 */
[----:B------:R-:W-:Y:S04]  /*a4660*/  STL.64 [R1+0xd90], R236 ;  /* 0x000d90ec01007387 */ /* 0x000fe80000100a00 */
[----:B------:R-:W-:Y:S02]  /*a4670*/  STL.64 [R1+0xd98], R238 ;  /* 0x000d98ee01007387 */ /* 0x000fe40000100a00 */
[C---:B------:R-:W-:Y:S02]  /*a4680*/  HMMA.1688.F32.TF32 R48, R240.reuse, R206, R56 ;  /* 0x000000cef030723c */ /* 0x040fe40000081038 */
[----:B------:R-:W-:Y:S04]  /*a4690*/  LDS R237, [R13+UR10+0x43880] ;  /* 0x0438800a0ded7984 */ /* 0x000fe80008000800 */
[----:B------:R-:W-:Y:S05]  /*a46a0*/  LDS R239, [R13+UR10+0x43c80] ;  /* 0x043c800a0def7984 */ /* 0x000fea0008000800 */
        /* <DEDUP_REMOVED lines=8> */
[C---:B----4-:R-:W-:Y:S01]  /*a4730*/  HMMA.1688.F32.TF32 R48, R240.reuse, R194, R68 ;  /* 0x000000c2f030723c */ /* 0x050fe20000081044 */
[----:B------:R-:W-:Y:S04]  /*a4740*/  STL.64 [R1+0xd50], R44 ;  /* 0x000d502c01007387 */ /* 0x000fe80000100a00 */
[----:B------:R1:W-:Y:S03]  /*a4750*/  STL.64 [R1+0xd58], R46 ;  /* 0x000d582e01007387 */ /* 0x0003e60000100a00 */
[C---:B-1----:R-:W-:Y:S08]  /*a4760*/  HMMA.1688.F32.TF32 R44, R240.reuse, R190, R24 ;  /* 0x000000bef02c723c */ /* 0x042ff00000081018 */
[C---:B------:R-:W-:Y:S01]  /*a4770*/  HMMA.1688.F32.TF32 R24, R240.reuse, R186, R28 ;  /* 0x000000baf018723c */ /* 0x040fe2000008101c */
[----:B------:R-:W-:Y:S04]  /*a4780*/  STL.64 [R1+0xd40], R52 ;  /* 0x000d403401007387 */ /* 0x000fe80000100a00 */
[----:B------:R-:W-:Y:S04]  /*a4790*/  STL.64 [R1+0xd48], R54 ;  /* 0x000d483601007387 */ /* 0x000fe80000100a00 */
[----:B------:R-:W-:Y:S04]  /*a47a0*/  STL.64 [R1+0xd30], R48 ;  /* 0x000d303001007387 */ /* 0x000fe80000100a00 */
[----:B------:R-:W-:Y:S01]  /*a47b0*/  STL.64 [R1+0xd38], R50 ;  /* 0x000d383201007387 */ /* 0x000fe20000100a00 */
[C---:B------:R-:W-:Y:S03]  /*a47c0*/  HMMA.1688.F32.TF32 R28, R240.reuse, R178, R36 ;  /* 0x000000b2f01c723c */ /* 0x040fe60000081024 */
[----:B------:R-:W-:Y:S04]  /*a47d0*/  STL.64 [R1+0xd20], R44 ;  /* 0x000d202c01007387 */ /* 0x000fe80000100a00 */
[----:B------:R-:W-:Y:S04]  /*a47e0*/  STL.64 [R1+0xd28], R46 ;  /* 0x000d282e01007387 */ /* 0x000fe80000100a00 */
[----:B------:R-:W-:Y:S04]  /*a47f0*/  STL.64 [R1+0xd10], R24 ;  /* 0x000d101801007387 */ /* 0x000fe80000100a00 */
[----:B------:R1:W-:Y:S02]  /*a4800*/  STL.64 [R1+0xd18], R26 ;  /* 0x000d181a01007387 */ /* 0x0003e40000100a00 */
[C---:B-1----:R-:W-:Y:S08]  /*a4810*/  HMMA.1688.F32.TF32 R24, R240.reuse, R174, R8 ;  /* 0x000000aef018723c */ /* 0x042ff00000081008 */
[C---:B------:R-:W-:Y:S01]  /*a4820*/  HMMA.1688.F32.TF32 R8, R240.reuse, R170, R40 ;  /* 0x000000aaf008723c */ /* 0x040fe20000081028 */
        /* <DEDUP_REMOVED lines=30> */
[----:B------:R-:W-:Y:S06]  /*a4a10*/  STL.64 [R1+0xc98], R30 ;  /* 0x000c981e01007387 */ /* 0x000fec0000100a00 */
        /* <DEDUP_REMOVED lines=64> */
[----:B------:R-:W3:Y:S04]  /*a4e20*/  LDL R21, [R1+0xa4] ;  /* 0x0000a40001157983 */ /* 0x000ee80000100800 */
        /* <DEDUP_REMOVED lines=34> */
[C---:B------:R-:W-:Y:S01]  /*a5050*/  HMMA.1688.F32.TF32 R52, R240.reuse, R18, R52 ;  /* 0x00000012f034723c */ /* 0x040fe20000081034 */
[----:B---3--:R-:W-:Y:S04]  /*a5060*/  LDS R236, [R21+UR10+0x43880] ;  /* 0x0438800a15ec7984 */ /* 0x008fe80008000800 */
[----:B------:R-:W1:Y:S04]  /*a5070*/  LDS R238, [R21+UR10+0x43c80] ;  /* 0x043c800a15ee7984 */ /* 0x000e680008000800 */
[----:B------:R-:W-:Y:S04]  /*a5080*/  STL.64 [R1+0xcc0], R124 ;  /* 0x000cc07c01007387 */ /* 0x000fe80000100a00 */
[----:B------:R2:W-:Y:S04]  /*a5090*/  STL.64 [R1+0xcc8], R126 ;  /* 0x000cc87e01007387 */ /* 0x0005e80000100a00 */
[----:B--2---:R-:W4:Y:S04]  /*a50a0*/  LDL.LU.64 R126, [R1+0x4c20] ;  /* 0x004c2000017e7983 */ /* 0x004f280000300a00 */
[----:B------:R-:W2:Y:S01]  /*a50b0*/  LDL.LU.64 R124, [R1+0x4c18] ;  /* 0x004c1800017c7983 */ /* 0x000ea20000300a00 */
[----:B----4-:R-:W-:-:S15]  /*a50c0*/  HMMA.1688.F32.TF32 R120, R240, R126, R120 ;  /* 0x0000007ef078723c */ /* 0x010fde0000081078 */
[----:B------:R-:W-:-:S04]  /*a50d0*/  NOP ;  /* 0x0000000000007918 */ /* 0x000fc80000000000 */
[----:B------:R-:W-:Y:S04]  /*a50e0*/  STL.64 [R1+0x17a0], R120 ;  /* 0x0017a07801007387 */ /* 0x000fe80000100a00 */
[----:B------:R3:W-:Y:S04]  /*a50f0*/  STL.64 [R1+0x17a8], R122 ;  /* 0x0017a87a01007387 */ /* 0x0007e80000100a00 */
[----:B---3--:R-:W3:Y:S04]  /*a5100*/  LDL.LU.64 R122, [R1+0x4c10] ;  /* 0x004c1000017a7983 */ /* 0x008ee80000300a00 */
[----:B------:R-:W4:Y:S01]  /*a5110*/  LDL.LU.64 R120, [R1+0x4c08] ;  /* 0x004c080001787983 */ /* 0x000f220000300a00 */
[----:B---3--:R-:W-:-:S15]  /*a5120*/  HMMA.1688.F32.TF32 R116, R240, R122, R116 ;  /* 0x0000007af074723c */ /* 0x008fde0000081074 */
[----:B------:R-:W-:-:S04]  /*a5130*/  NOP ;  /* 0x0000000000007918 */ /* 0x000fc80000000000 */
[----:B------:R-:W-:Y:S04]  /*a5140*/  STL.64 [R1+0x1790], R116 ;  /* 0x0017907401007387 */ /* 0x000fe80000100a00 */
[----:B------:R3:W-:Y:S04]  /*a5150*/  STL.64 [R1+0x1798], R118 ;  /* 0x0017987601007387 */ /* 0x0007e80000100a00 */
[----:B---3--:R-:W3:Y:S04]  /*a5160*/  LDL.LU.64 R118, [R1+0x4c00] ;  /* 0x004c000001767983 */ /* 0x008ee80000300a00 */
[----:B------:R-:W2:Y:S01]  /*a5170*/  LDL.LU.64 R116, [R1+0x4bf8] ;  /* 0x004bf80001747983 */ /* 0x000ea20000300a00 */
        /* <DEDUP_REMOVED lines=46> */
[----:B---3--:R-:W3:Y:S02]  /*a5460*/  LDL.LU.64 R10, [R1+0x4b80] ;  /* 0x004b8000010a7983 */ /* 0x008ee40000300a00 */
        /* <DEDUP_REMOVED lines=28> */
[----:B------:R3:W-:Y:S02]  /*a5630*/  STL.64 [R1+0x16b8], R46 ;  /* 0x0016b82e01007387 */ /* 0x0007e40000100a00 */
[C---:B---3--:R-:W-:Y:S02]  /*a5640*/  HMMA.1688.F32.TF32 R44, R240.reuse, R6, R56 ;  /* 0x00000006f02c723c */ /* 0x048fe40000081038 */
[----:B------:R3:W-:Y:S04]  /*a5650*/  STL.64 [R1+0x16a0], R48 ;  /* 0x0016a03001007387 */ /* 0x0007e80000100a00 */
[----:B------:R1:W-:Y:S04]  /*a5660*/  STL.64 [R1+0x16a8], R50 ;  /* 0x0016a83201007387 */ /* 0x0003e80000100a00 */
[----:B---3--:R-:W3:Y:S04]  /*a5670*/  LDL.LU R48, [R1+0xab0] ;  /* 0x000ab00001307983 */ /* 0x008ee80000300800 */
[----:B------:R-:W-:Y:S04]  /*a5680*/  STL.64 [R1+0x1690], R52 ;  /* 0x0016903401007387 */ /* 0x000fe80000100a00 */
[----:B------:R1:W-:Y:S04]  /*a5690*/  STL.64 [R1+0x1698], R54 ;  /* 0x0016983601007387 */ /* 0x0003e80000100a00 */
[----:B------:R-:W-:Y:S04]  /*a56a0*/  STL.64 [R1+0x1680], R44 ;  /* 0x0016802c01007387 */ /* 0x000fe80000100a00 */
[----:B------:R2:W-:Y:S04]  /*a56b0*/  STL.64 [R1+0x1688], R46 ;  /* 0x0016882e01007387 */ /* 0x0005e80000100a00 */
[----:B------:R-:W3:Y:S04]  /*a56c0*/  LDL.LU R49, [R1+0xab4] ;  /* 0x000ab40001317983 */ /* 0x000ee80000300800 */
[----:B-1----:R-:W3:Y:S04]  /*a56d0*/  LDL.LU R50, [R1+0xab8] ;  /* 0x000ab80001327983 */ /* 0x002ee80000300800 */
[----:B------:R-:W3:Y:S01]  /*a56e0*/  LDL.LU R51, [R1+0xabc] ;  /* 0x000abc0001337983 */ /* 0x000ee20000300800 */
[C---:B------:R-:W-:Y:S08]  /*a56f0*/  HMMA.1688.F32.TF32 R52, R240.reuse, R90, R60 ;  /* 0x0000005af034723c */ /* 0x040ff0000008103c */
[C---:B--2---:R-:W-:Y:S01]  /*a5700*/  HMMA.1688.F32.TF32 R44, R240.reuse, R86, R64 ;  /* 0x00000056f02c723c */ /* 0x044fe20000081040 */
[----:B------:R1:W-:Y:S10]  /*a5710*/  STL.64 [R1+0x4b18], R86 ;  /* 0x004b185601007387 */ /* 0x0003f40000100a00 */
[----:B------:R-:W-:Y:S04]  /*a5720*/  STL.64 [R1+0x18a0], R52 ;  /* 0x0018a03401007387 */ /* 0x000fe80000100a00 */
[----:B------:R-:W-:Y:S04]  /*a5730*/  STL.64 [R1+0x18a8], R54 ;  /* 0x0018a83601007387 */ /* 0x000fe80000100a00 */
[----:B-1----:R-:W2:Y:S04]  /*a5740*/  LDL.LU.64 R86, [R1+0x8] ;  /* 0x0000080001567983 */ /* 0x002ea80000300a00 */
[----:B------:R-:W-:Y:S04]  /*a5750*/  STL.64 [R1+0x18e0], R44 ;  /* 0x0018e02c01007387 */ /* 0x000fe80000100a00 */
[----:B------:R1:W-:Y:S02]  /*a5760*/  STL.64 [R1+0x18e8], R46 ;  /* 0x0018e82e01007387 */ /* 0x0003e40000100a00 */
[----:B-1----:R-:W-:Y:S02]  /*a5770*/  HMMA.1688.F32.TF32 R44, R240, R82, R68 ;  /* 0x00000052f02c723c */ /* 0x002fe40000081044 */
[----:B------:R-:W2:-:S15]  /*a5780*/  LDL.LU R68, [R1+0xaa0] ;  /* 0x000aa00001447983 */ /* 0x000e9e0000300800 */
[----:B------:R-:W-:Y:S02]  /*a5790*/  NOP ;  /* 0x0000000000007918 */ /* 0x000fe40000000000 */
[----:B------:R-:W-:Y:S04]  /*a57a0*/  STL.64 [R1+0x18d0], R44 ;  /* 0x0018d02c01007387 */ /* 0x000fe80000100a00 */
[----:B------:R-:W-:Y:S04]  /*a57b0*/  STL.64 [R1+0x18d8], R46 ;  /* 0x0018d82e01007387 */ /* 0x000fe80000100a00 */
        /* <DEDUP_REMOVED lines=20> */
[----:B------:R-:W4:Y:S04]  /*a5900*/  LDL.LU R80, [R1+0x3d0] ;  /* 0x0003d00001507983 */ /* 0x000f280000300800 */
[----:B------:R-:W4:Y:S04]  /*a5910*/  LDL.LU R81, [R1+0x3d4] ;  /* 0x0003d40001517983 */ /* 0x000f280000300800 */
[----:B-1----:R-:W4:Y:S04]  /*a5920*/  LDL.LU R82, [R1+0x3d8] ;  /* 0x0003d80001527983 */ /* 0x002f280000300800 */
[----:B------:R-:W4:Y:S01]  /*a5930*/  LDL.LU R83, [R1+0x3dc] ;  /* 0x0003dc0001537983 */ /* 0x000f220000300800 */
[----:B---3--:R-:W-:Y:S03]  /*a5940*/  HMMA.1688.F32.TF32 R44, R240, R78, R48 ;  /* 0x0000004ef02c723c */ /* 0x008fe60000081030 */
[----:B------:R-:W3:-:S15]  /*a5950*/  LDL.LU R48, [R1+0xa50] ;  /* 0x000a500001307983 */ /* 0x000ede0000300800 */
[----:B------:R-:W-:Y:S01]  /*a5960*/  NOP ;  /* 0x0000000000007918 */ /* 0x000fe20000000000 */
[----:B------:R1:W-:Y:S04]  /*a5970*/  STL.64 [R1+0x18b0], R44 ;  /* 0x0018b02c01007387 */ /* 0x0003e80000100a00 */
[----:B------:R1:W-:Y:S04]  /*a5980*/  STL.64 [R1+0x18b8], R46 ;  /* 0x0018b82e01007387 */ /* 0x0003e80000100a00 */
[----:B------:R-:W3:Y:S04]  /*a5990*/  LDL.LU R49, [R1+0xa54] ;  /* 0x000a540001317983 */ /* 0x000ee80000300800 */
[----:B------:R-:W3:Y:S04]  /*a59a0*/  LDL.LU R50, [R1+0xa58] ;  /* 0x000a580001327983 */ /* 0x000ee80000300800 */
[----:B------:R-:W3:Y:S04]  /*a59b0*/  LDL.LU R51, [R1+0xa5c] ;  /* 0x000a5c0001337983 */ /* 0x000ee80000300800 */
[----:B-1----:R-:W3:Y:S04]  /*a59c0*/  LDL.LU R44, [R1+0xa40] ;  /* 0x000a4000012c7983 */ /* 0x002ee80000300800 */
[----:B------:R-:W3:Y:S04]  /*a59d0*/  LDL.LU R45, [R1+0xa44] ;  /* 0x000a4400012d7983 */ /* 0x000ee80000300800 */
[----:B------:R-:W3:Y:S04]  /*a59e0*/  LDL.LU R46, [R1+0xa48] ;  /* 0x000a4800012e7983 */ /* 0x000ee80000300800 */
[----:B------:R-:W3:Y:S04]  /*a59f0*/  LDL.LU R47, [R1+0xa4c] ;  /* 0x000a4c00012f7983 */ /* 0x000ee80000300800 */
[----:B------:R1:W-:Y:S04]  /*a5a00*/  STL.64 [R1+0x4b08], R78 ;  /* 0x004b084e01007387 */ /* 0x0003e80000100a00 */
[----:B-1----:R-:W3:Y:S01]  /*a5a10*/  LDL.LU.64 R78, [R1+0x18] ;  /* 0x00001800014e7983 */ /* 0x002ee20000300a00 */
[----:B--2---:R-:W-:-:S15]  /*a5a20*/  HMMA.1688.F32.TF32 R68, R240, R74, R68 ;  /* 0x0000004af044723c */ /* 0x004fde0000081044 */
[----:B------:R-:W-:-:S04]  /*a5a30*/  NOP ;  /* 0x0000000000007918 */ /* 0x000fc80000000000 */
[----:B------:R-:W-:Y:S04]  /*a5a40*/  STL.64 [R1+0x1670], R68 ;  /* 0x0016704401007387 */ /* 0x000fe80000100a00 */
[----:B------:R1:W-:Y:S04]  /*a5a50*/  STL.64 [R1+0x1678], R70 ;  /* 0x0016784601007387 */ /* 0x0003e80000100a00 */
[----:B-1----:R-:W4:Y:S04]  /*a5a60*/  LDL.LU.64 R70, [R1+0x4b50] ;  /* 0x004b500001467983 */ /* 0x002f280000300a00 */
[----:B------:R1:W-:Y:S04]  /*a5a70*/  STL.64 [R1+0x4b00], R74 ;  /* 0x004b004a01007387 */ /* 0x0003e80000100a00 */
[----:B------:R-:W2:Y:S04]  /*a5a80*/  LDL.LU R72, [R1+0x3e0] ;  /* 0x0003e00001487983 */ /* 0x000ea80000300800 */
[----:B------:R-:W2:Y:S04]  /*a5a90*/  LDL.LU R73, [R1+0x3e4] ;  /* 0x0003e40001497983 */ /* 0x000ea80000300800 */
[----:B-1----:R-:W2:Y:S04]  /*a5aa0*/  LDL.LU R74, [R1+0x3e8] ;  /* 0x0003e800014a7983 */ /* 0x002ea80000300800 */
[----:B------:R-:W2:Y:S01]  /*a5ab0*/  LDL.LU R75, [R1+0x3ec] ;  /* 0x0003ec00014b7983 */ /* 0x000ea20000300800 */
[----:B----4-:R-:W-:-:S15]  /*a5ac0*/  HMMA.1688.F32.TF32 R64, R240, R70, R64 ;  /* 0x00000046f040723c */ /* 0x010fde0000081040 */
[----:B------:R-:W-:-:S04]  /*a5ad0*/  NOP ;  /* 0x0000000000007918 */ /* 0x000fc80000000000 */
[----:B------:R-:W-:Y:S04]  /*a5ae0*/  STL.64 [R1+0x1660], R64 ;  /* 0x0016604001007387 */ /* 0x000fe80000100a00 */
[----:B------:R1:W-:Y:S04]  /*a5af0*/  STL.64 [R1+0x1668], R66 ;  /* 0x0016684201007387 */ /* 0x0003e80000100a00 */
[----:B-1----:R-:W4:Y:S04]  /*a5b00*/  LDL.LU.64 R66, [R1+0x4b48] ;  /* 0x004b480001427983 */ /* 0x002f280000300a00 */
[----:B------:R1:W-:Y:S04]  /*a5b10*/  STL.64 [R1+0x4af8], R70 ;  /* 0x004af84601007387 */ /* 0x0003e80000100a00 */
[----:B-1----:R-:W2:Y:S01]  /*a5b20*/  LDL.LU.64 R70, [R1+0x28] ;  /* 0x0000280001467983 */ /* 0x002ea20000300a00 */
[----:B----4-:R-:W-:-:S15]  /*a5b30*/  HMMA.1688.F32.TF32 R60, R240, R66, R60 ;  /* 0x00000042f03c723c */ /* 0x010fde000008103c */
        /* <DEDUP_REMOVED lines=20> */
[----:B-1----:R-:W3:Y:S04]  /*a5c80*/  LDL.LU.64 R54, [R1+0x4b30] ;  /* 0x004b300001367983 */ /* 0x002ee80000300a00 */
[----:B------:R1:W-:Y:S04]  /*a5c90*/  STL.64 [R1+0x4ae0], R58 ;  /* 0x004ae03a01007387 */ /* 0x0003e80000100a00 */
[----:B------:R-:W4:Y:S04]  /*a5ca0*/  LDL.LU R56, [R1+0x400] ;  /* 0x0004000001387983 */ /* 0x000f280000300800 */
[----:B------:R-:W4:Y:S04]  /*a5cb0*/  LDL.LU R57, [R1+0x404] ;  /* 0x0004040001397983 */ /* 0x000f280000300800 */
[----:B-1----:R-:W4:Y:S04]  /*a5cc0*/  LDL.LU R58, [R1+0x408] ;  /* 0x00040800013a7983 */ /* 0x002f280000300800 */
[----:B------:R-:W4:Y:S01]  /*a5cd0*/  LDL.LU R59, [R1+0x40c] ;  /* 0x00040c00013b7983 */ /* 0x000f220000300800 */
[----:B---3--:R-:W-:-:S15]  /*a5ce0*/  HMMA.1688.F32.TF32 R48, R240, R54, R48 ;  /* 0x00000036f030723c */ /* 0x008fde0000081030 */
[----:B------:R-:W-:-:S04]  /*a5cf0*/  NOP ;  /* 0x0000000000007918 */ /* 0x000fc80000000000 */
[----:B------:R-:W-:Y:S04]  /*a5d00*/  STL.64 [R1+0x1620], R48 ;  /* 0x0016203001007387 */ /* 0x000fe80000100a00 */
[----:B------:R1:W-:Y:S04]  /*a5d10*/  STL.64 [R1+0x1628], R50 ;  /* 0x0016283201007387 */ /* 0x0003e80000100a00 */
[----:B-1----:R-:W3:Y:S04]  /*a5d20*/  LDL.LU.64 R50, [R1+0x4b28] ;  /* 0x004b280001327983 */ /* 0x002ee80000300a00 */
[----:B------:R1:W-:Y:S04]  /*a5d30*/  STL.64 [R1+0x4ad8], R54 ;  /* 0x004ad83601007387 */ /* 0x0003e80000100a00 */
        /* <DEDUP_REMOVED lines=9> */
[----:B------:R3:W-:Y:S01]  /*a5dd0*/  STL.64 [R1+0x4ad0], R50 ;  /* 0x004ad03201007387 */ /* 0x0007e20000100a00 */
[----:B--2---:R-:W-:Y:S01]  /*a5de0*/  MOV R4, R62 ;  /* 0x0000003e00047202 */ /* 0x004fe20000000f00 */
[----:B------:R-:W-:-:S02]  /*a5df0*/  IMAD.MOV.U32 R0, RZ, RZ, R63 ;  /* 0x000000ffff007224 */ /* 0x000fc400078e003f */
[----:B------:R-:W-:Y:S01]  /*a5e00*/  IMAD.MOV.U32 R16, RZ, RZ, R70 ;  /* 0x000000ffff107224 */ /* 0x000fe200078e0046 */
[----:B------:R-:W-:Y:S01]  /*a5e10*/  MOV R5, R71 ;  /* 0x0000004700057202 */ /* 0x000fe20000000f00 */
[----:B------:R-:W-:Y:S02]  /*a5e20*/  IMAD.MOV.U32 R20, RZ, RZ, R78 ;  /* 0x000000ffff147224 */ /* 0x000fe400078e004e */
[----:B------:R-:W-:Y:S01]  /*a5e30*/  IMAD.MOV.U32 R17, RZ, RZ, R79 ;  /* 0x000000ffff117224 */ /* 0x000fe200078e004f */
[----:B---3--:R-:W-:Y:S01]  /*a5e40*/  HMMA.1688.F32.TF32 R48, R240, R46, R52 ;  /* 0x0000002ef030723c */ /* 0x008fe20000081034 */
[----:B------:R4:W-:Y:S07]  /*a5e50*/  STL.64 [R1+0x4ac8], R46 ;  /* 0x004ac82e01007387 */ /* 0x0009ee0000100a00 */
[C---:B----4-:R-:W-:Y:S11]  /*a5e60*/  HMMA.1688.F32.TF32 R44, R236.reuse, R62, R56 ;  /* 0x0000003eec2c723c */ /* 0x050ff60000081038 */
        /* <DEDUP_REMOVED lines=24> */
[----:B------:R-:W1:Y:S04]  /*a5ff0*/  LDL.LU R240, [R1+0x3c0] ;  /* 0x0003c00001f07983 */ /* 0x000e680000300800 */
[----:B------:R-:W1:Y:S04]  /*a6000*/  LDL.LU R241, [R1+0x3c4] ;  /* 0x0003c40001f17983 */ /* 0x000e680000300800 */
[----:B------:R-:W1:Y:S04]  /*a6010*/  LDL.LU R242, [R1+0x3c8] ;  /* 0x0003c80001f27983 */ /* 0x000e680000300800 */
[----:B------:R-:W1:Y:S04]  /*a6020*/  LDL.LU R243, [R1+0x3cc] ;  /* 0x0003cc0001f37983 */ /* 0x000e680000300800 */
        /* <DEDUP_REMOVED lines=34> */
[----:B------:R-:W-:Y:S04]  /*a6250*/  STL.64 [R1+0x4a40], R250 ;  /* 0x004a40fa01007387 */ /* 0x000fe80000100a00 */
[----:B------:R-:W-:Y:S01]  /*a6260*/  STL.64 [R1+0x4a38], R248 ;  /* 0x004a38f801007387 */ /* 0x000fe20000100a00 */
[----:B-1----:R-:W-:-:S15]  /*a6270*/  HMMA.1688.F32.TF32 R44, R236, R250, R240 ;  /* 0x000000faec2c723c */ /* 0x002fde00000810f0 */
[----:B------:R-:W-:-:S04]  /*a6280*/  NOP ;  /* 0x0000000000007918 */ /* 0x000fc80000000000 */
[----:B------:R-:W-:Y:S04]  /*a6290*/  STL.64 [R1+0x510], R44 ;  /* 0x0005102c01007387 */ /* 0x000fe80000100a00 */
[----:B------:R4:W-:Y:S02]  /*a62a0*/  STL.64 [R1+0x518], R46 ;  /* 0x0005182e01007387 */ /* 0x0009e40000100a00 */
[----:B----4-:R-:W-:Y:S02]  /*a62b0*/  HMMA.1688.F32.TF32 R44, R236, R246, R48 ;  /* 0x000000f6ec2c723c */ /* 0x010fe40000081030 */
[----:B------:R-:W-:Y:S04]  /*a62c0*/  STL.64 [R1+0x4a30], R246 ;  /* 0x004a30f601007387 */ /* 0x000fe80000100a00 */
[----:B------:R-:W-:-:S13]  /*a62d0*/  STL.64 [R1+0x4a28], R244 ;  /* 0x004a28f401007387 */ /* 0x000fda0000100a00 */
[----:B------:R-:W-:Y:S04]  /*a62e0*/  STL.64 [R1+0x500], R44 ;  /* 0x0005002c01007387 */ /* 0x000fe80000100a00 */
[----:B------:R2:W-:Y:S02]  /*a62f0*/  STL.64 [R1+0x508], R46 ;  /* 0x0005082e01007387 */ /* 0x0005e40000100a00 */
[----:B--2---:R-:W-:Y:S02]  /*a6300*/  HMMA.1688.F32.TF32 R44, R236, R234, R52 ;  /* 0x000000eaec2c723c */ /* 0x004fe40000081034 */
        /* <DEDUP_REMOVED lines=121> */
[C---:B----4-:R-:W-:Y:S08]  /*a6aa0*/  HMMA.1688.F32.TF32 R192, R236.reuse, R190, R244 ;  /* 0x000000beecc0723c */ /* 0x050ff000000810f4 */
[C---:B-1----:R-:W-:Y:S08]  /*a6ab0*/  HMMA.1688.F32.TF32 R188, R236.reuse, R186, R248 ;  /* 0x000000baecbc723c */ /* 0x042ff000000810f8 */
[C---:B---3--:R-:W-:Y:S03]  /*a6ac0*/  HMMA.1688.F32.TF32 R44, R236.reuse, R182, R44 ;  /* 0x000000b6ec2c723c */ /* 0x048fe6000008102c */
        /* <DEDUP_REMOVED lines=135> */
[----:B------:R-:W-:Y:S04]  /*a7340*/  LDS R240, [R40+UR10+0x43880] ;  /* 0x0438800a28f07984 */ /* 0x000fe80008000800 */
[----:B------:R-:W-:Y:S04]  /*a7350*/  LDS R242, [R40+UR10+0x43c80] ;  /* 0x043c800a28f27984 */ /* 0x000fe80008000800 */
[----:B------:R-:W-:Y:S04]  /*a7360*/  LDS R243, [R41+UR10+0x43c80] ;  /* 0x043c800a29f37984 */ /* 0x000fe80008000800 */
[----:B------:R-:W1:Y:S04]  /*a7370*/  LDS R241, [R41+UR10+0x43880] ;  /* 0x0438800a29f17984 */ /* 0x000e680008000800 */
[----:B------:R-:W-:Y:S04]  /*a7380*/  STL.64 [R1+0x320], R172 ;  /* 0x000320ac01007387 */ /* 0x000fe80000100a00 */
[----:B------:R2:W-:Y:S01]  /*a7390*/  STL.64 [R1+0x328], R174 ;  /* 0x000328ae01007387 */ /* 0x0005e20000100a00 */
[----:B----4-:R-:W-:Y:S01]  /*a73a0*/  HMMA.1688.F32.TF32 R44, R236, R94, R44 ;  /* 0x0000005eec2c723c */ /* 0x010fe2000008102c */
[----:B------:R-:W-:-:S07]  /*a73b0*/  IMAD.MOV.U32 R186, RZ, RZ, R4 ;  /* 0x000000ffffba7224 */ /* 0x000fce00078e0004 */
[----:B--2---:R-:W-:-:S15]  /*a73c0*/  HMMA.1688.F32.TF32 R172, R236, R130, R208 ;  /* 0x00000082ecac723c */ /* 0x004fde00000810d0 */
[----:B------:R-:W-:-:S04]  /*a73d0*/  NOP ;  /* 0x0000000000007918 */ /* 0x000fc80000000000 */
[----:B------:R-:W-:Y:S04]  /*a73e0*/  STL.64 [R1+0x310], R172 ;  /* 0x000310ac01007387 */ /* 0x000fe80000100a00 */
[----:B------:R2:W-:Y:S01]  /*a73f0*/  STL.64 [R1+0x318], R174 ;  /* 0x000318ae01007387 */ /* 0x0005e20000100a00 */
[----:B------:R-:W-:Y:S02]  /*a7400*/  MOV R187, R0 ;  /* 0x0000000000bb7202 */ /* 0x000fe40000000f00 */
[----:B------:R-:W-:Y:S01]  /*a7410*/  MOV R194, R16 ;  /* 0x0000001000c27202 */ /* 0x000fe20000000f00 */
[----:B--2---:R-:W-:Y:S01]  /*a7420*/  HMMA.1688.F32.TF32 R172, R236, R122, R216 ;  /* 0x0000007aecac723c */ /* 0x004fe200000810d8 */
[----:B------:R-:W-:Y:S04]  /*a7430*/  STL.64 [R1+0x1600], R176 ;  /* 0x001600b001007387 */ /* 0x000fe80000100a00 */
[----:B------:R2:W-:Y:S01]  /*a7440*/  STL.64 [R1+0x1608], R178 ;  /* 0x001608b201007387 */ /* 0x0005e20000100a00 */
[----:B------:R-:W-:-:S02]  /*a7450*/  IMAD.MOV.U32 R195, RZ, RZ, R5 ;  /* 0x000000ffffc37224 */ /* 0x000fc400078e0005 */
[----:B------:R-:W-:Y:S01]  /*a7460*/  IMAD.MOV.U32 R202, RZ, RZ, R20 ;  /* 0x000000ffffca7224 */ /* 0x000fe200078e0014 */
[C---:B--2---:R-:W-:Y:S10]  /*a7470*/  HMMA.1688.F32.TF32 R176, R236.reuse, R114, R224 ;  /* 0x00000072ecb0723c */ /* 0x044ff400000810e0 */
[----:B------:R-:W-:Y:S04]  /*a7480*/  STL.64 [R1+0x15f0], R172 ;  /* 0x0015f0ac01007387 */ /* 0x000fe80000100a00 */
[----:B------:R2:W-:Y:S01]  /*a7490*/  STL.64 [R1+0x15f8], R174 ;  /* 0x0015f8ae01007387 */ /* 0x0005e20000100a00 */
[----:B------:R-:W-:Y:S01]  /*a74a0*/  IMAD.MOV.U32 R203, RZ, RZ, R17 ;  /* 0x000000ffffcb7224 */ /* 0x000fe200078e0011 */
[----:B------:R-:W-:Y:S01]  /*a74b0*/  UIMAD UR12, UR5, -0x40, UR6 ;  /* 0xffffffc0050c78a4 */ /* 0x000fe2000f8e0206 */
[C---:B--2---:R-:W-:Y:S01]  /*a74c0*/  HMMA.1688.F32.TF32 R172, R236.reuse, R110, R228 ;  /* 0x0000006eecac723c */ /* 0x044fe200000810e4 */
[----:B------:R-:W-:Y:S04]  /*a74d0*/  STL.64 [R1+0x15e0], R180 ;  /* 0x0015e0b401007387 */ /* 0x000fe80000100a00 */
[----:B------:R2:W-:Y:S04]  /*a74e0*/  STL.64 [R1+0x15e8], R182 ;  /* 0x0015e8b601007387 */ /* 0x0005e80000100a00 */
[----:B------:R-:W-:Y:S04]  /*a74f0*/  STL.64 [R1+0x15d0], R176 ;  /* 0x0015d0b001007387 */ /* 0x000fe80000100a00 */
[----:B------:R3:W-:Y:S01]  /*a7500*/  STL.64 [R1+0x15d8], R178 ;  /* 0x0015d8b201007387 */ /* 0x0007e20000100a00 */
[C---:B--2---:R-:W-:Y:S08]  /*a7510*/  HMMA.1688.F32.TF32 R180, R236.reuse, R106, R232 ;  /* 0x0000006aecb4723c */ /* 0x044ff000000810e8 */
[C---:B---3--:R-:W-:Y:S01]  /*a7520*/  HMMA.1688.F32.TF32 R176, R236.reuse, R102, R244 ;  /* 0x00000066ecb0723c */ /* 0x048fe200000810f4 */
[----:B------:R-:W-:Y:S04]  /*a7530*/  STL.64 [R1+0x15c0], R172 ;  /* 0x0015c0ac01007387 */ /* 0x000fe80000100a00 */
[----:B------:R2:W-:Y:S01]  /*a7540*/  STL.64 [R1+0x15c8], R174 ;  /* 0x0015c8ae01007387 */ /* 0x0005e20000100a00 */
[----:B------:R-:W-:Y:S01]  /*a7550*/  UIADD3 UR10, UPT, UPT, UR8, -0x2, URZ ;  /* 0xfffffffe080a7890 */ /* 0x000fe2000fffe0ff */
[----:B------:R-:W-:Y:S01]  /*a7560*/  BAR.SYNC.DEFER_BLOCKING 0x0 ;  /* 0x0000000000007b1d */ /* 0x000fe20000010000 */
[C---:B--2---:R-:W-:Y:S05]  /*a7570*/  HMMA.1688.F32.TF32 R172, R236.reuse, R98, R248 ;  /* 0x00000062ecac723c */ /* 0x044fea00000810f8 */
        /* <DEDUP_REMOVED lines=9> */
[----:B------:R-:W-:Y:S01]  /*a7610*/  STL.64 [R1+0x1570], R48 ;  /* 0x0015703001007387 */ /* 0x000fe20000100a00 */
[C---:B--2---:R-:W-:Y:S08]  /*a7620*/  HMMA.1688.F32.TF32 R44, R236.reuse, R10, R52 ;  /* 0x0000000aec2c723c */ /* 0x044ff00000081034 */
[C---:B------:R-:W-:Y:S01]  /*a7630*/  HMMA.1688.F32.TF32 R40, R236.reuse, R14, R56 ;  /* 0x0000000eec28723c */ /* 0x040fe20000081038 */
[----:B------:R-:W-:Y:S04]  /*a7640*/  STL.64 [R1+0x1578], R50 ;  /* 0x0015783201007387 */ /* 0x000fe80000100a00 */
[----:B------:R2:W-:Y:S03]  /*a7650*/  STL.64 [R1+0x4950], R10 ;  /* 0x0049500a01007387 */ /* 0x0005e60000100a00 */
[C---:B--2---:R-:W-:Y:S03]  /*a7660*/  HMMA.1688.F32.TF32 R8, R236.reuse, R38, R60 ;  /* 0x00000026ec08723c */ /* 0x044fe6000008103c */
[----:B------:R-:W-:Y:S04]  /*a7670*/  STL.64 [R1+0x1560], R44 ;  /* 0x0015602c01007387 */ /* 0x000fe80000100a00 */
[----:B------:R-:W-:Y:S04]  /*a7680*/  STL.64 [R1+0x1568], R46 ;  /* 0x0015682e01007387 */ /* 0x000fe80000100a00 */
[----:B------:R2:W-:Y:S04]  /*a7690*/  STL.64 [R1+0x4958], R14 ;  /* 0x0049580e01007387 */ /* 0x0005e80000100a00 */
[----:B------:R-:W-:Y:S04]  /*a76a0*/  STL.64 [R1+0x1550], R40 ;  /* 0x0015502801007387 */ /* 0x000fe80000100a00 */
[----:B------:R-:W-:Y:S04]  /*a76b0*/  STL.64 [R1+0x1558], R42 ;  /* 0x0015582a01007387 */ /* 0x000fe80000100a00 */
[----:B------:R3:W-:Y:S01]  /*a76c0*/  STL.64 [R1+0x4960], R38 ;  /* 0x0049602601007387 */ /* 0x0007e20000100a00 */
[C---:B--2---:R-:W-:Y:S08]  /*a76d0*/  HMMA.1688.F32.TF32 R12, R236.reuse, R30, R68 ;  /* 0x0000001eec0c723c */ /* 0x044ff00000081044 */
[C---:B---3--:R-:W-:Y:S01]  /*a76e0*/  HMMA.1688.F32.TF32 R36, R236.reuse, R34, R64 ;  /* 0x00000022ec24723c */ /* 0x048fe20000081040 */
[----:B------:R-:W-:Y:S04]  /*a76f0*/  STL.64 [R1+0x1540], R8 ;  /* 0x0015400801007387 */ /* 0x000fe80000100a00 */
[----:B------:R2:W-:Y:S03]  /*a7700*/  STL.64 [R1+0x1548], R10 ;  /* 0x0015480a01007387 */ /* 0x0005e60000100a00 */
[C---:B--2---:R-:W-:Y:S11]  /*a7710*/  HMMA.1688.F32.TF32 R8, R236.reuse, R26, R72 ;  /* 0x0000001aec08723c */ /* 0x044ff60000081048 */
[----:B------:R-:W-:Y:S04]  /*a7720*/  STL.64 [R1+0x1530], R36 ;  /* 0x0015302401007387 */ /* 0x000fe80000100a00 */
[----:B------:R-:W-:Y:S04]  /*a7730*/  STL.64 [R1+0x1538], R38 ;  /* 0x0015382601007387 */ /* 0x000fe80000100a00 */
[----:B------:R-:W-:Y:S04]  /*a7740*/  STL [R1+0x4924], R26 ;  /* 0x0049241a01007387 */ /* 0x000fe80000100800 */
[----:B------:R-:W-:Y:S04]  /*a7750*/  STL.64 [R1+0x1520], R12 ;  /* 0x0015200c01007387 */ /* 0x000fe80000100a00 */
[----:B------:R-:W-:Y:S04]  /*a7760*/  STL.64 [R1+0x1528], R14 ;  /* 0x0015280e01007387 */ /* 0x000fe80000100a00 */
[----:B------:R2:W-:Y:S02]  /*a7770*/  STL [R1+0x4920], R27 ;  /* 0x0049201b01007387 */ /* 0x0005e40000100800 */
[C---:B--2---:R-:W-:Y:S02]  /*a7780*/  HMMA.1688.F32.TF32 R24, R236.reuse, R22, R76 ;  /* 0x00000016ec18723c */ /* 0x044fe4000008104c */
[----:B------:R-:W-:Y:S06]  /*a7790*/  STL.64 [R1+0x1510], R8 ;  /* 0x0015100801007387 */ /* 0x000fec0000100a00 */
[C---:B------:R-:W-:Y:S01]  /*a77a0*/  HMMA.1688.F32.TF32 R12, R236.reuse, R18, R80 ;  /* 0x00000012ec0c723c */ /* 0x040fe20000081050 */
[----:B------:R2:W-:Y:S07]  /*a77b0*/  STL.64 [R1+0x1518], R10 ;  /* 0x0015180a01007387 */ /* 0x0005ee0000100a00 */
[C---:B--2---:R-:W-:Y:S03]  /*a77c0*/  HMMA.1688.F32.TF32 R8, R236.reuse, R6, R84 ;  /* 0x00000006ec08723c */ /* 0x044fe60000081054 */
        /* <DEDUP_REMOVED lines=130> */
[----:B--2---:R-:W2:Y:S02]  /*a7ff0*/  LDL.LU.64 R86, [R1+0x4b18] ;  /* 0x004b180001567983 */ /* 0x004ea40000300a00 */
[----:B--2---:R-:W-:-:S15]  /*a8000*/  HMMA.1688.F32.TF32 R80, R236, R86, R80 ;  /* 0x00000056ec50723c */ /* 0x004fde0000081050 */
[----:B------:R-:W-:-:S04]  /*a8010*/  NOP ;  /* 0x0000000000007918 */ /* 0x000fc80000000000 */
[----:B------:R-:W-:Y:S04]  /*a8020*/  STL.64 [R1+0x14c0], R80 ;  /* 0x0014c05001007387 */ /* 0x000fe80000100a00 */
[----:B------:R2:W-:Y:S04]  /*a8030*/  STL.64 [R1+0x14c8], R82 ;  /* 0x0014c85201007387 */ /* 0x0005e80000100a00 */
[----:B--2---:R-:W3:Y:S02]  /*a8040*/  LDL.LU.64 R82, [R1+0x4b10] ;  /* 0x004b100001527983 */ /* 0x004ee40000300a00 */
[----:B---3--:R-:W-:-:S15]  /*a8050*/  HMMA.1688.F32.TF32 R76, R236, R82, R76 ;  /* 0x00000052ec4c723c */ /* 0x008fde000008104c */
        /* <DEDUP_REMOVED lines=43> */
[----:B--2---:R-:W2:Y:S01]  /*a8310*/  LDL.LU.64 R46, [R1+0x4ac8] ;  /* 0x004ac800012e7983 */ /* 0x004ea20000300a00 */
[C---:B-1----:R-:W-:Y:S08]  /*a8320*/  HMMA.1688.F32.TF32 R184, R240.reuse, R186, R180 ;  /* 0x000000baf0b8723c */ /* 0x042ff000000810b4 */
[----:B------:R-:W-:Y:S01]  /*a8330*/  HMMA.1688.F32.TF32 R192, R240, R194, R188 ;  /* 0x000000c2f0c0723c */ /* 0x000fe200000810bc */
[----:B------:R-:W-:Y:S01]  /*a8340*/  IMAD.MOV.U32 R250, RZ, RZ, R28 ;  /* 0x000000fffffa7224 */ /* 0x000fe200078e001c */
[----:B------:R-:W-:-:S06]  /*a8350*/  MOV R251, R21 ;  /* 0x0000001500fb7202 */ /* 0x000fcc0000000f00 */
        /* <DEDUP_REMOVED lines=82> */
[----:B------:R-:W-:Y:S03]  /*a8880*/  HMMA.1688.F32.TF32 R24, R240, R206, R24 ;  /* 0x000000cef018723c */ /* 0x000fe60000081018 */
[----:B------:R-:W3:Y:S01]  /*a8890*/  LDL.LU.64 R208, [R1+0x49b8] ;  /* 0x0049b80001d07983 */ /* 0x000ee20000300a00 */
[----:B------:R-:W-:Y:S01]  /*a88a0*/  MOV R250, R181 ;  /* 0x000000b500fa7202 */ /* 0x000fe20000000f00 */
[----:B------:R-:W-:-:S02]  /*a88b0*/  IMAD.MOV.U32 R251, RZ, RZ, R180 ;  /* 0x000000fffffb7224 */ /* 0x000fc400078e00b4 */
[----:B------:R-:W-:Y:S01]  /*a88c0*/  IMAD.MOV.U32 R230, RZ, RZ, R200 ;  /* 0x000000ffffe67224 */ /* 0x000fe200078e00c8 */
[----:B------:R-:W-:Y:S01]  /*a88d0*/  MOV R231, R201 ;  /* 0x000000c900e77202 */ /* 0x000fe20000000f00 */
[----:B--2---:R-:W-:-:S15]  /*a88e0*/  HMMA.1688.F32.TF32 R236, R240, R210, R236 ;  /* 0x000000d2f0ec723c */ /* 0x004fde00000810ec */
[----:B------:R-:W-:-:S04]  /*a88f0*/  NOP ;  /* 0x0000000000007918 */ /* 0x000fc80000000000 */
[----:B------:R-:W-:Y:S04]  /*a8900*/  STL.64 [R1+0x1280], R236 ;  /* 0x001280ec01007387 */ /* 0x000fe80000100a00 */
[----:B------:R1:W-:Y:S04]  /*a8910*/  STL.64 [R1+0x1288], R238 ;  /* 0x001288ee01007387 */ /* 0x0003e80000100a00 */
[----:B------:R-:W-:Y:S04]  /*a8920*/  STL.64 [R1+0x1270], R24 ;  /* 0x0012701801007387 */ /* 0x000fe80000100a00 */
[----:B------:R2:W-:Y:S01]  /*a8930*/  STL.64 [R1+0x1278], R26 ;  /* 0x0012781a01007387 */ /* 0x0005e20000100a00 */
[C---:B-1----:R-:W-:Y:S08]  /*a8940*/  HMMA.1688.F32.TF32 R236, R240.reuse, R202, R36 ;  /* 0x000000caf0ec723c */ /* 0x042ff00000081024 */
[C---:B------:R-:W-:Y:S08]  /*a8950*/  HMMA.1688.F32.TF32 R36, R240.reuse, R198, R12 ;  /* 0x000000c6f024723c */ /* 0x040ff0000008100c */
[C---:B--2---:R-:W-:Y:S08]  /*a8960*/  HMMA.1688.F32.TF32 R24, R240.reuse, R194, R8 ;  /* 0x000000c2f018723c */ /* 0x044ff00000081008 */
[C---:B------:R-:W-:Y:S08]  /*a8970*/  HMMA.1688.F32.TF32 R12, R240.reuse, R190, R40 ;  /* 0x000000bef00c723c */ /* 0x040ff00000081028 */
[----:B------:R-:W-:Y:S01]  /*a8980*/  HMMA.1688.F32.TF32 R8, R240, R186, R176 ;  /* 0x000000baf008723c */ /* 0x000fe200000810b0 */
[----:B------:R-:W-:-:S02]  /*a8990*/  IMAD.MOV.U32 R40, RZ, RZ, R168 ;  /* 0x000000ffff287224 */ /* 0x000fc400078e00a8 */
[----:B------:R-:W-:Y:S01]  /*a89a0*/  IMAD.MOV.U32 R41, RZ, RZ, R169 ;  /* 0x000000ffff297224 */ /* 0x000fe200078e00a9 */
[----:B------:R-:W-:Y:S01]  /*a89b0*/  MOV R42, R189 ;  /* 0x000000bd002a7202 */ /* 0x000fe20000000f00 */
[----:B------:R-:W-:Y:S04]  /*a89c0*/  STL.64 [R1+0x1260], R236 ;  /* 0x001260ec01007387 */ /* 0x000fe80000100a00 */
[----:B------:R-:W-:Y:S04]  /*a89d0*/  STL.64 [R1+0x1268], R238 ;  /* 0x001268ee01007387 */ /* 0x000fe80000100a00 */
[----:B------:R3:W-:Y:S04]  /*a89e0*/  STL.64 [R1+0x1250], R36 ;  /* 0x0012502401007387 */ /* 0x0007e80000100a00 */
[----:B------:R1:W-:Y:S04]  /*a89f0*/  STL.64 [R1+0x1258], R38 ;  /* 0x0012582601007387 */ /* 0x0003e80000100a00 */
[----:B------:R2:W-:Y:S04]  /*a8a00*/  STL.64 [R1+0x1240], R24 ;  /* 0x0012401801007387 */ /* 0x0005e80000100a00 */
[----:B------:R1:W-:Y:S04]  /*a8a10*/  STL.64 [R1+0x1248], R26 ;  /* 0x0012481a01007387 */ /* 0x0003e80000100a00 */
[----:B------:R-:W-:Y:S04]  /*a8a20*/  STL.64 [R1+0x1230], R12 ;  /* 0x0012300c01007387 */ /* 0x000fe80000100a00 */
[----:B------:R-:W-:Y:S04]  /*a8a30*/  STL.64 [R1+0x1238], R14 ;  /* 0x0012380e01007387 */ /* 0x000fe80000100a00 */
[----:B------:R-:W4:Y:S04]  /*a8a40*/  LDL.LU R168, [R1+0x49b0] ;  /* 0x0049b00001a87983 */ /* 0x000f280000300800 */
[----:B------:R-:W-:Y:S04]  /*a8a50*/  STL.64 [R1+0x1220], R8 ;  /* 0x0012200801007387 */ /* 0x000fe80000100a00 */
[----:B------:R-:W-:Y:S04]  /*a8a60*/  STL.64 [R1+0x1228], R10 ;  /* 0x0012280a01007387 */ /* 0x000fe80000100a00 */
[----:B------:R-:W4:Y:S04]  /*a8a70*/  LDL.LU R169, [R1+0x49ac] ;  /* 0x0049ac0001a97983 */ /* 0x000f280000300800 */
[----:B------:R-:W4:Y:S01]  /*a8a80*/  LDL.LU R189, [R1+0x49a8] ;  /* 0x0049a80001bd7983 */ /* 0x000f220000300800 */
[----:B------:R-:W-:-:S03]  /*a8a90*/  IMAD.MOV.U32 R43, RZ, RZ, R188 ;  /* 0x000000ffff2b7224 */ /* 0x000fc600078e00bc */
[----:B------:R-:W4:Y:S01]  /*a8aa0*/  LDL.LU R188, [R1+0x49a4] ;  /* 0x0049a40001bc7983 */ /* 0x000f220000300800 */
[----:B---3--:R-:W-:Y:S01]  /*a8ab0*/  IMAD.MOV.U32 R36, RZ, RZ, R172 ;  /* 0x000000ffff247224 */ /* 0x008fe200078e00ac */
[----:B------:R-:W-:Y:S02]  /*a8ac0*/  MOV R37, R173 ;  /* 0x000000ad00257202 */ /* 0x000fe40000000f00 */
[----:B------:R-:W3:Y:S04]  /*a8ad0*/  LDL.LU R172, [R1+0x49a0] ;  /* 0x0049a00001ac7983 */ /* 0x000ee80000300800 */
[----:B------:R-:W3:Y:S01]  /*a8ae0*/  LDL.LU R173, [R1+0x499c] ;  /* 0x00499c0001ad7983 */ /* 0x000ee20000300800 */
[----:B-1----:R-:W-:Y:S02]  /*a8af0*/  IMAD.MOV.U32 R38, RZ, RZ, R185 ;  /* 0x000000ffff267224 */ /* 0x002fe400078e00b9 */
[----:B------:R-:W-:Y:S01]  /*a8b00*/  IMAD.MOV.U32 R39, RZ, RZ, R184 ;  /* 0x000000ffff277224 */ /* 0x000fe200078e00b8 */
[----:B------:R-:W3:Y:S04]  /*a8b10*/  LDL.LU R185, [R1+0x4998] ;  /* 0x0049980001b97983 */ /* 0x000ee80000300800 */
[----:B------:R-:W3:Y:S04]  /*a8b20*/  LDL.LU R184, [R1+0x4994] ;  /* 0x0049940001b87983 */ /* 0x000ee80000300800 */
[----:B------:R-:W3:Y:S04]  /*a8b30*/  LDL.LU R181, [R1+0x4990] ;  /* 0x0049900001b57983 */ /* 0x000ee80000300800 */
[----:B------:R-:W3:Y:S04]  /*a8b40*/  LDL.LU R180, [R1+0x498c] ;  /* 0x00498c0001b47983 */ /* 0x000ee80000300800 */
[----:B------:R-:W3:Y:S04]  /*a8b50*/  LDL.LU R200, [R1+0x4988] ;  /* 0x0049880001c87983 */ /* 0x000ee80000300800 */
[----:B------:R-:W4:Y:S01]  /*a8b60*/  LDL.LU R201, [R1+0x4984] ;  /* 0x0049840001c97983 */ /* 0x000f220000300800 */
[----:B--2---:R-:W-:-:S02]  /*a8b70*/  IMAD.MOV.U32 R24, RZ, RZ, R216 ;  /* 0x000000ffff187224 */ /* 0x004fc400078e00d8 */
[----:B------:R-:W-:Y:S01]  /*a8b80*/  IMAD.MOV.U32 R25, RZ, RZ, R217 ;  /* 0x000000ffff197224 */ /* 0x000fe200078e00d9 */
[----:B------:R-:W2:Y:S04]  /*a8b90*/  LDL.LU R216, [R1+0x4980] ;  /* 0x0049800001d87983 */ /* 0x000ea80000300800 */
[----:B------:R-:W2:Y:S01]  /*a8ba0*/  LDL.LU R217, [R1+0x497c] ;  /* 0x00497c0001d97983 */ /* 0x000ea20000300800 */
[----:B------:R-:W-:-:S03]  /*a8bb0*/  MOV R26, R2 ;  /* 0x00000002001a7202 */ /* 0x000fc60000000f00 */
[----:B------:R-:W2:Y:S01]  /*a8bc0*/  LDL.LU R2, [R1+0x4978] ;  /* 0x0049780001027983 */ /* 0x000ea20000300800 */
[----:B---3--:R-:W-:Y:S02]  /*a8bd0*/  IMAD.MOV.U32 R179, RZ, RZ, R200 ;  /* 0x000000ffffb37224 */ /* 0x008fe400078e00c8 */
[----:B----4-:R-:W-:Y:S01]  /*a8be0*/  IMAD.MOV.U32 R178, RZ, RZ, R201 ;  /* 0x000000ffffb27224 */ /* 0x010fe200078e00c9 */
[----:B--2---:R-:W-:Y:S01]  /*a8bf0*/  MOV R177, R216 ;  /* 0x000000d800b17202 */ /* 0x004fe20000000f00 */
[----:B------:R-:W-:-:S07]  /*a8c00*/  IMAD.MOV.U32 R176, RZ, RZ, R217 ;  /* 0x000000ffffb07224 */ /* 0x000fce00078e00d9 */
[----:B------:R-:W-:-:S15]  /*a8c10*/  HMMA.1688.F32.TF32 R176, R240, R182, R176 ;  /* 0x000000b6f0b0723c */ /* 0x000fde00000810b0 */
[----:B------:R-:W-:-:S04]  /*a8c20*/  NOP ;  /* 0x0000000000007918 */ /* 0x000fc80000000000 */
[----:B------:R-:W-:Y:S04]  /*a8c30*/  STL.64 [R1+0x1210], R176 ;  /* 0x001210b001007387 */ /* 0x000fe80000100a00 */
[----:B------:R1:W-:Y:S04]  /*a8c40*/  STL.64 [R1+0x1218], R178 ;  /* 0x001218b201007387 */ /* 0x0003e80000100a00 */
[----:B-1----:R-:W2:Y:S04]  /*a8c50*/  LDL.LU.64 R178, [R1+0x4970] ;  /* 0x0049700001b27983 */ /* 0x002ea80000300a00 */
[----:B------:R-:W3:Y:S01]  /*a8c60*/  LDL.LU.64 R176, [R1+0x4968] ;  /* 0x0049680001b07983 */ /* 0x000ee20000300a00 */
[----:B------:R-:W-:Y:S01]  /*a8c70*/  MOV R186, R173 ;  /* 0x000000ad00ba7202 */ /* 0x000fe20000000f00 */
[----:B------:R-:W-:Y:S01]  /*a8c80*/  IMAD.MOV.U32 R187, RZ, RZ, R172 ;  /* 0x000000ffffbb7224 */ /* 0x000fe200078e00ac */
[----:B------:R-:W-:Y:S01]  /*a8c90*/  MOV R190, R169 ;  /* 0x000000a900be7202 */ /* 0x000fe20000000f00 */
[----:B------:R-:W-:-:S02]  /*a8ca0*/  IMAD.MOV.U32 R191, RZ, RZ, R168 ;  /* 0x000000ffffbf7224 */ /* 0x000fc400078e00a8 */
[----:B------:R-:W-:Y:S02]  /*a8cb0*/  IMAD.MOV.U32 R194, RZ, RZ, R165 ;  /* 0x000000ffffc27224 */ /* 0x000fe400078e00a5 */
[----:B------:R-:W-:Y:S02]  /*a8cc0*/  IMAD.MOV.U32 R195, RZ, RZ, R164 ;  /* 0x000000ffffc37224 */ /* 0x000fe400078e00a4 */
[----:B------:R-:W-:Y:S01]  /*a8cd0*/  IMAD.MOV.U32 R198, RZ, RZ, R233 ;  /* 0x000000ffffc67224 */ /* 0x000fe200078e00e9 */
[----:B------:R-:W-:Y:S01]  /*a8ce0*/  MOV R199, R232 ;  /* 0x000000e800c77202 */ /* 0x000fe20000000f00 */
[----:B------:R-:W-:Y:S01]  /*a8cf0*/  HMMA.1688.F32.TF32 R172, R240, R174, R184 ;  /* 0x000000aef0ac723c */ /* 0x000fe200000810b8 */
[----:B------:R-:W-:Y:S01]  /*a8d00*/  IMAD.MOV.U32 R200, RZ, RZ, R161 ;  /* 0x000000ffffc87224 */ /* 0x000fe200078e00a1 */
[----:B------:R-:W-:Y:S01]  /*a8d10*/  MOV R201, R160 ;  /* 0x000000a000c97202 */ /* 0x000fe20000000f00 */
[----:B------:R-:W-:Y:S02]  /*a8d20*/  IMAD.MOV.U32 R202, RZ, RZ, R157 ;  /* 0x000000ffffca7224 */ /* 0x000fe400078e009d */
[----:B------:R-:W-:-:S03]  /*a8d30*/  IMAD.MOV.U32 R203, RZ, RZ, R156 ;  /* 0x000000ffffcb7224 */ /* 0x000fc600078e009c */
[----:B------:R-:W-:Y:S01]  /*a8d40*/  HMMA.1688.F32.TF32 R168, R240, R170, R188 ;  /* 0x000000aaf0a8723c */ /* 0x000fe200000810bc */
[----:B------:R-:W-:Y:S01]  /*a8d50*/  MOV R206, R153 ;  /* 0x0000009900ce7202 */ /* 0x000fe20000000f00 */
[----:B------:R-:W-:-:S06]  /*a8d60*/  IMAD.MOV.U32 R207, RZ, RZ, R152 ;  /* 0x000000ffffcf7224 */ /* 0x000fcc00078e0098 */
[----:B------:R-:W-:Y:S01]  /*a8d70*/  HMMA.1688.F32.TF32 R164, R240, R166, R192 ;  /* 0x000000a6f0a4723c */ /* 0x000fe200000810c0 */
[----:B------:R-:W-:Y:S02]  /*a8d80*/  IMAD.MOV.U32 R210, RZ, RZ, R149 ;  /* 0x000000ffffd27224 */ /* 0x000fe400078e0095 */
[----:B------:R-:W-:-:S05]  /*a8d90*/  IMAD.MOV.U32 R211, RZ, RZ, R148 ;  /* 0x000000ffffd37224 */ /* 0x000fca00078e0094 */
[----:B------:R-:W-:Y:S01]  /*a8da0*/  HMMA.1688.F32.TF32 R160, R240, R162, R196 ;  /* 0x000000a2f0a0723c */ /* 0x000fe200000810c4 */
[----:B------:R-:W-:Y:S01]  /*a8db0*/  IMAD.MOV.U32 R214, RZ, RZ, R245 ;  /* 0x000000ffffd67224 */ /* 0x000fe200078e00f5 */
[----:B------:R-:W-:-:S06]  /*a8dc0*/  MOV R215, R244 ;  /* 0x000000f400d77202 */ /* 0x000fcc0000000f00 */
[----:B------:R-:W-:Y:S01]  /*a8dd0*/  HMMA.1688.F32.TF32 R156, R240, R158, R200 ;  /* 0x0000009ef09c723c */ /* 0x000fe200000810c8 */
[----:B------:R-:W-:Y:S01]  /*a8de0*/  MOV R216, R145 ;  /* 0x0000009100d87202 */ /* 0x000fe20000000f00 */
[----:B------:R-:W-:Y:S02]  /*a8df0*/  IMAD.MOV.U32 R217, RZ, RZ, R144 ;  /* 0x000000ffffd97224 */ /* 0x000fe400078e0090 */
[----:B------:R-:W-:Y:S01]  /*a8e00*/  IMAD.MOV.U32 R218, RZ, RZ, R141 ;  /* 0x000000ffffda7224 */ /* 0x000fe200078e008d */
[----:B------:R-:W-:-:S03]  /*a8e10*/  MOV R219, R140 ;  /* 0x0000008c00db7202 */ /* 0x000fc60000000f00 */
[----:B------:R-:W-:Y:S01]  /*a8e20*/  HMMA.1688.F32.TF32 R152, R240, R154, R204 ;  /* 0x0000009af098723c */ /* 0x000fe200000810cc */
[----:B------:R-:W-:Y:S01]  /*a8e30*/  MOV R222, R137 ;  /* 0x0000008900de7202 */ /* 0x000fe20000000f00 */
[----:B------:R-:W-:-:S06]  /*a8e40*/  IMAD.MOV.U32 R223, RZ, RZ, R136 ;  /* 0x000000ffffdf7224 */ /* 0x000fcc00078e0088 */
[----:B------:R-:W-:Y:S01]  /*a8e50*/  HMMA.1688.F32.TF32 R148, R240, R150, R208 ;  /* 0x00000096f094723c */ /* 0x000fe200000810d0 */
[----:B------:R-:W-:Y:S02]  /*a8e60*/  IMAD.MOV.U32 R226, RZ, RZ, R133 ;  /* 0x000000ffffe27224 */ /* 0x000fe400078e0085 */
[----:B------:R-:W-:-:S05]  /*a8e70*/  IMAD.MOV.U32 R227, RZ, RZ, R132 ;  /* 0x000000ffffe37224 */ /* 0x000fca00078e0084 */
[----:B------:R-:W-:Y:S01]  /*a8e80*/  HMMA.1688.F32.TF32 R144, R240, R146, R212 ;  /* 0x00000092f090723c */ /* 0x000fe200000810d4 */
[----:B------:R-:W-:-:S07]  /*a8e90*/  IMAD.MOV.U32 R27, RZ, RZ, R252 ;  /* 0x000000ffff1b7224 */ /* 0x000fce00078e00fc */
[C---:B------:R-:W-:Y:S08]  /*a8ea0*/  HMMA.1688.F32.TF32 R140, R240.reuse, R142, R216 ;  /* 0x0000008ef08c723c */ /* 0x040ff000000810d8 */
[----:B------:R-:W-:Y:S01]  /*a8eb0*/  HMMA.1688.F32.TF32 R136, R240, R138, R220 ;  /* 0x0000008af088723c */ /* 0x000fe200000810dc */
[----:B------:R-:W-:Y:S02]  /*a8ec0*/  IMAD.MOV.U32 R8, RZ, RZ, R129 ;  /* 0x000000ffff087224 */ /* 0x000fe400078e0081 */
[----:B------:R-:W-:Y:S01]  /*a8ed0*/  IMAD.MOV.U32 R9, RZ, RZ, R128 ;  /* 0x000000ffff097224 */ /* 0x000fe200078e0080 */
[----:B------:R-:W-:Y:S01]  /*a8ee0*/  MOV R10, R125 ;  /* 0x0000007d000a7202 */ /* 0x000fe20000000f00 */
[----:B------:R-:W-:-:S03]  /*a8ef0*/  IMAD.MOV.U32 R11, RZ, RZ, R124 ;  /* 0x000000ffff0b7224 */ /* 0x000fc600078e007c */
[C---:B------:R-:W-:Y:S08]  /*a8f00*/  HMMA.1688.F32.TF32 R132, R240.reuse, R134, R224 ;  /* 0x00000086f084723c */ /* 0x040ff000000810e0 */
[C---:B------:R-:W-:Y:S08]  /*a8f10*/  HMMA.1688.F32.TF32 R24, R240.reuse, R130, R24 ;  /* 0x00000082f018723c */ /* 0x040ff00000081018 */
[----:B------:R-:W-:Y:S01]  /*a8f20*/  HMMA.1688.F32.TF32 R124, R240, R126, R8 ;  /* 0x0000007ef07c723c */ /* 0x000fe20000081008 */
[----:B---3--:R-:W-:Y:S01]  /*a8f30*/  MOV R182, R177 ;  /* 0x000000b100b67202 */ /* 0x008fe20000000f00 */
[----:B------:R-:W-:-:S02]  /*a8f40*/  IMAD.MOV.U32 R183, RZ, RZ, R176 ;  /* 0x000000ffffb77224 */ /* 0x000fc400078e00b0 */
[----:B------:R-:W-:Y:S01]  /*a8f50*/  IMAD.MOV.U32 R232, RZ, RZ, R121 ;  /* 0x000000ffffe87224 */ /* 0x000fe200078e0079 */
[----:B------:R-:W-:Y:S01]  /*a8f60*/  MOV R233, R120 ;  /* 0x0000007800e97202 */ /* 0x000fe20000000f00 */
[----:B------:R-:W-:Y:S02]  /*a8f70*/  IMAD.MOV.U32 R234, RZ, RZ, R117 ;  /* 0x000000ffffea7224 */ /* 0x000fe400078e0075 */
[----:B------:R-:W-:Y:S01]  /*a8f80*/  IMAD.MOV.U32 R235, RZ, RZ, R116 ;  /* 0x000000ffffeb7224 */ /* 0x000fe200078e0074 */
[----:B------:R-:W1:Y:S01]  /*a8f90*/  LDC R252, c[0x0][0x3ac] ;  /* 0x0000eb00fffc7b82 */ /* 0x000e620000000800 */
        /* <DEDUP_REMOVED lines=26> */
[----:B------:R-:W2:Y:S04]  /*a9140*/  LDL.LU.64 R8, [R1+0x2df8] ;  /* 0x002df80001087983 */ /* 0x000ea80000300a00 */
[----:B------:R3:W-:Y:S04]  /*a9150*/  STL.64 [R1+0xab0], R24 ;  /* 0x000ab01801007387 */ /* 0x0007e80000100a00 */
[----:B------:R4:W-:Y:S04]  /*a9160*/  STL.64 [R1+0xab8], R26 ;  /* 0x000ab81a01007387 */ /* 0x0009e80000100a00 */
[----:B---3--:R-:W3:Y:S04]  /*a9170*/  LDL.LU.64 R24, [R1+0x2de8] ;  /* 0x002de80001187983 */ /* 0x008ee80000300a00 */
[----:B------:R-:W-:Y:S04]  /*a9180*/  STL.64 [R1+0xaa0], R124 ;  /* 0x000aa07c01007387 */ /* 0x000fe80000100a00 */
[----:B------:R-:W-:Y:S04]  /*a9190*/  STL.64 [R1+0xaa8], R126 ;  /* 0x000aa87e01007387 */ /* 0x000fe80000100a00 */
[----:B----4-:R-:W4:Y:S01]  /*a91a0*/  LDL.LU.64 R26, [R1+0x2df0] ;  /* 0x002df000011a7983 */ /* 0x010f220000300a00 */
[C---:B------:R-:W-:Y:S08]  /*a91b0*/  HMMA.1688.F32.TF32 R120, R240.reuse, R122, R228 ;  /* 0x0000007af078723c */ /* 0x040ff000000810e4 */
[----:B------:R-:W-:Y:S01]  /*a91c0*/  HMMA.1688.F32.TF32 R116, R240, R118, R232 ;  /* 0x00000076f074723c */ /* 0x000fe200000810e8 */
[----:B------:R-:W-:Y:S01]  /*a91d0*/  MOV R244, R113 ;  /* 0x0000007100f47202 */ /* 0x000fe20000000f00 */
[----:B------:R-:W-:-:S02]  /*a91e0*/  IMAD.MOV.U32 R245, RZ, RZ, R112 ;  /* 0x000000fffff57224 */ /* 0x000fc400078e0070 */
[----:B------:R-:W-:Y:S01]  /*a91f0*/  IMAD.MOV.U32 R246, RZ, RZ, R109 ;  /* 0x000000fffff67224 */ /* 0x000fe200078e006d */
[----:B------:R-:W-:Y:S01]  /*a9200*/  MOV R247, R108 ;  /* 0x0000006c00f77202 */ /* 0x000fe20000000f00 */
[----:B------:R-:W-:Y:S02]  /*a9210*/  IMAD.MOV.U32 R236, RZ, RZ, R105 ;  /* 0x000000ffffec7224 */ /* 0x000fe400078e0069 */
[----:B------:R-:W-:Y:S01]  /*a9220*/  IMAD.MOV.U32 R237, RZ, RZ, R104 ;  /* 0x000000ffffed7224 */ /* 0x000fe200078e0068 */
[----:B------:R-:W-:Y:S01]  /*a9230*/  MOV R238, R101 ;  /* 0x0000006500ee7202 */ /* 0x000fe20000000f00 */
[----:B------:R-:W-:Y:S01]  /*a9240*/  IMAD.MOV.U32 R239, RZ, RZ, R100 ;  /* 0x000000ffffef7224 */ /* 0x000fe200078e0064 */
[C---:B------:R-:W-:Y:S08]  /*a9250*/  HMMA.1688.F32.TF32 R112, R240.reuse, R114, R248 ;  /* 0x00000072f070723c */ /* 0x040ff000000810f8 */
[C---:B------:R-:W-:Y:S08]  /*a9260*/  HMMA.1688.F32.TF32 R108, R240.reuse, R110, R36 ;  /* 0x0000006ef06c723c */ /* 0x040ff00000081024 */
[C---:B------:R-:W-:Y:S08]  /*a9270*/  HMMA.1688.F32.TF32 R104, R240.reuse, R106, R244 ;  /* 0x0000006af068723c */ /* 0x040ff000000810f4 */
[----:B------:R-:W-:Y:S01]  /*a9280*/  HMMA.1688.F32.TF32 R100, R240, R102, R236 ;  /* 0x00000066f064723c */ /* 0x000fe200000810ec */
[----:B------:R-:W-:Y:S01]  /*a9290*/  IMAD.MOV.U32 R12, RZ, RZ, R97 ;  /* 0x000000ffff0c7224 */ /* 0x000fe200078e0061 */
[----:B------:R-:W-:Y:S01]  /*a92a0*/  MOV R13, R96 ;  /* 0x00000060000d7202 */ /* 0x000fe20000000f00 */
[----:B------:R-:W-:-:S02]  /*a92b0*/  IMAD.MOV.U32 R14, RZ, RZ, R93 ;  /* 0x000000ffff0e7224 */ /* 0x000fc400078e005d */
[----:B------:R-:W-:-:S03]  /*a92c0*/  IMAD.MOV.U32 R15, RZ, RZ, R92 ;  /* 0x000000ffff0f7224 */ /* 0x000fc600078e005c */
[C---:B------:R-:W-:Y:S01]  /*a92d0*/  HMMA.1688.F32.TF32 R96, R240.reuse, R98, R40 ;  /* 0x00000062f060723c */ /* 0x040fe20000081028 */
[----:B------:R-:W-:Y:S04]  /*a92e0*/  STL.64 [R1+0xa70], R120 ;  /* 0x000a707801007387 */ /* 0x000fe80000100a00 */
[----:B------:R-:W-:Y:S04]  /*a92f0*/  STL.64 [R1+0xa78], R122 ;  /* 0x000a787a01007387 */ /* 0x000fe80000100a00 */
[----:B------:R-:W-:Y:S04]  /*a9300*/  STL.64 [R1+0xa60], R116 ;  /* 0x000a607401007387 */ /* 0x000fe80000100a00 */
[----:B------:R-:W-:Y:S04]  /*a9310*/  STL.64 [R1+0xa68], R118 ;  /* 0x000a687601007387 */ /* 0x000fe80000100a00 */
[----:B------:R-:W3:Y:S01]  /*a9320*/  LDL.LU.64 R36, [R1+0x2de0] ;  /* 0x002de00001247983 */ /* 0x000ee20000300a00 */
[----:B------:R-:W-:Y:S01]  /*a9330*/  HMMA.1688.F32.TF32 R92, R240, R94, R12 ;  /* 0x0000005ef05c723c */ /* 0x000fe2000008100c */
[----:B-1----:R-:W-:-:S02]  /*a9340*/  IMAD.SHL.U32 R252, R252, 0x40, RZ ;  /* 0x00000040fcfc7824 */ /* 0x002fc400078e00ff */
[----:B------:R-:W-:Y:S04]  /*a9350*/  STL.64 [R1+0xa40], R112 ;  /* 0x000a407001007387 */ /* 0x000fe80000100a00 */
[----:B------:R-:W-:Y:S04]  /*a9360*/  STL.64 [R1+0xa48], R114 ;  /* 0x000a487201007387 */ /* 0x000fe80000100a00 */
[----:B------:R-:W-:Y:S04]  /*a9370*/  STL.64 [R1+0xa20], R108 ;  /* 0x000a206c01007387 */ /* 0x000fe80000100a00 */
[----:B------:R-:W-:Y:S04]  /*a9380*/  STL.64 [R1+0xa28], R110 ;  /* 0x000a286e01007387 */ /* 0x000fe80000100a00 */
[----:B------:R-:W3:Y:S04]  /*a9390*/  LDL.LU.64 R32, [R1+0x2dd8] ;  /* 0x002dd80001207983 */ /* 0x000ee80000300a00 */
[----:B------:R-:W-:Y:S04]  /*a93a0*/  STL.64 [R1+0xa10], R104 ;  /* 0x000a106801007387 */ /* 0x000fe80000100a00 */
[----:B------:R-:W-:Y:S01]  /*a93b0*/  STL.64 [R1+0xa18], R106 ;  /* 0x000a186a01007387 */ /* 0x000fe20000100a00 */
[----:B------:R-:W-:-:S03]  /*a93c0*/  SHF.L.U32 R252, R252, 0x2, RZ ;  /* 0x00000002fcfc7819 */ /* 0x000fc600000006ff */
[----:B------:R-:W-:Y:S04]  /*a93d0*/  STL.64 [R1+0xa00], R100 ;  /* 0x000a006401007387 */ /* 0x000fe80000100a00 */
[----:B------:R-:W-:Y:S04]  /*a93e0*/  STL.64 [R1+0xa08], R102 ;  /* 0x000a086601007387 */ /* 0x000fe80000100a00 */
[----:B------:R-:W3:Y:S04]  /*a93f0*/  LDL.LU.64 R44, [R1+0x2dd0] ;  /* 0x002dd000012c7983 */ /* 0x000ee80000300a00 */
[----:B------:R-:W3:Y:S04]  /*a9400*/  LDL.LU.64 R40, [R1+0x2dc8] ;  /* 0x002dc80001287983 */ /* 0x000ee80000300a00 */
[----:B------:R-:W-:Y:S04]  /*a9410*/  STL.64 [R1+0x9e0], R96 ;  /* 0x0009e06001007387 */ /* 0x000fe80000100a00 */
[----:B------:R-:W-:Y:S04]  /*a9420*/  STL.64 [R1+0x9e8], R98 ;  /* 0x0009e86201007387 */ /* 0x000fe80000100a00 */
[----:B------:R-:W3:Y:S04]  /*a9430*/  LDL.LU.64 R48, [R1+0x2dc0] ;  /* 0x002dc00001307983 */ /* 0x000ee80000300a00 */
[----:B------:R-:W3:Y:S04]  /*a9440*/  LDL.LU.64 R14, [R1+0x2db8] ;  /* 0x002db800010e7983 */ /* 0x000ee80000300a00 */
[----:B------:R-:W-:Y:S04]  /*a9450*/  STL.64 [R1+0x9d0], R92 ;  /* 0x0009d05c01007387 */ /* 0x000fe80000100a00 */
[----:B------:R-:W-:Y:S04]  /*a9460*/  STL.64 [R1+0x9d8], R94 ;  /* 0x0009d85e01007387 */ /* 0x000fe80000100a00 */
[----:B------:R-:W3:Y:S01]  /*a9470*/  LDL.LU.64 R10, [R1+0x2db0] ;  /* 0x002db000010a7983 */ /* 0x000ee20000300a00 */
[----:B--2---:R-:W-:-:S05]  /*a9480*/  IADD3 R13, P0, PT, R8, R252, RZ ;  /* 0x000000fc080d7210 */ /* 0x004fca0007f1e0ff */
[----:B------:R-:W-:Y:S02]  /*a9490*/  IMAD.X R12, R9, 0x1, R2, P0 ;  /* 0x00000001090c7824 */ /* 0x000fe400000e0602 */
[----:B------:R-:W2:Y:S04]  /*a94a0*/  LDL.LU.64 R8, [R1+0x2da8] ;  /* 0x002da80001087983 */ /* 0x000ea80000300a00 */
[----:B------:R-:W-:Y:S01]  /*a94b0*/  STL.64 [R1+0x4918], R18 ;  /* 0x0049181201007387 */ /* 0x000fe20000100a00 */
[----:B----4-:R-:W-:-:S04]  /*a94c0*/  IADD3 R17, P0, PT, R26, R252, RZ ;  /* 0x000000fc1a117210 */ /* 0x010fc80007f1e0ff */
[----:B------:R-:W-:-:S05]  /*a94d0*/  IADD3.X R16, PT, PT, R27, R2, RZ, P0, !PT ;  /* 0x000000021b107210 */ /* 0x000fca00007fe4ff */
[----:B------:R-:W-:Y:S04]  /*a94e0*/  STL.64 [R1+0x4910], R16 ;  /* 0x0049101001007387 */ /* 0x000fe80000100a00 */
[----:B------:R-:W4:Y:S04]  /*a94f0*/  LDL.LU.64 R68, [R1+0x2da0] ;  /* 0x002da00001447983 */ /* 0x000f280000300a00 */
[----:B------:R-:W4:Y:S04]  /*a9500*/  LDL.LU.64 R64, [R1+0x2d98] ;  /* 0x002d980001407983 */ /* 0x000f280000300a00 */
[----:B------:R-:W4:Y:S04]  /*a9510*/  LDL.LU.64 R38, [R1+0x2d90] ;  /* 0x002d900001267983 */ /* 0x000f280000300a00 */
[----:B------:R-:W4:Y:S01]  /*a9520*/  LDL.LU.64 R26, [R1+0x2d88] ;  /* 0x002d8800011a7983 */ /* 0x000f220000300a00 */
[----:B---3--:R-:W-:-:S03]  /*a9530*/  IADD3 R21, P2, PT, R24, R252, RZ ;  /* 0x000000fc18157210 */ /* 0x008fc60007f5e0ff */
[----:B------:R-:W-:Y:S02]  /*a9540*/  STL.64 [R1+0x4930], R22 ;  /* 0x0049301601007387 */ /* 0x000fe40000100a00 */
[----:B------:R-:W-:-:S05]  /*a9550*/  IMAD.X R20, R25, 0x1, R2, P2 ;  /* 0x0000000119147824 */ /* 0x000fca00010e0602 */
[----:B------:R1:W-:Y:S01]  /*a9560*/  STL.64 [R1+0x4928], R20 ;  /* 0x0049281401007387 */ /* 0x0003e20000100a00 */
[----:B------:R-:W-:-:S03]  /*a9570*/  IADD3 R25, P0, PT, R36, R252, RZ ;  /* 0x000000fc24197210 */ /* 0x000fc60007f1e0ff */
[----:B------:R-:W3:Y:S02]  /*a9580*/  LDL.LU.64 R42, [R1+0x2d80] ;  /* 0x002d8000012a7983 */ /* 0x000ee40000300a00 */
[----:B------:R-:W-:Y:S01]  /*a9590*/  IMAD.X R24, R37, 0x1, R2, P0 ;  /* 0x0000000125187824 */ /* 0x000fe200000e0602 */
[----:B------:R-:W-:Y:S01]  /*a95a0*/  IADD3 R29, P2, PT, R32, R252, RZ ;  /* 0x000000fc201d7210 */ /* 0x000fe20007f5e0ff */
[----:B-1----:R-:W3:Y:S04]  /*a95b0*/  LDL.LU.64 R20, [R1+0x2d78] ;  /* 0x002d780001147983 */ /* 0x002ee80000300a00 */
[----:B------:R-:W3:Y:S01]  /*a95c0*/  LDL.LU.64 R18, [R1+0x2d70] ;  /* 0x002d700001127983 */ /* 0x000ee20000300a00 */
[----:B------:R-:W-:-:S03]  /*a95d0*/  IADD3.X R28, PT, PT, R33, R2, RZ, P2, !PT ;  /* 0x00000002211c7210 */ /* 0x000fc600017fe4ff */
[----:B------:R-:W3:Y:S01]  /*a95e0*/  LDL.LU.64 R16, [R1+0x2d68] ;  /* 0x002d680001107983 */ /* 0x000ee20000300a00 */
[-C--:B------:R-:W-:Y:S02]  /*a95f0*/  IADD3 R33, P0, PT, R44, R252.reuse, RZ ;  /* 0x000000fc2c217210 */ /* 0x080fe40007f1e0ff */
[-C--:B------:R-:W-:Y:S01]  /*a9600*/  IADD3 R37, P2, PT, R40, R252.reuse, RZ ;  /* 0x000000fc28257210 */ /* 0x080fe20007f5e0ff */
[----:B------:R-:W3:Y:S02]  /*a9610*/  LDL.LU.64 R22, [R1+0x2d60] ;  /* 0x002d600001167983 */ /* 0x000ee40000300a00 */
[--C-:B------:R-:W-:Y:S02]  /*a9620*/  IMAD.X R32, R45, 0x1, R2.reuse, P0 ;  /* 0x000000012d207824 */ /* 0x100fe400000e0602 */
[----:B------:R-:W-:Y:S01]  /*a9630*/  IMAD.X R36, R41, 0x1, R2, P2 ;  /* 0x0000000129247824 */ /* 0x000fe200010e0602 */
[-C--:B------:R-:W-:Y:S02]  /*a9640*/  IADD3 R41, P0, PT, R48, R252.reuse, RZ ;  /* 0x000000fc30297210 */ /* 0x080fe40007f1e0ff */
[----:B------:R-:W-:-:S02]  /*a9650*/  IADD3 R45, P2, PT, R14, R252, RZ ;  /* 0x000000fc0e2d7210 */ /* 0x000fc40007f5e0ff */
[----:B------:R-:W-:Y:S02]  /*a9660*/  IADD3.X R40, PT, PT, R49, R2, RZ, P0, !PT ;  /* 0x0000000231287210 */ /* 0x000fe400007fe4ff */
[-C--:B------:R-:W-:Y:S01]  /*a9670*/  IADD3 R49, P0, PT, R10, R252.reuse, RZ ;  /* 0x000000fc0a317210 */ /* 0x080fe20007f1e0ff */
[--C-:B------:R-:W-:Y:S02]  /*a9680*/  IMAD.X R44, R15, 0x1, R2.reuse, P2 ;  /* 0x000000010f2c7824 */ /* 0x100fe400010e0602 */
[----:B------:R-:W3:Y:S02]  /*a9690*/  LDL.LU.64 R14, [R1+0x2d58] ;  /* 0x002d5800010e7983 */ /* 0x000ee40000300a00 */
[----:B------:R-:W-:Y:S02]  /*a96a0*/  IMAD.X R48, R11, 0x1, R2, P0 ;  /* 0x000000010b307824 */ /* 0x000fe400000e0602 */
[----:B------:R-:W3:Y:S01]  /*a96b0*/  LDL.LU.64 R10, [R1+0x2d50] ;  /* 0x002d5000010a7983 */ /* 0x000ee20000300a00 */
[----:B--2---:R-:W-:-:S04]  /*a96c0*/  IADD3 R53, P2, PT, R8, R252, RZ ;  /* 0x000000fc08357210 */ /* 0x004fc80007f5e0ff */
[----:B------:R-:W-:Y:S02]  /*a96d0*/  IADD3.X R52, PT, PT, R9, R2, RZ, P2, !PT ;  /* 0x0000000209347210 */ /* 0x000fe400017fe4ff */
[----:B------:R-:W2:Y:S01]  /*a96e0*/  LDL.LU.64 R8, [R1+0x2d48] ;  /* 0x002d480001087983 */ /* 0x000ea20000300a00 */
[-C--:B----4-:R-:W-:Y:S02]  /*a96f0*/  IADD3 R57, P0, PT, R68, R252.reuse, RZ ;  /* 0x000000fc44397210 */ /* 0x090fe40007f1e0ff */
[----:B------:R-:W-:-:S03]  /*a9700*/  IADD3 R61, P2, PT, R64, R252, RZ ;  /* 0x000000fc403d7210 */ /* 0x000fc60007f5e0ff */
[--C-:B------:R-:W-:Y:S02]  /*a9710*/  IMAD.X R56, R69, 0x1, R2.reuse, P0 ;  /* 0x0000000145387824 */ /* 0x100fe400000e0602 */
[----:B------:R-:W-:Y:S01]  /*a9720*/  IMAD.X R60, R65, 0x1, R2, P2 ;  /* 0x00000001413c7824 */ /* 0x000fe200010e0602 */
[-C--:B------:R-:W-:Y:S02]  /*a9730*/  IADD3 R65, P0, PT, R38, R252.reuse, RZ ;  /* 0x000000fc26417210 */ /* 0x080fe40007f1e0ff */
[----:B------:R-:W-:Y:S02]  /*a9740*/  IADD3 R69, P2, PT, R26, R252, RZ ;  /* 0x000000fc1a457210 */ /* 0x000fe40007f5e0ff */
[----:B------:R-:W-:-:S03]  /*a9750*/  IADD3.X R64, PT, PT, R39, R2, RZ, P0, !PT ;  /* 0x0000000227407210 */ /* 0x000fc600007fe4ff */
[----:B------:R-:W-:Y:S01]  /*a9760*/  IMAD.X R68, R27, 0x1, R2, P2 ;  /* 0x000000011b447824 */ /* 0x000fe200010e0602 */
[----:B------:R-:W4:Y:S04]  /*a9770*/  LDL.LU.64 R38, [R1+0x2d40] ;  /* 0x002d400001267983 */ /* 0x000f280000300a00 */
[----:B------:R-:W4:Y:S01]  /*a9780*/  LDL.LU.64 R26, [R1+0x2d38] ;  /* 0x002d3800011a7983 */ /* 0x000f220000300a00 */
[----:B---3--:R-:W-:-:S03]  /*a9790*/  IADD3 R73, P0, PT, R42, R252, RZ ;  /* 0x000000fc2a497210 */ /* 0x008fc60007f1e0ff */
[----:B------:R-:W3:Y:S02]  /*a97a0*/  LDL.LU.64 R106, [R1+0x2d30] ;  /* 0x002d3000016a7983 */ /* 0x000ee40000300a00 */
[--C-:B------:R-:W-:Y:S01]  /*a97b0*/  IMAD.X R72, R43, 0x1, R2.reuse, P0 ;  /* 0x000000012b487824 */ /* 0x100fe200000e0602 */
[-C--:B------:R-:W-:Y:S02]  /*a97c0*/  IADD3 R77, P2, PT, R20, R252.reuse, RZ ;  /* 0x000000fc144d7210 */ /* 0x080fe40007f5e0ff */
[----:B------:R-:W-:Y:S02]  /*a97d0*/  IADD3 R81, P0, PT, R18, R252, RZ ;  /* 0x000000fc12517210 */ /* 0x000fe40007f1e0ff */
[----:B------:R-:W-:Y:S02]  /*a97e0*/  IADD3.X R76, PT, PT, R21, R2, RZ, P2, !PT ;  /* 0x00000002154c7210 */ /* 0x000fe400017fe4ff */
[----:B------:R-:W3:Y:S01]  /*a97f0*/  LDL.LU.64 R20, [R1+0x2d28] ;  /* 0x002d280001147983 */ /* 0x000ee20000300a00 */
[----:B------:R-:W-:-:S03]  /*a9800*/  IMAD.X R80, R19, 0x1, R2, P0 ;  /* 0x0000000113507824 */ /* 0x000fc600000e0602 */
[----:B------:R-:W3:Y:S01]  /*a9810*/  LDL.LU.64 R18, [R1+0x2d20] ;  /* 0x002d200001127983 */ /* 0x000ee20000300a00 */
[-C--:B------:R-:W-:Y:S02]  /*a9820*/  IADD3 R85, P2, PT, R16, R252.reuse, RZ ;  /* 0x000000fc10557210 */ /* 0x080fe40007f5e0ff */
[----:B------:R-:W-:-:S03]  /*a9830*/  IADD3 R89, P0, PT, R22, R252, RZ ;  /* 0x000000fc16597210 */ /* 0x000fc60007f1e0ff */
[----:B------:R-:W-:Y:S01]  /*a9840*/  IMAD.X R84, R17, 0x1, R2, P2 ;  /* 0x0000000111547824 */ /* 0x000fe200010e0602 */
[----:B------:R-:W-:Y:S01]  /*a9850*/  IADD3.X R88, PT, PT, R23, R2, RZ, P0, !PT ;  /* 0x0000000217587210 */ /* 0x000fe200007fe4ff */
[----:B------:R-:W3:Y:S04]  /*a9860*/  LDL.LU.64 R16, [R1+0x2d18] ;  /* 0x002d180001107983 */ /* 0x000ee80000300a00 */
[----:B------:R-:W3:Y:S01]  /*a9870*/  LDL.LU.64 R22, [R1+0x2d10] ;  /* 0x002d100001167983 */ /* 0x000ee20000300a00 */
[-C--:B------:R-:W-:Y:S02]  /*a9880*/  IADD3 R93, P2, PT, R14, R252.reuse, RZ ;  /* 0x000000fc0e5d7210 */ /* 0x080fe40007f5e0ff */
[----:B------:R-:W-:-:S03]  /*a9890*/  IADD3 R95, P0, PT, R10, R252, RZ ;  /* 0x000000fc0a5f7210 */ /* 0x000fc60007f1e0ff */
[--C-:B------:R-:W-:Y:S02]  /*a98a0*/  IMAD.X R92, R15, 0x1, R2.reuse, P2 ;  /* 0x000000010f5c7824 */ /* 0x100fe400010e0602 */
[----:B------:R-:W3:Y:S04]  /*a98b0*/  LDL.LU.64 R14, [R1+0x2d08] ;  /* 0x002d0800010e7983 */ /* 0x000ee80000300a00 */
[----:B------:R-:W3:Y:S01]  /*a98c0*/  LDL.LU.64 R118, [R1+0x2d00] ;  /* 0x002d000001767983 */ /* 0x000ee20000300a00 */
[----:B------:R-:W-:-:S03]  /*a98d0*/  IMAD.X R94, R11, 0x1, R2, P0 ;  /* 0x000000010b5e7824 */ /* 0x000fc600000e0602 */
[----:B------:R-:W3:Y:S04]  /*a98e0*/  LDL.LU.64 R42, [R1+0x2cf8] ;  /* 0x002cf800012a7983 */ /* 0x000ee80000300a00 */
[----:B------:R-:W-:Y:S04]  /*a98f0*/  STL.64 [R1+0x4900], R94 ;  /* 0x0049005e01007387 */ /* 0x000fe80000100a00 */
[----:B------:R1:W-:Y:S04]  /*a9900*/  STL.64 [R1+0x48f8], R92 ;  /* 0x0048f85c01007387 */ /* 0x0003e80000100a00 */
        /* <DEDUP_REMOVED lines=8> */
[----:B------:R-:W4:Y:S04]  /*a9990*/  LDL.LU.64 R38, [R1+0x2ce0] ;  /* 0x002ce00001267983 */ /* 0x000f280000300a00 */
[----:B------:R-:W4:Y:S04]  /*a99a0*/  LDL.LU.64 R26, [R1+0x2cd8] ;  /* 0x002cd800011a7983 */ /* 0x000f280000300a00 */
[----:B-1----:R-:W4:Y:S01]  /*a99b0*/  LDL.LU.64 R92, [R1+0x2cd0] ;  /* 0x002cd000015c7983 */ /* 0x002f220000300a00 */
[----:B---3--:R-:W-:-:S02]  /*a99c0*/  IADD3 R103, P0, PT, R106, R252, RZ ;  /* 0x000000fc6a677210 */ /* 0x008fc40007f1e0ff */
[----:B------:R-:W-:Y:S02]  /*a99d0*/  IADD3 R105, P2, PT, R20, R252, RZ ;  /* 0x000000fc14697210 */ /* 0x000fe40007f5e0ff */
[----:B------:R-:W-:Y:S02]  /*a99e0*/  IADD3.X R102, PT, PT, R107, R2, RZ, P0, !PT ;  /* 0x000000026b667210 */ /* 0x000fe400007fe4ff */
[-C--:B------:R-:W-:Y:S01]  /*a99f0*/  IADD3 R107, P0, PT, R18, R252.reuse, RZ ;  /* 0x000000fc126b7210 */ /* 0x080fe20007f1e0ff */
[--C-:B------:R-:W-:Y:S02]  /*a9a00*/  IMAD.X R104, R21, 0x1, R2.reuse, P2 ;  /* 0x0000000115687824 */ /* 0x100fe400010e0602 */
[----:B------:R-:W3:Y:S02]  /*a9a10*/  LDL.LU.64 R20, [R1+0x2cc8] ;  /* 0x002cc80001147983 */ /* 0x000ee40000300a00 */
[----:B------:R-:W-:Y:S02]  /*a9a20*/  IMAD.X R106, R19, 0x1, R2, P0 ;  /* 0x00000001136a7824 */ /* 0x000fe400000e0602 */
[----:B------:R-:W3:Y:S01]  /*a9a30*/  LDL.LU.64 R18, [R1+0x2cc0] ;  /* 0x002cc00001127983 */ /* 0x000ee20000300a00 */
[----:B------:R-:W-:-:S02]  /*a9a40*/  IADD3 R109, P2, PT, R16, R252, RZ ;  /* 0x000000fc106d7210 */ /* 0x000fc40007f5e0ff */
[----:B------:R-:W-:Y:S02]  /*a9a50*/  IADD3 R111, P0, PT, R22, R252, RZ ;  /* 0x000000fc166f7210 */ /* 0x000fe40007f1e0ff */
[----:B------:R-:W-:Y:S02]  /*a9a60*/  IADD3.X R108, PT, PT, R17, R2, RZ, P2, !PT ;  /* 0x00000002116c7210 */ /* 0x000fe400017fe4ff */
[----:B------:R-:W3:Y:S01]  /*a9a70*/  LDL.LU.64 R16, [R1+0x2cb8] ;  /* 0x002cb80001107983 */ /* 0x000ee20000300a00 */
[----:B------:R-:W-:-:S03]  /*a9a80*/  IMAD.X R110, R23, 0x1, R2, P0 ;  /* 0x00000001176e7824 */ /* 0x000fc600000e0602 */
[----:B------:R-:W3:Y:S01]  /*a9a90*/  LDL.LU.64 R22, [R1+0x2cb0] ;  /* 0x002cb00001167983 */ /* 0x000ee20000300a00 */
[-C--:B------:R-:W-:Y:S02]  /*a9aa0*/  IADD3 R113, P2, PT, R14, R252.reuse, RZ ;  /* 0x000000fc0e717210 */ /* 0x080fe40007f5e0ff */
[----:B------:R-:W-:-:S03]  /*a9ab0*/  IADD3 R115, P0, PT, R118, R252, RZ ;  /* 0x000000fc76737210 */ /* 0x000fc60007f1e0ff */
[--C-:B------:R-:W-:Y:S01]  /*a9ac0*/  IMAD.X R112, R15, 0x1, R2.reuse, P2 ;  /* 0x000000010f707824 */ /* 0x100fe200010e0602 */
[----:B------:R-:W-:Y:S01]  /*a9ad0*/  IADD3 R117, P2, PT, R42, R252, RZ ;  /* 0x000000fc2a757210 */ /* 0x000fe20007f5e0ff */
[----:B------:R-:W3:Y:S01]  /*a9ae0*/  LDL.LU.64 R14, [R1+0x2ca8] ;  /* 0x002ca800010e7983 */ /* 0x000ee20000300a00 */
[----:B------:R-:W-:Y:S02]  /*a9af0*/  IADD3.X R114, PT, PT, R119, R2, RZ, P0, !PT ;  /* 0x0000000277727210 */ /* 0x000fe400007fe4ff */
[----:B------:R-:W-:Y:S01]  /*a9b00*/  IADD3 R119, P0, PT, R10, R252, RZ ;  /* 0x000000fc0a777210 */ /* 0x000fe20007f1e0ff */
[----:B------:R-:W3:Y:S01]  /*a9b10*/  LDL.LU.64 R94, [R1+0x2ca0] ;  /* 0x002ca000015e7983 */ /* 0x000ee20000300a00 */
[----:B------:R-:W-:-:S03]  /*a9b20*/  IMAD.X R116, R43, 0x1, R2, P2 ;  /* 0x000000012b747824 */ /* 0x000fc600010e0602 */
[----:B------:R-:W3:Y:S01]  /*a9b30*/  LDL.LU.64 R42, [R1+0x2c98] ;  /* 0x002c9800012a7983 */ /* 0x000ee20000300a00 */
[----:B------:R-:W-:-:S03]  /*a9b40*/  IMAD.X R118, R11, 0x1, R2, P0 ;  /* 0x000000010b767824 */ /* 0x000fc600000e0602 */
        /* <DEDUP_REMOVED lines=9> */
[----:B------:R-:W4:Y:S01]  /*a9be0*/  LDL.LU.64 R26, [R1+0x2c78] ;  /* 0x002c7800011a7983 */ /* 0x000f220000300a00 */
[----:B------:R-:W-:-:S04]  /*a9bf0*/  IADD3 R127, P0, PT, R92, R252, RZ ;  /* 0x000000fc5c7f7210 */ /* 0x000fc80007f1e0ff */
[----:B------:R-:W-:Y:S02]  /*a9c00*/  IADD3.X R126, PT, PT, R93, R2, RZ, P0, !PT ;  /* 0x000000025d7e7210 */ /* 0x000fe400007fe4ff */
[----:B------:R-:W4:Y:S01]  /*a9c10*/  LDL.LU.64 R92, [R1+0x2c70] ;  /* 0x002c7000015c7983 */ /* 0x000f220000300a00 */
[-C--:B---3--:R-:W-:Y:S02]  /*a9c20*/  IADD3 R129, P2, PT, R20, R252.reuse, RZ ;  /* 0x000000fc14817210 */ /* 0x088fe40007f5e0ff */
[----:B------:R-:W-:-:S03]  /*a9c30*/  IADD3 R131, P0, PT, R18, R252, RZ ;  /* 0x000000fc12837210 */ /* 0x000fc60007f1e0ff */
[--C-:B------:R-:W-:Y:S02]  /*a9c40*/  IMAD.X R128, R21, 0x1, R2.reuse, P2 ;  /* 0x0000000115807824 */ /* 0x100fe400010e0602 */
[----:B------:R-:W3:Y:S01]  /*a9c50*/  LDL.LU.64 R20, [R1+0x2c68] ;  /* 0x002c680001147983 */ /* 0x000ee20000300a00 */
[----:B------:R-:W-:-:S03]  /*a9c60*/  IMAD.X R130, R19, 0x1, R2, P0 ;  /* 0x0000000113827824 */ /* 0x000fc600000e0602 */
[----:B------:R-:W3:Y:S01]  /*a9c70*/  LDL.LU.64 R18, [R1+0x2c60] ;  /* 0x002c600001127983 */ /* 0x000ee20000300a00 */
        /* <DEDUP_REMOVED lines=61> */
[----:B------:R-:W4:Y:S01]  /*aa050*/  LDL.LU.64 R38, [R1+0x2a50] ;  /* 0x002a500001267983 */ /* 0x000f220000300a00 */
[----:B------:R-:W-:-:S03]  /*aa060*/  IADD3 R175, P2, PT, R92, R252, RZ ;  /* 0x000000fc5caf7210 */ /* 0x000fc60007f5e0ff */
[----:B------:R-:W4:Y:S01]  /*aa070*/  LDL.LU.64 R26, [R1+0x2bf8] ;  /* 0x002bf800011a7983 */ /* 0x000f220000300a00 */
[----:B------:R-:W-:-:S03]  /*aa080*/  IADD3.X R174, PT, PT, R93, R2, RZ, P2, !PT ;  /* 0x000000025dae7210 */ /* 0x000fc600017fe4ff */
[----:B------:R-:W4:Y:S01]  /*aa090*/  LDL.LU.64 R92, [R1+0x2bf0] ;  /* 0x002bf000015c7983 */ /* 0x000f220000300a00 */
[----:B------:R-:W1:Y:S01]  /*aa0a0*/  S2R R249, SR_TID.X ;  /* 0x0000000000f97919 */ /* 0x000e620000002100 */
[----:B---3--:R-:W-:-:S05]  /*aa0b0*/  IADD3 R239, P0, PT, R20, R252, RZ ;  /* 0x000000fc14ef7210 */ /* 0x008fca0007f1e0ff */
[--C-:B------:R-:W-:Y:S01]  /*aa0c0*/  IMAD.X R176, R21, 0x1, R2.reuse, P0 ;  /* 0x0000000115b07824 */ /* 0x100fe200000e0602 */
[-C--:B------:R-:W-:Y:S01]  /*aa0d0*/  IADD3 R244, P0, PT, R18, R252.reuse, RZ ;  /* 0x000000fc12f47210 */ /* 0x080fe20007f1e0ff */
[----:B------:R-:W3:Y:S04]  /*aa0e0*/  LDL.LU.64 R20, [R1+0x2be8] ;  /* 0x002be80001147983 */ /* 0x000ee80000300a00 */
[----:B------:R-:W-:Y:S02]  /*aa0f0*/  IMAD.X R177, R19, 0x1, R2, P0 ;  /* 0x0000000113b17824 */ /* 0x000fe400000e0602 */
[----:B------:R-:W3:Y:S01]  /*aa100*/  LDL.LU.64 R18, [R1+0x2be0] ;  /* 0x002be00001127983 */ /* 0x000ee20000300a00 */
[-C--:B------:R-:W-:Y:S02]  /*aa110*/  IADD3 R245, P2, PT, R16, R252.reuse, RZ ;  /* 0x000000fc10f57210 */ /* 0x080fe40007f5e0ff */
[----:B------:R-:W-:-:S02]  /*aa120*/  IADD3 R246, P0, PT, R22, R252, RZ ;  /* 0x000000fc16f67210 */ /* 0x000fc40007f1e0ff */
[----:B------:R-:W-:Y:S02]  /*aa130*/  IADD3.X R178, PT, PT, R17, R2, RZ, P2, !PT ;  /* 0x0000000211b27210 */ /* 0x000fe400017fe4ff */
[----:B------:R-:W3:Y:S01]  /*aa140*/  LDL.LU.64 R16, [R1+0x2bd8] ;  /* 0x002bd80001107983 */ /* 0x000ee20000300a00 */
[--C-:B------:R-:W-:Y:S01]  /*aa150*/  IMAD.X R179, R23, 0x1, R2.reuse, P0 ;  /* 0x0000000117b37824 */ /* 0x100fe200000e0602 */
[-C--:B------:R-:W-:Y:S02]  /*aa160*/  IADD3 R247, P2, PT, R14, R252.reuse, RZ ;  /* 0x000000fc0ef77210 */ /* 0x080fe40007f5e0ff */
[----:B------:R-:W3:Y:S01]  /*aa170*/  LDL.LU.64 R22, [R1+0x2bd0] ;  /* 0x002bd00001167983 */ /* 0x000ee20000300a00 */
[-C--:B------:R-:W-:Y:S02]  /*aa180*/  IADD3 R248, P0, PT, R94, R252.reuse, RZ ;  /* 0x000000fc5ef87210 */ /* 0x080fe40007f1e0ff */
[----:B------:R-:W-:Y:S01]  /*aa190*/  IMAD.X R180, R15, 0x1, R2, P2 ;  /* 0x000000010fb47824 */ /* 0x000fe200010e0602 */
[----:B-1----:R-:W-:Y:S01]  /*aa1a0*/  LOP3.LUT R5, R249, 0x1f, RZ, 0xc0, !PT ;  /* 0x0000001ff9057812 */ /* 0x002fe200078ec0ff */
[----:B------:R-:W3:Y:S01]  /*aa1b0*/  LDL.LU.64 R14, [R1+0x2bc8] ;  /* 0x002bc800010e7983 */ /* 0x000ee20000300a00 */
[----:B------:R-:W-:-:S02]  /*aa1c0*/  IADD3 R249, P2, PT, R42, R252, RZ ;  /* 0x000000fc2af97210 */ /* 0x000fc40007f5e0ff */
[----:B------:R-:W-:Y:S02]  /*aa1d0*/  IADD3.X R181, PT, PT, R95, R2, RZ, P0, !PT ;  /* 0x000000025fb57210 */ /* 0x000fe400007fe4ff */
[-C--:B------:R-:W-:Y:S01]  /*aa1e0*/  IADD3 R250, P0, PT, R10, R252.reuse, RZ ;  /* 0x000000fc0afa7210 */ /* 0x080fe20007f1e0ff */
[----:B------:R-:W3:Y:S01]  /*aa1f0*/  LDL.LU.64 R94, [R1+0x2bc0] ;  /* 0x002bc000015e7983 */ /* 0x000ee20000300a00 */
[----:B------:R-:W-:Y:S01]  /*aa200*/  LOP3.LUT R4, R5, 0x20, RZ, 0xfc, !PT ;  /* 0x0000002005047812 */ /* 0x000fe200078efcff */
[--C-:B------:R-:W-:Y:S02]  /*aa210*/  IMAD.X R182, R43, 0x1, R2.reuse, P2 ;  /* 0x000000012bb67824 */ /* 0x100fe400010e0602 */
[----:B------:R-:W3:Y:S01]  /*aa220*/  LDL.LU.64 R42, [R1+0x2bb8] ;  /* 0x002bb800012a7983 */ /* 0x000ee20000300a00 */
[----:B------:R-:W-:Y:S01]  /*aa230*/  ISETP.GE.AND P1, PT, R4, UR12, PT ;  /* 0x0000000c04007c0c */ /* 0x000fe2000bf26270 */
[----:B------:R-:W-:Y:S02]  /*aa240*/  IMAD.X R183, R11, 0x1, R2, P0 ;  /* 0x000000010bb77824 */ /* 0x000fe400000e0602 */
[----:B------:R-:W3:Y:S01]  /*aa250*/  LDL.LU.64 R10, [R1+0x2bb0] ;  /* 0x002bb000010a7983 */ /* 0x000ee20000300a00 */
[----:B--2---:R-:W-:-:S04]  /*aa260*/  IADD3 R251, P2, PT, R8, R252, RZ ;  /* 0x000000fc08fb7210 */ /* 0x004fc80007f5e0ff */
[----:B------:R-:W-:Y:S02]  /*aa270*/  IADD3.X R184, PT, PT, R9, R2, RZ, P2, !PT ;  /* 0x0000000209b87210 */ /* 0x000fe400017fe4ff */
[----:B------:R-:W2:Y:S01]  /*aa280*/  LDL.LU.64 R8, [R1+0x2ba8] ;  /* 0x002ba80001087983 */ /* 0x000ea20000300a00 */
[-C--:B----4-:R-:W-:Y:S02]  /*aa290*/  IADD3 R4, P0, PT, R38, R252.reuse, RZ ;  /* 0x000000fc26047210 */ /* 0x090fe40007f1e0ff */
[----:B------:R-:W-:-:S03]  /*aa2a0*/  IADD3 R0, P2, PT, R26, R252, RZ ;  /* 0x000000fc1a007210 */ /* 0x000fc60007f5e0ff */
[----:B------:R1:W-:Y:S01]  /*aa2b0*/  STL [R1], R4 ;  /* 0x0000000401007387 */ /* 0x0003e20000100800 */
[----:B------:R-:W-:-:S03]  /*aa2c0*/  IMAD.X R185, R39, 0x1, R2, P0 ;  /* 0x0000000127b97824 */ /* 0x000fc600000e0602 */
[----:B------:R3:W-:Y:S04]  /*aa2d0*/  STL [R1+0x4], R0 ;  /* 0x0000040001007387 */ /* 0x0007e80000100800 */
[----:B------:R-:W4:Y:S01]  /*aa2e0*/  LDL.LU.64 R38, [R1+0x2ba0] ;  /* 0x002ba00001267983 */ /* 0x000f220000300a00 */
[----:B------:R-:W-:Y:S01]  /*aa2f0*/  IMAD.X R186, R27, 0x1, R2, P2 ;  /* 0x000000011bba7824 */ /* 0x000fe200010e0602 */
[----:B-1----:R-:W-:-:S05]  /*aa300*/  IADD3 R4, P0, PT, R92, R252, RZ ;  /* 0x000000fc5c047210 */ /* 0x002fca0007f1e0ff */
[----:B------:R1:W-:Y:S04]  /*aa310*/  STL [R1+0x8], R4 ;  /* 0x0000080401007387 */ /* 0x0003e80000100800 */
[----:B------:R-:W4:Y:S01]  /*aa320*/  LDL.LU.64 R26, [R1+0x2b98] ;  /* 0x002b9800011a7983 */ /* 0x000f220000300a00 */
[----:B---3--:R-:W-:Y:S02]  /*aa330*/  IADD3 R0, P2, PT, R20, R252, RZ ;  /* 0x000000fc14007210 */ /* 0x008fe40007f5e0ff */
[----:B------:R-:W-:-:S03]  /*aa340*/  IADD3.X R187, PT, PT, R93, R2, RZ, P0, !PT ;  /* 0x000000025dbb7210 */ /* 0x000fc600007fe4ff */
[----:B------:R3:W-:Y:S04]  /*aa350*/  STL [R1+0xc], R0 ;  /* 0x00000c0001007387 */ /* 0x0007e80000100800 */
[----:B------:R-:W4:Y:S01]  /*aa360*/  LDL.LU.64 R92, [R1+0x2b90] ;  /* 0x002b9000015c7983 */ /* 0x000f220000300a00 */
[----:B-1----:R-:W-:Y:S01]  /*aa370*/  IADD3 R4, P0, PT, R18, R252, RZ ;  /* 0x000000fc12047210 */ /* 0x002fe20007f1e0ff */
[----:B------:R-:W-:-:S04]  /*aa380*/  IMAD.X R188, R21, 0x1, R2, P2 ;  /* 0x0000000115bc7824 */ /* 0x000fc800010e0602 */
[----:B------:R1:W-:Y:S04]  /*aa390*/  STL [R1+0x10], R4 ;  /* 0x0000100401007387 */ /* 0x0003e80000100800 */
[----:B------:R-:W4:Y:S01]  /*aa3a0*/  LDL.LU.64 R20, [R1+0x2b88] ;  /* 0x002b880001147983 */ /* 0x000f220000300a00 */
[----:B---3--:R-:W-:Y:S01]  /*aa3b0*/  IADD3 R0, P2, PT, R16, R252, RZ ;  /* 0x000000fc10007210 */ /* 0x008fe20007f5e0ff */
[----:B------:R-:W-:-:S04]  /*aa3c0*/  IMAD.X R189, R19, 0x1, R2, P0 ;  /* 0x0000000113bd7824 */ /* 0x000fc800000e0602 */
[----:B------:R3:W-:Y:S04]  /*aa3d0*/  STL [R1+0x14], R0 ;  /* 0x0000140001007387 */ /* 0x0007e80000100800 */
[----:B------:R-:W4:Y:S01]  /*aa3e0*/  LDL.LU.64 R18, [R1+0x2b80] ;  /* 0x002b800001127983 */ /* 0x000f220000300a00 */
[----:B-1----:R-:W-:Y:S02]  /*aa3f0*/  IADD3 R4, P0, PT, R22, R252, RZ ;  /* 0x000000fc16047210 */ /* 0x002fe40007f1e0ff */
[----:B------:R-:W-:-:S03]  /*aa400*/  IADD3.X R190, PT, PT, R17, R2, RZ, P2, !PT ;  /* 0x0000000211be7210 */ /* 0x000fc600017fe4ff */
[----:B------:R1:W-:Y:S04]  /*aa410*/  STL [R1+0x18], R4 ;  /* 0x0000180401007387 */ /* 0x0003e80000100800 */
[----:B------:R-:W4:Y:S01]  /*aa420*/  LDL.LU.64 R16, [R1+0x2b78] ;  /* 0x002b780001107983 */ /* 0x000f220000300a00 */
[----:B---3--:R-:W-:Y:S01]  /*aa430*/  IADD3 R0, P2, PT, R14, R252, RZ ;  /* 0x000000fc0e007210 */ /* 0x008fe20007f5e0ff */
[----:B------:R-:W-:-:S04]  /*aa440*/  IMAD.X R191, R23, 0x1, R2, P0 ;  /* 0x0000000117bf7824 */ /* 0x000fc800000e0602 */
[----:B------:R3:W-:Y:S01]  /*aa450*/  STL [R1+0x1c], R0 ;  /* 0x00001c0001007387 */ /* 0x0007e20000100800 */
[----:B------:R-:W-:-:S03]  /*aa460*/  IMAD.X R192, R15, 0x1, R2, P2 ;  /* 0x000000010fc07824 */ /* 0x000fc600010e0602 */
[----:B------:R-:W4:Y:S01]  /*aa470*/  LDL.LU.64 R22, [R1+0x2b70] ;  /* 0x002b700001167983 */ /* 0x000f220000300a00 */
[----:B-1----:R-:W-:-:S04]  /*aa480*/  IADD3 R4, P0, PT, R94, R252, RZ ;  /* 0x000000fc5e047210 */ /* 0x002fc80007f1e0ff */
[----:B------:R-:W-:Y:S01]  /*aa490*/  IADD3.X R193, PT, PT, R95, R2, RZ, P0, !PT ;  /* 0x000000025fc17210 */ /* 0x000fe200007fe4ff */
[----:B------:R1:W-:Y:S04]  /*aa4a0*/  STL [R1+0x20], R4 ;  /* 0x0000200401007387 */ /* 0x0003e80000100800 */
[----:B------:R-:W4:Y:S01]  /*aa4b0*/  LDL.LU.64 R14, [R1+0x2b68] ;  /* 0x002b6800010e7983 */ /* 0x000f220000300a00 */
[----:B---3--:R-:W-:-:S05]  /*aa4c0*/  IADD3 R0, P2, PT, R42, R252, RZ ;  /* 0x000000fc2a007210 */ /* 0x008fca0007f5e0ff */
[----:B------:R2:W-:Y:S01]  /*aa4d0*/  STL [R1+0x24], R0 ;  /* 0x0000240001007387 */ /* 0x0005e20000100800 */
[-C--:B-1----:R-:W-:Y:S01]  /*aa4e0*/  IADD3 R4, P0, PT, R10, R252.reuse, RZ ;  /* 0x000000fc0a047210 */ /* 0x082fe20007f1e0ff */
[--C-:B------:R-:W-:Y:S02]  /*aa4f0*/  IMAD.X R194, R43, 0x1, R2.reuse, P2 ;  /* 0x000000012bc27824 */ /* 0x100fe400010e0602 */
[----:B------:R-:W3:Y:S04]  /*aa500*/  LDL.LU.64 R94, [R1+0x2b60] ;  /* 0x002b6000015e7983 */ /* 0x000ee80000300a00 */
[----:B------:R4:W-:Y:S04]  /*aa510*/  STL [R1+0x28], R4 ;  /* 0x0000280401007387 */ /* 0x0009e80000100800 */
[----:B------:R-:W3:Y:S01]  /*aa520*/  LDL.LU.64 R42, [R1+0x2b58] ;  /* 0x002b5800012a7983 */ /* 0x000ee20000300a00 */
[----:B------:R-:W-:Y:S01]  /*aa530*/  IMAD.X R195, R11, 0x1, R2, P0 ;  /* 0x000000010bc37824 */ /* 0x000fe200000e0602 */
[----:B--2---:R-:W-:-:S04]  /*aa540*/  IADD3 R0, P2, PT, R8, R252, RZ ;  /* 0x000000fc08007210 */ /* 0x004fc80007f5e0ff */
[----:B------:R-:W-:Y:S01]  /*aa550*/  IADD3.X R196, PT, PT, R9, R2, RZ, P2, !PT ;  /* 0x0000000209c47210 */ /* 0x000fe200017fe4ff */
[----:B------:R1:W-:Y:S04]  /*aa560*/  STL [R1+0x2c], R0 ;  /* 0x00002c0001007387 */ /* 0x0003e80000100800 */
[----:B------:R-:W2:Y:S04]  /*aa570*/  LDL.LU.64 R10, [R1+0x2b50] ;  /* 0x002b5000010a7983 */ /* 0x000ea80000300a00 */
[----:B------:R-:W2:Y:S01]  /*aa580*/  LDL.LU.64 R8, [R1+0x2b48] ;  /* 0x002b480001087983 */ /* 0x000ea20000300a00 */
[----:B----4-:R-:W-:-:S05]  /*aa590*/  IADD3 R4, P0, PT, R38, R252, RZ ;  /* 0x000000fc26047210 */ /* 0x010fca0007f1e0ff */
[----:B------:R4:W-:Y:S01]  /*aa5a0*/  STL [R1+0x30], R4 ;  /* 0x0000300401007387 */ /* 0x0009e20000100800 */
[----:B------:R-:W-:Y:S01]  /*aa5b0*/  IMAD.X R197, R39, 0x1, R2, P0 ;  /* 0x0000000127c57824 */ /* 0x000fe200000e0602 */
[----:B-1----:R-:W-:-:S05]  /*aa5c0*/  IADD3 R0, P2, PT, R26, R252, RZ ;  /* 0x000000fc1a007210 */ /* 0x002fca0007f5e0ff */
[----:B------:R1:W-:Y:S01]  /*aa5d0*/  STL [R1+0x34], R0 ;  /* 0x0000340001007387 */ /* 0x0003e20000100800 */
[----:B------:R-:W-:-:S03]  /*aa5e0*/  IMAD.X R198, R27, 0x1, R2, P2 ;  /* 0x000000011bc67824 */ /* 0x000fc600010e0602 */
[----:B------:R-:W2:Y:S04]  /*aa5f0*/  LDL.LU.64 R38, [R1+0x2b40] ;  /* 0x002b400001267983 */ /* 0x000ea80000300a00 */
[----:B------:R-:W2:Y:S01]  /*aa600*/  LDL.LU.64 R26, [R1+0x2b38] ;  /* 0x002b3800011a7983 */ /* 0x000ea20000300a00 */
[-C--:B----4-:R-:W-:Y:S02]  /*aa610*/  IADD3 R4, P0, PT, R92, R252.reuse, RZ ;  /* 0x000000fc5c047210 */ /* 0x090fe40007f1e0ff */
[----:B-1----:R-:W-:-:S03]  /*aa620*/  IADD3 R0, P2, PT, R20, R252, RZ ;  /* 0x000000fc14007210 */ /* 0x002fc60007f5e0ff */
[----:B------:R1:W-:Y:S01]  /*aa630*/  STL [R1+0x38], R4 ;  /* 0x0000380401007387 */ /* 0x0003e20000100800 */
[----:B------:R-:W-:-:S03]  /*aa640*/  IADD3.X R199, PT, PT, R93, R2, RZ, P0, !PT ;  /* 0x000000025dc77210 */ /* 0x000fc600007fe4ff */
[----:B------:R4:W-:Y:S01]  /*aa650*/  STL [R1+0x3c], R0 ;  /* 0x00003c0001007387 */ /* 0x0009e20000100800 */
[----:B------:R-:W-:-:S03]  /*aa660*/  IMAD.X R200, R21, 0x1, R2, P2 ;  /* 0x0000000115c87824 */ /* 0x000fc600010e0602 */
[----:B------:R-:W2:Y:S04]  /*aa670*/  LDL.LU.64 R92, [R1+0x2b30] ;  /* 0x002b3000015c7983 */ /* 0x000ea80000300a00 */
[----:B------:R-:W2:Y:S01]  /*aa680*/  LDL.LU.64 R20, [R1+0x2b28] ;  /* 0x002b280001147983 */ /* 0x000ea20000300a00 */
[-C--:B-1----:R-:W-:Y:S02]  /*aa690*/  IADD3 R4, P0, PT, R18, R252.reuse, RZ ;  /* 0x000000fc12047210 */ /* 0x082fe40007f1e0ff */
[----:B----4-:R-:W-:-:S03]  /*aa6a0*/  IADD3 R0, P2, PT, R16, R252, RZ ;  /* 0x000000fc10007210 */ /* 0x010fc60007f5e0ff */
[----:B------:R1:W-:Y:S01]  /*aa6b0*/  STL [R1+0x90], R4 ;  /* 0x0000900401007387 */ /* 0x0003e20000100800 */
[----:B------:R-:W-:-:S03]  /*aa6c0*/  IMAD.X R201, R19, 0x1, R2, P0 ;  /* 0x0000000113c97824 */ /* 0x000fc600000e0602 */
[----:B------:R4:W-:Y:S04]  /*aa6d0*/  STL [R1+0x94], R0 ;  /* 0x0000940001007387 */ /* 0x0009e80000100800 */
[----:B------:R-:W2:Y:S01]  /*aa6e0*/  LDL.LU.64 R18, [R1+0x2b20] ;  /* 0x002b200001127983 */ /* 0x000ea20000300a00 */
[----:B------:R-:W-:-:S03]  /*aa6f0*/  IADD3.X R202, PT, PT, R17, R2, RZ, P2, !PT ;  /* 0x0000000211ca7210 */ /* 0x000fc600017fe4ff */
[----:B------:R-:W2:Y:S01]  /*aa700*/  LDL.LU.64 R16, [R1+0x2b18] ;  /* 0x002b180001107983 */ /* 0x000ea20000300a00 */
[-C--:B-1----:R-:W-:Y:S02]  /*aa710*/  IADD3 R4, P0, PT, R22, R252.reuse, RZ ;  /* 0x000000fc16047210 */ /* 0x082fe40007f1e0ff */
[----:B----4-:R-:W-:-:S03]  /*aa720*/  IADD3 R0, P2, PT, R14, R252, RZ ;  /* 0x000000fc0e007210 */ /* 0x010fc60007f5e0ff */
[----:B------:R3:W-:Y:S01]  /*aa730*/  STL [R1+0x98], R4 ;  /* 0x0000980401007387 */ /* 0x0007e20000100800 */
[----:B------:R-:W-:-:S03]  /*aa740*/  IMAD.X R203, R23, 0x1, R2, P0 ;  /* 0x0000000117cb7824 */ /* 0x000fc600000e0602 */
[----:B------:R1:W-:Y:S01]  /*aa750*/  STL [R1+0x9c], R0 ;  /* 0x00009c0001007387 */ /* 0x0003e20000100800 */
[----:B------:R-:W-:-:S03]  /*aa760*/  IMAD.X R204, R15, 0x1, R2, P2 ;  /* 0x000000010fcc7824 */ /* 0x000fc600010e0602 */
[----:B------:R-:W4:Y:S04]  /*aa770*/  LDL.LU.64 R22, [R1+0x2b10] ;  /* 0x002b100001167983 */ /* 0x000f280000300a00 */
[----:B------:R-:W4:Y:S01]  /*aa780*/  LDL.LU.64 R14, [R1+0x2b08] ;  /* 0x002b0800010e7983 */ /* 0x000f220000300a00 */
[-C--:B---3--:R-:W-:Y:S02]  /*aa790*/  IADD3 R4, P0, PT, R94, R252.reuse, RZ ;  /* 0x000000fc5e047210 */ /* 0x088fe40007f1e0ff */
[----:B-1----:R-:W-:-:S03]  /*aa7a0*/  IADD3 R0, P2, PT, R42, R252, RZ ;  /* 0x000000fc2a007210 */ /* 0x002fc60007f5e0ff */
[----:B------:R2:W-:Y:S01]  /*aa7b0*/  STL [R1+0xb0], R4 ;  /* 0x0000b00401007387 */ /* 0x0005e20000100800 */
[----:B------:R-:W-:Y:S01]  /*aa7c0*/  IADD3.X R205, PT, PT, R95, R2, RZ, P0, !PT ;  /* 0x000000025fcd7210 */ /* 0x000fe200007fe4ff */
[----:B------:R-:W-:Y:S02]  /*aa7d0*/  IMAD.X R206, R43, 0x1, R2, P2 ;  /* 0x000000012bce7824 */ /* 0x000fe400010e0602 */
[----:B------:R1:W-:Y:S04]  /*aa7e0*/  STL [R1+0xb4], R0 ;  /* 0x0000b40001007387 */ /* 0x0003e80000100800 */
[----:B------:R-:W3:Y:S01]  /*aa7f0*/  LDL.LU.64 R42, [R1+0x2b00] ;  /* 0x002b0000012a7983 */ /* 0x000ee20000300a00 */
[-C--:B--2---:R-:W-:Y:S02]  /*aa800*/  IADD3 R4, P0, PT, R10, R252.reuse, RZ ;  /* 0x000000fc0a047210 */ /* 0x084fe40007f1e0ff */
[----:B-1----:R-:W-:-:S03]  /*aa810*/  IADD3 R0, P2, PT, R8, R252, RZ ;  /* 0x000000fc08007210 */ /* 0x002fc60007f5e0ff */
[----:B------:R1:W-:Y:S01]  /*aa820*/  STL [R1+0xb8], R4 ;  /* 0x0000b80401007387 */ /* 0x0003e20000100800 */
[----:B------:R-:W-:-:S03]  /*aa830*/  IMAD.X R207, R11, 0x1, R2, P0 ;  /* 0x000000010bcf7824 */ /* 0x000fc600000e0602 */
[----:B------:R2:W-:Y:S01]  /*aa840*/  STL [R1+0xbc], R0 ;  /* 0x0000bc0001007387 */ /* 0x0005e20000100800 */
[----:B------:R-:W-:-:S03]  /*aa850*/  IADD3.X R208, PT, PT, R9, R2, RZ, P2, !PT ;  /* 0x0000000209d07210 */ /* 0x000fc600017fe4ff */
[----:B------:R-:W3:Y:S04]  /*aa860*/  LDL.LU.64 R10, [R1+0x2af8] ;  /* 0x002af800010a7983 */ /* 0x000ee80000300a00 */
[----:B------:R-:W3:Y:S01]  /*aa870*/  LDL.LU.64 R8, [R1+0x2af0] ;  /* 0x002af00001087983 */ /* 0x000ee20000300a00 */
[-C--:B-1----:R-:W-:Y:S02]  /*aa880*/  IADD3 R4, P0, PT, R38, R252.reuse, RZ ;  /* 0x000000fc26047210 */ /* 0x082fe40007f1e0ff */
[----:B--2---:R-:W-:-:S03]  /*aa890*/  IADD3 R0, P2, PT, R26, R252, RZ ;  /* 0x000000fc1a007210 */ /* 0x004fc60007f5e0ff */
[----:B------:R1:W-:Y:S01]  /*aa8a0*/  STL [R1+0xd0], R4 ;  /* 0x0000d00401007387 */ /* 0x0003e20000100800 */
[----:B------:R-:W-:-:S03]  /*aa8b0*/  IMAD.X R209, R39, 0x1, R2, P0 ;  /* 0x0000000127d17824 */ /* 0x000fc600000e0602 */
[----:B------:R2:W-:Y:S04]  /*aa8c0*/  STL [R1+0xd4], R0 ;  /* 0x0000d40001007387 */ /* 0x0005e80000100800 */
[----:B------:R-:W3:Y:S01]  /*aa8d0*/  LDL.LU.64 R38, [R1+0x2ae8] ;  /* 0x002ae80001267983 */ /* 0x000ee20000300a00 */
[----:B------:R-:W-:-:S03]  /*aa8e0*/  IMAD.X R210, R27, 0x1, R2, P2 ;  /* 0x000000011bd27824 */ /* 0x000fc600010e0602 */
[----:B------:R-:W3:Y:S01]  /*aa8f0*/  LDL.LU.64 R26, [R1+0x2ae0] ;  /* 0x002ae000011a7983 */ /* 0x000ee20000300a00 */
[-C--:B-1----:R-:W-:Y:S02]  /*aa900*/  IADD3 R4, P0, PT, R92, R252.reuse, RZ ;  /* 0x000000fc5c047210 */ /* 0x082fe40007f1e0ff */
[----:B--2---:R-:W-:-:S03]  /*aa910*/  IADD3 R0, P2, PT, R20, R252, RZ ;  /* 0x000000fc14007210 */ /* 0x004fc60007f5e0ff */
[----:B------:R1:W-:Y:S04]  /*aa920*/  STL [R1+0xd8], R4 ;  /* 0x0000d80401007387 */ /* 0x0003e80000100800 */
[----:B------:R2:W-:Y:S01]  /*aa930*/  STL [R1+0xdc], R0 ;  /* 0x0000dc0001007387 */ /* 0x0005e20000100800 */
[----:B------:R-:W-:Y:S01]  /*aa940*/  IMAD.X R212, R21, 0x1, R2, P2 ;  /* 0x0000000115d47824 */ /* 0x000fe200010e0602 */
[----:B------:R-:W-:Y:S02]  /*aa950*/  IADD3.X R211, PT, PT, R93, R2, RZ, P0, !PT ;  /* 0x000000025dd37210 */ /* 0x000fe400007fe4ff */
[----:B------:R-:W3:Y:S01]  /*aa960*/  LDL.LU.64 R20, [R1+0x2ad8] ;  /* 0x002ad80001147983 */ /* 0x000ee20000300a00 */
[-C--:B-1----:R-:W-:Y:S02]  /*aa970*/  IADD3 R4, P0, PT, R18, R252.reuse, RZ ;  /* 0x000000fc12047210 */ /* 0x082fe40007f1e0ff */
[----:B--2---:R-:W-:-:S03]  /*aa980*/  IADD3 R0, P2, PT, R16, R252, RZ ;  /* 0x000000fc10007210 */ /* 0x004fc60007f5e0ff */
[----:B------:R-:W-:Y:S01]  /*aa990*/  IMAD.X R213, R19, 0x1, R2, P0 ;  /* 0x0000000113d57824 */ /* 0x000fe200000e0602 */
[----:B------:R4:W-:Y:S04]  /*aa9a0*/  STL [R1+0xe0], R4 ;  /* 0x0000e00401007387 */ /* 0x0009e80000100800 */
[----:B------:R-:W2:Y:S04]  /*aa9b0*/  LDL.LU.64 R18, [R1+0x2ad0] ;  /* 0x002ad00001127983 */ /* 0x000ea80000300a00 */
[----:B------:R1:W-:Y:S01]  /*aa9c0*/  STL [R1+0xe4], R0 ;  /* 0x0000e40001007387 */ /* 0x0003e20000100800 */
[----:B------:R-:W-:-:S03]  /*aa9d0*/  IADD3.X R214, PT, PT, R17, R2, RZ, P2, !PT ;  /* 0x0000000211d67210 */ /* 0x000fc600017fe4ff */
[----:B------:R-:W2:Y:S01]  /*aa9e0*/  LDL.LU.64 R16, [R1+0x2ac8] ;  /* 0x002ac80001107983 */ /* 0x000ea20000300a00 */
[-C--:B----4-:R-:W-:Y:S02]  /*aa9f0*/  IADD3 R4, P0, PT, R22, R252.reuse, RZ ;  /* 0x000000fc16047210 */ /* 0x090fe40007f1e0ff */
[----:B-1----:R-:W-:-:S03]  /*aaa00*/  IADD3 R0, P2, PT, R14, R252, RZ ;  /* 0x000000fc0e007210 */ /* 0x002fc60007f5e0ff */
[----:B------:R3:W-:Y:S01]  /*aaa10*/  STL [R1+0xe8], R4 ;  /* 0x0000e80401007387 */ /* 0x0007e20000100800 */
[----:B------:R-:W-:-:S03]  /*aaa20*/  IMAD.X R215, R23, 0x1, R2, P0 ;  /* 0x0000000117d77824 */ /* 0x000fc600000e0602 */
[----:B------:R1:W-:Y:S01]  /*aaa30*/  STL [R1+0xec], R0 ;  /* 0x0000ec0001007387 */ /* 0x0003e20000100800 */
[----:B------:R-:W-:-:S03]  /*aaa40*/  IMAD.X R216, R15, 0x1, R2, P2 ;  /* 0x000000010fd87824 */ /* 0x000fc600010e0602 */
[----:B------:R-:W4:Y:S04]  /*aaa50*/  LDL.LU.64 R22, [R1+0x2ac0] ;  /* 0x002ac00001167983 */ /* 0x000f280000300a00 */
[----:B------:R-:W4:Y:S01]  /*aaa60*/  LDL.LU.64 R14, [R1+0x2ab8] ;  /* 0x002ab800010e7983 */ /* 0x000f220000300a00 */
[----:B---3--:R-:W-:-:S04]  /*aaa70*/  IADD3 R4, P0, PT, R42, R252, RZ ;  /* 0x000000fc2a047210 */ /* 0x008fc80007f1e0ff */
[----:B------:R-:W-:Y:S01]  /*aaa80*/  IADD3.X R217, PT, PT, R43, R2, RZ, P0, !PT ;  /* 0x000000022bd97210 */ /* 0x000fe200007fe4ff */
[----:B------:R3:W-:Y:S01]  /*aaa90*/  STL [R1+0xf0], R4 ;  /* 0x0000f00401007387 */ /* 0x0007e20000100800 */
[-C--:B-1----:R-:W-:Y:S02]  /*aaaa0*/  IADD3 R0, P2, PT, R10, R252.reuse, RZ ;  /* 0x000000fc0a007210 */ /* 0x082fe40007f5e0ff */
[----:B---3--:R-:W-:-:S03]  /*aaab0*/  IADD3 R4, P0, PT, R8, R252, RZ ;  /* 0x000000fc08047210 */ /* 0x008fc60007f1e0ff */
[--C-:B------:R-:W-:Y:S01]  /*aaac0*/  IMAD.X R218, R11, 0x1, R2.reuse, P2 ;  /* 0x000000010bda7824 */ /* 0x100fe200010e0602 */
[----:B------:R1:W-:Y:S04]  /*aaad0*/  STL [R1+0xf4], R0 ;  /* 0x0000f40001007387 */ /* 0x0003e80000100800 */
[----:B------:R-:W3:Y:S04]  /*aaae0*/  LDL.LU.64 R10, [R1+0x2ab0] ;  /* 0x002ab000010a7983 */ /* 0x000ee80000300a00 */
[----:B------:R1:W-:Y:S01]  /*aaaf0*/  STL [R1+0xf8], R4 ;  /* 0x0000f80401007387 */ /* 0x0003e20000100800 */
[----:B------:R-:W-:Y:S01]  /*aab00*/  IMAD.X R219, R9, 0x1, R2, P0 ;  /* 0x0000000109db7824 */ /* 0x000fe200000e0602 */
[----:B-1----:R-:W-:-:S05]  /*aab10*/  IADD3 R0, P2, PT, R38, R252, RZ ;  /* 0x000000fc26007210 */ /* 0x002fca0007f5e0ff */
[----:B------:R1:W-:Y:S04]  /*aab20*/  STL [R1+0xfc], R0 ;  /* 0x0000fc0001007387 */ /* 0x0003e80000100800 */
[----:B------:R-:W3:Y:S01]  /*aab30*/  LDL.LU.64 R8, [R1+0x2aa8] ;  /* 0x002aa80001087983 */ /* 0x000ee20000300a00 */
[----:B------:R-:W-:Y:S02]  /*aab40*/  IADD3 R4, P0, PT, R26, R252, RZ ;  /* 0x000000fc1a047210 */ /* 0x000fe40007f1e0ff */
[----:B------:R-:W-:-:S03]  /*aab50*/  IADD3.X R220, PT, PT, R39, R2, RZ, P2, !PT ;  /* 0x0000000227dc7210 */ /* 0x000fc600017fe4ff */
[----:B------:R-:W-:Y:S01]  /*aab60*/  IMAD.X R221, R27, 0x1, R2, P0 ;  /* 0x000000011bdd7824 */ /* 0x000fe200000e0602 */
[----:B------:R2:W-:Y:S04]  /*aab70*/  STL [R1+0x110], R4 ;  /* 0x0001100401007387 */ /* 0x0005e80000100800 */
[----:B------:R-:W3:Y:S01]  /*aab80*/  LDL.LU.64 R26, [R1+0x2aa0] ;  /* 0x002aa000011a7983 */ /* 0x000ee20000300a00 */
[----:B-1----:R-:W-:-:S05]  /*aab90*/  IADD3 R0, P2, PT, R20, R252, RZ ;  /* 0x000000fc14007210 */ /* 0x002fca0007f5e0ff */
[----:B------:R1:W-:Y:S01]  /*aaba0*/  STL [R1+0x114], R0 ;  /* 0x0001140001007387 */ /* 0x0003e20000100800 */
[----:B------:R-:W-:-:S03]  /*aabb0*/  IMAD.X R222, R21, 0x1, R2, P2 ;  /* 0x0000000115de7824 */ /* 0x000fc600010e0602 */
[----:B------:R-:W3:Y:S01]  /*aabc0*/  LDL.LU.64 R20, [R1+0x2a98] ;  /* 0x002a980001147983 */ /* 0x000ee20000300a00 */
[-C--:B--2---:R-:W-:Y:S02]  /*aabd0*/  IADD3 R4, P0, PT, R18, R252.reuse, RZ ;  /* 0x000000fc12047210 */ /* 0x084fe40007f1e0ff */
[----:B-1----:R-:W-:-:S03]  /*aabe0*/  IADD3 R0, P2, PT, R16, R252, RZ ;  /* 0x000000fc10007210 */ /* 0x002fc60007f5e0ff */
[----:B------:R4:W-:Y:S01]  /*aabf0*/  STL [R1+0x118], R4 ;  /* 0x0001180401007387 */ /* 0x0009e20000100800 */
[----:B------:R-:W-:-:S03]  /*aac00*/  IADD3.X R223, PT, PT, R19, R2, RZ, P0, !PT ;  /* 0x0000000213df7210 */ /* 0x000fc600007fe4ff */
[----:B------:R1:W-:Y:S04]  /*aac10*/  STL [R1+0x11c], R0 ;  /* 0x00011c0001007387 */ /* 0x0003e80000100800 */
[----:B------:R-:W2:Y:S01]  /*aac20*/  LDL.LU.64 R18, [R1+0x2a90] ;  /* 0x002a900001127983 */ /* 0x000ea20000300a00 */
[----:B------:R-:W-:-:S03]  /*aac30*/  IMAD.X R224, R17, 0x1, R2, P2 ;  /* 0x0000000111e07824 */ /* 0x000fc600010e0602 */
[----:B------:R-:W2:Y:S01]  /*aac40*/  LDL.LU.64 R16, [R1+0x2a88] ;  /* 0x002a880001107983 */ /* 0x000ea20000300a00 */
[-C--:B----4-:R-:W-:Y:S02]  /*aac50*/  IADD3 R4, P0, PT, R22, R252.reuse, RZ ;  /* 0x000000fc16047210 */ /* 0x090fe40007f1e0ff */
[----:B-1----:R-:W-:-:S03]  /*aac60*/  IADD3 R0, P2, PT, R14, R252, RZ ;  /* 0x000000fc0e007210 */ /* 0x002fc60007f5e0ff */
[----:B------:R3:W-:Y:S01]  /*aac70*/  STL [R1+0x120], R4 ;  /* 0x0001200401007387 */ /* 0x0007e20000100800 */
[----:B------:R-:W-:-:S03]  /*aac80*/  IMAD.X R225, R23, 0x1, R2, P0 ;  /* 0x0000000117e17824 */ /* 0x000fc600000e0602 */
[----:B------:R1:W-:Y:S04]  /*aac90*/  STL [R1+0x124], R0 ;  /* 0x0001240001007387 */ /* 0x0003e80000100800 */
[----:B------:R-:W4:Y:S01]  /*aaca0*/  LDL.LU.64 R22, [R1+0x2a80] ;  /* 0x002a800001167983 */ /* 0x000f220000300a00 */
[----:B------:R-:W-:Y:S02]  /*aacb0*/  IADD3.X R226, PT, PT, R15, R2, RZ, P2, !PT ;  /* 0x000000020fe27210 */ /* 0x000fe400017fe4ff */
[----:B---3--:R-:W-:-:S05]  /*aacc0*/  IADD3 R4, P0, PT, R10, R252, RZ ;  /* 0x000000fc0a047210 */ /* 0x008fca0007f1e0ff */
[----:B------:R3:W-:Y:S04]  /*aacd0*/  STL [R1+0x128], R4 ;  /* 0x0001280401007387 */ /* 0x0007e80000100800 */
[----:B------:R-:W4:Y:S01]  /*aace0*/  LDL.LU.64 R14, [R1+0x2a78] ;  /* 0x002a7800010e7983 */ /* 0x000f220000300a00 */
[----:B------:R-:W-:Y:S01]  /*aacf0*/  IMAD.X R227, R11, 0x1, R2, P0 ;  /* 0x000000010be37824 */ /* 0x000fe200000e0602 */
[----:B-1----:R-:W-:-:S05]  /*aad00*/  IADD3 R0, P2, PT, R8, R252, RZ ;  /* 0x000000fc08007210 */ /* 0x002fca0007f5e0ff */
[----:B------:R1:W-:Y:S04]  /*aad10*/  STL [R1+0x12c], R0 ;  /* 0x00012c0001007387 */ /* 0x0003e80000100800 */
[----:B------:R-:W4:Y:S01]  /*aad20*/  LDL.LU.64 R10, [R1+0x2a70] ;  /* 0x002a7000010a7983 */ /* 0x000f220000300a00 */
[----:B------:R-:W-:Y:S01]  /*aad30*/  IMAD.X R228, R9, 0x1, R2, P2 ;  /* 0x0000000109e47824 */ /* 0x000fe200010e0602 */
[----:B---3--:R-:W-:-:S05]  /*aad40*/  IADD3 R4, P0, PT, R26, R252, RZ ;  /* 0x000000fc1a047210 */ /* 0x008fca0007f1e0ff */
[----:B------:R2:W-:Y:S04]  /*aad50*/  STL [R1+0x130], R4 ;  /* 0x0001300401007387 */ /* 0x0005e80000100800 */
[----:B------:R-:W3:Y:S01]  /*aad60*/  LDL.LU.64 R8, [R1+0x2a68] ;  /* 0x002a680001087983 */ /* 0x000ee20000300a00 */
[----:B-1----:R-:W-:Y:S02]  /*aad70*/  IADD3 R0, P2, PT, R20, R252, RZ ;  /* 0x000000fc14007210 */ /* 0x002fe40007f5e0ff */
[----:B------:R-:W-:-:S03]  /*aad80*/  IADD3.X R229, PT, PT, R27, R2, RZ, P0, !PT ;  /* 0x000000021be57210 */ /* 0x000fc600007fe4ff */
[----:B------:R1:W-:Y:S04]  /*aad90*/  STL [R1+0x134], R0 ;  /* 0x0001340001007387 */ /* 0x0003e80000100800 */
[----:B------:R-:W3:Y:S01]  /*aada0*/  LDL.LU.64 R26, [R1+0x2a60] ;  /* 0x002a6000011a7983 */ /* 0x000ee20000300a00 */
[----:B------:R-:W-:Y:S01]  /*aadb0*/  IMAD.X R230, R21, 0x1, R2, P2 ;  /* 0x0000000115e67824 */ /* 0x000fe200010e0602 */
[-C--:B--2---:R-:W-:Y:S02]  /*aadc0*/  IADD3 R4, P0, PT, R18, R252.reuse, RZ ;  /* 0x000000fc12047210 */ /* 0x084fe40007f1e0ff */
[----:B-1----:R-:W-:-:S03]  /*aadd0*/  IADD3 R0, P2, PT, R16, R252, RZ ;  /* 0x000000fc10007210 */ /* 0x002fc60007f5e0ff */
[----:B------:R4:W-:Y:S04]  /*aade0*/  STL [R1+0x138], R4 ;  /* 0x0001380401007387 */ /* 0x0009e80000100800 */
[----:B------:R-:W2:Y:S04]  /*aadf0*/  LDL.LU.64 R20, [R1+0x2a58] ;  /* 0x002a580001147983 */ /* 0x000ea80000300a00 */
[----:B------:R1:W-:Y:S01]  /*aae00*/  STL [R1+0x13c], R0 ;  /* 0x00013c0001007387 */ /* 0x0003e20000100800 */
[----:B------:R-:W-:-:S03]  /*aae10*/  IMAD.X R231, R19, 0x1, R2, P0 ;  /* 0x0000000113e77824 */ /* 0x000fc600000e0602 */
[----:B------:R-:W2:Y:S01]  /*aae20*/  LDL.LU.64 R18, [R1+0x2a10] ;  /* 0x002a100001127983 */ /* 0x000ea20000300a00 */
[----:B------:R-:W-:Y:S02]  /*aae30*/  IADD3.X R232, PT, PT, R17, R2, RZ, P2, !PT ;  /* 0x0000000211e87210 */ /* 0x000fe400017fe4ff */
[----:B----4-:R-:W-:-:S05]  /*aae40*/  IADD3 R4, P0, PT, R22, R252, RZ ;  /* 0x000000fc16047210 */ /* 0x010fca0007f1e0ff */
[----:B------:R4:W-:Y:S04]  /*aae50*/  STL [R1+0x140], R4 ;  /* 0x0001400401007387 */ /* 0x0009e80000100800 */
[----:B------:R-:W2:Y:S01]  /*aae60*/  LDL.LU.64 R16, [R1+0x2a08] ;  /* 0x002a080001107983 */ /* 0x000ea20000300a00 */
[----:B------:R-:W-:Y:S01]  /*aae70*/  IMAD.X R233, R23, 0x1, R2, P0 ;  /* 0x0000000117e97824 */ /* 0x000fe200000e0602 */
[----:B-1----:R-:W-:-:S05]  /*aae80*/  IADD3 R0, P2, PT, R14, R252, RZ ;  /* 0x000000fc0e007210 */ /* 0x002fca0007f5e0ff */
[----:B------:R3:W-:Y:S04]  /*aae90*/  STL [R1+0x144], R0 ;  /* 0x0001440001007387 */ /* 0x0007e80000100800 */
[----:B------:R-:W2:Y:S01]  /*aaea0*/  LDL.LU.64 R22, [R1+0x2a00] ;  /* 0x002a000001167983 */ /* 0x000ea20000300a00 */
[----:B------:R-:W-:Y:S01]  /*aaeb0*/  IMAD.X R234, R15, 0x1, R2, P2 ;  /* 0x000000010fea7824 */ /* 0x000fe200010e0602 */
[----:B----4-:R-:W-:-:S05]  /*aaec0*/  IADD3 R4, P0, PT, R10, R252, RZ ;  /* 0x000000fc0a047210 */ /* 0x010fca0007f1e0ff */
[----:B------:R1:W-:Y:S04]  /*aaed0*/  STL [R1+0x148], R4 ;  /* 0x0001480401007387 */ /* 0x0003e80000100800 */
[----:B------:R-:W4:Y:S01]  /*aaee0*/  LDL.LU.64 R14, [R1+0x29f8] ;  /* 0x0029f800010e7983 */ /* 0x000f220000300a00 */
[----:B------:R-:W-:Y:S02]  /*aaef0*/  IADD3.X R235, PT, PT, R11, R2, RZ, P0, !PT ;  /* 0x000000020beb7210 */ /* 0x000fe400007fe4ff */
[----:B---3--:R-:W-:-:S05]  /*aaf00*/  IADD3 R0, P2, PT, R8, R252, RZ ;  /* 0x000000fc08007210 */ /* 0x008fca0007f5e0ff */
[----:B------:R2:W-:Y:S04]  /*aaf10*/  STL [R1+0x14c], R0 ;  /* 0x00014c0001007387 */ /* 0x0005e80000100800 */
[----:B------:R-:W3:Y:S01]  /*aaf20*/  LDL.LU.64 R10, [R1+0x29f0] ;  /* 0x0029f000010a7983 */ /* 0x000ee20000300a00 */
[----:B-1----:R-:W-:Y:S01]  /*aaf30*/  IADD3 R4, P0, PT, R26, R252, RZ ;  /* 0x000000fc1a047210 */ /* 0x002fe20007f1e0ff */
[----:B------:R-:W-:-:S04]  /*aaf40*/  IMAD.X R236, R9, 0x1, R2, P2 ;  /* 0x0000000109ec7824 */ /* 0x000fc800010e0602 */
[----:B------:R1:W-:Y:S04]  /*aaf50*/  STL [R1+0x150], R4 ;  /* 0x0001500401007387 */ /* 0x0003e80000100800 */
[----:B------:R-:W3:Y:S01]  /*aaf60*/  LDL.LU.64 R8, [R1+0x29e8] ;  /* 0x0029e80001087983 */ /* 0x000ee20000300a00 */
[----:B------:R-:W-:Y:S01]  /*aaf70*/  IMAD.X R237, R27, 0x1, R2, P0 ;  /* 0x000000011bed7824 */ /* 0x000fe200000e0602 */
[-C--:B--2---:R-:W-:Y:S02]  /*aaf80*/  IADD3 R0, P2, PT, R20, R252.reuse, RZ ;  /* 0x000000fc14007210 */ /* 0x084fe40007f5e0ff */
[----:B-1----:R-:W-:-:S03]  /*aaf90*/  IADD3 R4, P0, PT, R18, R252, RZ ;  /* 0x000000fc12047210 */ /* 0x002fc60007f1e0ff */
[----:B------:R1:W-:Y:S04]  /*aafa0*/  STL [R1+0x154], R0 ;  /* 0x0001540001007387 */ /* 0x0003e80000100800 */
[----:B------:R-:W2:Y:S01]  /*aafb0*/  LDL.LU.64 R26, [R1+0x29e0] ;  /* 0x0029e000011a7983 */ /* 0x000ea20000300a00 */
[----:B------:R-:W-:-:S03]  /*aafc0*/  IADD3.X R238, PT, PT, R21, R2, RZ, P2, !PT ;  /* 0x0000000215ee7210 */ /* 0x000fc600017fe4ff */
[----:B------:R-:W-:Y:S04]  /*aafd0*/  STL [R1+0x278], R4 ;  /* 0x0002780401007387 */ /* 0x000fe80000100800 */
[----:B------:R-:W2:Y:S01]  /*aafe0*/  LDL.LU.64 R20, [R1+0x29d8] ;  /* 0x0029d80001147983 */ /* 0x000ea20000300a00 */
[----:B-1----:R-:W-:-:S05]  /*aaff0*/  IADD3 R0, P2, PT, R16, R252, RZ ;  /* 0x000000fc10007210 */ /* 0x002fca0007f5e0ff */
[----:B------:R1:W-:Y:S01]  /*ab000*/  STL [R1+0x27c], R0 ;  /* 0x00027c0001007387 */ /* 0x0003e20000100800 */
[--C-:B------:R-:W-:Y:S02]  /*ab010*/  IMAD.X R16, R17, 0x1, R2.reuse, P2 ;  /* 0x0000000111107824 */ /* 0x100fe400010e0602 */
[----:B-1----:R-:W-:-:S05]  /*ab020*/  IMAD.X R0, R19, 0x1, R2, P0 ;  /* 0x0000000113007824 */ /* 0x002fca00000e0602 */
[----:B------:R-:W-:Y:S04]  /*ab030*/  STL [R1+0x158], R0 ;  /* 0x0001580001007387 */ /* 0x000fe80000100800 */
[----:B------:R1:W-:Y:S04]  /*ab040*/  STL [R1+0x15c], R16 ;  /* 0x00015c1001007387 */ /* 0x0003e80000100800 */
[----:B------:R-:W2:Y:S01]  /*ab050*/  LDL.LU.64 R18, [R1+0x29d0] ;  /* 0x0029d00001127983 */ /* 0x000ea20000300a00 */
[----:B------:R-:W-:-:S05]  /*ab060*/  IADD3 R4, P0, PT, R22, R252, RZ ;  /* 0x000000fc16047210 */ /* 0x000fca0007f1e0ff */
[----:B------:R-:W-:Y:S04]  /*ab070*/  STL [R1+0x280], R4 ;  /* 0x0002800401007387 */ /* 0x000fe80000100800 */
[----:B-1----:R-:W2:Y:S01]  /*ab080*/  LDL.LU.64 R16, [R1+0x29c8] ;  /* 0x0029c80001107983 */ /* 0x002ea20000300a00 */
[----:B----4-:R-:W-:-:S05]  /*ab090*/  IADD3 R0, P2, PT, R14, R252, RZ ;  /* 0x000000fc0e007210 */ /* 0x010fca0007f5e0ff */
[----:B------:R1:W-:Y:S01]  /*ab0a0*/  STL [R1+0x284], R0 ;  /* 0x0002840001007387 */ /* 0x0003e20000100800 */
[----:B------:R-:W-:Y:S01]  /*ab0b0*/  IMAD.X R14, R15, 0x1, R2, P2 ;  /* 0x000000010f0e7824 */ /* 0x000fe200010e0602 */
[----:B-1----:R-:W-:-:S05]  /*ab0c0*/  IADD3.X R0, PT, PT, R23, R2, RZ, P0, !PT ;  /* 0x0000000217007210 */ /* 0x002fca00007fe4ff */
[----:B------:R1:W-:Y:S04]  /*ab0d0*/  STL [R1+0x160], R0 ;  /* 0x0001600001007387 */ /* 0x0003e80000100800 */
[----:B------:R4:W-:Y:S04]  /*ab0e0*/  STL [R1+0x164], R14 ;  /* 0x0001640e01007387 */ /* 0x0009e80000100800 */
[----:B------:R-:W2:Y:S01]  /*ab0f0*/  LDL.LU.64 R22, [R1+0x29c0] ;  /* 0x0029c00001167983 */ /* 0x000ea20000300a00 */
[-C--:B---3--:R-:W-:Y:S02]  /*ab100*/  IADD3 R4, P0, PT, R10, R252.reuse, RZ ;  /* 0x000000fc0a047210 */ /* 0x088fe40007f1e0ff */
[----:B-1----:R-:W-:-:S03]  /*ab110*/  IADD3 R0, P2, PT, R8, R252, RZ ;  /* 0x000000fc08007210 */ /* 0x002fc60007f5e0ff */
[----:B------:R-:W-:Y:S04]  /*ab120*/  STL [R1+0x288], R4 ;  /* 0x0002880401007387 */ /* 0x000fe80000100800 */
[----:B----4-:R-:W3:Y:S04]  /*ab130*/  LDL.LU.64 R14, [R1+0x29b8] ;  /* 0x0029b800010e7983 */ /* 0x010ee80000300a00 */
[----:B------:R1:W-:Y:S01]  /*ab140*/  STL [R1+0x28c], R0 ;  /* 0x00028c0001007387 */ /* 0x0003e20000100800 */
[----:B------:R-:W-:Y:S01]  /*ab150*/  IADD3.X R8, PT, PT, R9, R2, RZ, P2, !PT ;  /* 0x0000000209087210 */ /* 0x000fe200017fe4ff */
[----:B-1----:R-:W-:Y:S01]  /*ab160*/  IMAD.X R0, R11, 0x1, R2, P0 ;  /* 0x000000010b007824 */ /* 0x002fe200000e0602 */
[----:B--2---:R-:W-:-:S04]  /*ab170*/  IADD3 R4, P0, PT, R26, R252, RZ ;  /* 0x000000fc1a047210 */ /* 0x004fc80007f1e0ff */
[----:B------:R1:W-:Y:S04]  /*ab180*/  STL [R1+0x168], R0 ;  /* 0x0001680001007387 */ /* 0x0003e80000100800 */
[----:B------:R2:W-:Y:S04]  /*ab190*/  STL [R1+0x16c], R8 ;  /* 0x00016c0801007387 */ /* 0x0005e80000100800 */
[----:B------:R-:W4:Y:S04]  /*ab1a0*/  LDL.LU.64 R10, [R1+0x29b0] ;  /* 0x0029b000010a7983 */ /* 0x000f280000300a00 */
[----:B------:R-:W-:Y:S01]  /*ab1b0*/  STL [R1+0x290], R4 ;  /* 0x0002900401007387 */ /* 0x000fe20000100800 */
[----:B-1----:R-:W-:-:S03]  /*ab1c0*/  IADD3 R0, P2, PT, R20, R252, RZ ;  /* 0x000000fc14007210 */ /* 0x002fc60007f5e0ff */
[----:B--2---:R-:W2:Y:S04]  /*ab1d0*/  LDL.LU.64 R8, [R1+0x29a8] ;  /* 0x0029a80001087983 */ /* 0x004ea80000300a00 */
[----:B------:R1:W-:Y:S01]  /*ab1e0*/  STL [R1+0x294], R0 ;  /* 0x0002940001007387 */ /* 0x0003e20000100800 */
[--C-:B------:R-:W-:Y:S02]  /*ab1f0*/  IMAD.X R20, R21, 0x1, R2.reuse, P2 ;  /* 0x0000000115147824 */ /* 0x100fe400010e0602 */
[----:B-1----:R-:W-:Y:S01]  /*ab200*/  IMAD.X R0, R27, 0x1, R2, P0 ;  /* 0x000000011b007824 */ /* 0x002fe200000e0602 */
[----:B------:R-:W-:-:S04]  /*ab210*/  IADD3 R4, P0, PT, R18, R252, RZ ;  /* 0x000000fc12047210 */ /* 0x000fc80007f1e0ff */
[----:B------:R-:W-:Y:S04]  /*ab220*/  STL [R1+0x170], R0 ;  /* 0x0001700001007387 */ /* 0x000fe80000100800 */
[----:B------:R1:W-:Y:S04]  /*ab230*/  STL [R1+0x174], R20 ;  /* 0x0001741401007387 */ /* 0x0003e80000100800 */
[----:B------:R-:W2:Y:S04]  /*ab240*/  LDL.LU.64 R26, [R1+0x29a0] ;  /* 0x0029a000011a7983 */ /* 0x000ea80000300a00 */
[----:B------:R-:W-:Y:S04]  /*ab250*/  STL [R1+0x298], R4 ;  /* 0x0002980401007387 */ /* 0x000fe80000100800 */
[----:B-1----:R-:W2:Y:S01]  /*ab260*/  LDL.LU.64 R20, [R1+0x2998] ;  /* 0x0029980001147983 */ /* 0x002ea20000300a00 */
[----:B------:R-:W-:-:S05]  /*ab270*/  IADD3 R0, P2, PT, R16, R252, RZ ;  /* 0x000000fc10007210 */ /* 0x000fca0007f5e0ff */
[----:B------:R1:W-:Y:S01]  /*ab280*/  STL [R1+0x29c], R0 ;  /* 0x00029c0001007387 */ /* 0x0003e20000100800 */
[----:B------:R-:W-:Y:S01]  /*ab290*/  IMAD.X R16, R17, 0x1, R2, P2 ;  /* 0x0000000111107824 */ /* 0x000fe200010e0602 */
[----:B-1----:R-:W-:-:S05]  /*ab2a0*/  IADD3.X R0, PT, PT, R19, R2, RZ, P0, !PT ;  /* 0x0000000213007210 */ /* 0x002fca00007fe4ff */
[----:B------:R-:W-:Y:S04]  /*ab2b0*/  STL [R1+0x178], R0 ;  /* 0x0001780001007387 */ /* 0x000fe80000100800 */
[----:B------:R1:W-:Y:S04]  /*ab2c0*/  STL [R1+0x17c], R16 ;  /* 0x00017c1001007387 */ /* 0x0003e80000100800 */
[----:B------:R-:W2:Y:S01]  /*ab2d0*/  LDL.LU.64 R18, [R1+0x2990] ;  /* 0x0029900001127983 */ /* 0x000ea20000300a00 */
[----:B------:R-:W-:-:S05]  /*ab2e0*/  IADD3 R4, P0, PT, R22, R252, RZ ;  /* 0x000000fc16047210 */ /* 0x000fca0007f1e0ff */
[----:B------:R-:W-:Y:S04]  /*ab2f0*/  STL [R1+0x2a0], R4 ;  /* 0x0002a00401007387 */ /* 0x000fe80000100800 */
[----:B-1----:R-:W2:Y:S01]  /*ab300*/  LDL.LU.64 R16, [R1+0x2988] ;  /* 0x0029880001107983 */ /* 0x002ea20000300a00 */
[----:B---3--:R-:W-:-:S05]  /*ab310*/  IADD3 R0, P2, PT, R14, R252, RZ ;  /* 0x000000fc0e007210 */ /* 0x008fca0007f5e0ff */
[----:B------:R1:W-:Y:S01]  /*ab320*/  STL [R1+0x2a4], R0 ;  /* 0x0002a40001007387 */ /* 0x0003e20000100800 */
[----:B------:R-:W-:Y:S01]  /*ab330*/  IADD3.X R14, PT, PT, R15, R2, RZ, P2, !PT ;  /* 0x000000020f0e7210 */ /* 0x000fe200017fe4ff */
[----:B-1----:R-:W-:Y:S01]  /*ab340*/  IMAD.X R0, R23, 0x1, R2, P0 ;  /* 0x0000000117007824 */ /* 0x002fe200000e0602 */
[----:B----4-:R-:W-:-:S04]  /*ab350*/  IADD3 R4, P0, PT, R10, R252, RZ ;  /* 0x000000fc0a047210 */ /* 0x010fc80007f1e0ff */
[----:B------:R2:W-:Y:S04]  /*ab360*/  STL [R1+0x180], R0 ;  /* 0x0001800001007387 */ /* 0x0005e80000100800 */
[----:B------:R1:W-:Y:S04]  /*ab370*/  STL [R1+0x184], R14 ;  /* 0x0001840e01007387 */ /* 0x0003e80000100800 */
[----:B------:R-:W3:Y:S04]  /*ab380*/  LDL.LU.64 R22, [R1+0x2980] ;  /* 0x0029800001167983 */ /* 0x000ee80000300a00 */
[----:B------:R-:W-:Y:S01]  /*ab390*/  STL [R1+0x2a8], R4 ;  /* 0x0002a80401007387 */ /* 0x000fe20000100800 */
[----:B--2---:R-:W-:-:S03]  /*ab3a0*/  IADD3 R0, P2, PT, R8, R252, RZ ;  /* 0x000000fc08007210 */ /* 0x004fc60007f5e0ff */
[----:B-1----:R-:W2:Y:S04]  /*ab3b0*/  LDL.LU.64 R14, [R1+0x2978] ;  /* 0x00297800010e7983 */ /* 0x002ea80000300a00 */
[----:B------:R1:W-:Y:S01]  /*ab3c0*/  STL [R1+0x2ac], R0 ;  /* 0x0002ac0001007387 */ /* 0x0003e20000100800 */
[--C-:B------:R-:W-:Y:S02]  /*ab3d0*/  IMAD.X R8, R9, 0x1, R2.reuse, P2 ;  /* 0x0000000109087824 */ /* 0x100fe400010e0602 */
[----:B-1----:R-:W-:Y:S01]  /*ab3e0*/  IMAD.X R0, R11, 0x1, R2, P0 ;  /* 0x000000010b007824 */ /* 0x002fe200000e0602 */
[----:B------:R-:W-:-:S04]  /*ab3f0*/  IADD3 R4, P0, PT, R26, R252, RZ ;  /* 0x000000fc1a047210 */ /* 0x000fc80007f1e0ff */
[----:B------:R1:W-:Y:S04]  /*ab400*/  STL [R1+0x188], R0 ;  /* 0x0001880001007387 */ /* 0x0003e80000100800 */
[----:B------:R4:W-:Y:S04]  /*ab410*/  STL [R1+0x18c], R8 ;  /* 0x00018c0801007387 */ /* 0x0009e80000100800 */
[----:B------:R-:W2:Y:S04]  /*ab420*/  LDL.LU.64 R10, [R1+0x2970] ;  /* 0x00297000010a7983 */ /* 0x000ea80000300a00 */
[----:B------:R-:W-:Y:S01]  /*ab430*/  STL [R1+0x2b0], R4 ;  /* 0x0002b00401007387 */ /* 0x000fe20000100800 */
[----:B-1----:R-:W-:-:S03]  /*ab440*/  IADD3 R0, P2, PT, R20, R252, RZ ;  /* 0x000000fc14007210 */ /* 0x002fc60007f5e0ff */
[----:B----4-:R-:W4:Y:S04]  /*ab450*/  LDL.LU.64 R8, [R1+0x2968] ;  /* 0x0029680001087983 */ /* 0x010f280000300a00 */
[----:B------:R1:W-:Y:S01]  /*ab460*/  STL [R1+0x2b4], R0 ;  /* 0x0002b40001007387 */ /* 0x0003e20000100800 */
[----:B------:R-:W-:Y:S01]  /*ab470*/  IMAD.X R20, R21, 0x1, R2, P2 ;  /* 0x0000000115147824 */ /* 0x000fe200010e0602 */
[----:B-1----:R-:W-:-:S05]  /*ab480*/  IADD3.X R0, PT, PT, R27, R2, RZ, P0, !PT ;  /* 0x000000021b007210 */ /* 0x002fca00007fe4ff */
[----:B------:R-:W-:Y:S04]  /*ab490*/  STL [R1+0x190], R0 ;  /* 0x0001900001007387 */ /* 0x000fe80000100800 */
[----:B------:R1:W-:Y:S04]  /*ab4a0*/  STL [R1+0x194], R20 ;  /* 0x0001941401007387 */ /* 0x0003e80000100800 */
[----:B------:R-:W4:Y:S01]  /*ab4b0*/  LDL.LU.64 R26, [R1+0x2960] ;  /* 0x00296000011a7983 */ /* 0x000f220000300a00 */
[----:B------:R-:W-:-:S05]  /*ab4c0*/  IADD3 R4, P0, PT, R18, R252, RZ ;  /* 0x000000fc12047210 */ /* 0x000fca0007f1e0ff */
[----:B------:R-:W-:Y:S04]  /*ab4d0*/  STL [R1+0x2b8], R4 ;  /* 0x0002b80401007387 */ /* 0x000fe80000100800 */
[----:B-1----:R-:W4:Y:S01]  /*ab4e0*/  LDL.LU.64 R20, [R1+0x2958] ;  /* 0x0029580001147983 */ /* 0x002f220000300a00 */
[----:B------:R-:W-:-:S05]  /*ab4f0*/  IADD3 R0, P2, PT, R16, R252, RZ ;  /* 0x000000fc10007210 */ /* 0x000fca0007f5e0ff */
[----:B------:R1:W-:Y:S01]  /*ab500*/  STL [R1+0x2bc], R0 ;  /* 0x0002bc0001007387 */ /* 0x0003e20000100800 */
[----:B------:R-:W-:Y:S01]  /*ab510*/  IADD3.X R16, PT, PT, R17, R2, RZ, P2, !PT ;  /* 0x0000000211107210 */ /* 0x000fe200017fe4ff */
[----:B-1----:R-:W-:-:S05]  /*ab520*/  IMAD.X R0, R19, 0x1, R2, P0 ;  /* 0x0000000113007824 */ /* 0x002fca00000e0602 */
[----:B------:R-:W-:Y:S04]  /*ab530*/  STL [R1+0x198], R0 ;  /* 0x0001980001007387 */ /* 0x000fe80000100800 */
[----:B------:R1:W-:Y:S04]  /*ab540*/  STL [R1+0x19c], R16 ;  /* 0x00019c1001007387 */ /* 0x0003e80000100800 */
[----:B------:R-:W4:Y:S01]  /*ab550*/  LDL.LU.64 R18, [R1+0x2950] ;  /* 0x0029500001127983 */ /* 0x000f220000300a00 */
[----:B---3--:R-:W-:-:S05]  /*ab560*/  IADD3 R4, P0, PT, R22, R252, RZ ;  /* 0x000000fc16047210 */ /* 0x008fca0007f1e0ff */
[----:B------:R-:W-:Y:S04]  /*ab570*/  STL [R1+0x2c0], R4 ;  /* 0x0002c00401007387 */ /* 0x000fe80000100800 */
[----:B-1----:R-:W3:Y:S01]  /*ab580*/  LDL.LU.64 R16, [R1+0x2948] ;  /* 0x0029480001107983 */ /* 0x002ee20000300a00 */
[----:B--2---:R-:W-:-:S05]  /*ab590*/  IADD3 R0, P2, PT, R14, R252, RZ ;  /* 0x000000fc0e007210 */ /* 0x004fca0007f5e0ff */
[----:B------:R1:W-:Y:S01]  /*ab5a0*/  STL [R1+0x2c4], R0 ;  /* 0x0002c40001007387 */ /* 0x0003e20000100800 */
[--C-:B------:R-:W-:Y:S02]  /*ab5b0*/  IMAD.X R14, R15, 0x1, R2.reuse, P2 ;  /* 0x000000010f0e7824 */ /* 0x100fe400010e0602 */
[----:B-1----:R-:W-:-:S05]  /*ab5c0*/  IMAD.X R0, R23, 0x1, R2, P0 ;  /* 0x0000000117007824 */ /* 0x002fca00000e0602 */
[----:B------:R4:W-:Y:S01]  /*ab5d0*/  STL [R1+0x1a0], R0 ;  /* 0x0001a00001007387 */ /* 0x0009e20000100800 */
[----:B------:R-:W-:-:S03]  /*ab5e0*/  IADD3 R4, P0, PT, R10, R252, RZ ;  /* 0x000000fc0a047210 */ /* 0x000fc60007f1e0ff */
[----:B------:R1:W-:Y:S04]  /*ab5f0*/  STL [R1+0x1a4], R14 ;  /* 0x0001a40e01007387 */ /* 0x0003e80000100800 */
[----:B------:R-:W2:Y:S04]  /*ab600*/  LDL.LU.64 R22, [R1+0x2940] ;  /* 0x0029400001167983 */ /* 0x000ea80000300a00 */
[----:B------:R-:W-:Y:S01]  /*ab610*/  STL [R1+0x2c8], R4 ;  /* 0x0002c80401007387 */ /* 0x000fe20000100800 */
[----:B----4-:R-:W-:-:S03]  /*ab620*/  IADD3 R0, P2, PT, R8, R252, RZ ;  /* 0x000000fc08007210 */ /* 0x010fc60007f5e0ff */
[----:B-1----:R-:W4:Y:S04]  /*ab630*/  LDL.LU.64 R14, [R1+0x2938] ;  /* 0x00293800010e7983 */ /* 0x002f280000300a00 */
        /* <DEDUP_REMOVED lines=16> */
[----:B------:R-:W-:-:S05]  /*ab740*/  IADD3 R4, P0, PT, R18, R252, RZ ;  /* 0x000000fc12047210 */ /* 0x000fca0007f1e0ff */
[----:B------:R-:W-:Y:S04]  /*ab750*/  STL [R1+0x2d8], R4 ;  /* 0x0002d80401007387 */ /* 0x000fe80000100800 */
[----:B-1----:R-:W4:Y:S01]  /*ab760*/  LDL.LU.64 R20, [R1+0x2918] ;  /* 0x0029180001147983 */ /* 0x002f220000300a00 */
[----:B---3--:R-:W-:-:S05]  /*ab770*/  IADD3 R0, P2, PT, R16, R252, RZ ;  /* 0x000000fc10007210 */ /* 0x008fca0007f5e0ff */
[----:B------:R1:W-:Y:S01]  /*ab780*/  STL [R1+0x2dc], R0 ;  /* 0x0002dc0001007387 */ /* 0x0003e20000100800 */
[--C-:B------:R-:W-:Y:S02]  /*ab790*/  IMAD.X R16, R17, 0x1, R2.reuse, P2 ;  /* 0x0000000111107824 */ /* 0x100fe400010e0602 */
[----:B-1----:R-:W-:-:S05]  /*ab7a0*/  IMAD.X R0, R19, 0x1, R2, P0 ;  /* 0x0000000113007824 */ /* 0x002fca00000e0602 */
[----:B------:R-:W-:Y:S04]  /*ab7b0*/  STL [R1+0x1b8], R0 ;  /* 0x0001b80001007387 */ /* 0x000fe80000100800 */
[----:B------:R1:W-:Y:S04]  /*ab7c0*/  STL [R1+0x1bc], R16 ;  /* 0x0001bc1001007387 */ /* 0x0003e80000100800 */
[----:B------:R-:W3:Y:S01]  /*ab7d0*/  LDL.LU.64 R18, [R1+0x2910] ;  /* 0x0029100001127983 */ /* 0x000ee20000300a00 */
[----:B--2---:R-:W-:-:S05]  /*ab7e0*/  IADD3 R4, P0, PT, R22, R252, RZ ;  /* 0x000000fc16047210 */ /* 0x004fca0007f1e0ff */
[----:B------:R-:W-:Y:S04]  /*ab7f0*/  STL [R1+0x2e0], R4 ;  /* 0x0002e00401007387 */ /* 0x000fe80000100800 */
[----:B-1----:R-:W2:Y:S01]  /*ab800*/  LDL.LU.64 R16, [R1+0x2908] ;  /* 0x0029080001107983 */ /* 0x002ea20000300a00 */
[----:B----4-:R-:W-:-:S05]  /*ab810*/  IADD3 R0, P2, PT, R14, R252, RZ ;  /* 0x000000fc0e007210 */ /* 0x010fca0007f5e0ff */
[----:B------:R1:W-:Y:S01]  /*ab820*/  STL [R1+0x2e4], R0 ;  /* 0x0002e40001007387 */ /* 0x0003e20000100800 */
[----:B------:R-:W-:Y:S01]  /*ab830*/  IMAD.X R14, R15, 0x1, R2, P2 ;  /* 0x000000010f0e7824 */ /* 0x000fe200010e0602 */
[----:B-1----:R-:W-:Y:S02]  /*ab840*/  IADD3.X R0, PT, PT, R23, R2, RZ, P0, !PT ;  /* 0x0000000217007210 */ /* 0x002fe400007fe4ff */
[----:B------:R-:W-:-:S03]  /*ab850*/  IADD3 R4, P0, PT, R10, R252, RZ ;  /* 0x000000fc0a047210 */ /* 0x000fc60007f1e0ff */
[----:B------:R1:W-:Y:S04]  /*ab860*/  STL [R1+0x1c0], R0 ;  /* 0x0001c00001007387 */ /* 0x0003e80000100800 */
[----:B------:R4:W-:Y:S04]  /*ab870*/  STL [R1+0x1c4], R14 ;  /* 0x0001c40e01007387 */ /* 0x0009e80000100800 */
[----:B------:R-:W2:Y:S04]  /*ab880*/  LDL.LU.64 R22, [R1+0x2900] ;  /* 0x0029000001167983 */ /* 0x000ea80000300a00 */
[----:B------:R-:W-:Y:S01]  /*ab890*/  STL [R1+0x2e8], R4 ;  /* 0x0002e80401007387 */ /* 0x000fe20000100800 */
[----:B-1----:R-:W-:-:S03]  /*ab8a0*/  IADD3 R0, P2, PT, R8, R252, RZ ;  /* 0x000000fc08007210 */ /* 0x002fc60007f5e0ff */
[----:B----4-:R-:W4:Y:S04]  /*ab8b0*/  LDL.LU.64 R14, [R1+0x28f8] ;  /* 0x0028f800010e7983 */ /* 0x010f280000300a00 */
        /* <DEDUP_REMOVED lines=11> */
[--C-:B------:R-:W-:Y:S02]  /*ab970*/  IMAD.X R20, R21, 0x1, R2.reuse, P2 ;  /* 0x0000000115147824 */ /* 0x100fe400010e0602 */
        /* <DEDUP_REMOVED lines=19> */
[----:B------:R-:W-:Y:S01]  /*abab0*/  IADD3.X R14, PT, PT, R15, R2, RZ, P2, !PT ;  /* 0x000000020f0e7210 */ /* 0x000fe200017fe4ff */
[----:B-1----:R-:W-:-:S05]  /*abac0*/  IMAD.X R0, R23, 0x1, R2, P0 ;  /* 0x0000000117007824 */ /* 0x002fca00000e0602 */
[----:B------:R-:W-:Y:S04]  /*abad0*/  STL [R1+0x1e0], R0 ;  /* 0x0001e00001007387 */ /* 0x000fe80000100800 */
[----:B------:R1:W-:Y:S01]  /*abae0*/  STL [R1+0x1e4], R14 ;  /* 0x0001e40e01007387 */ /* 0x0003e20000100800 */
[----:B------:R-:W-:-:S03]  /*abaf0*/  IADD3 R4, P0, PT, R10, R252, RZ ;  /* 0x000000fc0a047210 */ /* 0x000fc60007f1e0ff */
[----:B------:R-:W4:Y:S04]  /*abb00*/  LDL.LU.64 R22, [R1+0x28c0] ;  /* 0x0028c00001167983 */ /* 0x000f280000300a00 */
        /* <DEDUP_REMOVED lines=14> */
[----:B------:R-:W-:Y:S01]  /*abbf0*/  IMAD.X R20, R21, 0x1, R2, P2 ;  /* 0x0000000115147824 */ /* 0x000fe200010e0602 */
[----:B-1----:R-:W-:-:S05]  /*abc00*/  IADD3.X R0, PT, PT, R27, R2, RZ, P0, !PT ;  /* 0x000000021b007210 */ /* 0x002fca00007fe4ff */
[----:B------:R-:W-:Y:S04]  /*abc10*/  STL [R1+0x1f0], R0 ;  /* 0x0001f00001007387 */ /* 0x000fe80000100800 */
[----:B------:R1:W-:Y:S04]  /*abc20*/  STL [R1+0x1f4], R20 ;  /* 0x0001f41401007387 */ /* 0x0003e80000100800 */
[----:B------:R-:W3:Y:S01]  /*abc30*/  LDL.LU.64 R26, [R1+0x28a0] ;  /* 0x0028a000011a7983 */ /* 0x000ee20000300a00 */
[----:B--2---:R-:W-:-:S05]  /*abc40*/  IADD3 R4, P0, PT, R18, R252, RZ ;  /* 0x000000fc12047210 */ /* 0x004fca0007f1e0ff */
[----:B------:R-:W-:Y:S04]  /*abc50*/  STL [R1+0x548], R4 ;  /* 0x0005480401007387 */ /* 0x000fe80000100800 */
[----:B-1----:R-:W2:Y:S01]  /*abc60*/  LDL.LU.64 R20, [R1+0x2898] ;  /* 0x0028980001147983 */ /* 0x002ea20000300a00 */
[----:B------:R-:W-:-:S05]  /*abc70*/  IADD3 R0, P2, PT, R16, R252, RZ ;  /* 0x000000fc10007210 */ /* 0x000fca0007f5e0ff */
[----:B------:R1:W-:Y:S01]  /*abc80*/  STL [R1+0x54c], R0 ;  /* 0x00054c0001007387 */ /* 0x0003e20000100800 */
[----:B------:R-:W-:Y:S01]  /*abc90*/  IADD3.X R16, PT, PT, R17, R2, RZ, P2, !PT ;  /* 0x0000000211107210 */ /* 0x000fe200017fe4ff */
[----:B-1----:R-:W-:-:S05]  /*abca0*/  IMAD.X R0, R19, 0x1, R2, P0 ;  /* 0x0000000113007824 */ /* 0x002fca00000e0602 */
[----:B------:R-:W-:Y:S04]  /*abcb0*/  STL [R1+0x1f8], R0 ;  /* 0x0001f80001007387 */ /* 0x000fe80000100800 */
[----:B------:R1:W-:Y:S04]  /*abcc0*/  STL [R1+0x1fc], R16 ;  /* 0x0001fc1001007387 */ /* 0x0003e80000100800 */
[----:B------:R-:W2:Y:S01]  /*abcd0*/  LDL.LU.64 R18, [R1+0x2890] ;  /* 0x0028900001127983 */ /* 0x000ea20000300a00 */
[----:B----4-:R-:W-:-:S05]  /*abce0*/  IADD3 R4, P0, PT, R22, R252, RZ ;  /* 0x000000fc16047210 */ /* 0x010fca0007f1e0ff */
        /* <DEDUP_REMOVED lines=14> */
[----:B------:R-:W-:Y:S01]  /*abdd0*/  IMAD.X R8, R9, 0x1, R2, P2 ;  /* 0x0000000109087824 */ /* 0x000fe200010e0602 */
[----:B-1----:R-:W-:-:S05]  /*abde0*/  IADD3.X R0, PT, PT, R11, R2, RZ, P0, !PT ;  /* 0x000000020b007210 */ /* 0x002fca00007fe4ff */
        /* <DEDUP_REMOVED lines=8> */
[----:B------:R-:W-:Y:S01]  /*abe70*/  IADD3.X R20, PT, PT, R21, R2, RZ, P2, !PT ;  /* 0x0000000215147210 */ /* 0x000fe200017fe4ff */
        /* <DEDUP_REMOVED lines=29> */
[----:B------:R-:W-:Y:S01]  /*ac050*/  IADD3.X R8, PT, PT, R9, R2, RZ, P2, !PT ;  /* 0x0000000209087210 */ /* 0x000fe200017fe4ff */
[----:B-1----:R-:W-:-:S05]  /*ac060*/  IMAD.X R0, R11, 0x1, R2, P0 ;  /* 0x000000010b007824 */ /* 0x002fca00000e0602 */
        /* <DEDUP_REMOVED lines=8> */
[--C-:B------:R-:W-:Y:S02]  /*ac0f0*/  IMAD.X R20, R21, 0x1, R2.reuse, P2 ;  /* 0x0000000115147824 */ /* 0x100fe400010e0602 */
        /* <DEDUP_REMOVED lines=1475> */
[----:B------:R4:W-:Y:S04]  /*b1d30*/  STL [R1+0x1db0], R4 ;  /* 0x001db00401007387 */ /* 0x0009e80000100800 */
[----:B-1----:R-:W2:Y:S01]  /*b1d40*/  LDL.LU.64 R8, [R1+0x1ee0] ;  /* 0x001ee00001087983 */ /* 0x002ea20000300a00 */
[----:B------:R-:W-:-:S05]  /*b1d50*/  IADD3 R0, P2, PT, R20, R252, RZ ;  /* 0x000000fc14007210 */ /* 0x000fca0007f5e0ff */
[----:B------:R-:W-:Y:S01]  /*b1d60*/  IMAD.X R20, R21, 0x1, R2, P2 ;  /* 0x0000000115147824 */ /* 0x000fe200010e0602 */
[----:B----4-:R-:W-:Y:S01]  /*b1d70*/  IADD3.X R4, PT, PT, R27, R2, RZ, P0, !PT ;  /* 0x000000021b047210 */ /* 0x010fe200007fe4ff */
[----:B------:R-:W-:Y:S04]  /*b1d80*/  STL [R1+0x1db4], R0 ;  /* 0x001db40001007387 */ /* 0x000fe80000100800 */
[----:B------:R-:W-:Y:S04]  /*b1d90*/  STL [R1+0x1cc0], R4 ;  /* 0x001cc00401007387 */ /* 0x000fe80000100800 */
[----:B------:R1:W-:Y:S04]  /*b1da0*/  STL [R1+0x1cc4], R20 ;  /* 0x001cc41401007387 */ /* 0x0003e80000100800 */
[----:B-1----:R-:W4:Y:S01]  /*b1db0*/  LDL.LU.64 R20, [R1+0x1ed8] ;  /* 0x001ed80001147983 */ /* 0x002f220000300a00 */
[----:B------:R-:W-:-:S05]  /*b1dc0*/  IADD3 R0, P0, PT, R18, R252, RZ ;  /* 0x000000fc12007210 */ /* 0x000fca0007f1e0ff */
[----:B------:R1:W-:Y:S02]  /*b1dd0*/  STL [R1+0x1db8], R0 ;  /* 0x001db80001007387 */ /* 0x0003e40000100800 */
[----:B-1----:R-:W-:Y:S01]  /*b1de0*/  IMAD.X R0, R19, 0x1, R2, P0 ;  /* 0x0000000113007824 */ /* 0x002fe200000e0602 */
[----:B------:R-:W-:-:S04]  /*b1df0*/  IADD3 R4, P2, PT, R16, R252, RZ ;  /* 0x000000fc10047210 */ /* 0x000fc80007f5e0ff */
[----:B------:R-:W-:Y:S01]  /*b1e00*/  IADD3.X R16, PT, PT, R17, R2, RZ, P2, !PT ;  /* 0x0000000211107210 */ /* 0x000fe200017fe4ff */
[----:B------:R3:W-:Y:S04]  /*b1e10*/  STL [R1+0x1dbc], R4 ;  /* 0x001dbc0401007387 */ /* 0x0007e80000100800 */
[----:B------:R-:W4:Y:S04]  /*b1e20*/  LDL.LU.64 R18, [R1+0x1ed0] ;  /* 0x001ed00001127983 */ /* 0x000f280000300a00 */
[----:B------:R-:W-:Y:S04]  /*b1e30*/  STL [R1+0x1cc8], R0 ;  /* 0x001cc80001007387 */ /* 0x000fe80000100800 */
[----:B------:R1:W-:Y:S04]  /*b1e40*/  STL [R1+0x1ccc], R16 ;  /* 0x001ccc1001007387 */ /* 0x0003e80000100800 */
[----:B------:R-:W4:Y:S01]  /*b1e50*/  LDL.LU.64 R26, [R1+0x1ec8] ;  /* 0x001ec800011a7983 */ /* 0x000f220000300a00 */
[----:B---3--:R-:W-:-:S05]  /*b1e60*/  IADD3 R4, P0, PT, R22, R252, RZ ;  /* 0x000000fc16047210 */ /* 0x008fca0007f1e0ff */
[----:B------:R3:W-:Y:S04]  /*b1e70*/  STL [R1+0x1dc0], R4 ;  /* 0x001dc00401007387 */ /* 0x0007e80000100800 */
[----:B-1----:R-:W4:Y:S01]  /*b1e80*/  LDL.LU.64 R16, [R1+0x1ec0] ;  /* 0x001ec00001107983 */ /* 0x002f220000300a00 */
[----:B--2---:R-:W-:Y:S01]  /*b1e90*/  IADD3 R0, P2, PT, R14, R252, RZ ;  /* 0x000000fc0e007210 */ /* 0x004fe20007f5e0ff */
[----:B---3--:R-:W-:-:S04]  /*b1ea0*/  IMAD.X R4, R23, 0x1, R2, P0 ;  /* 0x0000000117047824 */ /* 0x008fc800000e0602 */
[----:B------:R-:W-:Y:S01]  /*b1eb0*/  IMAD.X R14, R15, 0x1, R2, P2 ;  /* 0x000000010f0e7824 */ /* 0x000fe200010e0602 */
[----:B------:R1:W-:Y:S04]  /*b1ec0*/  STL [R1+0x1dc4], R0 ;  /* 0x001dc40001007387 */ /* 0x0003e80000100800 */
[----:B------:R2:W-:Y:S04]  /*b1ed0*/  STL [R1+0x1cd0], R4 ;  /* 0x001cd00401007387 */ /* 0x0005e80000100800 */
[----:B------:R-:W-:Y:S04]  /*b1ee0*/  STL [R1+0x1cd4], R14 ;  /* 0x001cd40e01007387 */ /* 0x000fe80000100800 */
[----:B------:R-:W3:Y:S01]  /*b1ef0*/  LDL.LU.64 R22, [R1+0x1eb8] ;  /* 0x001eb80001167983 */ /* 0x000ee20000300a00 */
[----:B-1----:R-:W-:-:S05]  /*b1f00*/  IADD3 R0, P0, PT, R10, R252, RZ ;  /* 0x000000fc0a007210 */ /* 0x002fca0007f1e0ff */
[----:B------:R1:W-:Y:S01]  /*b1f10*/  STL [R1+0x1dc8], R0 ;  /* 0x001dc80001007387 */ /* 0x0003e20000100800 */
[----:B--2---:R-:W-:Y:S02]  /*b1f20*/  IADD3 R4, P2, PT, R8, R252, RZ ;  /* 0x000000fc08047210 */ /* 0x004fe40007f5e0ff */
[----:B-1----:R-:W-:-:S03]  /*b1f30*/  IADD3.X R0, PT, PT, R11, R2, RZ, P0, !PT ;  /* 0x000000020b007210 */ /* 0x002fc600007fe4ff */
[----:B------:R1:W-:Y:S04]  /*b1f40*/  STL [R1+0x1dcc], R4 ;  /* 0x001dcc0401007387 */ /* 0x0003e80000100800 */
[----:B------:R-:W2:Y:S04]  /*b1f50*/  LDL.LU.64 R14, [R1+0x1eb0] ;  /* 0x001eb000010e7983 */ /* 0x000ea80000300a00 */
[----:B------:R4:W-:Y:S04]  /*b1f60*/  STL [R1+0x1cd8], R0 ;  /* 0x001cd80001007387 */ /* 0x0009e80000100800 */
[----:B------:R-:W2:Y:S01]  /*b1f70*/  LDL.LU.64 R10, [R1+0x1ea8] ;  /* 0x001ea800010a7983 */ /* 0x000ea20000300a00 */
[----:B-1----:R-:W-:-:S05]  /*b1f80*/  IMAD.X R4, R9, 0x1, R2, P2 ;  /* 0x0000000109047824 */ /* 0x002fca00010e0602 */
[----:B------:R-:W-:Y:S01]  /*b1f90*/  STL [R1+0x1cdc], R4 ;  /* 0x001cdc0401007387 */ /* 0x000fe20000100800 */
[----:B----4-:R-:W-:-:S05]  /*b1fa0*/  IADD3 R0, P0, PT, R20, R252, RZ ;  /* 0x000000fc14007210 */ /* 0x010fca0007f1e0ff */
[----:B------:R1:W-:Y:S04]  /*b1fb0*/  STL [R1+0x1dd0], R0 ;  /* 0x001dd00001007387 */ /* 0x0003e80000100800 */
[----:B------:R-:W4:Y:S01]  /*b1fc0*/  LDL.LU.64 R8, [R1+0x1ea0] ;  /* 0x001ea00001087983 */ /* 0x000f220000300a00 */
[----:B-1----:R-:W-:Y:S01]  /*b1fd0*/  IMAD.X R0, R21, 0x1, R2, P0 ;  /* 0x0000000115007824 */ /* 0x002fe200000e0602 */
[----:B------:R-:W-:-:S04]  /*b1fe0*/  IADD3 R4, P2, PT, R18, R252, RZ ;  /* 0x000000fc12047210 */ /* 0x000fc80007f5e0ff */
[----:B------:R-:W-:Y:S01]  /*b1ff0*/  IADD3.X R18, PT, PT, R19, R2, RZ, P2, !PT ;  /* 0x0000000213127210 */ /* 0x000fe200017fe4ff */
[----:B------:R1:W-:Y:S04]  /*b2000*/  STL [R1+0x1dd4], R4 ;  /* 0x001dd40401007387 */ /* 0x0003e80000100800 */
[----:B------:R-:W-:Y:S04]  /*b2010*/  STL [R1+0x1ce0], R0 ;  /* 0x001ce00001007387 */ /* 0x000fe80000100800 */
[----:B------:R1:W-:Y:S04]  /*b2020*/  STL [R1+0x1ce4], R18 ;  /* 0x001ce41201007387 */ /* 0x0003e80000100800 */
[----:B------:R-:W4:Y:S01]  /*b2030*/  LDL.LU.64 R20, [R1+0x1e98] ;  /* 0x001e980001147983 */ /* 0x000f220000300a00 */
[----:B-1----:R-:W-:-:S05]  /*b2040*/  IADD3 R4, P0, PT, R26, R252, RZ ;  /* 0x000000fc1a047210 */ /* 0x002fca0007f1e0ff */
[----:B------:R-:W-:Y:S04]  /*b2050*/  STL [R1+0x1dd8], R4 ;  /* 0x001dd80401007387 */ /* 0x000fe80000100800 */
[----:B------:R-:W4:Y:S01]  /*b2060*/  LDL.LU.64 R18, [R1+0x1e90] ;  /* 0x001e900001127983 */ /* 0x000f220000300a00 */
[----:B------:R-:W-:Y:S01]  /*b2070*/  IMAD.X R26, R27, 0x1, R2, P0 ;  /* 0x000000011b1a7824 */ /* 0x000fe200000e0602 */
[----:B------:R-:W-:-:S05]  /*b2080*/  IADD3 R0, P2, PT, R16, R252, RZ ;  /* 0x000000fc10007210 */ /* 0x000fca0007f5e0ff */
[----:B------:R1:W-:Y:S04]  /*b2090*/  STL [R1+0x1ddc], R0 ;  /* 0x001ddc0001007387 */ /* 0x0003e80000100800 */
[----:B------:R-:W-:Y:S01]  /*b20a0*/  STL [R1+0x1ce8], R26 ;  /* 0x001ce81a01007387 */ /* 0x000fe20000100800 */
[----:B-1----:R-:W-:Y:S01]  /*b20b0*/  IMAD.X R0, R17, 0x1, R2, P2 ;  /* 0x0000000111007824 */ /* 0x002fe200010e0602 */
[----:B---3--:R-:W-:Y:S02]  /*b20c0*/  IADD3 R4, P0, PT, R22, R252, RZ ;  /* 0x000000fc16047210 */ /* 0x008fe40007f1e0ff */
[----:B------:R-:W3:Y:S04]  /*b20d0*/  LDL.LU.64 R16, [R1+0x1e88] ;  /* 0x001e880001107983 */ /* 0x000ee80000300a00 */
[----:B------:R2:W-:Y:S01]  /*b20e0*/  STL [R1+0x1cec], R0 ;  /* 0x001cec0001007387 */ /* 0x0005e20000100800 */
[----:B------:R-:W-:-:S03]  /*b20f0*/  IADD3.X R22, PT, PT, R23, R2, RZ, P0, !PT ;  /* 0x0000000217167210 */ /* 0x000fc600007fe4ff */
[----:B------:R1:W-:Y:S01]  /*b2100*/  STL [R1+0x1de0], R4 ;  /* 0x001de00401007387 */ /* 0x0003e20000100800 */
[----:B--2---:R-:W-:-:S05]  /*b2110*/  IADD3 R0, P2, PT, R14, R252, RZ ;  /* 0x000000fc0e007210 */ /* 0x004fca0007f5e0ff */
[----:B------:R2:W-:Y:S01]  /*b2120*/  STL [R1+0x1de4], R0 ;  /* 0x001de40001007387 */ /* 0x0005e20000100800 */
[----:B-1----:R-:W-:-:S03]  /*b2130*/  IMAD.X R4, R15, 0x1, R2, P2 ;  /* 0x000000010f047824 */ /* 0x002fc600010e0602 */
[----:B------:R-:W-:Y:S04]  /*b2140*/  STL [R1+0x1cf0], R22 ;  /* 0x001cf01601007387 */ /* 0x000fe80000100800 */
[----:B------:R-:W3:Y:S04]  /*b2150*/  LDL.LU.64 R14, [R1+0x1e80] ;  /* 0x001e8000010e7983 */ /* 0x000ee80000300a00 */
[----:B------:R1:W-:Y:S01]  /*b2160*/  STL [R1+0x1cf4], R4 ;  /* 0x001cf40401007387 */ /* 0x0003e20000100800 */
[----:B--2---:R-:W-:-:S05]  /*b2170*/  IADD3 R0, P0, PT, R10, R252, RZ ;  /* 0x000000fc0a007210 */ /* 0x004fca0007f1e0ff */
[----:B-1----:R-:W-:Y:S01]  /*b2180*/  IMAD.X R4, R11, 0x1, R2, P0 ;  /* 0x000000010b047824 */ /* 0x002fe200000e0602 */
[----:B----4-:R-:W-:Y:S01]  /*b2190*/  IADD3 R22, P2, PT, R8, R252, RZ ;  /* 0x000000fc08167210 */ /* 0x010fe20007f5e0ff */
[----:B------:R1:W-:Y:S04]  /*b21a0*/  STL [R1+0x1de8], R0 ;  /* 0x001de80001007387 */ /* 0x0003e80000100800 */
[----:B------:R-:W-:Y:S04]  /*b21b0*/  STL [R1+0x1dec], R22 ;  /* 0x001dec1601007387 */ /* 0x000fe80000100800 */
[----:B------:R-:W2:Y:S04]  /*b21c0*/  LDL.LU.64 R10, [R1+0x1e78] ;  /* 0x001e7800010a7983 */ /* 0x000ea80000300a00 */
[----:B------:R4:W-:Y:S01]  /*b21d0*/  STL [R1+0x1cf8], R4 ;  /* 0x001cf80401007387 */ /* 0x0009e20000100800 */
[----:B-1----:R-:W-:-:S03]  /*b21e0*/  IADD3.X R0, PT, PT, R9, R2, RZ, P2, !PT ;  /* 0x0000000209007210 */ /* 0x002fc600017fe4ff */
[----:B------:R-:W2:Y:S04]  /*b21f0*/  LDL.LU.64 R8, [R1+0x1e70] ;  /* 0x001e700001087983 */ /* 0x000ea80000300a00 */
[----:B------:R1:W-:Y:S01]  /*b2200*/  STL [R1+0x1cfc], R0 ;  /* 0x001cfc0001007387 */ /* 0x0003e20000100800 */
[----:B----4-:R-:W-:-:S05]  /*b2210*/  IADD3 R4, P0, PT, R20, R252, RZ ;  /* 0x000000fc14047210 */ /* 0x010fca0007f1e0ff */
[----:B------:R4:W-:Y:S01]  /*b2220*/  STL [R1+0x1df0], R4 ;  /* 0x001df00401007387 */ /* 0x0009e20000100800 */
[----:B------:R-:W-:-:S05]  /*b2230*/  IADD3 R22, P2, PT, R18, R252, RZ ;  /* 0x000000fc12167210 */ /* 0x000fca0007f5e0ff */
[----:B------:R-:W-:Y:S04]  /*b2240*/  STL [R1+0x1df4], R22 ;  /* 0x001df41601007387 */ /* 0x000fe80000100800 */
[----:B------:R-:W2:Y:S01]  /*b2250*/  LDL.LU.64 R38, [R1+0x1e68] ;  /* 0x001e680001267983 */ /* 0x000ea20000300a00 */
[--C-:B-1----:R-:W-:Y:S02]  /*b2260*/  IMAD.X R0, R21, 0x1, R2.reuse, P0 ;  /* 0x0000000115007824 */ /* 0x102fe400000e0602 */
[----:B----4-:R-:W-:-:S03]  /*b2270*/  IMAD.X R4, R19, 0x1, R2, P2 ;  /* 0x0000000113047824 */ /* 0x010fc600010e0602 */
[----:B------:R3:W-:Y:S04]  /*b2280*/  STL [R1+0x1d00], R0 ;  /* 0x001d000001007387 */ /* 0x0007e80000100800 */
[----:B------:R1:W-:Y:S04]  /*b2290*/  STL [R1+0x1d04], R4 ;  /* 0x001d040401007387 */ /* 0x0003e80000100800 */
[----:B------:R-:W4:Y:S01]  /*b22a0*/  LDL.LU R20, [R1+0xfe0] ;  /* 0x000fe00001147983 */ /* 0x000f220000300800 */
[----:B---3--:R-:W-:-:S05]  /*b22b0*/  IADD3 R0, P0, PT, R16, R252, RZ ;  /* 0x000000fc10007210 */ /* 0x008fca0007f1e0ff */
[----:B------:R3:W-:Y:S04]  /*b22c0*/  STL [R1+0x1df8], R0 ;  /* 0x001df80001007387 */ /* 0x0007e80000100800 */
[----:B------:R-:W4:Y:S04]  /*b22d0*/  LDL.LU R21, [R1+0xfe4] ;  /* 0x000fe40001157983 */ /* 0x000f280000300800 */
[----:B------:R-:W4:Y:S04]  /*b22e0*/  LDL.LU R22, [R1+0xfe8] ;  /* 0x000fe80001167983 */ /* 0x000f280000300800 */
[----:B------:R-:W4:Y:S01]  /*b22f0*/  LDL.LU R23, [R1+0xfec] ;  /* 0x000fec0001177983 */ /* 0x000f220000300800 */
[----:B-1----:R-:W-:-:S02]  /*b2300*/  IADD3.X R4, PT, PT, R17, R2, RZ, P0, !PT ;  /* 0x0000000211047210 */ /* 0x002fc400007fe4ff */
[----:B------:R-:W-:-:S05]  /*b2310*/  IADD3 R18, P2, PT, R14, R252, RZ ;  /* 0x000000fc0e127210 */ /* 0x000fca0007f5e0ff */
[----:B------:R-:W-:Y:S04]  /*b2320*/  STL [R1+0x1dfc], R18 ;  /* 0x001dfc1201007387 */ /* 0x000fe80000100800 */
[----:B------:R-:W4:Y:S01]  /*b2330*/  LDL.LU.64 R26, [R1+0x1e60] ;  /* 0x001e6000011a7983 */ /* 0x000f220000300a00 */
[----:B---3--:R-:W-:-:S03]  /*b2340*/  IMAD.X R0, R15, 0x1, R2, P2 ;  /* 0x000000010f007824 */ /* 0x008fc600010e0602 */
[----:B------:R1:W-:Y:S04]  /*b2350*/  STL [R1+0x1d08], R4 ;  /* 0x001d080401007387 */ /* 0x0003e80000100800 */
[----:B------:R3:W-:Y:S01]  /*b2360*/  STL [R1+0x1d0c], R0 ;  /* 0x001d0c0001007387 */ /* 0x0007e20000100800 */
[-C--:B--2---:R-:W-:Y:S02]  /*b2370*/  IADD3 R14, P0, PT, R10, R252.reuse, RZ ;  /* 0x000000fc0a0e7210 */ /* 0x084fe40007f1e0ff */
[----:B-1----:R-:W-:-:S03]  /*b2380*/  IADD3 R4, P2, PT, R8, R252, RZ ;  /* 0x000000fc08047210 */ /* 0x002fc60007f5e0ff */
[----:B------:R1:W-:Y:S04]  /*b2390*/  STL [R1+0x1e00], R14 ;  /* 0x001e000e01007387 */ /* 0x0003e80000100800 */
[----:B------:R-:W2:Y:S04]  /*b23a0*/  LDL.LU.64 R94, [R1+0x1e58] ;  /* 0x001e5800015e7983 */ /* 0x000ea80000300a00 */
[----:B------:R1:W-:Y:S04]  /*b23b0*/  STL [R1+0x1e04], R4 ;  /* 0x001e040401007387 */ /* 0x0003e80000100800 */
[----:B------:R-:W2:Y:S01]  /*b23c0*/  LDL.LU.64 R92, [R1+0x1e50] ;  /* 0x001e5000015c7983 */ /* 0x000ea20000300a00 */
[----:B---3--:R-:W-:-:S05]  /*b23d0*/  IMAD.X R0, R11, 0x1, R2, P0 ;  /* 0x000000010b007824 */ /* 0x008fca00000e0602 */
[----:B------:R3:W-:Y:S04]  /*b23e0*/  STL [R1+0x1d10], R0 ;  /* 0x001d100001007387 */ /* 0x0007e80000100800 */
[----:B-1----:R-:W2:Y:S01]  /*b23f0*/  LDL.LU.64 R14, [R1+0x1e48] ;  /* 0x001e4800010e7983 */ /* 0x002ea20000300a00 */
[----:B------:R-:W-:-:S05]  /*b2400*/  IADD3.X R4, PT, PT, R9, R2, RZ, P2, !PT ;  /* 0x0000000209047210 */ /* 0x000fca00017fe4ff */
[----:B------:R1:W-:Y:S04]  /*b2410*/  STL [R1+0x1d14], R4 ;  /* 0x001d140401007387 */ /* 0x0003e80000100800 */
[----:B------:R-:W2:Y:S01]  /*b2420*/  LDL.LU.64 R10, [R1+0x1e40] ;  /* 0x001e4000010a7983 */ /* 0x000ea20000300a00 */
[----:B---3--:R-:W-:-:S05]  /*b2430*/  IADD3 R0, P0, PT, R38, R252, RZ ;  /* 0x000000fc26007210 */ /* 0x008fca0007f1e0ff */
[----:B------:R4:W-:Y:S04]  /*b2440*/  STL [R1+0x1e08], R0 ;  /* 0x001e080001007387 */ /* 0x0009e80000100800 */
[----:B------:R-:W3:Y:S04]  /*b2450*/  LDL.LU R16, [R1+0xff0] ;  /* 0x000ff00001107983 */ /* 0x000ee80000300800 */
[----:B------:R-:W3:Y:S04]  /*b2460*/  LDL.LU R17, [R1+0xff4] ;  /* 0x000ff40001117983 */ /* 0x000ee80000300800 */
[----:B------:R-:W3:Y:S04]  /*b2470*/  LDL.LU R18, [R1+0xff8] ;  /* 0x000ff80001127983 */ /* 0x000ee80000300800 */
[----:B------:R-:W3:Y:S04]  /*b2480*/  LDL.LU R19, [R1+0xffc] ;  /* 0x000ffc0001137983 */ /* 0x000ee80000300800 */
[----:B------:R-:W3:Y:S04]  /*b2490*/  LDL.LU.64 R42, [R1+0x1e38] ;  /* 0x001e3800012a7983 */ /* 0x000ee80000300a00 */
[----:B------:R-:W3:Y:S01]  /*b24a0*/  LDL.LU.64 R8, [R1+0x1e30] ;  /* 0x001e300001087983 */ /* 0x000ee20000300a00 */
[----:B-1----:R-:W-:-:S03]  /*b24b0*/  IMAD.X R4, R39, 0x1, R2, P0 ;  /* 0x0000000127047824 */ /* 0x002fc600000e0602 */
[----:B------:R-:W3:Y:S01]  /*b24c0*/  LDL.LU.64 R38, [R1+0x4960] ;  /* 0x0049600001267983 */ /* 0x000ee20000300a00 */
[----:B----4-:R-:W-:-:S05]  /*b24d0*/  IADD3 R0, P2, PT, R26, R252, RZ ;  /* 0x000000fc1a007210 */ /* 0x010fca0007f5e0ff */
[----:B------:R1:W-:Y:S02]  /*b24e0*/  STL [R1+0x1e0c], R0 ;  /* 0x001e0c0001007387 */ /* 0x0003e40000100800 */
[----:B-1----:R-:W-:Y:S02]  /*b24f0*/  IMAD.X R0, R27, 0x1, R2, P2 ;  /* 0x000000011b007824 */ /* 0x002fe400010e0602 */
[----:B------:R-:W4:Y:S04]  /*b2500*/  LDL.LU.64 R26, [R1+0x1e28] ;  /* 0x001e2800011a7983 */ /* 0x000f280000300a00 */
[----:B------:R2:W-:Y:S04]  /*b2510*/  STL [R1+0x1d18], R4 ;  /* 0x001d180401007387 */ /* 0x0005e80000100800 */
[----:B------:R1:W-:Y:S01]  /*b2520*/  STL [R1+0x1d1c], R0 ;  /* 0x001d1c0001007387 */ /* 0x0003e20000100800 */
[----:B--2---:R-:W-:-:S02]  /*b2530*/  IADD3 R4, P0, PT, R94, R252, RZ ;  /* 0x000000fc5e047210 */ /* 0x004fc40007f1e0ff */
[----:B-1----:R-:W-:Y:S02]  /*b2540*/  IADD3 R0, P2, PT, R92, R252, RZ ;  /* 0x000000fc5c007210 */ /* 0x002fe40007f5e0ff */
[----:B------:R-:W-:Y:S01]  /*b2550*/  IADD3.X R94, PT, PT, R95, R2, RZ, P0, !PT ;  /* 0x000000025f5e7210 */ /* 0x000fe200007fe4ff */
[----:B------:R1:W-:Y:S04]  /*b2560*/  STL [R1+0x1e58], R4 ;  /* 0x001e580401007387 */ /* 0x0003e80000100800 */
[----:B------:R2:W-:Y:S04]  /*b2570*/  STL [R1+0x1e50], R0 ;  /* 0x001e500001007387 */ /* 0x0005e80000100800 */
[----:B------:R2:W-:Y:S01]  /*b2580*/  STL [R1+0x1d20], R94 ;  /* 0x001d205e01007387 */ /* 0x0005e20000100800 */
[----:B-1----:R-:W-:Y:S01]  /*b2590*/  IMAD.X R4, R93, 0x1, R2, P2 ;  /* 0x000000015d047824 */ /* 0x002fe200010e0602 */
[----:B--2---:R-:W-:-:S02]  /*b25a0*/  IADD3 R0, P0, PT, R14, R252, RZ ;  /* 0x000000fc0e007210 */ /* 0x004fc40007f1e0ff */
[----:B------:R-:W2:Y:S04]  /*b25b0*/  LDL.LU.64 R94, [R1+0x1e20] ;  /* 0x001e2000015e7983 */ /* 0x000ea80000300a00 */
[----:B------:R1:W-:Y:S04]  /*b25c0*/  STL [R1+0x1d24], R4 ;  /* 0x001d240401007387 */ /* 0x0003e80000100800 */
[----:B------:R-:W2:Y:S04]  /*b25d0*/  LDL.LU.64 R92, [R1+0x1e18] ;  /* 0x001e1800015c7983 */ /* 0x000ea80000300a00 */
[----:B------:R1:W-:Y:S02]  /*b25e0*/  STL [R1+0x1e48], R0 ;  /* 0x001e480001007387 */ /* 0x0003e40000100800 */
[----:B-1----:R-:W-:Y:S01]  /*b25f0*/  IADD3 R4, P2, PT, R10, R252, RZ ;  /* 0x000000fc0a047210 */ /* 0x002fe20007f5e0ff */
[----:B------:R-:W-:-:S02]  /*b2600*/  IMAD.X R0, R15, 0x1, R2, P0 ;  /* 0x000000010f007824 */ /* 0x000fc400000e0602 */
[----:B------:R-:W2:Y:S04]  /*b2610*/  LDL.LU.64 R14, [R1+0x4958] ;  /* 0x00495800010e7983 */ /* 0x000ea80000300a00 */
[----:B------:R1:W-:Y:S02]  /*b2620*/  STL [R1+0x1e40], R4 ;  /* 0x001e400401007387 */ /* 0x0003e40000100800 */
[----:B-1----:R-:W-:Y:S02]  /*b2630*/  IADD3.X R4, PT, PT, R11, R2, RZ, P2, !PT ;  /* 0x000000020b047210 */ /* 0x002fe400017fe4ff */
[----:B------:R-:W2:Y:S04]  /*b2640*/  LDL.LU.64 R10, [R1+0x4950] ;  /* 0x00495000010a7983 */ /* 0x000ea80000300a00 */
[----:B------:R3:W-:Y:S04]  /*b2650*/  STL [R1+0x1d28], R0 ;  /* 0x001d280001007387 */ /* 0x0007e80000100800 */
[----:B------:R-:W-:Y:S01]  /*b2660*/  STL [R1+0x1d2c], R4 ;  /* 0x001d2c0401007387 */ /* 0x000fe20000100800 */
[----:B---3--:R-:W-:-:S05]  /*b2670*/  IADD3 R0, P0, PT, R42, R252, RZ ;  /* 0x000000fc2a007210 */ /* 0x008fca0007f1e0ff */
[----:B------:R1:W-:Y:S02]  /*b2680*/  STL [R1+0x1e38], R0 ;  /* 0x001e380001007387 */ /* 0x0003e40000100800 */
[----:B-1----:R-:W-:Y:S02]  /*b2690*/  IMAD.X R0, R43, 0x1, R2, P0 ;  /* 0x000000012b007824 */ /* 0x002fe400000e0602 */
[----:B------:R-:W3:Y:S01]  /*b26a0*/  LDL.LU.64 R42, [R1+0x4948] ;  /* 0x00494800012a7983 */ /* 0x000ee20000300a00 */
[----:B------:R-:W-:-:S05]  /*b26b0*/  IADD3 R4, P2, PT, R8, R252, RZ ;  /* 0x000000fc08047210 */ /* 0x000fca0007f5e0ff */
[----:B------:R1:W-:Y:S02]  /*b26c0*/  STL [R1+0x1e30], R4 ;  /* 0x001e300401007387 */ /* 0x0003e40000100800 */
[----:B-1----:R-:W-:Y:S02]  /*b26d0*/  IMAD.X R4, R9, 0x1, R2, P2 ;  /* 0x0000000109047824 */ /* 0x002fe400010e0602 */
[----:B------:R-:W3:Y:S04]  /*b26e0*/  LDL.LU.64 R8, [R1+0x4940] ;  /* 0x0049400001087983 */ /* 0x000ee80000300a00 */
[----:B------:R4:W-:Y:S04]  /*b26f0*/  STL [R1+0x1d30], R0 ;  /* 0x001d300001007387 */ /* 0x0009e80000100800 */
[----:B------:R2:W-:Y:S01]  /*b2700*/  STL [R1+0x1d34], R4 ;  /* 0x001d340401007387 */ /* 0x0005e20000100800 */
[----:B----4-:R-:W-:-:S02]  /*b2710*/  IADD3 R0, P0, PT, R26, R252, RZ ;  /* 0x000000fc1a007210 */ /* 0x010fc40007f1e0ff */
[----:B--2---:R-:W-:Y:S01]  /*b2720*/  IADD3 R4, P2, PT, R94, R252, RZ ;  /* 0x000000fc5e047210 */ /* 0x004fe20007f5e0ff */
[----:B---3--:R-:W-:Y:S01]  /*b2730*/  HMMA.1688.F32.TF32 R20, R240, R42, R20 ;  /* 0x0000002af014723c */ /* 0x008fe20000081014 */
[----:B------:R-:W-:-:S15]  /*b2740*/  IADD3.X R42, PT, PT, R27, R2, RZ, P0, !PT ;  /* 0x000000021b2a7210 */ /* 0x000fde00007fe4ff */
[----:B------:R-:W-:-:S03]  /*b2750*/  NOP ;  /* 0x0000000000007918 */ /* 0x000fc60000000000 */
[----:B------:R1:W-:Y:S04]  /*b2760*/  STL.64 [R1+0x9a0], R20 ;  /* 0x0009a01401007387 */ /* 0x0003e80000100a00 */
[----:B------:R2:W-:Y:S04]  /*b2770*/  STL.64 [R1+0x9a8], R22 ;  /* 0x0009a81601007387 */ /* 0x0005e80000100a00 */
[----:B-1----:R-:W3:Y:S04]  /*b2780*/  LDL.LU R20, [R1+0x1000] ;  /* 0x0010000001147983 */ /* 0x002ee80000300800 */
[----:B------:R1:W-:Y:S04]  /*b2790*/  STL [R1+0xfe4], R0 ;  /* 0x000fe40001007387 */ /* 0x0003e80000100800 */
[----:B------:R-:W3:Y:S04]  /*b27a0*/  LDL.LU R21, [R1+0x1004] ;  /* 0x0010040001157983 */ /* 0x000ee80000300800 */
[----:B--2---:R-:W3:Y:S04]  /*b27b0*/  LDL.LU R22, [R1+0x1008] ;  /* 0x0010080001167983 */ /* 0x004ee80000300800 */
[----:B------:R-:W3:Y:S04]  /*b27c0*/  LDL.LU R23, [R1+0x100c] ;  /* 0x00100c0001177983 */ /* 0x000ee80000300800 */
[----:B------:R-:W-:Y:S04]  /*b27d0*/  STL [R1+0xfe8], R4 ;  /* 0x000fe80401007387 */ /* 0x000fe80000100800 */
[----:B------:R-:W2:Y:S01]  /*b27e0*/  LDL.LU.64 R26, [R1+0x2010] ;  /* 0x00201000011a7983 */ /* 0x000ea20000300a00 */
[----:B-1----:R-:W-:Y:S01]  /*b27f0*/  IADD3 R0, P3, PT, R92, R252, RZ ;  /* 0x000000fc5c007210 */ /* 0x002fe20007f7e0ff */
[----:B------:R-:W-:-:S04]  /*b2800*/  IMAD.X R43, R95, 0x1, R2, P2 ;  /* 0x000000015f2b7824 */ /* 0x000fc800010e0602 */
[----:B------:R1:W-:Y:S02]  /*b2810*/  STL [R1+0xfec], R0 ;  /* 0x000fec0001007387 */ /* 0x0003e40000100800 */
[----:B-1----:R-:W-:Y:S02]  /*b2820*/  IMAD.X R0, R93, 0x1, R2, P3 ;  /* 0x000000015d007824 */ /* 0x002fe400018e0602 */
[----:B------:R-:W-:Y:S03]  /*b2830*/  HMMA.1688.F32.TF32 R92, R240, R10, R16 ;  /* 0x0000000af05c723c */ /* 0x000fe60000081010 */
[----:B------:R1:W-:Y:S04]  /*b2840*/  STL [R1+0xfe0], R0 ;  /* 0x000fe00001007387 */ /* 0x0003e80000100800 */
[----:B------:R-:W4:Y:S01]  /*b2850*/  LDL.LU R16, [R1+0x1040] ;  /* 0x0010400001107983 */ /* 0x000f220000300800 */
[----:B------:R-:W-:Y:S01]  /*b2860*/  MOV R17, R3 ;  /* 0x0000000300117202 */ /* 0x000fe20000000f00 */
[----:B------:R-:W-:-:S02]  /*b2870*/  IMAD.MOV.U32 R18, RZ, RZ, R9 ;  /* 0x000000ffff127224 */ /* 0x000fc400078e0009 */
[----:B------:R-:W-:Y:S01]  /*b2880*/  IMAD.MOV.U32 R19, RZ, RZ, R8 ;  /* 0x000000ffff137224 */ /* 0x000fe200078e0008 */
[----:B------:R-:W-:-:S07]  /*b2890*/  ISETP.GE.AND P0, PT, R5, UR12, PT ;  /* 0x0000000c05007c0c */ /* 0x000fce000bf06270 */
[----:B------:R-:W-:Y:S04]  /*b28a0*/  STL.64 [R1+0x8e0], R92 ;  /* 0x0008e05c01007387 */ /* 0x000fe80000100a00 */
[----:B------:R3:W-:Y:S04]  /*b28b0*/  STL.64 [R1+0x8e8], R94 ;  /* 0x0008e85e01007387 */ /* 0x0007e80000100a00 */
[----:B------:R-:W4:Y:S04]  /*b28c0*/  LDL.LU R3, [R1+0x4938] ;  /* 0x0049380001037983 */ /* 0x000f280000300800 */
[----:B------:R-:W4:Y:S04]  /*b28d0*/  LDL.LU R9, [R1+0x4214] ;  /* 0x0042140001097983 */ /* 0x000f280000300800 */
[----:B------:R-:W4:Y:S04]  /*b28e0*/  LDL.LU R8, [R1+0x4218] ;  /* 0x0042180001087983 */ /* 0x000f280000300800 */
[----:B-1----:R-:W4:Y:S01]  /*b28f0*/  LDL.LU R0, [R1+0x4220] ;  /* 0x0042200001007983 */ /* 0x002f220000300800 */
[----:B------:R-:W-:-:S02]  /*b2900*/  SEL R4, RZ, 0x4, P0 ;  /* 0x00000004ff047807 */ /* 0x000fc40000000000 */
[----:B--2---:R-:W-:Y:S02]  /*b2910*/  IADD3 R11, P0, PT, R26, R252, RZ ;  /* 0x000000fc1a0b7210 */ /* 0x004fe40007f1e0ff */
[----:B------:R-:W2:Y:S02]  /*b2920*/  LDL.LU R26, [R1+0x421c] ;  /* 0x00421c00011a7983 */ /* 0x000ea40000300800 */
[----:B------:R-:W-:Y:S02]  /*b2930*/  IADD3.X R10, PT, PT, R27, R2, RZ, P0, !PT ;  /* 0x000000021b0a7210 */ /* 0x000fe400007fe4ff */
[----:B------:R-:W1:Y:S01]  /*b2940*/  LDC R27, c[0x0][0x3a8] ;  /* 0x0000ea00ff1b7b82 */ /* 0x000e620000000800 */
[----:B------:R-:W-:Y:S01]  /*b2950*/  UISETP.GE.AND UP0, UPT, UR5, UR10, UPT ;  /* 0x0000000a0500728c */ /* 0x000fe2000bf06270 */
[----:B---3--:R-:W-:Y:S05]  /*b2960*/  HMMA.1688.F32.TF32 R92, R240, R14, R20 ;  /* 0x0000000ef05c723c */ /* 0x008fea0000081014 */
[----:B------:R-:W-:-:S04]  /*b2970*/  PLOP3.LUT P2, PT, PT, PT, UP0, 0x80, 0x8 ;  /* 0x000000000008781c */ /* 0x000fc80003f4f008 */
[----:B------:R-:W-:Y:S01]  /*b2980*/  SEL R4, R4, RZ, !P2 ;  /* 0x000000ff04047207 */ /* 0x000fe20005000000 */
[----:B------:R-:W-:-:S03]  /*b2990*/  UISETP.GT.AND UP1, UPT, UR12, URZ, UPT ;  /* 0x000000ff0c00728c */ /* 0x000fc6000bf24270 */
[----:B------:R-:W-:Y:S02]  /*b29a0*/  ISETP.NE.U32.AND P0, PT, R4, RZ, PT ;  /* 0x000000ff0400720c */ /* 0x000fe40003f05070 */
[----:B------:R-:W-:Y:S01]  /*b29b0*/  SEL R4, RZ, 0x4, P1 ;  /* 0x00000004ff047807 */ /* 0x000fe20000800000 */
[----:B-1----:R-:W-:Y:S02]  /*b29c0*/  IMAD.SHL.U32 R20, R27, 0x40, RZ ;  /* 0x000000401b147824 */ /* 0x002fe400078e00ff */
[----:B------:R-:W1:Y:S02]  /*b29d0*/  LDC R27, c[0x0][0x3a8] ;  /* 0x0000ea00ff1b7b82 */ /* 0x000e640000000800 */
[----:B------:R-:W-:Y:S01]  /*b29e0*/  IMAD.SHL.U32 R20, R20, 0x4, RZ ;  /* 0x0000000414147824 */ /* 0x000fe200078e00ff */
[----:B----4-:R-:W-:Y:S01]  /*b29f0*/  HMMA.1688.F32.TF32 R16, R240, R38, R16 ;  /* 0x00000026f010723c */ /* 0x010fe20000081010 */
[----:B------:R-:W-:Y:S02]  /*b2a00*/  UIADD3 UR7, UPT, UPT, UR7, 0x1, URZ ;  /* 0x0000000107077890 */ /* 0x000fe4000fffe0ff */
[----:B------:R-:W-:Y:S01]  /*b2a10*/  USEL UR10, URZ, 0x4, !UP1 ;  /* 0x00000004ff0a7887 */ /* 0x000fe2000c800000 */
[----:B------:R-:W-:Y:S01]  /*b2a20*/  SEL R4, R4, RZ, !P2 ;  /* 0x000000ff04047207 */ /* 0x000fe20005000000 */
[----:B------:R-:W-:Y:S01]  /*b2a30*/  STL.64 [R1+0x8a0], R92 ;  /* 0x0008a05c01007387 */ /* 0x000fe20000100a00 */
[----:B------:R-:W-:Y:S01]  /*b2a40*/  UISETP.GT.AND UP1, UPT, UR7, 0x1, UPT ;  /* 0x000000010700788c */ /* 0x000fe2000bf24270 */
[----:B------:R-:W-:-:S02]  /*b2a50*/  IADD3 R8, P1, PT, R8, R20, RZ ;  /* 0x0000001408087210 */ /* 0x000fc40007f3e0ff */
[----:B------:R-:W-:Y:S01]  /*b2a60*/  IADD3 R0, P2, PT, R0, R20, RZ ;  /* 0x0000001400007210 */ /* 0x000fe20007f5e0ff */
[----:B------:R-:W-:Y:S01]  /*b2a70*/  USEL UR10, UR10, URZ, !UP0 ;  /* 0x000000ff0a0a7287 */ /* 0x000fe2000c000000 */
[----:B------:R-:W-:Y:S01]  /*b2a80*/  STL.64 [R1+0x8a8], R94 ;  /* 0x0008a85e01007387 */ /* 0x000fe20000100a00 */
[----:B------:R-:W-:-:S03]  /*b2a90*/  IMAD.X R9, R9, 0x1, R3, P1 ;  /* 0x0000000109097824 */ /* 0x000fc600008e0603 */
[----:B------:R3:W-:Y:S01]  /*b2aa0*/  STL [R1+0x4218], R8 ;  /* 0x0042180801007387 */ /* 0x0007e20000100800 */
[----:B------:R-:W-:-:S03]  /*b2ab0*/  USEL UR7, UR7, URZ, !UP1 ;  /* 0x000000ff07077287 */ /* 0x000fc6000c800000 */
[----:B------:R-:W-:Y:S04]  /*b2ac0*/  STL [R1+0x4220], R0 ;  /* 0x0042200001007387 */ /* 0x000fe80000100800 */
[----:B------:R4:W-:Y:S01]  /*b2ad0*/  STL [R1+0x4214], R9 ;  /* 0x0042140901007387 */ /* 0x0009e20000100800 */
[----:B------:R-:W-:-:S03]  /*b2ae0*/  ISETP.NE.U32.AND P3, PT, RZ, UR10, PT ;  /* 0x0000000aff007c0c */ /* 0x000fc6000bf65070 */
[----:B------:R-:W4:Y:S01]  /*b2af0*/  LDL.LU R20, [R1+0x1030] ;  /* 0x0010300001147983 */ /* 0x000f220000300800 */
[----:B------:R-:W-:Y:S01]  /*b2b00*/  ULEA UR13, UR7, UR4, 0xe ;  /* 0x00000004070d7291 */ /* 0x000fe2000f8e70ff */
[----:B------:R-:W-:Y:S02]  /*b2b10*/  SHF.L.U32 R15, R5, 0x2, RZ ;  /* 0x00000002050f7819 */ /* 0x000fe400000006ff */
[----:B------:R-:W-:Y:S01]  /*b2b20*/  ISETP.NE.U32.AND P1, PT, R4, RZ, PT ;  /* 0x000000ff0400720c */ /* 0x000fe20003f25070 */
[----:B-1----:R-:W-:Y:S02]  /*b2b30*/  IMAD.SHL.U32 R39, R27, 0x40, RZ ;  /* 0x000000401b277824 */ /* 0x002fe400078e00ff */
[----:B------:R-:W-:-:S05]  /*b2b40*/  VIADD R4, R15, UR13 ;  /* 0x0000000d0f047c36 */ /* 0x000fca0008000000 */
[----:B------:R-:W-:Y:S01]  /*b2b50*/  @!PT LDS RZ, [RZ] ;  /* 0x00000000fffff984 */ /* 0x000fe20000000800 */
[----:B------:R-:W-:Y:S01]  /*b2b60*/  @!PT LDS RZ, [RZ] ;  /* 0x00000000fffff984 */ /* 0x000fe20000000800 */
[----:B------:R-:W-:Y:S01]  /*b2b70*/  @!PT LDS RZ, [RZ] ;  /* 0x00000000fffff984 */ /* 0x000fe20000000800 */
[----:B------:R3:W-:Y:S02]  /*b2b80*/  LDGSTS.E [R4+0x40000], desc[UR74][R8.64], P3 ;  /* 0x4000000008047fae */ /* 0x0007e400099a104a */
[----:B---3--:R-:W-:Y:S02]  /*b2b90*/  MOV R8, R0 ;  /* 0x0000000000087202 */ /* 0x008fe40000000f00 */
[----:B--2---:R-:W-:-:S05]  /*b2ba0*/  IADD3.X R26, PT, PT, R26, R3, RZ, P2, !PT ;  /* 0x000000031a1a7210 */ /* 0x004fca00017fe4ff */
[----:B------:R-:W-:Y:S04]  /*b2bb0*/  STL [R1+0x421c], R26 ;  /* 0x00421c1a01007387 */ /* 0x000fe80000100800 */
[----:B------:R-:W2:Y:S04]  /*b2bc0*/  LDL.LU R21, [R1+0x1034] ;  /* 0x0010340001157983 */ /* 0x000ea80000300800 */
[----:B------:R-:W2:Y:S04]  /*b2bd0*/  LDL.LU R22, [R1+0x1038] ;  /* 0x0010380001167983 */ /* 0x000ea80000300800 */
[----:B------:R-:W2:Y:S04]  /*b2be0*/  LDL.LU R23, [R1+0x103c] ;  /* 0x00103c0001177983 */ /* 0x000ea80000300800 */
[----:B------:R1:W-:Y:S04]  /*b2bf0*/  STL.64 [R1+0x790], R16 ;  /* 0x0007901001007387 */ /* 0x0003e80000100a00 */
[----:B------:R3:W-:Y:S04]  /*b2c00*/  STL.64 [R1+0x798], R18 ;  /* 0x0007981201007387 */ /* 0x0007e80000100a00 */
[----:B------:R-:W2:Y:S04]  /*b2c10*/  LDL.LU R14, [R1+0x41cc] ;  /* 0x0041cc00010e7983 */ /* 0x000ea80000300800 */
[----:B------:R-:W2:Y:S01]  /*b2c20*/  LDL.LU R27, [R1+0x41d4] ;  /* 0x0041d400011b7983 */ /* 0x000ea20000300800 */
[----:B----4-:R-:W-:-:S05]  /*b2c30*/  IMAD.MOV.U32 R9, RZ, RZ, R26 ;  /* 0x000000ffff097224 */ /* 0x010fca00078e001a */
[----:B------:R4:W-:Y:S04]  /*b2c40*/  LDGSTS.E [R4+0x40080], desc[UR74][R8.64], P3 ;  /* 0x4008000008047fae */ /* 0x0009e800099a104a */
        /* <DEDUP_REMOVED lines=12> */
[----:B------:R-:W-:Y:S01]  /*b2d10*/  UISETP.GT.AND UP2, UPT, UR12, 0x4, UPT ;  /* 0x000000040c00788c */ /* 0x000fe2000bf44270 */
[----:B------:R-:W-:-:S03]  /*b2d20*/  IMAD.SHL.U32 R39, R39, 0x4, RZ ;  /* 0x0000000427277824 */ /* 0x000fc600078e00ff */
[----:B------:R-:W-:-:S04]  /*b2d30*/  USEL UR10, URZ, 0x4, !UP2 ;  /* 0x00000004ff0a7887 */ /* 0x000fc8000d000000 */
[----:B------:R-:W-:-:S06]  /*b2d40*/  USEL UR10, UR10, URZ, !UP0 ;  /* 0x000000ff0a0a7287 */ /* 0x000fcc000c000000 */
[----:B------:R-:W-:Y:S01]  /*b2d50*/  ISETP.NE.U32.AND P2, PT, RZ, UR10, PT ;  /* 0x0000000aff007c0c */ /* 0x000fe2000bf45070 */
[----:B--2---:R-:W-:Y:S01]  /*b2d60*/  HMMA.1688.F32.TF32 R20, R240, R34, R20 ;  /* 0x00000022f014723c */ /* 0x004fe20000081014 */
[-C--:B------:R-:W-:Y:S02]  /*b2d70*/  IADD3 R14, P3, PT, R14, R39.reuse, RZ ;  /* 0x000000270e0e7210 */ /* 0x080fe40007f7e0ff */
[----:B------:R-:W-:-:S03]  /*b2d80*/  IADD3 R27, P4, PT, R27, R39, RZ ;  /* 0x000000271b1b7210 */ /* 0x000fc60007f9e0ff */
[----:B------:R-:W-:Y:S04]  /*b2d90*/  STL [R1+0x41cc], R14 ;  /* 0x0041cc0e01007387 */ /* 0x000fe80000100800 */
[----:B------:R-:W-:Y:S01]  /*b2da0*/  STL [R1+0x41d4], R27 ;  /* 0x0041d41b01007387 */ /* 0x000fe20000100800 */
[----:B----4-:R-:W-:Y:S01]  /*b2db0*/  IMAD.MOV.U32 R8, RZ, RZ, R14 ;  /* 0x000000ffff087224 */ /* 0x010fe200078e000e */
[----:B---3--:R-:W-:-:S07]  /*b2dc0*/  IADD3.X R26, PT, PT, R26, R3, RZ, P4, !PT ;  /* 0x000000031a1a7210 */ /* 0x008fce00027fe4ff */
[----:B------:R-:W-:Y:S04]  /*b2dd0*/  STL.64 [R1+0x780], R20 ;  /* 0x0007801401007387 */ /* 0x000fe80000100a00 */
[----:B------:R1:W-:Y:S01]  /*b2de0*/  STL.64 [R1+0x788], R22 ;  /* 0x0007881601007387 */ /* 0x0003e20000100a00 */
[----:B------:R-:W-:-:S05]  /*b2df0*/  IMAD.X R9, R9, 0x1, R3, P3 ;  /* 0x0000000109097824 */ /* 0x000fca00018e0603 */
[----:B------:R2:W-:Y:S04]  /*b2e00*/  LDGSTS.E [R4+0x40400], desc[UR74][R8.64], P2 ;  /* 0x4040000008047fae */ /* 0x0005e800091a104a */
[----:B-1----:R-:W3:Y:S04]  /*b2e10*/  LDL.LU.64 R22, [R1+0x4930] ;  /* 0x0049300001167983 */ /* 0x002ee80000300a00 */
[----:B------:R-:W4:Y:S04]  /*b2e20*/  LDL.LU.64 R20, [R1+0x4928] ;  /* 0x0049280001147983 */ /* 0x000f280000300a00 */
[----:B------:R1:W-:Y:S04]  /*b2e30*/  STL [R1+0x41c8], R9 ;  /* 0x0041c80901007387 */ /* 0x0003e80000100800 */
[----:B------:R-:W3:Y:S04]  /*b2e40*/  LDL.LU R34, [R1+0x4188] ;  /* 0x0041880001227983 */ /* 0x000ee80000300800 */
[----:B------:R-:W3:Y:S04]  /*b2e50*/  LDL.LU R35, [R1+0x418c] ;  /* 0x00418c0001237983 */ /* 0x000ee80000300800 */
[----:B------:R-:W4:Y:S04]  /*b2e60*/  LDL.LU R252, [R1+0x4190] ;  /* 0x0041900001fc7983 */ /* 0x000f280000300800 */
[----:B------:R-:W4:Y:S04]  /*b2e70*/  LDL.LU R14, [R1+0x4138] ;  /* 0x00413800010e7983 */ /* 0x000f280000300800 */
[----:B------:R1:W-:Y:S01]  /*b2e80*/  STL [R1+0x41d0], R26 ;  /* 0x0041d01a01007387 */ /* 0x0003e20000100800 */
[----:B--2---:R-:W-:Y:S01]  /*b2e90*/  IMAD.MOV.U32 R8, RZ, RZ, R27 ;  /* 0x000000ffff087224 */ /* 0x004fe200078e001b */
[----:B-1----:R-:W-:-:S02]  /*b2ea0*/  MOV R9, R26 ;  /* 0x0000001a00097202 */ /* 0x002fc40000000f00 */
[----:B------:R-:W2:Y:S04]  /*b2eb0*/  LDL.LU R26, [R1+0x4924] ;  /* 0x00492400011a7983 */ /* 0x000ea80000300800 */
[----:B------:R-:W2:Y:S01]  /*b2ec0*/  LDL.LU R27, [R1+0x4920] ;  /* 0x00492000011b7983 */ /* 0x000ea20000300800 */
[----:B------:R-:W-:Y:S01]  /*b2ed0*/  UISETP.GT.AND UP1, UPT, UR12, 0x8, UPT ;  /* 0x000000080c00788c */ /* 0x000fe2000bf24270 */
[----:B------:R-:W-:Y:S01]  /*b2ee0*/  HMMA.1688.F32.TF32 R16, R240, R30, R16 ;  /* 0x0000001ef010723c */ /* 0x000fe20000081010 */
[----:B------:R-:W-:Y:S01]  /*b2ef0*/  IADD3 R38, P5, PT, R38, R39, RZ ;  /* 0x0000002726267210 */ /* 0x000fe20007fbe0ff */
[----:B------:R1:W-:Y:S01]  /*b2f00*/  LDGSTS.E [R4+0x40480], desc[UR74][R8.64], P2 ;  /* 0x4048000008047fae */ /* 0x0003e200091a104a */
[----:B------:R-:W-:-:S04]  /*b2f10*/  USEL UR10, URZ, 0x4, !UP1 ;  /* 0x00000004ff0a7887 */ /* 0x000fc8000c800000 */
[----:B------:R-:W-:-:S06]  /*b2f20*/  USEL UR10, UR10, URZ, !UP0 ;  /* 0x000000ff0a0a7287 */ /* 0x000fcc000c000000 */
[----:B------:R-:W-:Y:S02]  /*b2f30*/  ISETP.NE.U32.AND P3, PT, RZ, UR10, PT ;  /* 0x0000000aff007c0c */ /* 0x000fe4000bf65070 */
[----:B---3--:R-:W-:Y:S01]  /*b2f40*/  IADD3 R35, P4, PT, R35, R39, RZ ;  /* 0x0000002723237210 */ /* 0x008fe20007f9e0ff */
[----:B----4-:R-:W-:-:S04]  /*b2f50*/  IMAD.X R252, R252, 0x1, R3, P5 ;  /* 0x00000001fcfc7824 */ /* 0x010fc800028e0603 */
[----:B------:R-:W-:Y:S01]  /*b2f60*/  IMAD.X R34, R34, 0x1, R3, P4 ;  /* 0x0000000122227824 */ /* 0x000fe200020e0603 */
[----:B------:R-:W-:Y:S04]  /*b2f70*/  STL [R1+0x418c], R35 ;  /* 0x00418c2301007387 */ /* 0x000fe80000100800 */
[----:B------:R-:W-:Y:S01]  /*b2f80*/  STL.64 [R1+0x770], R16 ;  /* 0x0007701001007387 */ /* 0x000fe20000100a00 */
[----:B------:R-:W-:Y:S01]  /*b2f90*/  IADD3 R0, P4, PT, R0, R39, RZ ;  /* 0x0000002700007210 */ /* 0x000fe20007f9e0ff */
[----:B--2---:R-:W-:Y:S02]  /*b2fa0*/  HMMA.1688.F32.TF32 R92, R240, R26, R92 ;  /* 0x0000001af05c723c */ /* 0x004fe4000008105c */
[----:B------:R2:W-:Y:S01]  /*b2fb0*/  STL.64 [R1+0x778], R18 ;  /* 0x0007781201007387 */ /* 0x0005e20000100a00 */
[----:B-1----:R-:W-:Y:S01]  /*b2fc0*/  MOV R8, R35 ;  /* 0x0000002300087202 */ /* 0x002fe20000000f00 */
[----:B------:R-:W-:-:S02]  /*b2fd0*/  IMAD.MOV.U32 R9, RZ, RZ, R34 ;  /* 0x000000ffff097224 */ /* 0x000fc400078e0022 */
[----:B------:R-:W-:-:S03]  /*b2fe0*/  IMAD.X R14, R14, 0x1, R3, P4 ;  /* 0x000000010e0e7824 */ /* 0x000fc600020e0603 */
[----:B------:R1:W-:Y:S04]  /*b2ff0*/  LDGSTS.E [R4+0x40800], desc[UR74][R8.64], P3 ;  /* 0x4080000008047fae */ /* 0x0003e800099a104a */
[----:B--2---:R-:W2:Y:S04]  /*b3000*/  LDL.LU.64 R18, [R1+0x4918] ;  /* 0x0049180001127983 */ /* 0x004ea80000300a00 */
[----:B------:R-:W3:Y:S04]  /*b3010*/  LDL.LU.64 R16, [R1+0x4910] ;  /* 0x0049100001107983 */ /* 0x000ee80000300a00 */
[----:B------:R-:W-:Y:S04]  /*b3020*/  STL [R1+0x4194], R38 ;  /* 0x0041942601007387 */ /* 0x000fe80000100800 */
[----:B------:R-:W-:Y:S04]  /*b3030*/  STL [R1+0x4188], R34 ;  /* 0x0041882201007387 */ /* 0x000fe80000100800 */
[----:B------:R-:W-:Y:S04]  /*b3040*/  STL [R1+0x413c], R0 ;  /* 0x00413c0001007387 */ /* 0x000fe80000100800 */
[----:B------:R4:W-:Y:S01]  /*b3050*/  STL [R1+0x4190], R252 ;  /* 0x004190fc01007387 */ /* 0x0009e20000100800 */
[----:B-1----:R-:W-:Y:S01]  /*b3060*/  IMAD.MOV.U32 R9, RZ, RZ, R252 ;  /* 0x000000ffff097224 */ /* 0x002fe200078e00fc */
[----:B------:R-:W-:-:S02]  /*b3070*/  MOV R8, R38 ;  /* 0x0000002600087202 */ /* 0x000fc40000000f00 */
[----:B------:R-:W2:Y:S04]  /*b3080*/  LDL.LU R30, [R1+0x4144] ;  /* 0x00414400011e7983 */ /* 0x000ea80000300800 */
[----:B------:R1:W-:Y:S04]  /*b3090*/  LDGSTS.E [R4+0x40880], desc[UR74][R8.64], P3 ;  /* 0x4088000008047fae */ /* 0x0003e800099a104a */
[----:B----4-:R-:W4:Y:S04]  /*b30a0*/  LDL.LU R252, [R1+0x40fc] ;  /* 0x0040fc0001fc7983 */ /* 0x010f280000300800 */
[----:B------:R-:W-:Y:S04]  /*b30b0*/  STL [R1+0x4138], R14 ;  /* 0x0041380e01007387 */ /* 0x000fe80000100800 */
[----:B------:R-:W3:Y:S04]  /*b30c0*/  LDL.LU R35, [R1+0x4104] ;  /* 0x0041040001237983 */ /* 0x000ee80000300800 */
[----:B------:R-:W3:Y:S04]  /*b30d0*/  LDL.LU R26, [R1+0x4140] ;  /* 0x00414000011a7983 */ /* 0x000ee80000300800 */
[----:B------:R1:W-:Y:S04]  /*b30e0*/  STL.64 [R1+0x650], R92 ;  /* 0x0006505c01007387 */ /* 0x0003e80000100a00 */
[----:B------:R1:W-:Y:S02]  /*b30f0*/  STL.64 [R1+0x658], R94 ;  /* 0x0006585e01007387 */ /* 0x0003e40000100a00 */
[----:B-1----:R-:W-:-:S02]  /*b3100*/  IMAD.MOV.U32 R8, RZ, RZ, R0 ;  /* 0x000000ffff087224 */ /* 0x002fc400078e0000 */
[----:B------:R-:W3:Y:S01]  /*b3110*/  LDL.LU R0, [R1+0x40f8] ;  /* 0x0040f80001007983 */ /* 0x000ee20000300800 */
[----:B------:R-:W-:-:S03]  /*b3120*/  UISETP.GT.AND UP1, UPT, UR12, 0xc, UPT ;  /* 0x0000000c0c00788c */ /* 0x000fc6000bf24270 */
[----:B------:R-:W3:Y:S04]  /*b3130*/  LDL.LU R92, [R1+0xfa0] ;  /* 0x000fa000015c7983 */ /* 0x000ee80000300800 */
[----:B------:R-:W3:Y:S04]  /*b3140*/  LDL.LU R93, [R1+0xfa4] ;  /* 0x000fa400015d7983 */ /* 0x000ee80000300800 */
[----:B------:R-:W3:Y:S01]  /*b3150*/  LDL.LU R94, [R1+0xfa8] ;  /* 0x000fa800015e7983 */ /* 0x000ee20000300800 */
[----:B------:R-:W-:-:S03]  /*b3160*/  USEL UR11, URZ, 0x4, !UP1 ;  /* 0x00000004ff0b7887 */ /* 0x000fc6000c800000 */
[----:B------:R-:W3:Y:S04]  /*b3170*/  LDL.LU R95, [R1+0xfac] ;  /* 0x000fac00015f7983 */ /* 0x000ee80000300800 */
[----:B------:R-:W3:Y:S04]  /*b3180*/  LDL.LU R38, [R1+0x4100] ;  /* 0x0041000001267983 */ /* 0x000ee80000300800 */
[----:B------:R-:W3:Y:S01]  /*b3190*/  LDL.LU R31, [R1+0x3f44] ;  /* 0x003f4400011f7983 */ /* 0x000ee20000300800 */
[----:B------:R-:W-:Y:S01]  /*b31a0*/  USEL UR11, UR11, URZ, !UP0 ;  /* 0x000000ff0b0b7287 */ /* 0x000fe2000c000000 */
[----:B------:R-:W-:-:S02]  /*b31b0*/  MOV R9, R14 ;  /* 0x0000000e00097202 */ /* 0x000fc40000000f00 */
[----:B------:R-:W3:Y:S04]  /*b31c0*/  LDL.LU R27, [R1+0x3f4c] ;  /* 0x003f4c00011b7983 */ /* 0x000ee80000300800 */
[----:B------:R-:W3:Y:S01]  /*b31d0*/  LDL.LU R14, [R1+0x3f84] ;  /* 0x003f8400010e7983 */ /* 0x000ee20000300800 */
[----:B------:R-:W-:-:S13]  /*b31e0*/  ISETP.NE.U32.AND P2, PT, RZ, UR11, PT ;  /* 0x0000000bff007c0c */ /* 0x000fda000bf45070 */
[----:B------:R1:W-:Y:S01]  /*b31f0*/  LDGSTS.E [R4+0x40c00], desc[UR74][R8.64], P2 ;  /* 0x40c0000008047fae */ /* 0x0003e200091a104a */
[-C--:B--2---:R-:W-:Y:S02]  /*b3200*/  IADD3 R30, P4, PT, R30, R39.reuse, RZ ;  /* 0x000000271e1e7210 */ /* 0x084fe40007f9e0ff */
[----:B----4-:R-:W-:-:S03]  /*b3210*/  IADD3 R252, P5, PT, R252, R39, RZ ;  /* 0x00000027fcfc7210 */ /* 0x010fc60007fbe0ff */
[--C-:B---3--:R-:W-:Y:S01]  /*b3220*/  IMAD.X R26, R26, 0x1, R3.reuse, P4 ;  /* 0x000000011a1a7824 */ /* 0x108fe200020e0603 */
[----:B------:R-:W-:Y:S01]  /*b3230*/  IADD3 R35, P4, PT, R35, R39, RZ ;  /* 0x0000002723237210 */ /* 0x000fe20007f9e0ff */
[----:B------:R2:W-:Y:S04]  /*b3240*/  STL [R1+0x4144], R30 ;  /* 0x0041441e01007387 */ /* 0x0005e80000100800 */
[----:B------:R-:W-:Y:S04]  /*b3250*/  STL [R1+0x40fc], R252 ;  /* 0x0040fcfc01007387 */ /* 0x000fe80000100800 */
[----:B------:R3:W-:Y:S04]  /*b3260*/  STL [R1+0x4140], R26 ;  /* 0x0041401a01007387 */ /* 0x0007e80000100800 */
[----:B------:R-:W-:Y:S01]  /*b3270*/  STL [R1+0x4104], R35 ;  /* 0x0041042301007387 */ /* 0x000fe20000100800 */
[----:B------:R-:W-:-:S05]  /*b3280*/  IMAD.X R0, R0, 0x1, R3, P5 ;  /* 0x0000000100007824 */ /* 0x000fca00028e0603 */
[----:B------:R4:W-:Y:S04]  /*b3290*/  STL [R1+0x40f8], R0 ;  /* 0x0040f80001007387 */ /* 0x0009e80000100800 */
[----:B------:R-:W4:Y:S01]  /*b32a0*/  LDL.LU R34, [R1+0x3f40] ;  /* 0x003f400001227983 */ /* 0x000f220000300800 */
[----:B-1----:R-:W-:Y:S01]  /*b32b0*/  MOV R8, R30 ;  /* 0x0000001e00087202 */ /* 0x002fe20000000f00 */
[----:B------:R-:W-:Y:S02]  /*b32c0*/  IMAD.MOV.U32 R9, RZ, RZ, R26 ;  /* 0x000000ffff097224 */ /* 0x000fe400078e001a */
[----:B--2---:R-:W2:Y:S04]  /*b32d0*/  LDL.LU R30, [R1+0x3f48] ;  /* 0x003f4800011e7983 */ /* 0x004ea80000300800 */
[----:B---3--:R-:W3:Y:S01]  /*b32e0*/  LDL.LU R26, [R1+0x3f80] ;  /* 0x003f8000011a7983 */ /* 0x008ee20000300800 */
[----:B------:R-:W-:-:S03]  /*b32f0*/  UISETP.GT.AND UP1, UPT, UR12, 0x10, UPT ;  /* 0x000000100c00788c */ /* 0x000fc6000bf24270 */
[----:B------:R1:W-:Y:S01]  /*b3300*/  LDGSTS.E [R4+0x40c80], desc[UR74][R8.64], P2 ;  /* 0x40c8000008047fae */ /* 0x0003e200091a104a */
[----:B------:R-:W-:-:S04]  /*b3310*/  USEL UR10, URZ, 0x4, !UP1 ;  /* 0x00000004ff0a7887 */ /* 0x000fc8000c800000 */
[----:B------:R-:W-:Y:S02]  /*b3320*/  USEL UR10, UR10, URZ, !UP0 ;  /* 0x000000ff0a0a7287 */ /* 0x000fe4000c000000 */
[----:B------:R-:W-:Y:S01]  /*b3330*/  UISETP.GT.AND UP1, UPT, UR12, 0x14, UPT ;  /* 0x000000140c00788c */ /* 0x000fe2000bf24270 */
[----:B-1----:R-:W-:Y:S01]  /*b3340*/  IMAD.MOV.U32 R8, RZ, RZ, R0 ;  /* 0x000000ffff087224 */ /* 0x002fe200078e0000 */
[----:B------:R-:W-:Y:S02]  /*b3350*/  MOV R9, R252 ;  /* 0x000000fc00097202 */ /* 0x000fe40000000f00 */
[----:B------:R-:W-:Y:S01]  /*b3360*/  ISETP.NE.U32.AND P3, PT, RZ, UR10, PT ;  /* 0x0000000aff007c0c */ /* 0x000fe2000bf65070 */
[----:B------:R-:W-:Y:S01]  /*b3370*/  USEL UR10, URZ, 0x4, !UP1 ;  /* 0x00000004ff0a7887 */ /* 0x000fe2000c800000 */
[----:B------:R-:W-:Y:S01]  /*b3380*/  HMMA.1688.F32.TF32 R92, R240, R22, R92 ;  /* 0x00000016f05c723c */ /* 0x000fe2000008105c */
[----:B------:R-:W-:Y:S02]  /*b3390*/  LOP3.LUT R9, R9, R8, RZ, 0x3c, !PT ;  /* 0x0000000809097212 */ /* 0x000fe400078e3cff */
[----:B------:R-:W-:Y:S01]  /*b33a0*/  IADD3.X R38, PT, PT, R38, R3, RZ, P4, !PT ;  /* 0x0000000326267210 */ /* 0x000fe200027fe4ff */
[----:B------:R-:W-:Y:S01]  /*b33b0*/  USEL UR10, UR10, URZ, !UP0 ;  /* 0x000000ff0a0a7287 */ /* 0x000fe2000c000000 */
[----:B------:R-:W-:-:S02]  /*b33c0*/  IADD3 R27, P5, PT, R27, R39, RZ ;  /* 0x000000271b1b7210 */ /* 0x000fc40007fbe0ff */
[----:B------:R-:W-:Y:S02]  /*b33d0*/  LOP3.LUT R8, R9, R8, RZ, 0x3c, !PT ;  /* 0x0000000809087212 */ /* 0x000fe400078e3cff */
[----:B------:R-:W-:Y:S01]  /*b33e0*/  IADD3 R31, P4, PT, R31, R39, RZ ;  /* 0x000000271f1f7210 */ /* 0x000fe20007f9e0ff */
[----:B----4-:R-:W4:Y:S01]  /*b33f0*/  LDL.LU R0, [R1+0x490c] ;  /* 0x00490c0001007983 */ /* 0x010f220000300800 */
[----:B------:R-:W-:Y:S01]  /*b3400*/  IMAD.SHL.U32 R5, R5, 0x4, RZ ;  /* 0x0000000405057824 */ /* 0x000fe200078e00ff */
[----:B------:R-:W-:Y:S02]  /*b3410*/  LOP3.LUT R9, R9, R8, RZ, 0x3c, !PT ;  /* 0x0000000809097212 */ /* 0x000fe400078e3cff */
[----:B------:R-:W-:Y:S01]  /*b3420*/  ISETP.NE.U32.AND P2, PT, RZ, UR10, PT ;  /* 0x0000000aff007c0c */ /* 0x000fe2000bf45070 */
[----:B------:R-:W1:Y:S02]  /*b3430*/  LDC R252, c[0x0][0x3ac] ;  /* 0x0000eb00fffc7b82 */ /* 0x000e640000000800 */
[----:B------:R1:W-:Y:S04]  /*b3440*/  LDGSTS.E [R4+0x41000], desc[UR74][R8.64], P3 ;  /* 0x4100000008047fae */ /* 0x0003e800099a104a */
[----:B------:R-:W-:Y:S04]  /*b3450*/  STL [R1+0x4100], R38 ;  /* 0x0041002601007387 */ /* 0x000fe80000100800 */
[----:B------:R1:W-:Y:S04]  /*b3460*/  STL [R1+0x3f44], R31 ;  /* 0x003f441f01007387 */ /* 0x0003e80000100800 */
[----:B------:R-:W-:Y:S01]  /*b3470*/  STL [R1+0x3f4c], R27 ;  /* 0x003f4c1b01007387 */ /* 0x000fe20000100800 */
[----:B-1----:R-:W-:-:S02]  /*b3480*/  IMAD.MOV.U32 R8, RZ, RZ, R35 ;  /* 0x000000ffff087224 */ /* 0x002fc400078e0023 */
[----:B------:R-:W-:-:S05]  /*b3490*/  IMAD.MOV.U32 R9, RZ, RZ, R38 ;  /* 0x000000ffff097224 */ /* 0x000fca00078e0026 */
[----:B------:R1:W-:Y:S02]  /*b34a0*/  LDGSTS.E [R4+0x41080], desc[UR74][R8.64], P3 ;  /* 0x4108000008047fae */ /* 0x0003e400099a104a */
[----:B-1----:R-:W-:Y:S02]  /*b34b0*/  MOV R8, R31 ;  /* 0x0000001f00087202 */ /* 0x002fe40000000f00 */
[----:B------:R-:W-:Y:S02]  /*b34c0*/  IADD3.X R34, PT, PT, R34, R3, RZ, P4, !PT ;  /* 0x0000000322227210 */ /* 0x000fe400027fe4ff */
[----:B------:R-:W-:Y:S01]  /*b34d0*/  IADD3 R14, P4, PT, R14, R39, RZ ;  /* 0x000000270e0e7210 */ /* 0x000fe20007f9e0ff */
[--C-:B--2---:R-:W-:Y:S02]  /*b34e0*/  IMAD.X R30, R30, 0x1, R3.reuse, P5 ;  /* 0x000000011e1e7824 */ /* 0x104fe400028e0603 */
[----:B------:R-:W-:Y:S01]  /*b34f0*/  IMAD.MOV.U32 R9, RZ, RZ, R34 ;  /* 0x000000ffff097224 */ /* 0x000fe200078e0022 */
[----:B------:R-:W-:Y:S01]  /*b3500*/  STL [R1+0x3f40], R34 ;  /* 0x003f402201007387 */ /* 0x000fe20000100800 */
[----:B---3--:R-:W-:-:S03]  /*b3510*/  IMAD.X R26, R26, 0x1, R3, P4 ;  /* 0x000000011a1a7824 */ /* 0x008fc600020e0603 */
[----:B------:R-:W-:Y:S04]  /*b3520*/  STL [R1+0x3f84], R14 ;  /* 0x003f840e01007387 */ /* 0x000fe80000100800 */
[----:B------:R-:W-:Y:S04]  /*b3530*/  STL.64 [R1+0x610], R92 ;  /* 0x0006105c01007387 */ /* 0x000fe80000100a00 */
[----:B------:R1:W-:Y:S04]  /*b3540*/  LDGSTS.E [R4+0x41400], desc[UR74][R8.64], P2 ;  /* 0x4140000008047fae */ /* 0x0003e800091a104a */
[----:B------:R-:W-:Y:S04]  /*b3550*/  STL.64 [R1+0x618], R94 ;  /* 0x0006185e01007387 */ /* 0x000fe80000100a00 */
[----:B------:R-:W-:Y:S04]  /*b3560*/  STL [R1+0x3f48], R30 ;  /* 0x003f481e01007387 */ /* 0x000fe80000100800 */
[----:B------:R2:W-:Y:S04]  /*b3570*/  STL [R1+0x3f80], R26 ;  /* 0x003f801a01007387 */ /* 0x0005e80000100800 */
[----:B------:R-:W3:Y:S04]  /*b3580*/  LDL.LU R22, [R1+0x3f8c] ;  /* 0x003f8c0001167983 */ /* 0x000ee80000300800 */
[----:B------:R-:W4:Y:S04]  /*b3590*/  LDL.LU R35, [R1+0x3fc4] ;  /* 0x003fc40001237983 */ /* 0x000f280000300800 */
[----:B------:R-:W4:Y:S01]  /*b35a0*/  LDL.LU R31, [R1+0x3fcc] ;  /* 0x003fcc00011f7983 */ /* 0x000f220000300800 */
[----:B-1----:R-:W-:Y:S01]  /*b35b0*/  IMAD.MOV.U32 R8, RZ, RZ, R27 ;  /* 0x000000ffff087224 */ /* 0x002fe200078e001b */
[----:B------:R-:W-:-:S05]  /*b35c0*/  MOV R9, R30 ;  /* 0x0000001e00097202 */ /* 0x000fca0000000f00 */
[----:B------:R1:W-:Y:S02]  /*b35d0*/  LDGSTS.E [R4+0x41480], desc[UR74][R8.64], P2 ;  /* 0x4148000008047fae */ /* 0x0003e400091a104a */
[----:B-1----:R-:W-:Y:S02]  /*b35e0*/  IMAD.MOV.U32 R9, RZ, RZ, R26 ;  /* 0x000000ffff097224 */ /* 0x002fe400078e001a */
[----:B--2---:R-:W2:Y:S04]  /*b35f0*/  LDL.LU R26, [R1+0x3f88] ;  /* 0x003f8800011a7983 */ /* 0x004ea80000300800 */
[----:B------:R-:W2:Y:S01]  /*b3600*/  LDL.LU R38, [R1+0x3fc0] ;  /* 0x003fc00001267983 */ /* 0x000ea20000300800 */
[----:B------:R-:W-:-:S03]  /*b3610*/  UISETP.GT.AND UP1, UPT, UR12, 0x18, UPT ;  /* 0x000000180c00788c */ /* 0x000fc6000bf24270 */
[----:B------:R-:W2:Y:S04]  /*b3620*/  LDL.LU R92, [R1+0xf90] ;  /* 0x000f9000015c7983 */ /* 0x000ea80000300800 */
[----:B------:R-:W2:Y:S04]  /*b3630*/  LDL.LU R93, [R1+0xf94] ;  /* 0x000f9400015d7983 */ /* 0x000ea80000300800 */
[----:B------:R-:W2:Y:S01]  /*b3640*/  LDL.LU R94, [R1+0xf98] ;  /* 0x000f9800015e7983 */ /* 0x000ea20000300800 */
[----:B------:R-:W-:-:S03]  /*b3650*/  USEL UR11, URZ, 0x4, !UP1 ;  /* 0x00000004ff0b7887 */ /* 0x000fc6000c800000 */
[----:B------:R-:W2:Y:S04]  /*b3660*/  LDL.LU R95, [R1+0xf9c] ;  /* 0x000f9c00015f7983 */ /* 0x000ea80000300800 */
[----:B------:R-:W2:Y:S04]  /*b3670*/  LDL.LU R34, [R1+0x3fc8] ;  /* 0x003fc80001227983 */ /* 0x000ea80000300800 */
[----:B------:R-:W2:Y:S01]  /*b3680*/  LDL.LU R27, [R1+0x4004] ;  /* 0x00400400011b7983 */ /* 0x000ea20000300800 */
[----:B------:R-:W-:Y:S01]  /*b3690*/  USEL UR11, UR11, URZ, !UP0 ;  /* 0x000000ff0b0b7287 */ /* 0x000fe2000c000000 */
[----:B------:R-:W-:-:S02]  /*b36a0*/  IMAD.MOV.U32 R8, RZ, RZ, R14 ;  /* 0x000000ffff087224 */ /* 0x000fc400078e000e */
[----:B------:R-:W2:Y:S04]  /*b36b0*/  LDL.LU R23, [R1+0x400c] ;  /* 0x00400c0001177983 */ /* 0x000ea80000300800 */
[----:B------:R-:W2:Y:S01]  /*b36c0*/  LDL.LU R14, [R1+0x4044] ;  /* 0x00404400010e7983 */ /* 0x000ea20000300800 */
[----:B------:R-:W-:-:S13]  /*b36d0*/  ISETP.NE.U32.AND P3, PT, RZ, UR11, PT ;  /* 0x0000000bff007c0c */ /* 0x000fda000bf65070 */
[----:B------:R1:W-:Y:S01]  /*b36e0*/  LDGSTS.E [R4+0x41800], desc[UR74][R8.64], P3 ;  /* 0x4180000008047fae */ /* 0x0003e200099a104a */
[-C--:B---3--:R-:W-:Y:S02]  /*b36f0*/  IADD3 R22, P4, PT, R22, R39.reuse, RZ ;  /* 0x0000002716167210 */ /* 0x088fe40007f9e0ff */
[----:B----4-:R-:W-:-:S03]  /*b3700*/  IADD3 R35, P5, PT, R35, R39, RZ ;  /* 0x0000002723237210 */ /* 0x010fc60007fbe0ff */
[----:B------:R-:W-:Y:S04]  /*b3710*/  STL [R1+0x3f8c], R22 ;  /* 0x003f8c1601007387 */ /* 0x000fe80000100800 */
[----:B------:R-:W-:Y:S01]  /*b3720*/  STL [R1+0x3fc4], R35 ;  /* 0x003fc42301007387 */ /* 0x000fe20000100800 */
[----:B-1----:R-:W-:Y:S01]  /*b3730*/  IMAD.MOV.U32 R8, RZ, RZ, R22 ;  /* 0x000000ffff087224 */ /* 0x002fe200078e0016 */
[----:B--2---:R-:W-:Y:S02]  /*b3740*/  IADD3.X R26, PT, PT, R26, R3, RZ, P4, !PT ;  /* 0x000000031a1a7210 */ /* 0x004fe400027fe4ff */
[----:B------:R-:W-:Y:S01]  /*b3750*/  IADD3 R31, P4, PT, R31, R39, RZ ;  /* 0x000000271f1f7210 */ /* 0x000fe20007f9e0ff */
[----:B------:R-:W-:Y:S02]  /*b3760*/  IMAD.X R38, R38, 0x1, R3, P5 ;  /* 0x0000000126267824 */ /* 0x000fe400028e0603 */
[----:B------:R1:W-:Y:S04]  /*b3770*/  STL [R1+0x3f88], R26 ;  /* 0x003f881a01007387 */ /* 0x0003e80000100800 */
[----:B------:R-:W-:Y:S04]  /*b3780*/  STL [R1+0x3fcc], R31 ;  /* 0x003fcc1f01007387 */ /* 0x000fe80000100800 */
[----:B------:R-:W-:Y:S04]  /*b3790*/  STL [R1+0x3fc0], R38 ;  /* 0x003fc02601007387 */ /* 0x000fe80000100800 */
[----:B------:R-:W2:Y:S01]  /*b37a0*/  LDL.LU R30, [R1+0x4000] ;  /* 0x00400000011e7983 */ /* 0x000ea20000300800 */
[----:B------:R-:W-:Y:S01]  /*b37b0*/  MOV R9, R26 ;  /* 0x0000001a00097202 */ /* 0x000fe20000000f00 */
[----:B------:R-:W-:-:S02]  /*b37c0*/  UISETP.GT.AND UP1, UPT, UR12, 0x1c, UPT ;  /* 0x0000001c0c00788c */ /* 0x000fc4000bf24270 */
[----:B-1----:R-:W3:Y:S04]  /*b37d0*/  LDL.LU R26, [R1+0x4008] ;  /* 0x00400800011a7983 */ /* 0x002ee80000300800 */
[----:B------:R-:W4:Y:S01]  /*b37e0*/  LDL.LU R22, [R1+0x4040] ;  /* 0x0040400001167983 */ /* 0x000f220000300800 */
[----:B------:R-:W-:Y:S01]  /*b37f0*/  USEL UR10, URZ, 0x4, !UP1 ;  /* 0x00000004ff0a7887 */ /* 0x000fe2000c800000 */
[----:B------:R-:W-:Y:S02]  /*b3800*/  HMMA.1688.F32.TF32 R92, R240, R18, R92 ;  /* 0x00000012f05c723c */ /* 0x000fe4000008105c */
[----:B------:R1:W-:Y:S01]  /*b3810*/  LDGSTS.E [R4+0x41880], desc[UR74][R8.64], P3 ;  /* 0x4188000008047fae */ /* 0x0003e200099a104a */
[----:B------:R-:W-:Y:S02]  /*b3820*/  USEL UR10, UR10, URZ, !UP0 ;  /* 0x000000ff0a0a7287 */ /* 0x000fe4000c000000 */
[----:B------:R-:W-:-:S04]  /*b3830*/  UISETP.GT.AND UP1, UPT, UR12, 0x20, UPT ;  /* 0x000000200c00788c */ /* 0x000fc8000bf24270 */
[----:B------:R-:W-:Y:S01]  /*b3840*/  ISETP.NE.U32.AND P2, PT, RZ, UR10, PT ;  /* 0x0000000aff007c0c */ /* 0x000fe2000bf45070 */
[----:B------:R-:W-:-:S04]  /*b3850*/  USEL UR10, URZ, 0x4, !UP1 ;  /* 0x00000004ff0a7887 */ /* 0x000fc8000c800000 */
[----:B------:R-:W-:Y:S01]  /*b3860*/  USEL UR10, UR10, URZ, !UP0 ;  /* 0x000000ff0a0a7287 */ /* 0x000fe2000c000000 */
[----:B-1----:R-:W-:Y:S01]  /*b3870*/  IMAD.MOV.U32 R8, RZ, RZ, R35 ;  /* 0x000000ffff087224 */ /* 0x002fe200078e0023 */
[----:B------:R-:W-:Y:S01]  /*b3880*/  MOV R9, R38 ;  /* 0x0000002600097202 */ /* 0x000fe20000000f00 */
[----:B------:R-:W-:Y:S01]  /*b3890*/  IMAD.X R34, R34, 0x1, R3, P4 ;  /* 0x0000000122227824 */ /* 0x000fe200020e0603 */
[-C--:B------:R-:W-:Y:S02]  /*b38a0*/  IADD3 R27, P4, PT, R27, R39.reuse, RZ ;  /* 0x000000271b1b7210 */ /* 0x080fe40007f9e0ff */
[----:B------:R-:W-:Y:S02]  /*b38b0*/  ISETP.NE.U32.AND P3, PT, RZ, UR10, PT ;  /* 0x0000000aff007c0c */ /* 0x000fe4000bf65070 */
[----:B------:R1:W-:Y:S01]  /*b38c0*/  LDGSTS.E [R4+0x41c00], desc[UR74][R8.64], P2 ;  /* 0x41c0000008047fae */ /* 0x0003e200091a104a */
[----:B------:R-:W-:-:S03]  /*b38d0*/  IADD3 R23, P5, PT, R23, R39, RZ ;  /* 0x0000002717177210 */ /* 0x000fc60007fbe0ff */
[----:B------:R-:W-:Y:S04]  /*b38e0*/  STL [R1+0x3fc8], R34 ;  /* 0x003fc82201007387 */ /* 0x000fe80000100800 */
[----:B------:R-:W-:Y:S04]  /*b38f0*/  STL [R1+0x4004], R27 ;  /* 0x0040041b01007387 */ /* 0x000fe80000100800 */
[----:B------:R-:W-:Y:S01]  /*b3900*/  STL [R1+0x400c], R23 ;  /* 0x00400c1701007387 */ /* 0x000fe20000100800 */
[----:B-1----:R-:W-:Y:S02]  /*b3910*/  IMAD.MOV.U32 R8, RZ, RZ, R31 ;  /* 0x000000ffff087224 */ /* 0x002fe400078e001f */
[----:B------:R-:W-:-:S05]  /*b3920*/  IMAD.MOV.U32 R9, RZ, RZ, R34 ;  /* 0x000000ffff097224 */ /* 0x000fca00078e0022 */
[----:B------:R1:W-:Y:S02]  /*b3930*/  LDGSTS.E [R4+0x41c80], desc[UR74][R8.64], P2 ;  /* 0x41c8000008047fae */ /* 0x0003e400091a104a */
[----:B-1----:R-:W-:Y:S02]  /*b3940*/  MOV R8, R27 ;  /* 0x0000001b00087202 */ /* 0x002fe40000000f00 */
[----:B--2---:R-:W-:Y:S02]  /*b3950*/  IADD3.X R30, PT, PT, R30, R3, RZ, P4, !PT ;  /* 0x000000031e1e7210 */ /* 0x004fe400027fe4ff */
[----:B------:R-:W-:-:S03]  /*b3960*/  IADD3 R14, P4, PT, R14, R39, RZ ;  /* 0x000000270e0e7210 */ /* 0x000fc60007f9e0ff */
[----:B------:R-:W-:Y:S01]  /*b3970*/  IMAD.MOV.U32 R9, RZ, RZ, R30 ;  /* 0x000000ffff097224 */ /* 0x000fe200078e001e */
[----:B------:R-:W-:Y:S01]  /*b3980*/  STL [R1+0x4000], R30 ;  /* 0x0040001e01007387 */ /* 0x000fe20000100800 */
[--C-:B---3--:R-:W-:Y:S02]  /*b3990*/  IMAD.X R26, R26, 0x1, R3.reuse, P5 ;  /* 0x000000011a1a7824 */ /* 0x108fe400028e0603 */
[----:B----4-:R-:W-:Y:S01]  /*b39a0*/  IMAD.X R22, R22, 0x1, R3, P4 ;  /* 0x0000000116167824 */ /* 0x010fe200020e0603 */
[----:B------:R-:W-:Y:S04]  /*b39b0*/  STL [R1+0x4044], R14 ;  /* 0x0040440e01007387 */ /* 0x000fe80000100800 */
[----:B------:R-:W-:Y:S04]  /*b39c0*/  STL.64 [R1+0x4f0], R92 ;  /* 0x0004f05c01007387 */ /* 0x000fe80000100a00 */
[----:B------:R-:W-:Y:S04]  /*b39d0*/  STL.64 [R1+0x4f8], R94 ;  /* 0x0004f85e01007387 */ /* 0x000fe80000100a00 */
[----:B------:R1:W-:Y:S04]  /*b39e0*/  STL [R1+0x4008], R26 ;  /* 0x0040081a01007387 */ /* 0x0003e80000100800 */
[----:B------:R2:W-:Y:S04]  /*b39f0*/  LDGSTS.E [R4+0x42000], desc[UR74][R8.64], P3 ;  /* 0x4200000008047fae */ /* 0x0005e800099a104a */
[----:B------:R3:W-:Y:S01]  /*b3a00*/  STL [R1+0x4040], R22 ;  /* 0x0040401601007387 */ /* 0x0007e20000100800 */
[----:B--2---:R-:W-:-:S03]  /*b3a10*/  MOV R9, R26 ;  /* 0x0000001a00097202 */ /* 0x004fc60000000f00 */
[----:B-1----:R-:W2:Y:S04]  /*b3a20*/  LDL.LU R26, [R1+0x404c] ;  /* 0x00404c00011a7983 */ /* 0x002ea80000300800 */
[----:B------:R-:W4:Y:S04]  /*b3a30*/  LDL.LU R19, [R1+0x4084] ;  /* 0x0040840001137983 */ /* 0x000f280000300800 */
[----:B------:R-:W4:Y:S04]  /*b3a40*/  LDL.LU R27, [R1+0x408c] ;  /* 0x00408c00011b7983 */ /* 0x000f280000300800 */
        /* <DEDUP_REMOVED lines=8> */
[----:B------:R-:W-:-:S03]  /*b3ad0*/  UISETP.GT.AND UP1, UPT, UR12, 0x24, UPT ;  /* 0x000000240c00788c */ /* 0x000fc6000bf24270 */
[----:B------:R1:W-:Y:S01]  /*b3ae0*/  LDGSTS.E [R4+0x42080], desc[UR74][R8.64], P3 ;  /* 0x4208000008047fae */ /* 0x0003e200099a104a */
[----:B------:R-:W-:-:S04]  /*b3af0*/  USEL UR11, URZ, 0x4, !UP1 ;  /* 0x00000004ff0b7887 */ /* 0x000fc8000c800000 */
[----:B------:R-:W-:-:S06]  /*b3b00*/  USEL UR11, UR11, URZ, !UP0 ;  /* 0x000000ff0b0b7287 */ /* 0x000fcc000c000000 */
[----:B------:R-:W-:Y:S01]  /*b3b10*/  ISETP.NE.U32.AND P2, PT, RZ, UR11, PT ;  /* 0x0000000bff007c0c */ /* 0x000fe2000bf45070 */
[----:B-1----:R-:W-:Y:S02]  /*b3b20*/  IMAD.MOV.U32 R9, RZ, RZ, R22 ;  /* 0x000000ffff097224 */ /* 0x002fe400078e0016 */
[----:B------:R-:W-:Y:S01]  /*b3b30*/  IMAD.MOV.U32 R8, RZ, RZ, R14 ;  /* 0x000000ffff087224 */ /* 0x000fe200078e000e */
[----:B---3--:R-:W3:Y:S04]  /*b3b40*/  LDL.LU R22, [R1+0x40c4] ;  /* 0x0040c40001167983 */ /* 0x008ee80000300800 */
[----:B------:R-:W3:Y:S04]  /*b3b50*/  LDL.LU R18, [R1+0x40cc] ;  /* 0x0040cc0001127983 */ /* 0x000ee80000300800 */
[----:B------:R-:W3:Y:S04]  /*b3b60*/  LDL.LU R14, [R1+0x3efc] ;  /* 0x003efc00010e7983 */ /* 0x000ee80000300800 */
[----:B------:R1:W-:Y:S01]  /*b3b70*/  LDGSTS.E [R4+0x42400], desc[UR74][R8.64], P2 ;  /* 0x4240000008047fae */ /* 0x0003e200091a104a */
[----:B--2---:R-:W-:-:S02]  /*b3b80*/  IADD3 R26, P4, PT, R26, R39, RZ ;  /* 0x000000271a1a7210 */ /* 0x004fc40007f9e0ff */
[----:B----4-:R-:W-:Y:S02]  /*b3b90*/  IADD3 R19, P5, PT, R19, R39, RZ ;  /* 0x0000002713137210 */ /* 0x010fe40007fbe0ff */
[----:B------:R-:W-:Y:S02]  /*b3ba0*/  IADD3.X R31, PT, PT, R31, R3, RZ, P4, !PT ;  /* 0x000000031f1f7210 */ /* 0x000fe400027fe4ff */
[----:B------:R-:W-:Y:S01]  /*b3bb0*/  IADD3 R27, P4, PT, R27, R39, RZ ;  /* 0x000000271b1b7210 */ /* 0x000fe20007f9e0ff */
[----:B------:R-:W-:Y:S01]  /*b3bc0*/  IMAD.X R23, R23, 0x1, R3, P5 ;  /* 0x0000000117177824 */ /* 0x000fe200028e0603 */
[----:B------:R2:W-:Y:S04]  /*b3bd0*/  STL [R1+0x404c], R26 ;  /* 0x00404c1a01007387 */ /* 0x0005e80000100800 */
[----:B------:R-:W-:Y:S04]  /*b3be0*/  STL [R1+0x4084], R19 ;  /* 0x0040841301007387 */ /* 0x000fe80000100800 */
[----:B------:R-:W-:Y:S04]  /*b3bf0*/  STL [R1+0x4048], R31 ;  /* 0x0040481f01007387 */ /* 0x000fe80000100800 */
[----:B------:R-:W-:Y:S01]  /*b3c00*/  STL [R1+0x408c], R27 ;  /* 0x00408c1b01007387 */ /* 0x000fe20000100800 */
[----:B-1----:R-:W-:-:S03]  /*b3c10*/  IMAD.MOV.U32 R8, RZ, RZ, R26 ;  /* 0x000000ffff087224 */ /* 0x002fc600078e001a */
[----:B------:R1:W-:Y:S01]  /*b3c20*/  STL [R1+0x4080], R23 ;  /* 0x0040801701007387 */ /* 0x0003e20000100800 */
[----:B------:R-:W-:Y:S01]  /*b3c30*/  MOV R9, R31 ;  /* 0x0000001f00097202 */ /* 0x000fe20000000f00 */
[----:B------:R-:W-:Y:S02]  /*b3c40*/  IMAD.X R30, R30, 0x1, R3, P4 ;  /* 0x000000011e1e7824 */ /* 0x000fe400020e0603 */
[----:B--2---:R-:W2:Y:S04]  /*b3c50*/  LDL.LU R26, [R1+0x40c0] ;  /* 0x0040c000011a7983 */ /* 0x004ea80000300800 */
[----:B------:R4:W-:Y:S02]  /*b3c60*/  LDGSTS.E [R4+0x42480], desc[UR74][R8.64], P2 ;  /* 0x4248000008047fae */ /* 0x0009e400091a104a */
[----:B----4-:R-:W-:Y:S01]  /*b3c70*/  MOV R9, R23 ;  /* 0x0000001700097202 */ /* 0x010fe20000000f00 */
[----:B------:R-:W-:Y:S01]  /*b3c80*/  IMAD.MOV.U32 R8, RZ, RZ, R19 ;  /* 0x000000ffff087224 */ /* 0x000fe200078e0013 */
[----:B-1----:R-:W4:Y:S04]  /*b3c90*/  LDL.LU R23, [R1+0x40c8] ;  /* 0x0040c80001177983 */ /* 0x002f280000300800 */
[----:B------:R-:W-:Y:S04]  /*b3ca0*/  STL [R1+0x4088], R30 ;  /* 0x0040881e01007387 */ /* 0x000fe80000100800 */
[----:B------:R-:W4:Y:S01]  /*b3cb0*/  LDL.LU R19, [R1+0x3ef8] ;  /* 0x003ef80001137983 */ /* 0x000f220000300800 */
[----:B------:R-:W-:-:S04]  /*b3cc0*/  UISETP.GT.AND UP1, UPT, UR12, 0x28, UPT ;  /* 0x000000280c00788c */ /* 0x000fc8000bf24270 */
[----:B------:R-:W-:-:S04]  /*b3cd0*/  USEL UR10, URZ, 0x4, !UP1 ;  /* 0x00000004ff0a7887 */ /* 0x000fc8000c800000 */
[----:B------:R-:W-:Y:S02]  /*b3ce0*/  USEL UR10, UR10, URZ, !UP0 ;  /* 0x000000ff0a0a7287 */ /* 0x000fe4000c000000 */
[----:B------:R-:W-:Y:S01]  /*b3cf0*/  UISETP.GT.AND UP1, UPT, UR12, 0x2c, UPT ;  /* 0x0000002c0c00788c */ /* 0x000fe2000bf24270 */
[----:B------:R-:W-:Y:S03]  /*b3d00*/  HMMA.1688.F32.TF32 R92, R240, R6, R92 ;  /* 0x00000006f05c723c */ /* 0x000fe6000008105c */
[----:B------:R-:W-:Y:S01]  /*b3d10*/  ISETP.NE.U32.AND P3, PT, RZ, UR10, PT ;  /* 0x0000000aff007c0c */ /* 0x000fe2000bf65070 */
[----:B------:R-:W-:Y:S01]  /*b3d20*/  USEL UR10, URZ, 0x4, !UP1 ;  /* 0x00000004ff0a7887 */ /* 0x000fe2000c800000 */
[----:B---3--:R-:W-:-:S03]  /*b3d30*/  IADD3 R22, P4, PT, R22, R39, RZ ;  /* 0x0000002716167210 */ /* 0x008fc60007f9e0ff */
[----:B------:R-:W-:Y:S01]  /*b3d40*/  USEL UR10, UR10, URZ, !UP0 ;  /* 0x000000ff0a0a7287 */ /* 0x000fe2000c000000 */
[----:B------:R-:W-:Y:S01]  /*b3d50*/  IADD3 R18, P5, PT, R18, R39, RZ ;  /* 0x0000002712127210 */ /* 0x000fe20007fbe0ff */
[----:B------:R1:W-:Y:S04]  /*b3d60*/  STL [R1+0x40c4], R22 ;  /* 0x0040c41601007387 */ /* 0x0003e80000100800 */
[----:B------:R-:W-:Y:S02]  /*b3d70*/  ISETP.NE.U32.AND P2, PT, RZ, UR10, PT ;  /* 0x0000000aff007c0c */ /* 0x000fe4000bf45070 */
[----:B------:R3:W-:Y:S04]  /*b3d80*/  LDGSTS.E [R4+0x42800], desc[UR74][R8.64], P3 ;  /* 0x4280000008047fae */ /* 0x0007e800099a104a */
[----:B------:R1:W-:Y:S01]  /*b3d90*/  STL [R1+0x40cc], R18 ;  /* 0x0040cc1201007387 */ /* 0x0003e20000100800 */
[----:B------:R-:W-:Y:S01]  /*b3da0*/  MOV R6, R22 ;  /* 0x0000001600067202 */ /* 0x000fe20000000f00 */
[----:B---3--:R-:W-:-:S02]  /*b3db0*/  IMAD.MOV.U32 R8, RZ, RZ, R27 ;  /* 0x000000ffff087224 */ /* 0x008fc400078e001b */
[----:B------:R-:W-:-:S05]  /*b3dc0*/  IMAD.MOV.U32 R9, RZ, RZ, R30 ;  /* 0x000000ffff097224 */ /* 0x000fca00078e001e */
[----:B------:R-:W-:Y:S01]  /*b3dd0*/  LDGSTS.E [R4+0x42880], desc[UR74][R8.64], P3 ;  /* 0x4288000008047fae */ /* 0x000fe200099a104a */
[----:B--2---:R-:W-:Y:S02]  /*b3de0*/  IADD3.X R26, PT, PT, R26, R3, RZ, P4, !PT ;  /* 0x000000031a1a7210 */ /* 0x004fe400027fe4ff */
[----:B------:R-:W-:-:S03]  /*b3df0*/  IADD3 R14, P4, PT, R14, R39, RZ ;  /* 0x000000270e0e7210 */ /* 0x000fc60007f9e0ff */
[----:B------:R-:W-:Y:S04]  /*b3e00*/  STL [R1+0x40c0], R26 ;  /* 0x0040c01a01007387 */ /* 0x000fe80000100800 */
[----:B------:R-:W2:Y:S04]  /*b3e10*/  LDL.LU R8, [R1+0x3f04] ;  /* 0x003f040001087983 */ /* 0x000ea80000300800 */
[----:B------:R-:W-:Y:S04]  /*b3e20*/  STL [R1+0x3efc], R14 ;  /* 0x003efc0e01007387 */ /* 0x000fe80000100800 */
[----:B------:R-:W-:Y:S01]  /*b3e30*/  STL.64 [R1+0x4b0], R92 ;  /* 0x0004b05c01007387 */ /* 0x000fe20000100a00 */
[----:B------:R-:W-:-:S03]  /*b3e40*/  IMAD.MOV.U32 R7, RZ, RZ, R26 ;  /* 0x000000ffff077224 */ /* 0x000fc600078e001a */
[----:B------:R-:W-:Y:S04]  /*b3e50*/  STL.64 [R1+0x4b8], R94 ;  /* 0x0004b85e01007387 */ /* 0x000fe80000100a00 */
[----:B------:R-:W3:Y:S04]  /*b3e60*/  LDL.LU R9, [R1+0x3ebc] ;  /* 0x003ebc0001097983 */ /* 0x000ee80000300800 */
[----:B------:R-:W3:Y:S01]  /*b3e70*/  LDL.LU R27, [R1+0x3ec4] ;  /* 0x003ec400011b7983 */ /* 0x000ee20000300800 */
[----:B----4-:R-:W-:-:S03]  /*b3e80*/  IMAD.X R23, R23, 0x1, R3, P5 ;  /* 0x0000000117177824 */ /* 0x010fc600028e0603 */
[----:B------:R4:W-:Y:S01]  /*b3e90*/  LDGSTS.E [R4+0x42c00], desc[UR74][R6.64], P2 ;  /* 0x42c0000006047fae */ /* 0x0009e200091a104a */
[----:B------:R-:W-:-:S03]  /*b3ea0*/  IMAD.X R19, R19, 0x1, R3, P4 ;  /* 0x0000000113137824 */ /* 0x000fc600020e0603 */
[----:B------:R4:W-:Y:S04]  /*b3eb0*/  STL [R1+0x40c8], R23 ;  /* 0x0040c81701007387 */ /* 0x0009e80000100800 */
[----:B-1----:R-:W3:Y:S04]  /*b3ec0*/  LDL.LU R22, [R1+0x3f00] ;  /* 0x003f000001167983 */ /* 0x002ee80000300800 */
[----:B------:R1:W-:Y:S01]  /*b3ed0*/  STL [R1+0x3ef8], R19 ;  /* 0x003ef81301007387 */ /* 0x0003e20000100800 */
[----:B----4-:R-:W-:-:S03]  /*b3ee0*/  IMAD.MOV.U32 R6, RZ, RZ, R18 ;  /* 0x000000ffff067224 */ /* 0x010fc600078e0012 */
[----:B------:R-:W4:Y:S04]  /*b3ef0*/  LDL.LU R18, [R1+0x3eb8] ;  /* 0x003eb80001127983 */ /* 0x000f280000300800 */
[----:B------:R-:W4:Y:S01]  /*b3f00*/  LDL.LU R30, [R1+0x3ec0] ;  /* 0x003ec000011e7983 */ /* 0x000f220000300800 */
[----:B------:R-:W-:-:S04]  /*b3f10*/  UISETP.GT.AND UP1, UPT, UR12, 0x30, UPT ;  /* 0x000000300c00788c */ /* 0x000fc8000bf24270 */
[----:B------:R-:W-:-:S04]  /*b3f20*/  USEL UR11, URZ, 0x4, !UP1 ;  /* 0x00000004ff0b7887 */ /* 0x000fc8000c800000 */
[----:B------:R-:W-:Y:S01]  /*b3f30*/  USEL UR11, UR11, URZ, !UP0 ;  /* 0x000000ff0b0b7287 */ /* 0x000fe2000c000000 */
[----:B------:R-:W-:Y:S02]  /*b3f40*/  MOV R7, R23 ;  /* 0x0000001700077202 */ /* 0x000fe40000000f00 */
[----:B------:R-:W4:Y:S04]  /*b3f50*/  LDL.LU R23, [R1+0x3dfc] ;  /* 0x003dfc0001177983 */ /* 0x000f280000300800 */
[----:B------:R1:W-:Y:S01]  /*b3f60*/  LDGSTS.E [R4+0x42c80], desc[UR74][R6.64], P2 ;  /* 0x42c8000006047fae */ /* 0x0003e200091a104a */
[----:B------:R-:W-:Y:S01]  /*b3f70*/  ISETP.NE.U32.AND P3, PT, RZ, UR11, PT ;  /* 0x0000000bff007c0c */ /* 0x000fe2000bf65070 */
[----:B-1----:R-:W-:Y:S02]  /*b3f80*/  IMAD.MOV.U32 R6, RZ, RZ, R14 ;  /* 0x000000ffff067224 */ /* 0x002fe400078e000e */
[----:B------:R-:W-:-:S02]  /*b3f90*/  IMAD.MOV.U32 R7, RZ, RZ, R19 ;  /* 0x000000ffff077224 */ /* 0x000fc400078e0013 */
[----:B------:R-:W4:Y:S04]  /*b3fa0*/  LDL.LU R19, [R1+0x3e04] ;  /* 0x003e040001137983 */ /* 0x000f280000300800 */
[----:B------:R-:W4:Y:S04]  /*b3fb0*/  LDL.LU R14, [R1+0x3e3c] ;  /* 0x003e3c00010e7983 */ /* 0x000f280000300800 */
[----:B------:R1:W-:Y:S01]  /*b3fc0*/  LDGSTS.E [R4+0x43000], desc[UR74][R6.64], P3 ;  /* 0x4300000006047fae */ /* 0x0003e200099a104a */
[-C--:B--2---:R-:W-:Y:S02]  /*b3fd0*/  IADD3 R8, P4, PT, R8, R39.reuse, RZ ;  /* 0x0000002708087210 */ /* 0x084fe40007f9e0ff */
[----:B---3--:R-:W-:-:S03]  /*b3fe0*/  IADD3 R9, P5, PT, R9, R39, RZ ;  /* 0x0000002709097210 */ /* 0x008fc60007fbe0ff */
[----:B------:R-:W-:Y:S01]  /*b3ff0*/  STL [R1+0x3f04], R8 ;  /* 0x003f040801007387 */ /* 0x000fe20000100800 */
[----:B-1----:R-:W-:Y:S01]  /*b4000*/  IMAD.MOV.U32 R6, RZ, RZ, R8 ;  /* 0x000000ffff067224 */ /* 0x002fe200078e0008 */
[----:B------:R-:W-:Y:S02]  /*b4010*/  IADD3.X R22, PT, PT, R22, R3, RZ, P4, !PT ;  /* 0x0000000316167210 */ /* 0x000fe400027fe4ff */
[----:B------:R-:W-:Y:S01]  /*b4020*/  IADD3 R27, P4, PT, R27, R39, RZ ;  /* 0x000000271b1b7210 */ /* 0x000fe20007f9e0ff */
[----:B------:R-:W-:Y:S04]  /*b4030*/  STL [R1+0x3ebc], R9 ;  /* 0x003ebc0901007387 */ /* 0x000fe80000100800 */
[----:B------:R1:W-:Y:S01]  /*b4040*/  STL [R1+0x3f00], R22 ;  /* 0x003f001601007387 */ /* 0x0003e20000100800 */
[----:B------:R-:W-:Y:S01]  /*b4050*/  MOV R7, R22 ;  /* 0x0000001600077202 */ /* 0x000fe20000000f00 */
[----:B----4-:R-:W-:-:S02]  /*b4060*/  IMAD.X R18, R18, 0x1, R3, P5 ;  /* 0x0000000112127824 */ /* 0x010fc400028e0603 */
[----:B------:R-:W-:Y:S01]  /*b4070*/  STL [R1+0x3ec4], R27 ;  /* 0x003ec41b01007387 */ /* 0x000fe20000100800 */
[----:B------:R-:W-:-:S03]  /*b4080*/  IMAD.X R30, R30, 0x1, R3, P4 ;  /* 0x000000011e1e7824 */ /* 0x000fc600020e0603 */
[----:B------:R2:W-:Y:S04]  /*b4090*/  LDGSTS.E [R4+0x43080], desc[UR74][R6.64], P3 ;  /* 0x4308000006047fae */ /* 0x0005e800099a104a */
[----:B------:R3:W-:Y:S04]  /*b40a0*/  STL [R1+0x3eb8], R18 ;  /* 0x003eb81201007387 */ /* 0x0007e80000100800 */
[----:B------:R-:W4:Y:S04]  /*b40b0*/  LDL.LU R26, [R1+0x3df8] ;  /* 0x003df800011a7983 */ /* 0x000f280000300800 */
[----:B-1----:R-:W4:Y:S04]  /*b40c0*/  LDL.LU R22, [R1+0x3e00] ;  /* 0x003e000001167983 */ /* 0x002f280000300800 */
[----:B------:R-:W4:Y:S01]  /*b40d0*/  LDL.LU R8, [R1+0x3e44] ;  /* 0x003e440001087983 */ /* 0x000f220000300800 */
[----:B--2---:R-:W-:Y:S01]  /*b40e0*/  MOV R7, R18 ;  /* 0x0000001200077202 */ /* 0x004fe20000000f00 */
[----:B------:R-:W-:-:S02]  /*b40f0*/  IMAD.MOV.U32 R6, RZ, RZ, R9 ;  /* 0x000000ffff067224 */ /* 0x000fc400078e0009 */
[----:B---3--:R-:W2:Y:S04]  /*b4100*/  LDL.LU R18, [R1+0x3e38] ;  /* 0x003e380001127983 */ /* 0x008ea80000300800 */
[----:B------:R1:W-:Y:S04]  /*b4110*/  STL [R1+0x3ec0], R30 ;  /* 0x003ec01e01007387 */ /* 0x0003e80000100800 */
[----:B------:R-:W3:Y:S01]  /*b4120*/  LDL.LU R9, [R1+0x3e40] ;  /* 0x003e400001097983 */ /* 0x000ee20000300800 */
[----:B------:R-:W-:-:S04]  /*b4130*/  UISETP.GT.AND UP1, UPT, UR12, 0x34, UPT ;  /* 0x000000340c00788c */ /* 0x000fc8000bf24270 */
[----:B------:R-:W-:-:S04]  /*b4140*/  USEL UR10, URZ, 0x4, !UP1 ;  /* 0x00000004ff0a7887 */ /* 0x000fc8000c800000 */
[----:B------:R-:W-:-:S06]  /*b4150*/  USEL UR10, UR10, URZ, !UP0 ;  /* 0x000000ff0a0a7287 */ /* 0x000fcc000c000000 */
[----:B------:R-:W-:Y:S01]  /*b4160*/  ISETP.NE.U32.AND P2, PT, RZ, UR10, PT ;  /* 0x0000000aff007c0c */ /* 0x000fe2000bf45070 */
[----:B------:R-:W-:Y:S01]  /*b4170*/  UISETP.GT.AND UP1, UPT, UR12, 0x38, UPT ;  /* 0x000000380c00788c */ /* 0x000fe2000bf24270 */
[-C--:B------:R-:W-:Y:S02]  /*b4180*/  IADD3 R19, P5, PT, R19, R39.reuse, RZ ;  /* 0x0000002713137210 */ /* 0x080fe40007fbe0ff */
[----:B------:R-:W-:Y:S01]  /*b4190*/  IADD3 R23, P4, PT, R23, R39, RZ ;  /* 0x0000002717177210 */ /* 0x000fe20007f9e0ff */
[----:B------:R-:W-:-:S08]  /*b41a0*/  USEL UR10, URZ, 0x4, !UP1 ;  /* 0x00000004ff0a7887 */ /* 0x000fd0000c800000 */
[----:B------:R1:W-:Y:S01]  /*b41b0*/  LDGSTS.E [R4+0x43400], desc[UR74][R6.64], P2 ;  /* 0x4340000006047fae */ /* 0x0003e200091a104a */
[----:B------:R-:W-:Y:S02]  /*b41c0*/  USEL UR10, UR10, URZ, !UP0 ;  /* 0x000000ff0a0a7287 */ /* 0x000fe4000c000000 */
[----:B------:R-:W-:Y:S01]  /*b41d0*/  UISETP.GT.AND UP1, UPT, UR12, 0x3c, UPT ;  /* 0x0000003c0c00788c */ /* 0x000fe2000bf24270 */
[----:B-1----:R-:W-:Y:S02]  /*b41e0*/  IMAD.MOV.U32 R6, RZ, RZ, R27 ;  /* 0x000000ffff067224 */ /* 0x002fe400078e001b */
[----:B------:R-:W-:-:S05]  /*b41f0*/  IMAD.MOV.U32 R7, RZ, RZ, R30 ;  /* 0x000000ffff077224 */ /* 0x000fca00078e001e */
[----:B------:R1:W-:Y:S01]  /*b4200*/  LDGSTS.E [R4+0x43480], desc[UR74][R6.64], P2 ;  /* 0x4348000006047fae */ /* 0x0003e200091a104a */
[----:B------:R-:W-:-:S03]  /*b4210*/  IADD3 R14, P2, PT, R14, R39, RZ ;  /* 0x000000270e0e7210 */ /* 0x000fc60007f5e0ff */
[----:B------:R-:W-:Y:S01]  /*b4220*/  STL [R1+0x3dfc], R23 ;  /* 0x003dfc1701007387 */ /* 0x000fe20000100800 */
[----:B------:R-:W-:-:S03]  /*b4230*/  ISETP.NE.U32.AND P3, PT, RZ, UR10, PT ;  /* 0x0000000aff007c0c */ /* 0x000fc6000bf65070 */
[----:B------:R-:W-:Y:S01]  /*b4240*/  STL [R1+0x3e04], R19 ;  /* 0x003e041301007387 */ /* 0x000fe20000100800 */
[----:B------:R-:W-:-:S04]  /*b4250*/  USEL UR11, URZ, 0x4, !UP1 ;  /* 0x00000004ff0b7887 */ /* 0x000fc8000c800000 */
[----:B------:R-:W-:Y:S01]  /*b4260*/  USEL UR11, UR11, URZ, !UP0 ;  /* 0x000000ff0b0b7287 */ /* 0x000fe2000c000000 */
[----:B-1----:R-:W-:Y:S01]  /*b4270*/  IMAD.MOV.U32 R6, RZ, RZ, R23 ;  /* 0x000000ffff067224 */ /* 0x002fe200078e0017 */
[----:B----4-:R-:W-:Y:S01]  /*b4280*/  IADD3.X R26, PT, PT, R26, R3, RZ, P4, !PT ;  /* 0x000000031a1a7210 */ /* 0x010fe200027fe4ff */
[----:B------:R-:W-:Y:S01]  /*b4290*/  IMAD.X R22, R22, 0x1, R3, P5 ;  /* 0x0000000116167824 */ /* 0x000fe200028e0603 */
[----:B------:R-:W-:-:S03]  /*b42a0*/  IADD3 R8, P5, PT, R8, R39, RZ ;  /* 0x0000002708087210 */ /* 0x000fc60007fbe0ff */
[----:B------:R1:W-:Y:S04]  /*b42b0*/  STL [R1+0x3df8], R26 ;  /* 0x003df81a01007387 */ /* 0x0003e80000100800 */
[----:B------:R-:W-:Y:S04]  /*b42c0*/  STL [R1+0x3e3c], R14 ;  /* 0x003e3c0e01007387 */ /* 0x000fe80000100800 */
[----:B------:R4:W-:Y:S04]  /*b42d0*/  STL [R1+0x3e00], R22 ;  /* 0x003e001601007387 */ /* 0x0009e80000100800 */
[----:B------:R-:W-:Y:S01]  /*b42e0*/  STL [R1+0x3e44], R8 ;  /* 0x003e440801007387 */ /* 0x000fe20000100800 */
[----:B--2---:R-:W-:-:S02]  /*b42f0*/  IMAD.X R18, R18, 0x1, R3, P2 ;  /* 0x0000000112127824 */ /* 0x004fc400010e0603 */
[----:B---3--:R-:W-:Y:S01]  /*b4300*/  IMAD.X R9, R9, 0x1, R3, P5 ;  /* 0x0000000109097824 */ /* 0x008fe200028e0603 */
[----:B------:R-:W-:Y:S02]  /*b4310*/  MOV R7, R26 ;  /* 0x0000001a00077202 */ /* 0x000fe40000000f00 */
[----:B------:R2:W-:Y:S04]  /*b4320*/  STL [R1+0x3e38], R18 ;  /* 0x003e381201007387 */ /* 0x0005e80000100800 */
[----:B------:R3:W-:Y:S04]  /*b4330*/  STL [R1+0x3e40], R9 ;  /* 0x003e400901007387 */ /* 0x0007e80000100800 */
[----:B------:R-:W3:Y:S04]  /*b4340*/  LDL.LU R30, [R1+0x4224] ;  /* 0x00422400011e7983 */ /* 0x000ee80000300800 */
[----:B-1----:R-:W3:Y:S04]  /*b4350*/  LDL.LU R26, [R1+0x420c] ;  /* 0x00420c00011a7983 */ /* 0x002ee80000300800 */
[----:B------:R-:W3:Y:S04]  /*b4360*/  LDL.LU R31, [R1+0x4204] ;  /* 0x00420400011f7983 */ /* 0x000ee80000300800 */
[----:B------:R-:W3:Y:S04]  /*b4370*/  LDL.LU R27, [R1+0x4208] ;  /* 0x00420800011b7983 */ /* 0x000ee80000300800 */
[----:B------:R-:W3:Y:S01]  /*b4380*/  LDL.LU R92, [R1+0x1070] ;  /* 0x00107000015c7983 */ /* 0x000ee20000300800 */
[----:B------:R-:W-:-:S03]  /*b4390*/  ISETP.NE.U32.AND P4, PT, RZ, UR11, PT ;  /* 0x0000000bff007c0c */ /* 0x000fc6000bf85070 */
[----:B------:R-:W3:Y:S04]  /*b43a0*/  LDL.LU R93, [R1+0x1074] ;  /* 0x00107400015d7983 */ /* 0x000ee80000300800 */
[----:B------:R1:W-:Y:S04]  /*b43b0*/  LDGSTS.E [R4+0x43800], desc[UR74][R6.64], P3 ;  /* 0x4380000006047fae */ /* 0x0003e800099a104a */
[----:B------:R-:W3:Y:S04]  /*b43c0*/  LDL.LU R94, [R1+0x1078] ;  /* 0x00107800015e7983 */ /* 0x000ee80000300800 */
[----:B------:R-:W3:Y:S04]  /*b43d0*/  LDL.LU R95, [R1+0x107c] ;  /* 0x00107c00015f7983 */ /* 0x000ee80000300800 */
[----:B------:R-:W3:Y:S01]  /*b43e0*/  LDL.LU R23, [R1+0x41d8] ;  /* 0x0041d80001177983 */ /* 0x000ee20000300800 */
[----:B-1----:R-:W-:Y:S01]  /*b43f0*/  MOV R6, R19 ;  /* 0x0000001300067202 */ /* 0x002fe20000000f00 */
[----:B------:R-:W-:-:S02]  /*b4400*/  IMAD.MOV.U32 R7, RZ, RZ, R22 ;  /* 0x000000ffff077224 */ /* 0x000fc400078e0016 */
[----:B----4-:R-:W4:Y:S04]  /*b4410*/  LDL.LU R22, [R1+0x41dc] ;  /* 0x0041dc0001167983 */ /* 0x010f280000300800 */
[----:B------:R1:W-:Y:S04]  /*b4420*/  LDGSTS.E [R4+0x43880], desc[UR74][R6.64], P3 ;  /* 0x4388000006047fae */ /* 0x0003e800099a104a */
[----:B------:R-:W4:Y:S01]  /*b4430*/  LDL.LU R19, [R1+0x41e0] ;  /* 0x0041e00001137983 */ /* 0x000f220000300800 */
[----:B-1----:R-:W-:Y:S01]  /*b4440*/  IMAD.MOV.U32 R6, RZ, RZ, R14 ;  /* 0x000000ffff067224 */ /* 0x002fe200078e000e */
[----:B------:R-:W-:-:S02]  /*b4450*/  MOV R7, R18 ;  /* 0x0000001200077202 */ /* 0x000fc40000000f00 */
[----:B--2---:R-:W2:Y:S04]  /*b4460*/  LDL.LU R18, [R1+0x41e4] ;  /* 0x0041e40001127983 */ /* 0x004ea80000300800 */
[----:B------:R1:W-:Y:S04]  /*b4470*/  LDGSTS.E [R4+0x43c00], desc[UR74][R6.64], P4 ;  /* 0x43c0000006047fae */ /* 0x0003e8000a1a104a */
[----:B------:R-:W2:Y:S01]  /*b4480*/  LDL.LU R14, [R1+0x4198] ;  /* 0x00419800010e7983 */ /* 0x000ea20000300800 */
[----:B-1----:R-:W-:-:S03]  /*b4490*/  IMAD.MOV.U32 R7, RZ, RZ, R9 ;  /* 0x000000ffff077224 */ /* 0x002fc600078e0009 */
[----:B---3--:R-:W3:Y:S01]  /*b44a0*/  LDL.LU R9, [R1+0x419c] ;  /* 0x00419c0001097983 */ /* 0x008ee20000300800 */
[----:B------:R-:W-:-:S04]  /*b44b0*/  UISETP.GT.AND UP1, UPT, UR12, 0x1, UPT ;  /* 0x000000010c00788c */ /* 0x000fc8000bf24270 */
[----:B------:R-:W-:-:S04]  /*b44c0*/  USEL UR10, URZ, 0x4, !UP1 ;  /* 0x00000004ff0a7887 */ /* 0x000fc8000c800000 */
[----:B------:R-:W-:Y:S01]  /*b44d0*/  USEL UR10, UR10, URZ, !UP0 ;  /* 0x000000ff0a0a7287 */ /* 0x000fe2000c000000 */
[----:B------:R-:W-:Y:S01]  /*b44e0*/  IMAD.MOV.U32 R6, RZ, RZ, R8 ;  /* 0x000000ffff067224 */ /* 0x000fe200078e0008 */
[----:B------:R-:W-:Y:S01]  /*b44f0*/  UISETP.GT.AND UP1, UPT, UR12, 0x5, UPT ;  /* 0x000000050c00788c */ /* 0x000fe2000bf24270 */
[----:B------:R-:W-:-:S03]  /*b4500*/  LOP3.LUT R8, R15, 0x20, RZ, 0x3c, !PT ;  /* 0x000000200f087812 */ /* 0x000fc600078e3cff */
[----:B------:R-:W-:Y:S01]  /*b4510*/  ISETP.NE.U32.AND P3, PT, RZ, UR10, PT ;  /* 0x0000000aff007c0c */ /* 0x000fe2000bf65070 */
[----:B------:R-:W-:Y:S01]  /*b4520*/  USEL UR10, URZ, 0x4, !UP1 ;  /* 0x00000004ff0a7887 */ /* 0x000fe2000c800000 */
[----:B------:R1:W-:Y:S03]  /*b4530*/  LDGSTS.E [R4+0x43c80], desc[UR74][R6.64], P4 ;  /* 0x43c8000006047fae */ /* 0x0003e6000a1a104a */
[----:B------:R-:W-:Y:S01]  /*b4540*/  USEL UR10, UR10, URZ, !UP0 ;  /* 0x000000ff0a0a7287 */ /* 0x000fe2000c000000 */
[----:B-1----:R-:W-:Y:S01]  /*b4550*/  VIADD R4, R8, UR13 ;  /* 0x0000000d08047c36 */ /* 0x002fe20008000000 */
[-C--:B------:R-:W-:Y:S02]  /*b4560*/  IADD3 R30, P2, PT, R30, R39.reuse, RZ ;  /* 0x000000271e1e7210 */ /* 0x080fe40007f5e0ff */
[----:B------:R-:W-:Y:S02]  /*b4570*/  IADD3 R26, P4, PT, R26, R39, RZ ;  /* 0x000000271a1a7210 */ /* 0x000fe40007f9e0ff */
[----:B------:R-:W-:-:S02]  /*b4580*/  IADD3.X R31, PT, PT, R31, R3, RZ, P2, !PT ;  /* 0x000000031f1f7210 */ /* 0x000fc400017fe4ff */
[----:B------:R-:W-:Y:S01]  /*b4590*/  MOV R6, R30 ;  /* 0x0000001e00067202 */ /* 0x000fe20000000f00 */
[----:B------:R-:W-:Y:S02]  /*b45a0*/  HMMA.1688.F32.TF32 R92, R240, R90, R92 ;  /* 0x0000005af05c723c */ /* 0x000fe4000008105c */
[----:B------:R-:W-:Y:S02]  /*b45b0*/  IMAD.MOV.U32 R7, RZ, RZ, R31 ;  /* 0x000000ffff077224 */ /* 0x000fe400078e001f */
[----:B------:R-:W-:Y:S01]  /*b45c0*/  IMAD.X R27, R27, 0x1, R3, P4 ;  /* 0x000000011b1b7824 */ /* 0x000fe200020e0603 */
[----:B------:R-:W-:Y:S01]  /*b45d0*/  ISETP.NE.U32.AND P2, PT, RZ, UR10, PT ;  /* 0x0000000aff007c0c */ /* 0x000fe2000bf45070 */
[----:B------:R-:W-:Y:S04]  /*b45e0*/  STL [R1+0x4224], R30 ;  /* 0x0042241e01007387 */ /* 0x000fe80000100800 */
[----:B------:R1:W-:Y:S04]  /*b45f0*/  LDGSTS.E [R4+0x40100], desc[UR74][R6.64], P3 ;  /* 0x4010000006047fae */ /* 0x0003e800099a104a */
[----:B------:R-:W-:Y:S04]  /*b4600*/  STL [R1+0x420c], R26 ;  /* 0x00420c1a01007387 */ /* 0x000fe80000100800 */
[----:B------:R-:W-:Y:S01]  /*b4610*/  STL [R1+0x4204], R31 ;  /* 0x0042041f01007387 */ /* 0x000fe20000100800 */
[----:B----4-:R-:W-:Y:S01]  /*b4620*/  IADD3 R22, P4, PT, R22, R39, RZ ;  /* 0x0000002716167210 */ /* 0x010fe20007f9e0ff */
[----:B-1----:R-:W-:Y:S01]  /*b4630*/  IMAD.MOV.U32 R6, RZ, RZ, R26 ;  /* 0x000000ffff067224 */ /* 0x002fe200078e001a */
[----:B------:R-:W-:-:S03]  /*b4640*/  MOV R7, R27 ;  /* 0x0000001b00077202 */ /* 0x000fc60000000f00 */
[----:B------:R-:W-:Y:S01]  /*b4650*/  IMAD.X R23, R23, 0x1, R3, P4 ;  /* 0x0000000117177824 */ /* 0x000fe200020e0603 */
[----:B------:R-:W-:Y:S04]  /*b4660*/  STL [R1+0x4208], R27 ;  /* 0x0042081b01007387 */ /* 0x000fe80000100800 */
[----:B------:R-:W-:Y:S04]  /*b4670*/  STL [R1+0x41dc], R22 ;  /* 0x0041dc1601007387 */ /* 0x000fe80000100800 */
[----:B------:R1:W-:Y:S01]  /*b4680*/  LDGSTS.E [R4+0x40180], desc[UR74][R6.64], P3 ;  /* 0x4018000006047fae */ /* 0x0003e200099a104a */
[----:B--2---:R-:W-:-:S05]  /*b4690*/  IADD3 R18, P5, PT, R18, R39, RZ ;  /* 0x0000002712127210 */ /* 0x004fca0007fbe0ff */
[----:B------:R-:W-:Y:S01]  /*b46a0*/  STL [R1+0x41e4], R18 ;  /* 0x0041e41201007387 */ /* 0x000fe20000100800 */
[----:B------:R-:W-:Y:S02]  /*b46b0*/  IMAD.X R19, R19, 0x1, R3, P5 ;  /* 0x0000000113137824 */ /* 0x000fe400028e0603 */
[----:B-1----:R-:W-:Y:S02]  /*b46c0*/  IMAD.MOV.U32 R6, RZ, RZ, R22 ;  /* 0x000000ffff067224 */ /* 0x002fe400078e0016 */
[----:B------:R-:W-:Y:S01]  /*b46d0*/  IMAD.MOV.U32 R7, RZ, RZ, R23 ;  /* 0x000000ffff077224 */ /* 0x000fe200078e0017 */
[----:B------:R-:W-:Y:S04]  /*b46e0*/  STL [R1+0x41d8], R23 ;  /* 0x0041d81701007387 */ /* 0x000fe80000100800 */
[----:B------:R1:W-:Y:S01]  /*b46f0*/  LDGSTS.E [R4+0x40500], desc[UR74][R6.64], P2 ;  /* 0x4050000006047fae */ /* 0x0003e200091a104a */
[----:B---3--:R-:W-:-:S04]  /*b4700*/  IADD3 R9, P4, PT, R9, R39, RZ ;  /* 0x0000002709097210 */ /* 0x008fc80007f9e0ff */
[----:B------:R-:W-:Y:S01]  /*b4710*/  IADD3.X R14, PT, PT, R14, R3, RZ, P4, !PT ;  /* 0x000000030e0e7210 */ /* 0x000fe200027fe4ff */
[----:B------:R-:W-:Y:S04]  /*b4720*/  STL [R1+0x419c], R9 ;  /* 0x00419c0901007387 */ /* 0x000fe80000100800 */
[----:B------:R-:W-:Y:S04]  /*b4730*/  STL.64 [R1+0x3a0], R92 ;  /* 0x0003a05c01007387 */ /* 0x000fe80000100a00 */
[----:B------:R-:W-:Y:S04]  /*b4740*/  STL.64 [R1+0x3a8], R94 ;  /* 0x0003a85e01007387 */ /* 0x000fe80000100a00 */
[----:B------:R2:W-:Y:S04]  /*b4750*/  STL [R1+0x41e0], R19 ;  /* 0x0041e01301007387 */ /* 0x0005e80000100800 */
[----:B------:R3:W-:Y:S01]  /*b4760*/  STL [R1+0x4198], R14 ;  /* 0x0041980e01007387 */ /* 0x0007e20000100800 */
[----:B-1----:R-:W-:Y:S01]  /*b4770*/  IMAD.MOV.U32 R7, RZ, RZ, R19 ;  /* 0x000000ffff077224 */ /* 0x002fe200078e0013 */
[----:B------:R-:W-:Y:S01]  /*b4780*/  MOV R6, R18 ;  /* 0x0000001200067202 */ /* 0x000fe20000000f00 */
[----:B------:R-:W-:Y:S01]  /*b4790*/  UISETP.GT.AND UP1, UPT, UR12, 0x9, UPT ;  /* 0x000000090c00788c */ /* 0x000fe2000bf24270 */
[----:B--2---:R-:W2:Y:S04]  /*b47a0*/  LDL.LU R19, [R1+0x41a0] ;  /* 0x0041a00001137983 */ /* 0x004ea80000300800 */
[----:B------:R-:W4:Y:S04]  /*b47b0*/  LDL.LU R18, [R1+0x41a4] ;  /* 0x0041a40001127983 */ /* 0x000f280000300800 */
[----:B------:R-:W2:Y:S04]  /*b47c0*/  LDL.LU R30, [R1+0x414c] ;  /* 0x00414c00011e7983 */ /* 0x000ea80000300800 */
[----:B------:R-:W2:Y:S04]  /*b47d0*/  LDL.LU R26, [R1+0x4154] ;  /* 0x00415400011a7983 */ /* 0x000ea80000300800 */
[----:B------:R-:W2:Y:S01]  /*b47e0*/  LDL.LU R31, [R1+0x4148] ;  /* 0x00414800011f7983 */ /* 0x000ea20000300800 */
[----:B------:R-:W-:-:S03]  /*b47f0*/  USEL UR11, URZ, 0x4, !UP1 ;  /* 0x00000004ff0b7887 */ /* 0x000fc6000c800000 */
[----:B------:R-:W2:Y:S04]  /*b4800*/  LDL.LU R27, [R1+0x4150] ;  /* 0x00415000011b7983 */ /* 0x000ea80000300800 */
[----:B------:R-:W2:Y:S04]  /*b4810*/  LDL.LU R92, [R1+0x1080] ;  /* 0x00108000015c7983 */ /* 0x000ea80000300800 */
[----:B------:R-:W2:Y:S01]  /*b4820*/  LDL.LU R93, [R1+0x1084] ;  /* 0x00108400015d7983 */ /* 0x000ea20000300800 */
[----:B------:R-:W-:-:S03]  /*b4830*/  USEL UR11, UR11, URZ, !UP0 ;  /* 0x000000ff0b0b7287 */ /* 0x000fc6000c000000 */
[----:B------:R-:W2:Y:S04]  /*b4840*/  LDL.LU R94, [R1+0x1088] ;  /* 0x00108800015e7983 */ /* 0x000ea80000300800 */
[----:B------:R-:W2:Y:S04]  /*b4850*/  LDL.LU R95, [R1+0x108c] ;  /* 0x00108c00015f7983 */ /* 0x000ea80000300800 */
[----:B------:R1:W-:Y:S04]  /*b4860*/  LDGSTS.E [R4+0x40580], desc[UR74][R6.64], P2 ;  /* 0x4058000006047fae */ /* 0x0003e800091a104a */
[----:B------:R-:W2:Y:S01]  /*b4870*/  LDL.LU R22, [R1+0x410c] ;  /* 0x00410c0001167983 */ /* 0x000ea20000300800 */
[----:B------:R-:W-:-:S02]  /*b4880*/  ISETP.NE.U32.AND P3, PT, RZ, UR11, PT ;  /* 0x0000000bff007c0c */ /* 0x000fc4000bf65070 */
[----:B-1----:R-:W-:Y:S01]  /*b4890*/  MOV R7, R14 ;  /* 0x0000000e00077202 */ /* 0x002fe20000000f00 */
[----:B------:R-:W-:Y:S01]  /*b48a0*/  IMAD.MOV.U32 R6, RZ, RZ, R9 ;  /* 0x000000ffff067224 */ /* 0x000fe200078e0009 */
[----:B---3--:R-:W3:Y:S04]  /*b48b0*/  LDL.LU R14, [R1+0x4114] ;  /* 0x00411400010e7983 */ /* 0x008ee80000300800 */
[----:B------:R-:W3:Y:S05]  /*b48c0*/  LDL.LU R9, [R1+0x3f54] ;  /* 0x003f540001097983 */ /* 0x000eea0000300800 */
[----:B------:R1:W-:Y:S01]  /*b48d0*/  LDGSTS.E [R4+0x40900], desc[UR74][R6.64], P3 ;  /* 0x4090000006047fae */ /* 0x0003e200099a104a */
[----:B----4-:R-:W-:-:S02]  /*b48e0*/  IADD3 R18, P4, PT, R18, R39, RZ ;  /* 0x0000002712127210 */ /* 0x010fc40007f9e0ff */
[----:B--2---:R-:W-:-:S03]  /*b48f0*/  IADD3 R30, P5, PT, R30, R39, RZ ;  /* 0x000000271e1e7210 */ /* 0x004fc60007fbe0ff */
[--C-:B------:R-:W-:Y:S01]  /*b4900*/  IMAD.X R19, R19, 0x1, R3.reuse, P4 ;  /* 0x0000000113137824 */ /* 0x100fe200020e0603 */
[----:B------:R-:W-:Y:S01]  /*b4910*/  IADD3 R26, P4, PT, R26, R39, RZ ;  /* 0x000000271a1a7210 */ /* 0x000fe20007f9e0ff */
[----:B------:R-:W-:Y:S01]  /*b4920*/  IMAD.X R31, R31, 0x1, R3, P5 ;  /* 0x000000011f1f7824 */ /* 0x000fe200028e0603 */
[----:B------:R-:W-:Y:S04]  /*b4930*/  STL [R1+0x41a4], R18 ;  /* 0x0041a41201007387 */ /* 0x000fe80000100800 */
[----:B------:R-:W-:Y:S04]  /*b4940*/  STL [R1+0x414c], R30 ;  /* 0x00414c1e01007387 */ /* 0x000fe80000100800 */
[----:B------:R2:W-:Y:S04]  /*b4950*/  STL [R1+0x41a0], R19 ;  /* 0x0041a01301007387 */ /* 0x0005e80000100800 */
[----:B------:R-:W-:Y:S04]  /*b4960*/  STL [R1+0x4154], R26 ;  /* 0x0041541a01007387 */ /* 0x000fe80000100800 */
[----:B------:R-:W-:Y:S04]  /*b4970*/  STL [R1+0x4148], R31 ;  /* 0x0041481f01007387 */ /* 0x000fe80000100800 */
[----:B------:R-:W4:Y:S01]  /*b4980*/  LDL.LU R23, [R1+0x4108] ;  /* 0x0041080001177983 */ /* 0x000f220000300800 */
[----:B-1----:R-:W-:Y:S01]  /*b4990*/  IMAD.MOV.U32 R7, RZ, RZ, R19 ;  /* 0x000000ffff077224 */ /* 0x002fe200078e0013 */
[----:B------:R-:W-:-:S02]  /*b49a0*/  MOV R6, R18 ;  /* 0x0000001200067202 */ /* 0x000fc40000000f00 */
[----:B--2---:R-:W2:Y:S04]  /*b49b0*/  LDL.LU R19, [R1+0x4110] ;  /* 0x0041100001137983 */ /* 0x004ea80000300800 */
[----:B------:R-:W2:Y:S01]  /*b49c0*/  LDL.LU R18, [R1+0x3f50] ;  /* 0x003f500001127983 */ /* 0x000ea20000300800 */
[----:B------:R-:W-:Y:S01]  /*b49d0*/  UISETP.GT.AND UP1, UPT, UR12, 0xd, UPT ;  /* 0x0000000d0c00788c */ /* 0x000fe2000bf24270 */
[----:B------:R-:W-:Y:S02]  /*b49e0*/  HMMA.1688.F32.TF32 R92, R240, R86, R92 ;  /* 0x00000056f05c723c */ /* 0x000fe4000008105c */
[----:B------:R1:W-:Y:S01]  /*b49f0*/  LDGSTS.E [R4+0x40980], desc[UR74][R6.64], P3 ;  /* 0x4098000006047fae */ /* 0x0003e200099a104a */
[----:B------:R-:W-:-:S04]  /*b4a00*/  USEL UR10, URZ, 0x4, !UP1 ;  /* 0x00000004ff0a7887 */ /* 0x000fc8000c800000 */
[----:B------:R-:W-:Y:S02]  /*b4a10*/  USEL UR10, UR10, URZ, !UP0 ;  /* 0x000000ff0a0a7287 */ /* 0x000fe4000c000000 */
[----:B------:R-:W-:-:S04]  /*b4a20*/  UISETP.GT.AND UP1, UPT, UR12, 0x11, UPT ;  /* 0x000000110c00788c */ /* 0x000fc8000bf24270 */
[----:B------:R-:W-:Y:S01]  /*b4a30*/  ISETP.NE.U32.AND P2, PT, RZ, UR10, PT ;  /* 0x0000000aff007c0c */ /* 0x000fe2000bf45070 */
[----:B------:R-:W-:Y:S01]  /*b4a40*/  USEL UR10, URZ, 0x4, !UP1 ;  /* 0x00000004ff0a7887 */ /* 0x000fe2000c800000 */
[----:B-1----:R-:W-:Y:S01]  /*b4a50*/  MOV R6, R30 ;  /* 0x0000001e00067202 */ /* 0x002fe20000000f00 */
[----:B------:R-:W-:Y:S02]  /*b4a60*/  IMAD.MOV.U32 R7, RZ, RZ, R31 ;  /* 0x000000ffff077224 */ /* 0x000fe400078e001f */
[----:B------:R-:W-:Y:S01]  /*b4a70*/  USEL UR10, UR10, URZ, !UP0 ;  /* 0x000000ff0a0a7287 */ /* 0x000fe2000c000000 */
[----:B------:R-:W-:Y:S01]  /*b4a80*/  IMAD.X R27, R27, 0x1, R3, P4 ;  /* 0x000000011b1b7824 */ /* 0x000fe200020e0603 */
[-C--:B------:R-:W-:Y:S02]  /*b4a90*/  IADD3 R22, P4, PT, R22, R39.reuse, RZ ;  /* 0x0000002716167210 */ /* 0x080fe40007f9e0ff */
[----:B---3--:R-:W-:Y:S02]  /*b4aa0*/  IADD3 R14, P5, PT, R14, R39, RZ ;  /* 0x000000270e0e7210 */ /* 0x008fe40007fbe0ff */
[----:B------:R-:W-:-:S02]  /*b4ab0*/  ISETP.NE.U32.AND P3, PT, RZ, UR10, PT ;  /* 0x0000000aff007c0c */ /* 0x000fc4000bf65070 */
[----:B------:R1:W-:Y:S04]  /*b4ac0*/  LDGSTS.E [R4+0x40d00], desc[UR74][R6.64], P2 ;  /* 0x40d0000006047fae */ /* 0x0003e800091a104a */
[----:B------:R-:W-:Y:S04]  /*b4ad0*/  STL [R1+0x4150], R27 ;  /* 0x0041501b01007387 */ /* 0x000fe80000100800 */
[----:B------:R3:W-:Y:S04]  /*b4ae0*/  STL [R1+0x410c], R22 ;  /* 0x00410c1601007387 */ /* 0x0007e80000100800 */
[----:B------:R2:W-:Y:S01]  /*b4af0*/  STL [R1+0x4114], R14 ;  /* 0x0041140e01007387 */ /* 0x0005e20000100800 */
[----:B-1----:R-:W-:Y:S01]  /*b4b00*/  IMAD.MOV.U32 R6, RZ, RZ, R26 ;  /* 0x000000ffff067224 */ /* 0x002fe200078e001a */
[----:B------:R-:W-:-:S05]  /*b4b10*/  MOV R7, R27 ;  /* 0x0000001b00077202 */ /* 0x000fca0000000f00 */
[----:B------:R1:W-:Y:S02]  /*b4b20*/  LDGSTS.E [R4+0x40d80], desc[UR74][R6.64], P2 ;  /* 0x40d8000006047fae */ /* 0x0003e400091a104a */
[----:B-1----:R-:W-:Y:S02]  /*b4b30*/  IMAD.MOV.U32 R6, RZ, RZ, R22 ;  /* 0x000000ffff067224 */ /* 0x002fe400078e0016 */
[----:B----4-:R-:W-:Y:S01]  /*b4b40*/  IMAD.X R23, R23, 0x1, R3, P4 ;  /* 0x0000000117177824 */ /* 0x010fe200020e0603 */
[----:B------:R-:W-:-:S03]  /*b4b50*/  IADD3 R9, P4, PT, R9, R39, RZ ;  /* 0x0000002709097210 */ /* 0x000fc60007f9e0ff */
[----:B------:R-:W-:Y:S01]  /*b4b60*/  IMAD.MOV.U32 R7, RZ, RZ, R23 ;  /* 0x000000ffff077224 */ /* 0x000fe200078e0017 */
[----:B------:R-:W-:Y:S01]  /*b4b70*/  STL [R1+0x4108], R23 ;  /* 0x0041081701007387 */ /* 0x000fe20000100800 */
[----:B--2---:R-:W-:Y:S01]  /*b4b80*/  IMAD.X R19, R19, 0x1, R3, P5 ;  /* 0x0000000113137824 */ /* 0x004fe200028e0603 */
[----:B------:R-:W-:Y:S02]  /*b4b90*/  IADD3.X R18, PT, PT, R18, R3, RZ, P4, !PT ;  /* 0x0000000312127210 */ /* 0x000fe400027fe4ff */
[----:B------:R-:W-:Y:S04]  /*b4ba0*/  STL [R1+0x3f54], R9 ;  /* 0x003f540901007387 */ /* 0x000fe80000100800 */
[----:B------:R1:W-:Y:S04]  /*b4bb0*/  STL.64 [R1+0x370], R92 ;  /* 0x0003705c01007387 */ /* 0x0003e80000100a00 */
[----:B------:R2:W-:Y:S04]  /*b4bc0*/  STL.64 [R1+0x378], R94 ;  /* 0x0003785e01007387 */ /* 0x0005e80000100a00 */
[----:B------:R4:W-:Y:S04]  /*b4bd0*/  STL [R1+0x4110], R19 ;  /* 0x0041101301007387 */ /* 0x0009e80000100800 */
[----:B------:R1:W-:Y:S04]  /*b4be0*/  LDGSTS.E [R4+0x41100], desc[UR74][R6.64], P3 ;  /* 0x4110000006047fae */ /* 0x0003e800099a104a */
[----:B------:R2:W-:Y:S04]  /*b4bf0*/  STL [R1+0x3f50], R18 ;  /* 0x003f501201007387 */ /* 0x0005e80000100800 */
[----:B---3--:R-:W3:Y:S01]  /*b4c00*/  LDL.LU R22, [R1+0x3f58] ;  /* 0x003f580001167983 */ /* 0x008ee20000300800 */
[----:B-1----:R-:W-:-:S03]  /*b4c10*/  MOV R6, R14 ;  /* 0x0000000e00067202 */ /* 0x002fc60000000f00 */
[----:B------:R-:W3:Y:S04]  /*b4c20*/  LDL.LU R14, [R1+0x3f5c] ;  /* 0x003f5c00010e7983 */ /* 0x000ee80000300800 */
[----:B------:R-:W3:Y:S04]  /*b4c30*/  LDL.LU R30, [R1+0x3f94] ;  /* 0x003f9400011e7983 */ /* 0x000ee80000300800 */
[----:B------:R-:W3:Y:S04]  /*b4c40*/  LDL.LU R26, [R1+0x3f9c] ;  /* 0x003f9c00011a7983 */ /* 0x000ee80000300800 */
[----:B------:R-:W3:Y:S01]  /*b4c50*/  LDL.LU R31, [R1+0x3f90] ;  /* 0x003f9000011f7983 */ /* 0x000ee20000300800 */
[----:B------:R-:W-:-:S03]  /*b4c60*/  UISETP.GT.AND UP1, UPT, UR12, 0x15, UPT ;  /* 0x000000150c00788c */ /* 0x000fc6000bf24270 */
[----:B------:R-:W3:Y:S04]  /*b4c70*/  LDL.LU R27, [R1+0x3f98] ;  /* 0x003f9800011b7983 */ /* 0x000ee80000300800 */
[----:B------:R-:W3:Y:S01]  /*b4c80*/  LDL.LU R92, [R1+0x1060] ;  /* 0x00106000015c7983 */ /* 0x000ee20000300800 */
[----:B------:R-:W-:Y:S01]  /*b4c90*/  IMAD.MOV.U32 R7, RZ, RZ, R19 ;  /* 0x000000ffff077224 */ /* 0x000fe200078e0013 */
[----:B------:R-:W-:Y:S02]  /*b4ca0*/  USEL UR11, URZ, 0x4, !UP1 ;  /* 0x00000004ff0b7887 */ /* 0x000fe4000c800000 */
[----:B------:R-:W3:Y:S04]  /*b4cb0*/  LDL.LU R93, [R1+0x1064] ;  /* 0x00106400015d7983 */ /* 0x000ee80000300800 */
[----:B--2---:R-:W2:Y:S04]  /*b4cc0*/  LDL.LU R94, [R1+0x1068] ;  /* 0x00106800015e7983 */ /* 0x004ea80000300800 */
[----:B------:R-:W2:Y:S01]  /*b4cd0*/  LDL.LU R95, [R1+0x106c] ;  /* 0x00106c00015f7983 */ /* 0x000ea20000300800 */
[----:B------:R-:W-:-:S03]  /*b4ce0*/  USEL UR11, UR11, URZ, !UP0 ;  /* 0x000000ff0b0b7287 */ /* 0x000fc6000c000000 */
[----:B------:R1:W-:Y:S04]  /*b4cf0*/  LDGSTS.E [R4+0x41180], desc[UR74][R6.64], P3 ;  /* 0x4118000006047fae */ /* 0x0003e800099a104a */
[----:B----4-:R-:W4:Y:S01]  /*b4d00*/  LDL.LU R19, [R1+0x3fd4] ;  /* 0x003fd40001137983 */ /* 0x010f220000300800 */
[----:B------:R-:W-:Y:S02]  /*b4d10*/  ISETP.NE.U32.AND P2, PT, RZ, UR11, PT ;  /* 0x0000000bff007c0c */ /* 0x000fe4000bf45070 */
[----:B-1----:R-:W-:Y:S01]  /*b4d20*/  MOV R7, R18 ;  /* 0x0000001200077202 */ /* 0x002fe20000000f00 */
[----:B------:R-:W-:Y:S01]  /*b4d30*/  IMAD.MOV.U32 R6, RZ, RZ, R9 ;  /* 0x000000ffff067224 */ /* 0x000fe200078e0009 */
[----:B------:R-:W4:Y:S04]  /*b4d40*/  LDL.LU R18, [R1+0x3fdc] ;  /* 0x003fdc0001127983 */ /* 0x000f280000300800 */
[----:B------:R-:W4:Y:S05]  /*b4d50*/  LDL.LU R9, [R1+0x4014] ;  /* 0x0040140001097983 */ /* 0x000f2a0000300800 */
[----:B------:R1:W-:Y:S01]  /*b4d60*/  LDGSTS.E [R4+0x41500], desc[UR74][R6.64], P2 ;  /* 0x4150000006047fae */ /* 0x0003e200091a104a */
[----:B---3--:R-:W-:-:S02]  /*b4d70*/  IADD3 R14, P4, PT, R14, R39, RZ ;  /* 0x000000270e0e7210 */ /* 0x008fc40007f9e0ff */
[----:B------:R-:W-:-:S03]  /*b4d80*/  IADD3 R30, P5, PT, R30, R39, RZ ;  /* 0x000000271e1e7210 */ /* 0x000fc60007fbe0ff */
        /* <DEDUP_REMOVED lines=11> */
[----:B---3--:R-:W3:Y:S04]  /*b4e40*/  LDL.LU R22, [R1+0x3fd8] ;  /* 0x003fd80001167983 */ /* 0x008ee80000300800 */
[----:B------:R-:W3:Y:S01]  /*b4e50*/  LDL.LU R14, [R1+0x4010] ;  /* 0x00401000010e7983 */ /* 0x000ee20000300800 */
[----:B------:R-:W-:Y:S01]  /*b4e60*/  UISETP.GT.AND UP1, UPT, UR12, 0x19, UPT ;  /* 0x000000190c00788c */ /* 0x000fe2000bf24270 */
[----:B--2---:R-:W-:Y:S02]  /*b4e70*/  HMMA.1688.F32.TF32 R92, R240, R82, R92 ;  /* 0x00000052f05c723c */ /* 0x004fe4000008105c */
        /* <DEDUP_REMOVED lines=10> */
[-C--:B----4-:R-:W-:Y:S02]  /*b4f20*/  IADD3 R19, P4, PT, R19, R39.reuse, RZ ;  /* 0x0000002713137210 */ /* 0x090fe40007f9e0ff */
[----:B------:R-:W-:Y:S02]  /*b4f30*/  IADD3 R18, P5, PT, R18, R39, RZ ;  /* 0x0000002712127210 */ /* 0x000fe40007fbe0ff */
        /* <DEDUP_REMOVED lines=9> */
[----:B------:R-:W-:Y:S01]  /*b4fd0*/  IMAD.X R23, R23, 0x1, R3, P4 ;  /* 0x0000000117177824 */ /* 0x000fe200020e0603 */
[----:B------:R-:W-:-:S03]  /*b4fe0*/  IADD3 R9, P4, PT, R9, R39, RZ ;  /* 0x0000002709097210 */ /* 0x000fc60007f9e0ff */
[----:B------:R-:W-:Y:S01]  /*b4ff0*/  IMAD.MOV.U32 R7, RZ, RZ, R23 ;  /* 0x000000ffff077224 */ /* 0x000fe200078e0017 */
[----:B------:R-:W-:Y:S01]  /*b5000*/  STL [R1+0x3fd0], R23 ;  /* 0x003fd01701007387 */ /* 0x000fe20000100800 */
[----:B---3--:R-:W-:-:S03]  /*b5010*/  IMAD.X R22, R22, 0x1, R3, P5 ;  /* 0x0000000116167824 */ /* 0x008fc600028e0603 */
[----:B------:R-:W-:Y:S01]  /*b5020*/  STL [R1+0x4014], R9 ;  /* 0x0040140901007387 */ /* 0x000fe20000100800 */
[----:B------:R-:W-:-:S03]  /*b5030*/  IADD3.X R14, PT, PT, R14, R3, RZ, P4, !PT ;  /* 0x000000030e0e7210 */ /* 0x000fc600027fe4ff */
[----:B------:R1:W-:Y:S04]  /*b5040*/  STL.64 [R1+0x300], R92 ;  /* 0x0003005c01007387 */ /* 0x0003e80000100a00 */
[----:B------:R3:W-:Y:S04]  /*b5050*/  STL.64 [R1+0x308], R94 ;  /* 0x0003085e01007387 */ /* 0x0007e80000100a00 */
[----:B------:R1:W-:Y:S04]  /*b5060*/  STL [R1+0x3fd8], R22 ;  /* 0x003fd81601007387 */ /* 0x0003e80000100800 */
[----:B--2---:R-:W2:Y:S04]  /*b5070*/  LDL.LU R19, [R1+0x4018] ;  /* 0x0040180001137983 */ /* 0x004ea80000300800 */
[----:B------:R1:W-:Y:S04]  /*b5080*/  LDGSTS.E [R4+0x41d00], desc[UR74][R6.64], P2 ;  /* 0x41d0000006047fae */ /* 0x0003e800091a104a */
[----:B------:R3:W-:Y:S01]  /*b5090*/  STL [R1+0x4010], R14 ;  /* 0x0040100e01007387 */ /* 0x0007e20000100800 */
[----:B-1----:R-:W-:-:S03]  /*b50a0*/  MOV R6, R18 ;  /* 0x0000001200067202 */ /* 0x002fc60000000f00 */
[----:B----4-:R-:W4:Y:S04]  /*b50b0*/  LDL.LU R18, [R1+0x401c] ;  /* 0x00401c0001127983 */ /* 0x010f280000300800 */
[----:B------:R-:W2:Y:S04]  /*b50c0*/  LDL.LU R30, [R1+0x4054] ;  /* 0x00405400011e7983 */ /* 0x000ea80000300800 */
[----:B------:R-:W2:Y:S04]  /*b50d0*/  LDL.LU R26, [R1+0x405c] ;  /* 0x00405c00011a7983 */ /* 0x000ea80000300800 */
[----:B------:R-:W2:Y:S01]  /*b50e0*/  LDL.LU R31, [R1+0x4050] ;  /* 0x00405000011f7983 */ /* 0x000ea20000300800 */
[----:B------:R-:W-:-:S03]  /*b50f0*/  UISETP.GT.AND UP1, UPT, UR12, 0x21, UPT ;  /* 0x000000210c00788c */ /* 0x000fc6000bf24270 */
[----:B------:R-:W2:Y:S04]  /*b5100*/  LDL.LU R27, [R1+0x4058] ;  /* 0x00405800011b7983 */ /* 0x000ea80000300800 */
[----:B------:R-:W2:Y:S01]  /*b5110*/  LDL.LU R92, [R1+0x1050] ;  /* 0x00105000015c7983 */ /* 0x000ea20000300800 */
[----:B------:R-:W-:Y:S01]  /*b5120*/  IMAD.MOV.U32 R7, RZ, RZ, R22 ;  /* 0x000000ffff077224 */ /* 0x000fe200078e0016 */
[----:B------:R-:W-:Y:S02]  /*b5130*/  USEL UR11, URZ, 0x4, !UP1 ;  /* 0x00000004ff0b7887 */ /* 0x000fe4000c800000 */
[----:B------:R-:W2:Y:S04]  /*b5140*/  LDL.LU R93, [R1+0x1054] ;  /* 0x00105400015d7983 */ /* 0x000ea80000300800 */
[----:B---3--:R-:W3:Y:S04]  /*b5150*/  LDL.LU R94, [R1+0x1058] ;  /* 0x00105800015e7983 */ /* 0x008ee80000300800 */
[----:B------:R-:W3:Y:S01]  /*b5160*/  LDL.LU R95, [R1+0x105c] ;  /* 0x00105c00015f7983 */ /* 0x000ee20000300800 */
[----:B------:R-:W-:-:S03]  /*b5170*/  USEL UR11, UR11, URZ, !UP0 ;  /* 0x000000ff0b0b7287 */ /* 0x000fc6000c000000 */
[----:B------:R1:W-:Y:S04]  /*b5180*/  LDGSTS.E [R4+0x41d80], desc[UR74][R6.64], P2 ;  /* 0x41d8000006047fae */ /* 0x0003e800091a104a */
[----:B------:R-:W3:Y:S01]  /*b5190*/  LDL.LU R22, [R1+0x4094] ;  /* 0x0040940001167983 */ /* 0x000ee20000300800 */
[----:B------:R-:W-:Y:S01]  /*b51a0*/  ISETP.NE.U32.AND P3, PT, RZ, UR11, PT ;  /* 0x0000000bff007c0c */ /* 0x000fe2000bf65070 */
[----:B-1----:R-:W-:Y:S01]  /*b51b0*/  IMAD.MOV.U32 R6, RZ, RZ, R9 ;  /* 0x000000ffff067224 */ /* 0x002fe200078e0009 */
[----:B------:R-:W-:Y:S01]  /*b51c0*/  MOV R7, R14 ;  /* 0x0000000e00077202 */ /* 0x000fe20000000f00 */
[----:B------:R-:W3:Y:S04]  /*b51d0*/  LDL.LU R9, [R1+0x409c] ;  /* 0x00409c0001097983 */ /* 0x000ee80000300800 */
[----:B------:R-:W3:Y:S06]  /*b51e0*/  LDL.LU R14, [R1+0x40d4] ;  /* 0x0040d400010e7983 */ /* 0x000eec0000300800 */
        /* <DEDUP_REMOVED lines=17> */
[----:B---3--:R-:W-:Y:S01]  /*b5300*/  HMMA.1688.F32.TF32 R92, R240, R78, R92 ;  /* 0x0000004ef05c723c */ /* 0x008fe2000008105c */
[----:B------:R-:W-:Y:S01]  /*b5310*/  IMAD.X R27, R27, 0x1, R3, P4 ;  /* 0x000000011b1b7824 */ /* 0x000fe200020e0603 */
[----:B------:R1:W-:Y:S01]  /*b5320*/  LDGSTS.E [R4+0x42180], desc[UR74][R6.64], P3 ;  /* 0x4218000006047fae */ /* 0x0003e200099a104a */
[----:B------:R-:W-:-:S04]  /*b5330*/  USEL UR10, URZ, 0x4, !UP1 ;  /* 0x00000004ff0a7887 */ /* 0x000fc8000c800000 */
[----:B------:R-:W-:Y:S02]  /*b5340*/  USEL UR10, UR10, URZ, !UP0 ;  /* 0x000000ff0a0a7287 */ /* 0x000fe4000c000000 */
[----:B------:R-:W-:Y:S01]  /*b5350*/  UISETP.GT.AND UP1, UPT, UR12, 0x29, UPT ;  /* 0x000000290c00788c */ /* 0x000fe2000bf24270 */
[----:B------:R-:W-:-:S03]  /*b5360*/  IADD3 R22, P4, PT, R22, R39, RZ ;  /* 0x0000002716167210 */ /* 0x000fc60007f9e0ff */
[----:B------:R-:W-:Y:S01]  /*b5370*/  ISETP.NE.U32.AND P2, PT, RZ, UR10, PT ;  /* 0x0000000aff007c0c */ /* 0x000fe2000bf45070 */
[----:B------:R-:W-:Y:S01]  /*b5380*/  USEL UR10, URZ, 0x4, !UP1 ;  /* 0x00000004ff0a7887 */ /* 0x000fe2000c800000 */
[----:B-1----:R-:W-:Y:S01]  /*b5390*/  MOV R6, R30 ;  /* 0x0000001e00067202 */ /* 0x002fe20000000f00 */
[----:B------:R-:W-:Y:S02]  /*b53a0*/  IMAD.MOV.U32 R7, RZ, RZ, R31 ;  /* 0x000000ffff077224 */ /* 0x000fe400078e001f */
[----:B------:R-:W-:Y:S01]  /*b53b0*/  USEL UR10, UR10, URZ, !UP0 ;  /* 0x000000ff0a0a7287 */ /* 0x000fe2000c000000 */
[----:B------:R-:W-:Y:S01]  /*b53c0*/  IADD3 R9, P5, PT, R9, R39, RZ ;  /* 0x0000002709097210 */ /* 0x000fe20007fbe0ff */
[----:B------:R1:W-:Y:S04]  /*b53d0*/  STL [R1+0x4058], R27 ;  /* 0x0040581b01007387 */ /* 0x0003e80000100800 */
[----:B------:R3:W-:Y:S01]  /*b53e0*/  STL [R1+0x4094], R22 ;  /* 0x0040941601007387 */ /* 0x0007e20000100800 */
[----:B------:R-:W-:-:S03]  /*b53f0*/  ISETP.NE.U32.AND P3, PT, RZ, UR10, PT ;  /* 0x0000000aff007c0c */ /* 0x000fc6000bf65070 */
[----:B------:R1:W-:Y:S04]  /*b5400*/  STL [R1+0x409c], R9 ;  /* 0x00409c0901007387 */ /* 0x0003e80000100800 */
[----:B------:R1:W-:Y:S02]  /*b5410*/  LDGSTS.E [R4+0x42500], desc[UR74][R6.64], P2 ;  /* 0x4250000006047fae */ /* 0x0003e400091a104a */
[----:B-1----:R-:W-:Y:S01]  /*b5420*/  IMAD.MOV.U32 R6, RZ, RZ, R26 ;  /* 0x000000ffff067224 */ /* 0x002fe200078e001a */
[----:B------:R-:W-:-:S05]  /*b5430*/  MOV R7, R27 ;  /* 0x0000001b00077202 */ /* 0x000fca0000000f00 */
[----:B------:R1:W-:Y:S02]  /*b5440*/  LDGSTS.E [R4+0x42580], desc[UR74][R6.64], P2 ;  /* 0x4258000006047fae */ /* 0x0003e400091a104a */
[----:B-1----:R-:W-:Y:S02]  /*b5450*/  IMAD.MOV.U32 R6, RZ, RZ, R22 ;  /* 0x000000ffff067224 */ /* 0x002fe400078e0016 */
[----:B----4-:R-:W-:Y:S01]  /*b5460*/  IMAD.X R23, R23, 0x1, R3, P4 ;  /* 0x0000000117177824 */ /* 0x010fe200020e0603 */
[----:B------:R-:W-:-:S04]  /*b5470*/  IADD3 R14, P4, PT, R14, R39, RZ ;  /* 0x000000270e0e7210 */ /* 0x000fc80007f9e0ff */
[----:B------:R-:W-:Y:S01]  /*b5480*/  STL [R1+0x4090], R23 ;  /* 0x0040901701007387 */ /* 0x000fe20000100800 */
[----:B--2---:R-:W-:-:S03]  /*b5490*/  IMAD.X R19, R19, 0x1, R3, P5 ;  /* 0x0000000113137824 */ /* 0x004fc600028e0603 */
[----:B------:R-:W-:Y:S01]  /*b54a0*/  STL [R1+0x40d4], R14 ;  /* 0x0040d40e01007387 */ /* 0x000fe20000100800 */
[----:B------:R-:W-:-:S03]  /*b54b0*/  IADD3.X R18, PT, PT, R18, R3, RZ, P4, !PT ;  /* 0x0000000312127210 */ /* 0x000fc600027fe4ff */
[----:B------:R-:W-:Y:S04]  /*b54c0*/  STL.64 [R1+0x260], R92 ;  /* 0x0002605c01007387 */ /* 0x000fe80000100a00 */
[----:B------:R-:W-:Y:S04]  /*b54d0*/  STL.64 [R1+0x268], R94 ;  /* 0x0002685e01007387 */ /* 0x000fe80000100a00 */
[----:B------:R-:W-:Y:S04]  /*b54e0*/  STL [R1+0x4098], R19 ;  /* 0x0040981301007387 */ /* 0x000fe80000100800 */
[----:B------:R-:W2:Y:S01]  /*b54f0*/  LDL.LU R30, [R1+0x40d8] ;  /* 0x0040d800011e7983 */ /* 0x000ea20000300800 */
[----:B------:R-:W-:-:S03]  /*b5500*/  IMAD.MOV.U32 R7, RZ, RZ, R23 ;  /* 0x000000ffff077224 */ /* 0x000fc600078e0017 */
[----:B------:R1:W-:Y:S04]  /*b5510*/  STL [R1+0x40d0], R18 ;  /* 0x0040d01201007387 */ /* 0x0003e80000100800 */
[----:B------:R-:W4:Y:S04]  /*b5520*/  LDL.LU R27, [R1+0x40dc] ;  /* 0x0040dc00011b7983 */ /* 0x000f280000300800 */
[----:B------:R-:W2:Y:S04]  /*b5530*/  LDL.LU R26, [R1+0x3f08] ;  /* 0x003f0800011a7983 */ /* 0x000ea80000300800 */
[----:B---3--:R-:W3:Y:S04]  /*b5540*/  LDL.LU R22, [R1+0x3f0c] ;  /* 0x003f0c0001167983 */ /* 0x008ee80000300800 */
[----:B------:R1:W-:Y:S02]  /*b5550*/  LDGSTS.E [R4+0x42900], desc[UR74][R6.64], P3 ;  /* 0x4290000006047fae */ /* 0x0003e400099a104a */
[----:B-1----:R-:W-:-:S02]  /*b5560*/  MOV R6, R9 ;  /* 0x0000000900067202 */ /* 0x002fc40000000f00 */
[----:B------:R-:W2:Y:S01]  /*b5570*/  LDL.LU R9, [R1+0x3f14] ;  /* 0x003f140001097983 */ /* 0x000ea20000300800 */
[----:B------:R-:W-:-:S05]  /*b5580*/  IMAD.MOV.U32 R7, RZ, RZ, R19 ;  /* 0x000000ffff077224 */ /* 0x000fca00078e0013 */
[----:B------:R1:W-:Y:S02]  /*b5590*/  LDGSTS.E [R4+0x42980], desc[UR74][R6.64], P3 ;  /* 0x4298000006047fae */ /* 0x0003e400099a104a */
[----:B-1----:R-:W-:Y:S02]  /*b55a0*/  MOV R7, R18 ;  /* 0x0000001200077202 */ /* 0x002fe40000000f00 */
[----:B------:R-:W2:Y:S01]  /*b55b0*/  LDL.LU R18, [R1+0x3f10] ;  /* 0x003f100001127983 */ /* 0x000ea20000300800 */
[----:B------:R-:W-:-:S03]  /*b55c0*/  UISETP.GT.AND UP1, UPT, UR12, 0x2d, UPT ;  /* 0x0000002d0c00788c */ /* 0x000fc6000bf24270 */
[----:B------:R-:W2:Y:S04]  /*b55d0*/  LDL.LU R92, [R1+0xf50] ;  /* 0x000f5000015c7983 */ /* 0x000ea80000300800 */
[----:B------:R-:W2:Y:S04]  /*b55e0*/  LDL.LU R93, [R1+0xf54] ;  /* 0x000f5400015d7983 */ /* 0x000ea80000300800 */
[----:B------:R-:W2:Y:S01]  /*b55f0*/  LDL.LU R94, [R1+0xf58] ;  /* 0x000f5800015e7983 */ /* 0x000ea20000300800 */
[----:B------:R-:W-:-:S03]  /*b5600*/  USEL UR11, URZ, 0x4, !UP1 ;  /* 0x00000004ff0b7887 */ /* 0x000fc6000c800000 */
[----:B------:R-:W2:Y:S04]  /*b5610*/  LDL.LU R95, [R1+0xf5c] ;  /* 0x000f5c00015f7983 */ /* 0x000ea80000300800 */
[----:B------:R-:W2:Y:S01]  /*b5620*/  LDL.LU R19, [R1+0x3ecc] ;  /* 0x003ecc0001137983 */ /* 0x000ea20000300800 */
[----:B------:R-:W-:Y:S01]  /*b5630*/  IMAD.MOV.U32 R6, RZ, RZ, R14 ;  /* 0x000000ffff067224 */ /* 0x000fe200078e000e */
[----:B------:R-:W-:Y:S02]  /*b5640*/  USEL UR11, UR11, URZ, !UP0 ;  /* 0x000000ff0b0b7287 */ /* 0x000fe4000c000000 */
[----:B------:R-:W2:Y:S04]  /*b5650*/  LDL.LU R23, [R1+0x3ed4] ;  /* 0x003ed40001177983 */ /* 0x000ea80000300800 */
[----:B------:R-:W2:Y:S01]  /*b5660*/  LDL.LU R14, [R1+0x3e0c] ;  /* 0x003e0c00010e7983 */ /* 0x000ea20000300800 */
[----:B------:R-:W-:-:S13]  /*b5670*/  ISETP.NE.U32.AND P2, PT, RZ, UR11, PT ;  /* 0x0000000bff007c0c */ /* 0x000fda000bf45070 */
[----:B------:R1:W-:Y:S01]  /*b5680*/  LDGSTS.E [R4+0x42d00], desc[UR74][R6.64], P2 ;  /* 0x42d0000006047fae */ /* 0x0003e200091a104a */
[-C--:B----4-:R-:W-:Y:S02]  /*b5690*/  IADD3 R27, P4, PT, R27, R39.reuse, RZ ;  /* 0x000000271b1b7210 */ /* 0x090fe40007f9e0ff */
[----:B---3--:R-:W-:-:S03]  /*b56a0*/  IADD3 R22, P5, PT, R22, R39, RZ ;  /* 0x0000002716167210 */ /* 0x008fc60007fbe0ff */
[--C-:B--2---:R-:W-:Y:S01]  /*b56b0*/  IMAD.X R30, R30, 0x1, R3.reuse, P4 ;  /* 0x000000011e1e7824 */ /* 0x104fe200020e0603 */
[----:B------:R2:W-:Y:S01]  /*b56c0*/  STL [R1+0x40dc], R27 ;  /* 0x0040dc1b01007387 */ /* 0x0005e20000100800 */
[----:B------:R-:W-:-:S03]  /*b56d0*/  IMAD.X R26, R26, 0x1, R3, P5 ;  /* 0x000000011a1a7824 */ /* 0x000fc600028e0603 */
[----:B------:R-:W-:Y:S04]  /*b56e0*/  STL [R1+0x3f0c], R22 ;  /* 0x003f0c1601007387 */ /* 0x000fe80000100800 */
[----:B------:R-:W-:Y:S01]  /*b56f0*/  STL [R1+0x40d8], R30 ;  /* 0x0040d81e01007387 */ /* 0x000fe20000100800 */
[----:B-1----:R-:W-:Y:S02]  /*b5700*/  MOV R6, R27 ;  /* 0x0000001b00067202 */ /* 0x002fe40000000f00 */
[----:B------:R-:W-:Y:S01]  /*b5710*/  IADD3 R9, P4, PT, R9, R39, RZ ;  /* 0x0000002709097210 */ /* 0x000fe20007f9e0ff */
[----:B------:R-:W-:-:S04]  /*b5720*/  IMAD.MOV.U32 R7, RZ, RZ, R30 ;  /* 0x000000ffff077224 */ /* 0x000fc800078e001e */
[----:B------:R-:W-:Y:S04]  /*b5730*/  STL [R1+0x3f14], R9 ;  /* 0x003f140901007387 */ /* 0x000fe80000100800 */
[----:B------:R1:W-:Y:S04]  /*b5740*/  STL [R1+0x3f08], R26 ;  /* 0x003f081a01007387 */ /* 0x0003e80000100800 */
[----:B--2---:R-:W2:Y:S04]  /*b5750*/  LDL.LU R27, [R1+0x3ec8] ;  /* 0x003ec800011b7983 */ /* 0x004ea80000300800 */
[----:B------:R3:W-:Y:S01]  /*b5760*/  LDGSTS.E [R4+0x42d80], desc[UR74][R6.64], P2 ;  /* 0x42d8000006047fae */ /* 0x0007e200091a104a */
[----:B------:R-:W-:-:S02]  /*b5770*/  IMAD.X R18, R18, 0x1, R3, P4 ;  /* 0x0000000112127824 */ /* 0x000fc400020e0603 */
[----:B---3--:R-:W-:Y:S01]  /*b5780*/  IMAD.MOV.U32 R7, RZ, RZ, R26 ;  /* 0x000000ffff077224 */ /* 0x008fe200078e001a */
[----:B------:R-:W-:Y:S01]  /*b5790*/  MOV R6, R22 ;  /* 0x0000001600067202 */ /* 0x000fe20000000f00 */
[----:B-1----:R-:W3:Y:S04]  /*b57a0*/  LDL.LU R26, [R1+0x3ed0] ;  /* 0x003ed000011a7983 */ /* 0x002ee80000300800 */
[----:B------:R1:W-:Y:S04]  /*b57b0*/  STL [R1+0x3f10], R18 ;  /* 0x003f101201007387 */ /* 0x0003e80000100800 */
[----:B------:R-:W4:Y:S01]  /*b57c0*/  LDL.LU R22, [R1+0x3e08] ;  /* 0x003e080001167983 */ /* 0x000f220000300800 */
[----:B------:R-:W-:-:S04]  /*b57d0*/  UISETP.GT.AND UP1, UPT, UR12, 0x31, UPT ;  /* 0x000000310c00788c */ /* 0x000fc8000bf24270 */
[----:B------:R-:W-:-:S04]  /*b57e0*/  USEL UR10, URZ, 0x4, !UP1 ;  /* 0x00000004ff0a7887 */ /* 0x000fc8000c800000 */
[----:B------:R-:W-:Y:S01]  /*b57f0*/  USEL UR10, UR10, URZ, !UP0 ;  /* 0x000000ff0a0a7287 */ /* 0x000fe2000c000000 */
[----:B------:R-:W-:Y:S01]  /*b5800*/  HMMA.1688.F32.TF32 R92, R240, R74, R92 ;  /* 0x0000004af05c723c */ /* 0x000fe2000008105c */
[----:B------:R-:W-:-:S04]  /*b5810*/  IADD3 R19, P4, PT, R19, R39, RZ ;  /* 0x0000002713137210 */ /* 0x000fc80007f9e0ff */
[----:B------:R-:W-:Y:S02]  /*b5820*/  ISETP.NE.U32.AND P3, PT, RZ, UR10, PT ;  /* 0x0000000aff007c0c */ /* 0x000fe4000bf65070 */
[----:B------:R-:W-:Y:S01]  /*b5830*/  IADD3 R23, P5, PT, R23, R39, RZ ;  /* 0x0000002717177210 */ /* 0x000fe20007fbe0ff */
[----:B------:R-:W-:Y:S04]  /*b5840*/  STL [R1+0x3ecc], R19 ;  /* 0x003ecc1301007387 */ /* 0x000fe80000100800 */
[----:B------:R-:W-:Y:S06]  /*b5850*/  STL [R1+0x3ed4], R23 ;  /* 0x003ed41701007387 */ /* 0x000fec0000100800 */
[----:B------:R1:W-:Y:S02]  /*b5860*/  LDGSTS.E [R4+0x43100], desc[UR74][R6.64], P3 ;  /* 0x4310000006047fae */ /* 0x0003e400099a104a */
[----:B-1----:R-:W-:Y:S01]  /*b5870*/  MOV R7, R18 ;  /* 0x0000001200077202 */ /* 0x002fe20000000f00 */
[----:B------:R-:W-:-:S05]  /*b5880*/  IMAD.MOV.U32 R6, RZ, RZ, R9 ;  /* 0x000000ffff067224 */ /* 0x000fca00078e0009 */
[----:B------:R1:W-:Y:S02]  /*b5890*/  LDGSTS.E [R4+0x43180], desc[UR74][R6.64], P3 ;  /* 0x4318000006047fae */ /* 0x0003e400099a104a */
[----:B-1----:R-:W-:Y:S02]  /*b58a0*/  IMAD.MOV.U32 R6, RZ, RZ, R19 ;  /* 0x000000ffff067224 */ /* 0x002fe400078e0013 */
[----:B--2---:R-:W-:Y:S01]  /*b58b0*/  IMAD.X R27, R27, 0x1, R3, P4 ;  /* 0x000000011b1b7824 */ /* 0x004fe200020e0603 */
[----:B------:R-:W-:-:S04]  /*b58c0*/  IADD3 R14, P4, PT, R14, R39, RZ ;  /* 0x000000270e0e7210 */ /* 0x000fc80007f9e0ff */
[----:B------:R1:W-:Y:S04]  /*b58d0*/  STL [R1+0x3ec8], R27 ;  /* 0x003ec81b01007387 */ /* 0x0003e80000100800 */
[----:B------:R-:W2:Y:S04]  /*b58e0*/  LDL.LU R18, [R1+0x3e10] ;  /* 0x003e100001127983 */ /* 0x000ea80000300800 */
[----:B------:R-:W-:Y:S04]  /*b58f0*/  STL [R1+0x3e0c], R14 ;  /* 0x003e0c0e01007387 */ /* 0x000fe80000100800 */
[----:B------:R-:W-:Y:S04]  /*b5900*/  STL.64 [R1+0x220], R92 ;  /* 0x0002205c01007387 */ /* 0x000fe80000100a00 */
[----:B------:R-:W-:Y:S04]  /*b5910*/  STL.64 [R1+0x228], R94 ;  /* 0x0002285e01007387 */ /* 0x000fe80000100a00 */
[----:B------:R-:W2:Y:S04]  /*b5920*/  LDL.LU R9, [R1+0x3e14] ;  /* 0x003e140001097983 */ /* 0x000ea80000300800 */
[----:B------:R-:W2:Y:S04]  /*b5930*/  LDL.LU R31, [R1+0x3e48] ;  /* 0x003e4800011f7983 */ /* 0x000ea80000300800 */
[----:B------:R-:W2:Y:S01]  /*b5940*/  LDL.LU R30, [R1+0x3e4c] ;  /* 0x003e4c00011e7983 */ /* 0x000ea20000300800 */
[----:B---3--:R-:W-:Y:S01]  /*b5950*/  IMAD.X R26, R26, 0x1, R3, P5 ;  /* 0x000000011a1a7824 */ /* 0x008fe200028e0603 */
[----:B----4-:R-:W-:Y:S01]  /*b5960*/  IADD3.X R22, PT, PT, R22, R3, RZ, P4, !PT ;  /* 0x0000000316167210 */ /* 0x010fe200027fe4ff */
[----:B------:R-:W-:-:S03]  /*b5970*/  IMAD.MOV.U32 R7, RZ, RZ, R27 ;  /* 0x000000ffff077224 */ /* 0x000fc600078e001b */
[----:B------:R3:W-:Y:S04]  /*b5980*/  STL [R1+0x3ed0], R26 ;  /* 0x003ed01a01007387 */ /* 0x0007e80000100800 */
[----:B-1----:R-:W4:Y:S04]  /*b5990*/  LDL.LU R27, [R1+0x3e50] ;  /* 0x003e5000011b7983 */ /* 0x002f280000300800 */
[----:B------:R1:W-:Y:S04]  /*b59a0*/  STL [R1+0x3e08], R22 ;  /* 0x003e081601007387 */ /* 0x0003e80000100800 */
[----:B------:R-:W4:Y:S01]  /*b59b0*/  LDL.LU R19, [R1+0x3e54] ;  /* 0x003e540001137983 */ /* 0x000f220000300800 */
[----:B------:R-:W-:-:S04]  /*b59c0*/  UISETP.GT.AND UP1, UPT, UR12, 0x35, UPT ;  /* 0x000000350c00788c */ /* 0x000fc8000bf24270 */
[----:B------:R-:W-:-:S04]  /*b59d0*/  USEL UR10, URZ, 0x4, !UP1 ;  /* 0x00000004ff0a7887 */ /* 0x000fc8000c800000 */
[----:B------:R-:W-:Y:S02]  /*b59e0*/  USEL UR10, UR10, URZ, !UP0 ;  /* 0x000000ff0a0a7287 */ /* 0x000fe4000c000000 */
[----:B------:R-:W-:-:S04]  /*b59f0*/  UISETP.GT.AND UP1, UPT, UR12, 0x39, UPT ;  /* 0x000000390c00788c */ /* 0x000fc8000bf24270 */
[----:B------:R-:W-:Y:S01]  /*b5a00*/  ISETP.NE.U32.AND P2, PT, RZ, UR10, PT ;  /* 0x0000000aff007c0c */ /* 0x000fe2000bf45070 */
[----:B------:R-:W-:-:S04]  /*b5a10*/  USEL UR11, URZ, 0x4, !UP1 ;  /* 0x00000004ff0b7887 */ /* 0x000fc8000c800000 */
[----:B------:R-:W-:-:S08]  /*b5a20*/  USEL UR11, UR11, URZ, !UP0 ;  /* 0x000000ff0b0b7287 */ /* 0x000fd0000c000000 */
[----:B------:R1:W-:Y:S01]  /*b5a30*/  LDGSTS.E [R4+0x43500], desc[UR74][R6.64], P2 ;  /* 0x4350000006047fae */ /* 0x0003e200091a104a */
[----:B------:R-:W-:Y:S02]  /*b5a40*/  ISETP.NE.U32.AND P3, PT, RZ, UR11, PT ;  /* 0x0000000bff007c0c */ /* 0x000fe4000bf65070 */
[----:B-1----:R-:W-:Y:S01]  /*b5a50*/  MOV R6, R23 ;  /* 0x0000001700067202 */ /* 0x002fe20000000f00 */
[----:B------:R-:W-:Y:S01]  /*b5a60*/  IMAD.MOV.U32 R7, RZ, RZ, R26 ;  /* 0x000000ffff077224 */ /* 0x000fe200078e001a */
[----:B------:R-:W4:Y:S04]  /*b5a70*/  LDL.LU R23, [R1+0x4210] ;  /* 0x0042100001177983 */ /* 0x000f280000300800 */
[----:B---3--:R-:W3:Y:S04]  /*b5a80*/  LDL.LU R26, [R1+0x41fc] ;  /* 0x0041fc00011a7983 */ /* 0x008ee80000300800 */
[----:B------:R1:W-:Y:S02]  /*b5a90*/  LDGSTS.E [R4+0x43580], desc[UR74][R6.64], P2 ;  /* 0x4358000006047fae */ /* 0x0003e400091a104a */
[----:B-1----:R-:W-:Y:S01]  /*b5aa0*/  MOV R7, R22 ;  /* 0x0000001600077202 */ /* 0x002fe20000000f00 */
[----:B------:R-:W-:Y:S01]  /*b5ab0*/  IMAD.MOV.U32 R6, RZ, RZ, R14 ;  /* 0x000000ffff067224 */ /* 0x000fe200078e000e */
[----:B------:R-:W3:Y:S04]  /*b5ac0*/  LDL.LU R22, [R1+0x41f4] ;  /* 0x0041f40001167983 */ /* 0x000ee80000300800 */
[----:B------:R-:W3:Y:S04]  /*b5ad0*/  LDL.LU R14, [R1+0x4200] ;  /* 0x00420000010e7983 */ /* 0x000ee80000300800 */
[----:B------:R1:W-:Y:S01]  /*b5ae0*/  LDGSTS.E [R4+0x43900], desc[UR74][R6.64], P3 ;  /* 0x4390000006047fae */ /* 0x0003e200099a104a */
[----:B--2---:R-:W-:-:S02]  /*b5af0*/  IADD3 R9, P2, PT, R9, R39, RZ ;  /* 0x0000002709097210 */ /* 0x004fc40007f5e0ff */
[----:B------:R-:W-:-:S03]  /*b5b00*/  IADD3 R30, P5, PT, R30, R39, RZ ;  /* 0x000000271e1e7210 */ /* 0x000fc60007fbe0ff */
[--C-:B------:R-:W-:Y:S01]  /*b5b10*/  IMAD.X R18, R18, 0x1, R3.reuse, P2 ;  /* 0x0000000112127824 */ /* 0x100fe200010e0603 */
[----:B------:R-:W-:Y:S01]  /*b5b20*/  STL [R1+0x3e14], R9 ;  /* 0x003e140901007387 */ /* 0x000fe20000100800 */
[----:B------:R-:W-:-:S03]  /*b5b30*/  IMAD.X R31, R31, 0x1, R3, P5 ;  /* 0x000000011f1f7824 */ /* 0x000fc600028e0603 */
[----:B------:R-:W-:Y:S04]  /*b5b40*/  STL [R1+0x3e4c], R30 ;  /* 0x003e4c1e01007387 */ /* 0x000fe80000100800 */
[----:B------:R2:W-:Y:S01]  /*b5b50*/  STL [R1+0x3e10], R18 ;  /* 0x003e101201007387 */ /* 0x0005e20000100800 */
[----:B----4-:R-:W-:Y:S01]  /*b5b60*/  IADD3 R19, P2, PT, R19, R39, RZ ;  /* 0x0000002713137210 */ /* 0x010fe20007f5e0ff */
[----:B-1----:R-:W-:Y:S01]  /*b5b70*/  IMAD.MOV.U32 R7, RZ, RZ, R18 ;  /* 0x000000ffff077224 */ /* 0x002fe200078e0012 */
[----:B------:R-:W-:-:S03]  /*b5b80*/  MOV R6, R9 ;  /* 0x0000000900067202 */ /* 0x000fc60000000f00 */
[----:B------:R1:W-:Y:S04]  /*b5b90*/  STL [R1+0x3e54], R19 ;  /* 0x003e541301007387 */ /* 0x0003e80000100800 */
[----:B------:R4:W-:Y:S04]  /*b5ba0*/  STL [R1+0x3e48], R31 ;  /* 0x003e481f01007387 */ /* 0x0009e80000100800 */
[----:B--2---:R-:W2:Y:S04]  /*b5bb0*/  LDL.LU R18, [R1+0x41bc] ;  /* 0x0041bc0001127983 */ /* 0x004ea80000300800 */
[----:B------:R-:W2:Y:S01]  /*b5bc0*/  LDL.LU R9, [R1+0x41e8] ;  /* 0x0041e80001097983 */ /* 0x000ea20000300800 */
[----:B------:R-:W-:-:S03]  /*b5bd0*/  UISETP.GT.AND UP1, UPT, UR12, 0x3d, UPT ;  /* 0x0000003d0c00788c */ /* 0x000fc6000bf24270 */
[----:B------:R1:W-:Y:S01]  /*b5be0*/  LDGSTS.E [R4+0x43980], desc[UR74][R6.64], P3 ;  /* 0x4398000006047fae */ /* 0x0003e200099a104a */
[----:B------:R-:W-:-:S04]  /*b5bf0*/  USEL UR10, URZ, 0x4, !UP1 ;  /* 0x00000004ff0a7887 */ /* 0x000fc8000c800000 */
[----:B------:R-:W-:-:S06]  /*b5c00*/  USEL UR10, UR10, URZ, !UP0 ;  /* 0x000000ff0a0a7287 */ /* 0x000fcc000c000000 */
[----:B------:R-:W-:Y:S01]  /*b5c10*/  ISETP.NE.U32.AND P4, PT, RZ, UR10, PT ;  /* 0x0000000aff007c0c */ /* 0x000fe2000bf85070 */
[----:B------:R-:W-:Y:S01]  /*b5c20*/  UISETP.GT.AND UP1, UPT, UR12, 0x2, UPT ;  /* 0x000000020c00788c */ /* 0x000fe2000bf24270 */
[----:B-1----:R-:W-:Y:S01]  /*b5c30*/  MOV R6, R30 ;  /* 0x0000001e00067202 */ /* 0x002fe20000000f00 */
[----:B------:R-:W-:Y:S02]  /*b5c40*/  IMAD.MOV.U32 R7, RZ, RZ, R31 ;  /* 0x000000ffff077224 */ /* 0x000fe400078e001f */
[----:B------:R-:W-:Y:S01]  /*b5c50*/  IMAD.X R27, R27, 0x1, R3, P2 ;  /* 0x000000011b1b7824 */ /* 0x000fe200010e0603 */
[----:B------:R-:W-:-:S04]  /*b5c60*/  USEL UR10, URZ, 0x4, !UP1 ;  /* 0x00000004ff0a7887 */ /* 0x000fc8000c800000 */
[----:B------:R-:W-:-:S03]  /*b5c70*/  USEL UR10, UR10, URZ, !UP0 ;  /* 0x000000ff0a0a7287 */ /* 0x000fc6000c000000 */
[----:B------:R1:W-:Y:S03]  /*b5c80*/  LDGSTS.E [R4+0x43d00], desc[UR74][R6.64], P4 ;  /* 0x43d0000006047fae */ /* 0x0003e6000a1a104a */
[----:B------:R-:W-:Y:S02]  /*b5c90*/  ISETP.NE.U32.AND P2, PT, RZ, UR10, PT ;  /* 0x0000000aff007c0c */ /* 0x000fe4000bf45070 */
[----:B------:R-:W-:Y:S01]  /*b5ca0*/  IADD3 R23, P3, PT, R23, R39, RZ ;  /* 0x0000002717177210 */ /* 0x000fe20007f7e0ff */
[----:B-1----:R-:W-:Y:S01]  /*b5cb0*/  IMAD.MOV.U32 R6, RZ, RZ, R19 ;  /* 0x000000ffff067224 */ /* 0x002fe200078e0013 */
[----:B------:R-:W-:-:S03]  /*b5cc0*/  MOV R7, R27 ;  /* 0x0000001b00077202 */ /* 0x000fc60000000f00 */
[----:B---3--:R-:W-:Y:S02]  /*b5cd0*/  IMAD.X R26, R26, 0x1, R3, P3 ;  /* 0x000000011a1a7824 */ /* 0x008fe400018e0603 */
[----:B------:R1:W-:Y:S01]  /*b5ce0*/  LDGSTS.E [R4+0x43d80], desc[UR74][R6.64], P4 ;  /* 0x43d8000006047fae */ /* 0x0003e2000a1a104a */
[----:B------:R-:W-:-:S03]  /*b5cf0*/  LOP3.LUT R19, R5, 0x40, RZ, 0x3c, !PT ;  /* 0x0000004005137812 */ /* 0x000fc600078e3cff */
[----:B------:R3:W-:Y:S01]  /*b5d00*/  STL [R1+0x3e50], R27 ;  /* 0x003e501b01007387 */ /* 0x0007e20000100800 */
[----:B------:R-:W-:-:S03]  /*b5d10*/  IADD3 R14, P4, PT, R14, R39, RZ ;  /* 0x000000270e0e7210 */ /* 0x000fc60007f9e0ff */
[----:B------:R-:W-:Y:S02]  /*b5d20*/  STL [R1+0x4210], R23 ;  /* 0x0042101701007387 */ /* 0x000fe40000100800 */
[----:B------:R-:W-:Y:S02]  /*b5d30*/  IMAD.X R22, R22, 0x1, R3, P4 ;  /* 0x0000000116167824 */ /* 0x000fe400020e0603 */
[----:B------:R-:W-:Y:S04]  /*b5d40*/  STL [R1+0x4200], R14 ;  /* 0x0042000e01007387 */ /* 0x000fe80000100800 */
[----:B------:R2:W-:Y:S01]  /*b5d50*/  STL [R1+0x41fc], R26 ;  /* 0x0041fc1a01007387 */ /* 0x0005e20000100800 */
[----:B-1----:R-:W-:Y:S02]  /*b5d60*/  IADD3 R4, PT, PT, R19, UR13, RZ ;  /* 0x0000000d13047c10 */ /* 0x002fe4000fffe0ff */
[----:B------:R-:W-:Y:S01]  /*b5d70*/  MOV R6, R23 ;  /* 0x0000001700067202 */ /* 0x000fe20000000f00 */
[----:B------:R-:W-:-:S05]  /*b5d80*/  IMAD.MOV.U32 R7, RZ, RZ, R26 ;  /* 0x000000ffff077224 */ /* 0x000fca00078e001a */
[----:B------:R1:W-:Y:S02]  /*b5d90*/  LDGSTS.E [R4+0x40200], desc[UR74][R6.64], P2 ;  /* 0x4020000006047fae */ /* 0x0003e400091a104a */
[----:B-1----:R-:W-:Y:S01]  /*b5da0*/  IMAD.MOV.U32 R6, RZ, RZ, R14 ;  /* 0x000000ffff067224 */ /* 0x002fe200078e000e */
[----:B--2---:R-:W-:-:S05]  /*b5db0*/  IADD3 R9, P5, PT, R9, R39, RZ ;  /* 0x0000002709097210 */ /* 0x004fca0007fbe0ff */
[----:B------:R-:W-:Y:S01]  /*b5dc0*/  IMAD.X R18, R18, 0x1, R3, P5 ;  /* 0x0000000112127824 */ /* 0x000fe200028e0603 */
[----:B------:R-:W-:Y:S04]  /*b5dd0*/  STL [R1+0x41e8], R9 ;  /* 0x0041e80901007387 */ /* 0x000fe80000100800 */
[----:B------:R-:W-:Y:S04]  /*b5de0*/  STL [R1+0x41f4], R22 ;  /* 0x0041f41601007387 */ /* 0x000fe80000100800 */
[----:B----4-:R-:W2:Y:S04]  /*b5df0*/  LDL.LU R31, [R1+0x41b4] ;  /* 0x0041b400011f7983 */ /* 0x010ea80000300800 */
[----:B------:R1:W-:Y:S04]  /*b5e00*/  STL [R1+0x41bc], R18 ;  /* 0x0041bc1201007387 */ /* 0x0003e80000100800 */
[----:B---3--:R-:W3:Y:S04]  /*b5e10*/  LDL.LU R27, [R1+0x41c0] ;  /* 0x0041c000011b7983 */ /* 0x008ee80000300800 */
[----:B------:R-:W4:Y:S04]  /*b5e20*/  LDL.LU R26, [R1+0x4174] ;  /* 0x00417400011a7983 */ /* 0x000f280000300800 */
[----:B------:R-:W2:Y:S04]  /*b5e30*/  LDL.LU R14, [R1+0x41a8] ;  /* 0x0041a800010e7983 */ /* 0x000ea80000300800 */
[----:B------:R-:W4:Y:S04]  /*b5e40*/  LDL.LU R30, [R1+0x4178] ;  /* 0x00417800011e7983 */ /* 0x000f280000300800 */
[----:B------:R-:W4:Y:S01]  /*b5e50*/  LDL.LU R23, [R1+0x417c] ;  /* 0x00417c0001177983 */ /* 0x000f220000300800 */
[----:B------:R-:W-:Y:S01]  /*b5e60*/  UISETP.GT.AND UP1, UPT, UR12, 0x6, UPT ;  /* 0x000000060c00788c */ /* 0x000fe2000bf24270 */
[----:B------:R-:W-:-:S02]  /*b5e70*/  MOV R7, R22 ;  /* 0x0000001600077202 */ /* 0x000fc40000000f00 */
[----:B------:R-:W4:Y:S04]  /*b5e80*/  LDL.LU R92, [R1+0x10a0] ;  /* 0x0010a000015c7983 */ /* 0x000f280000300800 */
[----:B------:R-:W4:Y:S01]  /*b5e90*/  LDL.LU R93, [R1+0x10a4] ;  /* 0x0010a400015d7983 */ /* 0x000f220000300800 */
[----:B------:R-:W-:-:S03]  /*b5ea0*/  USEL UR11, URZ, 0x4, !UP1 ;  /* 0x00000004ff0b7887 */ /* 0x000fc6000c800000 */
[----:B------:R-:W4:Y:S04]  /*b5eb0*/  LDL.LU R94, [R1+0x10a8] ;  /* 0x0010a800015e7983 */ /* 0x000f280000300800 */
[----:B------:R-:W4:Y:S04]  /*b5ec0*/  LDL.LU R95, [R1+0x10ac] ;  /* 0x0010ac00015f7983 */ /* 0x000f280000300800 */
[----:B------:R1:W-:Y:S01]  /*b5ed0*/  LDGSTS.E [R4+0x40280], desc[UR74][R6.64], P2 ;  /* 0x4028000006047fae */ /* 0x0003e200091a104a */
[----:B------:R-:W-:-:S06]  /*b5ee0*/  USEL UR11, UR11, URZ, !UP0 ;  /* 0x000000ff0b0b7287 */ /* 0x000fcc000c000000 */
[----:B------:R-:W-:Y:S01]  /*b5ef0*/  ISETP.NE.U32.AND P3, PT, RZ, UR11, PT ;  /* 0x0000000bff007c0c */ /* 0x000fe2000bf65070 */
[----:B-1----:R-:W-:Y:S02]  /*b5f00*/  IMAD.MOV.U32 R7, RZ, RZ, R18 ;  /* 0x000000ffff077224 */ /* 0x002fe400078e0012 */
[----:B------:R-:W-:Y:S01]  /*b5f10*/  IMAD.MOV.U32 R6, RZ, RZ, R9 ;  /* 0x000000ffff067224 */ /* 0x000fe200078e0009 */
[----:B------:R-:W4:Y:S04]  /*b5f20*/  LDL.LU R18, [R1+0x415c] ;  /* 0x00415c0001127983 */ /* 0x000f280000300800 */
[----:B------:R-:W4:Y:S04]  /*b5f30*/  LDL.LU R22, [R1+0x4164] ;  /* 0x0041640001167983 */ /* 0x000f280000300800 */
[----:B------:R-:W4:Y:S04]  /*b5f40*/  LDL.LU R9, [R1+0x411c] ;  /* 0x00411c0001097983 */ /* 0x000f280000300800 */
[----:B------:R1:W-:Y:S01]  /*b5f50*/  LDGSTS.E [R4+0x40600], desc[UR74][R6.64], P3 ;  /* 0x4060000006047fae */ /* 0x0003e200099a104a */
[----:B---3--:R-:W-:-:S02]  /*b5f60*/  IADD3 R27, P4, PT, R27, R39, RZ ;  /* 0x000000271b1b7210 */ /* 0x008fc40007f9e0ff */
[----:B--2---:R-:W-:Y:S02]  /*b5f70*/  IADD3 R14, P5, PT, R14, R39, RZ ;  /* 0x000000270e0e7210 */ /* 0x004fe40007fbe0ff */
[----:B------:R-:W-:Y:S02]  /*b5f80*/  IADD3.X R31, PT, PT, R31, R3, RZ, P4, !PT ;  /* 0x000000031f1f7210 */ /* 0x000fe400027fe4ff */
[----:B----4-:R-:W-:Y:S01]  /*b5f90*/  IADD3 R23, P4, PT, R23, R39, RZ ;  /* 0x0000002717177210 */ /* 0x010fe20007f9e0ff */
[----:B------:R2:W-:Y:S01]  /*b5fa0*/  STL [R1+0x41c0], R27 ;  /* 0x0041c01b01007387 */ /* 0x0005e20000100800 */
[----:B------:R-:W-:-:S03]  /*b5fb0*/  IMAD.X R26, R26, 0x1, R3, P5 ;  /* 0x000000011a1a7824 */ /* 0x000fc600028e0603 */
[----:B------:R-:W-:Y:S04]  /*b5fc0*/  STL [R1+0x41a8], R14 ;  /* 0x0041a80e01007387 */ /* 0x000fe80000100800 */
[----:B------:R-:W-:Y:S04]  /*b5fd0*/  STL [R1+0x41b4], R31 ;  /* 0x0041b41f01007387 */ /* 0x000fe80000100800 */
[----:B------:R-:W-:Y:S01]  /*b5fe0*/  STL [R1+0x417c], R23 ;  /* 0x00417c1701007387 */ /* 0x000fe20000100800 */
[----:B-1----:R-:W-:Y:S01]  /*b5ff0*/  IMAD.MOV.U32 R6, RZ, RZ, R27 ;  /* 0x000000ffff067224 */ /* 0x002fe200078e001b */
[----:B------:R-:W-:-:S02]  /*b6000*/  MOV R7, R31 ;  /* 0x0000001f00077202 */ /* 0x000fc40000000f00 */
[----:B------:R1:W-:Y:S01]  /*b6010*/  STL [R1+0x4174], R26 ;  /* 0x0041741a01007387 */ /* 0x0003e20000100800 */
[----:B------:R-:W-:-:S03]  /*b6020*/  IMAD.X R30, R30, 0x1, R3, P4 ;  /* 0x000000011e1e7824 */ /* 0x000fc600020e0603 */
[----:B--2---:R-:W2:Y:S04]  /*b6030*/  LDL.LU R27, [R1+0x4158] ;  /* 0x00415800011b7983 */ /* 0x004ea80000300800 */
[----:B------:R3:W-:Y:S02]  /*b6040*/  LDGSTS.E [R4+0x40680], desc[UR74][R6.64], P3 ;  /* 0x4068000006047fae */ /* 0x0007e400099a104a */
[----:B---3--:R-:W-:Y:S01]  /*b6050*/  MOV R7, R26 ;  /* 0x0000001a00077202 */ /* 0x008fe20000000f00 */
[----:B------:R-:W-:Y:S01]  /*b6060*/  IMAD.MOV.U32 R6, RZ, RZ, R14 ;  /* 0x000000ffff067224 */ /* 0x000fe200078e000e */
[----:B-1----:R-:W3:Y:S04]  /*b6070*/  LDL.LU R26, [R1+0x4160] ;  /* 0x00416000011a7983 */ /* 0x002ee80000300800 */
[----:B------:R1:W-:Y:S04]  /*b6080*/  STL [R1+0x4178], R30 ;  /* 0x0041781e01007387 */ /* 0x0003e80000100800 */
        /* <DEDUP_REMOVED lines=8> */
[-C--:B------:R-:W-:Y:S02]  /*b6110*/  IADD3 R18, P4, PT, R18, R39.reuse, RZ ;  /* 0x0000002712127210 */ /* 0x080fe40007f9e0ff */
[----:B------:R-:W-:Y:S01]  /*b6120*/  IADD3 R22, P5, PT, R22, R39, RZ ;  /* 0x0000002716167210 */ /* 0x000fe20007fbe0ff */
[----:B------:R-:W-:-:S02]  /*b6130*/  USEL UR10, UR10, URZ, !UP0 ;  /* 0x000000ff0a0a7287 */ /* 0x000fc4000c000000 */
[----:B------:R1:W-:Y:S04]  /*b6140*/  STL [R1+0x415c], R18 ;  /* 0x00415c1201007387 */ /* 0x0003e80000100800 */
[----:B------:R-:W-:Y:S01]  /*b6150*/  STL [R1+0x4164], R22 ;  /* 0x0041641601007387 */ /* 0x000fe20000100800 */
[----:B------:R-:W-:-:S03]  /*b6160*/  ISETP.NE.U32.AND P3, PT, RZ, UR10, PT ;  /* 0x0000000aff007c0c */ /* 0x000fc6000bf65070 */
[----:B------:R1:W-:Y:S02]  /*b6170*/  LDGSTS.E [R4+0x40a00], desc[UR74][R6.64], P2 ;  /* 0x40a0000006047fae */ /* 0x0003e400091a104a */
[----:B-1----:R-:W-:Y:S02]  /*b6180*/  IMAD.MOV.U32 R6, RZ, RZ, R23 ;  /* 0x000000ffff067224 */ /* 0x002fe400078e0017 */
[----:B------:R-:W-:-:S05]  /*b6190*/  IMAD.MOV.U32 R7, RZ, RZ, R30 ;  /* 0x000000ffff077224 */ /* 0x000fca00078e001e */
[----:B------:R1:W-:Y:S02]  /*b61a0*/  LDGSTS.E [R4+0x40a80], desc[UR74][R6.64], P2 ;  /* 0x40a8000006047fae */ /* 0x0003e400091a104a */
[----:B-1----:R-:W-:Y:S02]  /*b61b0*/  MOV R6, R18 ;  /* 0x0000001200067202 */ /* 0x002fe40000000f00 */
[----:B--2---:R-:W-:Y:S02]  /*b61c0*/  IADD3.X R27, PT, PT, R27, R3, RZ, P4, !PT ;  /* 0x000000031b1b7210 */ /* 0x004fe400027fe4ff */
[----:B------:R-:W-:-:S03]  /*b61d0*/  IADD3 R9, P4, PT, R9, R39, RZ ;  /* 0x0000002709097210 */ /* 0x000fc60007f9e0ff */
[----:B------:R1:W-:Y:S04]  /*b61e0*/  STL [R1+0x4158], R27 ;  /* 0x0041581b01007387 */ /* 0x0003e80000100800 */
[----:B------:R-:W2:Y:S04]  /*b61f0*/  LDL.LU R31, [R1+0x4120] ;  /* 0x00412000011f7983 */ /* 0x000ea80000300800 */
[----:B------:R-:W-:Y:S04]  /*b6200*/  STL [R1+0x411c], R9 ;  /* 0x00411c0901007387 */ /* 0x000fe80000100800 */
[----:B------:R-:W-:Y:S04]  /*b6210*/  STL.64 [R1+0x100], R92 ;  /* 0x0001005c01007387 */ /* 0x000fe80000100a00 */
[----:B------:R-:W-:Y:S04]  /*b6220*/  STL.64 [R1+0x108], R94 ;  /* 0x0001085e01007387 */ /* 0x000fe80000100a00 */
[----:B------:R-:W2:Y:S01]  /*b6230*/  LDL.LU R23, [R1+0x4124] ;  /* 0x0041240001177983 */ /* 0x000ea20000300800 */
[----:B---3--:R-:W-:-:S02]  /*b6240*/  IMAD.X R26, R26, 0x1, R3, P5 ;  /* 0x000000011a1a7824 */ /* 0x008fc400028e0603 */
[----:B----4-:R-:W-:Y:S02]  /*b6250*/  IMAD.X R14, R14, 0x1, R3, P4 ;  /* 0x000000010e0e7824 */ /* 0x010fe400020e0603 */
[----:B------:R-:W-:Y:S01]  /*b6260*/  IMAD.MOV.U32 R7, RZ, RZ, R27 ;  /* 0x000000ffff077224 */ /* 0x000fe200078e001b */
[----:B------:R3:W-:Y:S04]  /*b6270*/  STL [R1+0x4160], R26 ;  /* 0x0041601a01007387 */ /* 0x0007e80000100800 */
[----:B------:R-:W4:Y:S04]  /*b6280*/  LDL.LU R30, [R1+0x3f60] ;  /* 0x003f6000011e7983 */ /* 0x000f280000300800 */
[----:B------:R1:W-:Y:S04]  /*b6290*/  STL [R1+0x4118], R14 ;  /* 0x0041180e01007387 */ /* 0x0003e80000100800 */
[----:B------:R-:W4:Y:S04]  /*b62a0*/  LDL.LU R18, [R1+0x3f64] ;  /* 0x003f640001127983 */ /* 0x000f280000300800 */
[----:B------:R3:W-:Y:S04]  /*b62b0*/  LDGSTS.E [R4+0x40e00], desc[UR74][R6.64], P3 ;  /* 0x40e0000006047fae */ /* 0x0007e800099a104a */
[----:B-1----:R-:W4:Y:S01]  /*b62c0*/  LDL.LU R27, [R1+0x3f68] ;  /* 0x003f6800011b7983 */ /* 0x002f220000300800 */
[----:B---3--:R-:W-:-:S03]  /*b62d0*/  MOV R7, R26 ;  /* 0x0000001a00077202 */ /* 0x008fc60000000f00 */
[----:B------:R-:W3:Y:S01]  /*b62e0*/  LDL.LU R26, [R1+0x3f6c] ;  /* 0x003f6c00011a7983 */ /* 0x000ee20000300800 */
[----:B------:R-:W-:Y:S01]  /*b62f0*/  UISETP.GT.AND UP1, UPT, UR12, 0x12, UPT ;  /* 0x000000120c00788c */ /* 0x000fe2000bf24270 */
[----:B------:R-:W-:Y:S02]  /*b6300*/  IMAD.MOV.U32 R6, RZ, RZ, R22 ;  /* 0x000000ffff067224 */ /* 0x000fe400078e0016 */
[----:B------:R-:W3:Y:S04]  /*b6310*/  LDL.LU R92, [R1+0x1090] ;  /* 0x00109000015c7983 */ /* 0x000ee80000300800 */
[----:B------:R-:W3:Y:S01]  /*b6320*/  LDL.LU R93, [R1+0x1094] ;  /* 0x00109400015d7983 */ /* 0x000ee20000300800 */
[----:B------:R-:W-:-:S03]  /*b6330*/  USEL UR11, URZ, 0x4, !UP1 ;  /* 0x00000004ff0b7887 */ /* 0x000fc6000c800000 */
[----:B------:R-:W3:Y:S04]  /*b6340*/  LDL.LU R94, [R1+0x1098] ;  /* 0x00109800015e7983 */ /* 0x000ee80000300800 */
[----:B------:R-:W3:Y:S04]  /*b6350*/  LDL.LU R95, [R1+0x109c] ;  /* 0x00109c00015f7983 */ /* 0x000ee80000300800 */
[----:B------:R1:W-:Y:S01]  /*b6360*/  LDGSTS.E [R4+0x40e80], desc[UR74][R6.64], P3 ;  /* 0x40e8000006047fae */ /* 0x0003e200099a104a */
[----:B------:R-:W-:-:S06]  /*b6370*/  USEL UR11, UR11, URZ, !UP0 ;  /* 0x000000ff0b0b7287 */ /* 0x000fcc000c000000 */
[----:B------:R-:W-:Y:S01]  /*b6380*/  ISETP.NE.U32.AND P2, PT, RZ, UR11, PT ;  /* 0x0000000bff007c0c */ /* 0x000fe2000bf45070 */
[----:B-1----:R-:W-:Y:S02]  /*b6390*/  IMAD.MOV.U32 R7, RZ, RZ, R14 ;  /* 0x000000ffff077224 */ /* 0x002fe400078e000e */
[----:B------:R-:W-:Y:S01]  /*b63a0*/  IMAD.MOV.U32 R6, RZ, RZ, R9 ;  /* 0x000000ffff067224 */ /* 0x000fe200078e0009 */
[----:B------:R-:W3:Y:S04]  /*b63b0*/  LDL.LU R14, [R1+0x3fa4] ;  /* 0x003fa400010e7983 */ /* 0x000ee80000300800 */
[----:B------:R-:W3:Y:S04]  /*b63c0*/  LDL.LU R22, [R1+0x3fac] ;  /* 0x003fac0001167983 */ /* 0x000ee80000300800 */
[----:B------:R-:W3:Y:S04]  /*b63d0*/  LDL.LU R9, [R1+0x3fe4] ;  /* 0x003fe40001097983 */ /* 0x000ee80000300800 */
[----:B------:R1:W-:Y:S01]  /*b63e0*/  LDGSTS.E [R4+0x41200], desc[UR74][R6.64], P2 ;  /* 0x4120000006047fae */ /* 0x0003e200091a104a */
[----:B--2---:R-:W-:-:S04]  /*b63f0*/  IADD3 R23, P4, PT, R23, R39, RZ ;  /* 0x0000002717177210 */ /* 0x004fc80007f9e0ff */
[----:B------:R-:W-:Y:S01]  /*b6400*/  IADD3.X R31, PT, PT, R31, R3, RZ, P4, !PT ;  /* 0x000000031f1f7210 */ /* 0x000fe200027fe4ff */
[----:B------:R2:W-:Y:S01]  /*b6410*/  STL [R1+0x4124], R23 ;  /* 0x0041241701007387 */ /* 0x0005e20000100800 */
[----:B----4-:R-:W-:-:S05]  /*b6420*/  IADD3 R18, P5, PT, R18, R39, RZ ;  /* 0x0000002712127210 */ /* 0x010fca0007fbe0ff */
[----:B------:R-:W-:Y:S01]  /*b6430*/  IMAD.X R30, R30, 0x1, R3, P5 ;  /* 0x000000011e1e7824 */ /* 0x000fe200028e0603 */
[----:B------:R-:W-:Y:S04]  /*b6440*/  STL [R1+0x3f64], R18 ;  /* 0x003f641201007387 */ /* 0x000fe80000100800 */
[----:B------:R4:W-:Y:S01]  /*b6450*/  STL [R1+0x4120], R31 ;  /* 0x0041201f01007387 */ /* 0x0009e20000100800 */
[----:B-1----:R-:W-:Y:S01]  /*b6460*/  IMAD.MOV.U32 R6, RZ, RZ, R23 ;  /* 0x000000ffff067224 */ /* 0x002fe200078e0017 */
[----:B---3--:R-:W-:-:S05]  /*b6470*/  IADD3 R26, P4, PT, R26, R39, RZ ;  /* 0x000000271a1a7210 */ /* 0x008fca0007f9e0ff */
[----:B------:R-:W-:Y:S04]  /*b6480*/  STL [R1+0x3f6c], R26 ;  /* 0x003f6c1a01007387 */ /* 0x000fe80000100800 */
[----:B------:R1:W-:Y:S04]  /*b6490*/  STL [R1+0x3f60], R30 ;  /* 0x003f601e01007387 */ /* 0x0003e80000100800 */
[----:B--2---:R-:W2:Y:S01]  /*b64a0*/  LDL.LU R23, [R1+0x3fa0] ;  /* 0x003fa00001177983 */ /* 0x004ea20000300800 */
[----:B------:R-:W-:Y:S01]  /*b64b0*/  MOV R7, R31 ;  /* 0x0000001f00077202 */ /* 0x000fe20000000f00 */
[----:B------:R-:W-:-:S02]  /*b64c0*/  IMAD.X R27, R27, 0x1, R3, P4 ;  /* 0x000000011b1b7824 */ /* 0x000fc400020e0603 */
[----:B----4-:R-:W3:Y:S04]  /*b64d0*/  LDL.LU R31, [R1+0x3fa8] ;  /* 0x003fa800011f7983 */ /* 0x010ee80000300800 */
[----:B------:R4:W-:Y:S04]  /*b64e0*/  LDGSTS.E [R4+0x41280], desc[UR74][R6.64], P2 ;  /* 0x4128000006047fae */ /* 0x0009e800091a104a */
[----:B------:R1:W-:Y:S01]  /*b64f0*/  STL [R1+0x3f68], R27 ;  /* 0x003f681b01007387 */ /* 0x0003e20000100800 */
[----:B----4-:R-:W-:-:S03]  /*b6500*/  IMAD.MOV.U32 R6, RZ, RZ, R18 ;  /* 0x000000ffff067224 */ /* 0x010fc600078e0012 */
        /* <DEDUP_REMOVED lines=9> */
[----:B------:R-:W-:Y:S01]  /*b65a0*/  MOV R7, R30 ;  /* 0x0000001e00077202 */ /* 0x000fe20000000f00 */
[----:B------:R-:W-:Y:S01]  /*b65b0*/  USEL UR10, UR10, URZ, !UP0 ;  /* 0x000000ff0a0a7287 */ /* 0x000fe2000c000000 */
[----:B------:R-:W-:Y:S01]  /*b65c0*/  IADD3 R22, P5, PT, R22, R39, RZ ;  /* 0x0000002716167210 */ /* 0x000fe20007fbe0ff */
[----:B------:R1:W-:Y:S04]  /*b65d0*/  STL [R1+0x3fa4], R14 ;  /* 0x003fa40e01007387 */ /* 0x0003e80000100800 */
[----:B------:R-:W-:Y:S01]  /*b65e0*/  ISETP.NE.U32.AND P2, PT, RZ, UR10, PT ;  /* 0x0000000aff007c0c */ /* 0x000fe2000bf45070 */
[----:B------:R-:W-:Y:S04]  /*b65f0*/  STL [R1+0x3fac], R22 ;  /* 0x003fac1601007387 */ /* 0x000fe80000100800 */
[----:B------:R1:W-:Y:S02]  /*b6600*/  LDGSTS.E [R4+0x41600], desc[UR74][R6.64], P3 ;  /* 0x4160000006047fae */ /* 0x0003e400099a104a */
[----:B-1----:R-:W-:-:S02]  /*b6610*/  IMAD.MOV.U32 R6, RZ, RZ, R26 ;  /* 0x000000ffff067224 */ /* 0x002fc400078e001a */
[----:B------:R-:W-:-:S05]  /*b6620*/  IMAD.MOV.U32 R7, RZ, RZ, R27 ;  /* 0x000000ffff077224 */ /* 0x000fca00078e001b */
[----:B------:R1:W-:Y:S02]  /*b6630*/  LDGSTS.E [R4+0x41680], desc[UR74][R6.64], P3 ;  /* 0x4168000006047fae */ /* 0x0003e400099a104a */
[----:B-1----:R-:W-:Y:S02]  /*b6640*/  MOV R6, R14 ;  /* 0x0000000e00067202 */ /* 0x002fe40000000f00 */
[----:B--2---:R-:W-:Y:S02]  /*b6650*/  IADD3.X R23, PT, PT, R23, R3, RZ, P4, !PT ;  /* 0x0000000317177210 */ /* 0x004fe400027fe4ff */
[----:B------:R-:W-:Y:S01]  /*b6660*/  IADD3 R9, P4, PT, R9, R39, RZ ;  /* 0x0000002709097210 */ /* 0x000fe20007f9e0ff */
[----:B---3--:R-:W-:Y:S02]  /*b6670*/  IMAD.X R31, R31, 0x1, R3, P5 ;  /* 0x000000011f1f7824 */ /* 0x008fe400028e0603 */
[----:B------:R1:W-:Y:S04]  /*b6680*/  STL [R1+0x3fa0], R23 ;  /* 0x003fa01701007387 */ /* 0x0003e80000100800 */
[----:B------:R-:W2:Y:S04]  /*b6690*/  LDL.LU R30, [R1+0x3fe8] ;  /* 0x003fe800011e7983 */ /* 0x000ea80000300800 */
[----:B------:R-:W-:Y:S04]  /*b66a0*/  STL [R1+0x3fe4], R9 ;  /* 0x003fe40901007387 */ /* 0x000fe80000100800 */
[----:B------:R3:W-:Y:S04]  /*b66b0*/  STL.64 [R1+0xc0], R92 ;  /* 0x0000c05c01007387 */ /* 0x0007e80000100a00 */
[----:B------:R1:W-:Y:S04]  /*b66c0*/  STL.64 [R1+0xc8], R94 ;  /* 0x0000c85e01007387 */ /* 0x0003e80000100a00 */
[----:B------:R-:W2:Y:S01]  /*b66d0*/  LDL.LU R27, [R1+0x3fec] ;  /* 0x003fec00011b7983 */ /* 0x000ea20000300800 */
[----:B------:R-:W-:-:S03]  /*b66e0*/  IMAD.MOV.U32 R7, RZ, RZ, R23 ;  /* 0x000000ffff077224 */ /* 0x000fc600078e0017 */
[----:B------:R-:W2:Y:S04]  /*b66f0*/  LDL.LU R26, [R1+0x4020] ;  /* 0x00402000011a7983 */ /* 0x000ea80000300800 */
[----:B------:R-:W-:Y:S04]  /*b6700*/  STL [R1+0x3fa8], R31 ;  /* 0x003fa81f01007387 */ /* 0x000fe80000100800 */
[----:B------:R-:W2:Y:S04]  /*b6710*/  LDL.LU R14, [R1+0x4024] ;  /* 0x00402400010e7983 */ /* 0x000ea80000300800 */
[----:B------:R3:W-:Y:S01]  /*b6720*/  LDGSTS.E [R4+0x41a00], desc[UR74][R6.64], P2 ;  /* 0x41a0000006047fae */ /* 0x0007e200091a104a */
[----:B----4-:R-:W-:-:S05]  /*b6730*/  IMAD.X R18, R18, 0x1, R3, P4 ;  /* 0x0000000112127824 */ /* 0x010fca00020e0603 */
[----:B------:R4:W-:Y:S04]  /*b6740*/  STL [R1+0x3fe0], R18 ;  /* 0x003fe01201007387 */ /* 0x0009e80000100800 */
[----:B-1----:R-:W2:Y:S01]  /*b6750*/  LDL.LU R23, [R1+0x4028] ;  /* 0x0040280001177983 */ /* 0x002ea20000300800 */
[----:B---3--:R-:W-:-:S03]  /*b6760*/  IMAD.MOV.U32 R6, RZ, RZ, R22 ;  /* 0x000000ffff067224 */ /* 0x008fc600078e0016 */
[----:B------:R-:W3:Y:S01]  /*b6770*/  LDL.LU R22, [R1+0x402c] ;  /* 0x00402c0001167983 */ /* 0x000ee20000300800 */
[----:B------:R-:W-:-:S03]  /*b6780*/  MOV R7, R31 ;  /* 0x0000001f00077202 */ /* 0x000fc60000000f00 */
[----:B------:R-:W3:Y:S04]  /*b6790*/  LDL.LU R92, [R1+0xf30] ;  /* 0x000f3000015c7983 */ /* 0x000ee80000300800 */
[----:B------:R-:W3:Y:S01]  /*b67a0*/  LDL.LU R93, [R1+0xf34] ;  /* 0x000f3400015d7983 */ /* 0x000ee20000300800 */
[----:B------:R-:W-:-:S03]  /*b67b0*/  UISETP.GT.AND UP1, UPT, UR12, 0x1e, UPT ;  /* 0x0000001e0c00788c */ /* 0x000fc6000bf24270 */
[----:B------:R-:W3:Y:S04]  /*b67c0*/  LDL.LU R94, [R1+0xf38] ;  /* 0x000f3800015e7983 */ /* 0x000ee80000300800 */
[----:B------:R-:W3:Y:S04]  /*b67d0*/  LDL.LU R95, [R1+0xf3c] ;  /* 0x000f3c00015f7983 */ /* 0x000ee80000300800 */
[----:B------:R1:W-:Y:S01]  /*b67e0*/  LDGSTS.E [R4+0x41a80], desc[UR74][R6.64], P2 ;  /* 0x41a8000006047fae */ /* 0x0003e200091a104a */
[----:B------:R-:W-:-:S04]  /*b67f0*/  USEL UR11, URZ, 0x4, !UP1 ;  /* 0x00000004ff0b7887 */ /* 0x000fc8000c800000 */
[----:B------:R-:W-:Y:S01]  /*b6800*/  USEL UR11, UR11, URZ, !UP0 ;  /* 0x000000ff0b0b7287 */ /* 0x000fe2000c000000 */
[----:B-1----:R-:W-:Y:S02]  /*b6810*/  IMAD.MOV.U32 R7, RZ, RZ, R18 ;  /* 0x000000ffff077224 */ /* 0x002fe400078e0012 */
[----:B------:R-:W-:Y:S01]  /*b6820*/  IMAD.MOV.U32 R6, RZ, RZ, R9 ;  /* 0x000000ffff067224 */ /* 0x000fe200078e0009 */
[----:B----4-:R-:W4:Y:S04]  /*b6830*/  LDL.LU R18, [R1+0x4064] ;  /* 0x0040640001127983 */ /* 0x010f280000300800 */
[----:B------:R-:W4:Y:S04]  /*b6840*/  LDL.LU R31, [R1+0x406c] ;  /* 0x00406c00011f7983 */ /* 0x000f280000300800 */
[----:B------:R-:W4:Y:S01]  /*b6850*/  LDL.LU R9, [R1+0x40a4] ;  /* 0x0040a40001097983 */ /* 0x000f220000300800 */
[----:B------:R-:W-:-:S13]  /*b6860*/  ISETP.NE.U32.AND P3, PT, RZ, UR11, PT ;  /* 0x0000000bff007c0c */ /* 0x000fda000bf65070 */
[----:B------:R1:W-:Y:S01]  /*b6870*/  LDGSTS.E [R4+0x41e00], desc[UR74][R6.64], P3 ;  /* 0x41e0000006047fae */ /* 0x0003e200099a104a */
[-C--:B--2---:R-:W-:Y:S02]  /*b6880*/  IADD3 R27, P4, PT, R27, R39.reuse, RZ ;  /* 0x000000271b1b7210 */ /* 0x084fe40007f9e0ff */
[----:B------:R-:W-:Y:S02]  /*b6890*/  IADD3 R14, P5, PT, R14, R39, RZ ;  /* 0x000000270e0e7210 */ /* 0x000fe40007fbe0ff */
[----:B------:R-:W-:Y:S01]  /*b68a0*/  IADD3.X R30, PT, PT, R30, R3, RZ, P4, !PT ;  /* 0x000000031e1e7210 */ /* 0x000fe200027fe4ff */
[----:B------:R-:W-:Y:S04]  /*b68b0*/  STL [R1+0x3fec], R27 ;  /* 0x003fec1b01007387 */ /* 0x000fe80000100800 */
[----:B------:R2:W-:Y:S01]  /*b68c0*/  STL [R1+0x4024], R14 ;  /* 0x0040240e01007387 */ /* 0x0005e20000100800 */
[----:B------:R-:W-:-:S03]  /*b68d0*/  IMAD.X R26, R26, 0x1, R3, P5 ;  /* 0x000000011a1a7824 */ /* 0x000fc600028e0603 */
[----:B------:R1:W-:Y:S01]  /*b68e0*/  STL [R1+0x3fe8], R30 ;  /* 0x003fe81e01007387 */ /* 0x0003e20000100800 */
[----:B---3--:R-:W-:-:S05]  /*b68f0*/  IADD3 R22, P4, PT, R22, R39, RZ ;  /* 0x0000002716167210 */ /* 0x008fca0007f9e0ff */
[----:B------:R-:W-:Y:S04]  /*b6900*/  STL [R1+0x402c], R22 ;  /* 0x00402c1601007387 */ /* 0x000fe80000100800 */
[----:B------:R3:W-:Y:S04]  /*b6910*/  STL [R1+0x4020], R26 ;  /* 0x0040201a01007387 */ /* 0x0007e80000100800 */
[----:B------:R-:W3:Y:S04]  /*b6920*/  LDL.LU R35, [R1+0x4060] ;  /* 0x0040600001237983 */ /* 0x000ee80000300800 */
[----:B------:R-:W3:Y:S01]  /*b6930*/  LDL.LU R34, [R1+0x4068] ;  /* 0x0040680001227983 */ /* 0x000ee20000300800 */
[----:B-1----:R-:W-:Y:S01]  /*b6940*/  IMAD.MOV.U32 R6, RZ, RZ, R27 ;  /* 0x000000ffff067224 */ /* 0x002fe200078e001b */
[----:B------:R-:W-:Y:S01]  /*b6950*/  MOV R7, R30 ;  /* 0x0000001e00077202 */ /* 0x000fe20000000f00 */
[----:B------:R-:W-:-:S04]  /*b6960*/  IMAD.X R23, R23, 0x1, R3, P4 ;  /* 0x0000000117177824 */ /* 0x000fc800020e0603 */
[----:B------:R1:W-:Y:S04]  /*b6970*/  LDGSTS.E [R4+0x41e80], desc[UR74][R6.64], P3 ;  /* 0x41e8000006047fae */ /* 0x0003e800099a104a */
[----:B------:R2:W-:Y:S01]  /*b6980*/  STL [R1+0x4028], R23 ;  /* 0x0040281701007387 */ /* 0x0005e20000100800 */
[----:B-1----:R-:W-:-:S03]  /*b6990*/  IMAD.MOV.U32 R6, RZ, RZ, R14 ;  /* 0x000000ffff067224 */ /* 0x002fc600078e000e */
[----:B--2---:R-:W2:Y:S01]  /*b69a0*/  LDL.LU R14, [R1+0x40a0] ;  /* 0x0040a000010e7983 */ /* 0x004ea20000300800 */
[----:B------:R-:W-:-:S04]  /*b69b0*/  UISETP.GT.AND UP1, UPT, UR12, 0x22, UPT ;  /* 0x000000220c00788c */ /* 0x000fc8000bf24270 */
[----:B------:R-:W-:Y:S01]  /*b69c0*/  USEL UR10, URZ, 0x4, !UP1 ;  /* 0x00000004ff0a7887 */ /* 0x000fe2000c800000 */
[----:B------:R-:W-:Y:S03]  /*b69d0*/  HMMA.1688.F32.TF32 R92, R240, R62, R92 ;  /* 0x0000003ef05c723c */ /* 0x000fe6000008105c */
[----:B------:R-:W-:Y:S01]  /*b69e0*/  USEL UR10, UR10, URZ, !UP0 ;  /* 0x000000ff0a0a7287 */ /* 0x000fe2000c000000 */
[----:B----4-:R-:W-:Y:S01]  /*b69f0*/  IADD3 R18, P4, PT, R18, R39, RZ ;  /* 0x0000002712127210 */ /* 0x010fe20007f9e0ff */
[----:B------:R-:W-:-:S04]  /*b6a00*/  UISETP.GT.AND UP1, UPT, UR12, 0x26, UPT ;  /* 0x000000260c00788c */ /* 0x000fc8000bf24270 */
[----:B------:R-:W-:Y:S02]  /*b6a10*/  ISETP.NE.U32.AND P2, PT, RZ, UR10, PT ;  /* 0x0000000aff007c0c */ /* 0x000fe4000bf45070 */
[----:B------:R-:W-:Y:S01]  /*b6a20*/  IADD3 R31, P5, PT, R31, R39, RZ ;  /* 0x000000271f1f7210 */ /* 0x000fe20007fbe0ff */
[----:B------:R-:W-:Y:S01]  /*b6a30*/  USEL UR10, URZ, 0x4, !UP1 ;  /* 0x00000004ff0a7887 */ /* 0x000fe2000c800000 */
[----:B------:R-:W-:Y:S01]  /*b6a40*/  MOV R7, R26 ;  /* 0x0000001a00077202 */ /* 0x000fe20000000f00 */
[----:B------:R1:W-:Y:S04]  /*b6a50*/  STL [R1+0x4064], R18 ;  /* 0x0040641201007387 */ /* 0x0003e80000100800 */
[----:B------:R-:W-:Y:S01]  /*b6a60*/  STL [R1+0x406c], R31 ;  /* 0x00406c1f01007387 */ /* 0x000fe20000100800 */
[----:B------:R-:W-:-:S03]  /*b6a70*/  USEL UR10, UR10, URZ, !UP0 ;  /* 0x000000ff0a0a7287 */ /* 0x000fc6000c000000 */
[----:B------:R4:W-:Y:S03]  /*b6a80*/  LDGSTS.E [R4+0x42200], desc[UR74][R6.64], P2 ;  /* 0x4220000006047fae */ /* 0x0009e600091a104a */
[----:B------:R-:W-:Y:S01]  /*b6a90*/  ISETP.NE.U32.AND P3, PT, RZ, UR10, PT ;  /* 0x0000000aff007c0c */ /* 0x000fe2000bf65070 */
[----:B----4-:R-:W-:Y:S02]  /*b6aa0*/  IMAD.MOV.U32 R6, RZ, RZ, R22 ;  /* 0x000000ffff067224 */ /* 0x010fe400078e0016 */
[----:B------:R-:W-:-:S05]  /*b6ab0*/  IMAD.MOV.U32 R7, RZ, RZ, R23 ;  /* 0x000000ffff077224 */ /* 0x000fca00078e0017 */
[----:B------:R4:W-:Y:S02]  /*b6ac0*/  LDGSTS.E [R4+0x42280], desc[UR74][R6.64], P2 ;  /* 0x4228000006047fae */ /* 0x0009e400091a104a */
[----:B----4-:R-:W-:Y:S02]  /*b6ad0*/  MOV R6, R18 ;  /* 0x0000001200067202 */ /* 0x010fe40000000f00 */
[----:B---3--:R-:W-:Y:S02]  /*b6ae0*/  IADD3.X R35, PT, PT, R35, R3, RZ, P4, !PT ;  /* 0x0000000323237210 */ /* 0x008fe400027fe4ff */
[----:B------:R-:W-:-:S03]  /*b6af0*/  IADD3 R9, P4, PT, R9, R39, RZ ;  /* 0x0000002709097210 */ /* 0x000fc60007f9e0ff */
[----:B------:R-:W-:Y:S04]  /*b6b00*/  STL [R1+0x4060], R35 ;  /* 0x0040602301007387 */ /* 0x000fe80000100800 */
[----:B------:R-:W3:Y:S04]  /*b6b10*/  LDL.LU R30, [R1+0x40a8] ;  /* 0x0040a800011e7983 */ /* 0x000ee80000300800 */
[----:B------:R-:W-:Y:S04]  /*b6b20*/  STL [R1+0x40a4], R9 ;  /* 0x0040a40901007387 */ /* 0x000fe80000100800 */
[----:B------:R4:W-:Y:S04]  /*b6b30*/  STL.64 [R1+0x80], R92 ;  /* 0x0000805c01007387 */ /* 0x0009e80000100a00 */
[----:B------:R1:W-:Y:S04]  /*b6b40*/  STL.64 [R1+0x88], R94 ;  /* 0x0000885e01007387 */ /* 0x0003e80000100a00 */
[----:B------:R-:W3:Y:S01]  /*b6b50*/  LDL.LU R27, [R1+0x40ac] ;  /* 0x0040ac00011b7983 */ /* 0x000ee20000300800 */
[----:B------:R-:W-:-:S03]  /*b6b60*/  IMAD.X R34, R34, 0x1, R3, P5 ;  /* 0x0000000122227824 */ /* 0x000fc600028e0603 */
[----:B------:R-:W3:Y:S04]  /*b6b70*/  LDL.LU R26, [R1+0x40e0] ;  /* 0x0040e000011a7983 */ /* 0x000ee80000300800 */
[----:B------:R-:W3:Y:S04]  /*b6b80*/  LDL.LU R23, [R1+0x40e4] ;  /* 0x0040e40001177983 */ /* 0x000ee80000300800 */
[----:B------:R-:W3:Y:S04]  /*b6b90*/  LDL.LU R22, [R1+0x40e8] ;  /* 0x0040e80001167983 */ /* 0x000ee80000300800 */
[----:B------:R-:W-:Y:S04]  /*b6ba0*/  STL [R1+0x4068], R34 ;  /* 0x0040682201007387 */ /* 0x000fe80000100800 */
[----:B-1----:R-:W3:Y:S01]  /*b6bb0*/  LDL.LU R18, [R1+0x40ec] ;  /* 0x0040ec0001127983 */ /* 0x002ee20000300800 */
[----:B------:R-:W-:-:S02]  /*b6bc0*/  IMAD.MOV.U32 R7, RZ, RZ, R35 ;  /* 0x000000ffff077224 */ /* 0x000fc400078e0023 */
[----:B--2---:R-:W-:-:S03]  /*b6bd0*/  IMAD.X R14, R14, 0x1, R3, P4 ;  /* 0x000000010e0e7824 */ /* 0x004fc600020e0603 */
[----:B------:R1:W-:Y:S04]  /*b6be0*/  LDGSTS.E [R4+0x42600], desc[UR74][R6.64], P3 ;  /* 0x4260000006047fae */ /* 0x0003e800099a104a */
[----:B------:R2:W-:Y:S04]  /*b6bf0*/  STL [R1+0x40a0], R14 ;  /* 0x0040a00e01007387 */ /* 0x0005e80000100800 */
[----:B----4-:R-:W4:Y:S04]  /*b6c00*/  LDL.LU R92, [R1+0xf10] ;  /* 0x000f1000015c7983 */ /* 0x010f280000300800 */
[----:B------:R-:W4:Y:S04]  /*b6c10*/  LDL.LU R93, [R1+0xf14] ;  /* 0x000f1400015d7983 */ /* 0x000f280000300800 */
[----:B------:R-:W4:Y:S04]  /*b6c20*/  LDL.LU R94, [R1+0xf18] ;  /* 0x000f1800015e7983 */ /* 0x000f280000300800 */
[----:B------:R-:W4:Y:S01]  /*b6c30*/  LDL.LU R95, [R1+0xf1c] ;  /* 0x000f1c00015f7983 */ /* 0x000f220000300800 */
[----:B-1----:R-:W-:Y:S01]  /*b6c40*/  IMAD.MOV.U32 R6, RZ, RZ, R31 ;  /* 0x000000ffff067224 */ /* 0x002fe200078e001f */
[----:B------:R-:W-:-:S05]  /*b6c50*/  MOV R7, R34 ;  /* 0x0000002200077202 */ /* 0x000fca0000000f00 */
[----:B------:R1:W-:Y:S02]  /*b6c60*/  LDGSTS.E [R4+0x42680], desc[UR74][R6.64], P3 ;  /* 0x4268000006047fae */ /* 0x0003e400099a104a */
[----:B-1----:R-:W-:Y:S02]  /*b6c70*/  IMAD.MOV.U32 R6, RZ, RZ, R9 ;  /* 0x000000ffff067224 */ /* 0x002fe400078e0009 */
[----:B------:R-:W4:Y:S01]  /*b6c80*/  LDL.LU R9, [R1+0x3f1c] ;  /* 0x003f1c0001097983 */ /* 0x000f220000300800 */
[----:B------:R-:W-:Y:S01]  /*b6c90*/  UISETP.GT.AND UP1, UPT, UR12, 0x2a, UPT ;  /* 0x0000002a0c00788c */ /* 0x000fe2000bf24270 */
[----:B------:R-:W-:Y:S02]  /*b6ca0*/  IMAD.MOV.U32 R7, RZ, RZ, R14 ;  /* 0x000000ffff077224 */ /* 0x000fe400078e000e */
[----:B------:R-:W4:Y:S04]  /*b6cb0*/  LDL.LU R31, [R1+0x3f24] ;  /* 0x003f2400011f7983 */ /* 0x000f280000300800 */
[----:B--2---:R-:W2:Y:S01]  /*b6cc0*/  LDL.LU R14, [R1+0x3edc] ;  /* 0x003edc00010e7983 */ /* 0x004ea20000300800 */
[----:B------:R-:W-:-:S04]  /*b6cd0*/  USEL UR11, URZ, 0x4, !UP1 ;  /* 0x00000004ff0b7887 */ /* 0x000fc8000c800000 */
[----:B------:R-:W-:-:S06]  /*b6ce0*/  USEL UR11, UR11, URZ, !UP0 ;  /* 0x000000ff0b0b7287 */ /* 0x000fcc000c000000 */
[----:B------:R-:W-:-:S13]  /*b6cf0*/  ISETP.NE.U32.AND P2, PT, RZ, UR11, PT ;  /* 0x0000000bff007c0c */ /* 0x000fda000bf45070 */
[----:B------:R1:W-:Y:S01]  /*b6d00*/  LDGSTS.E [R4+0x42a00], desc[UR74][R6.64], P2 ;  /* 0x42a0000006047fae */ /* 0x0003e200091a104a */
[-C--:B---3--:R-:W-:Y:S02]  /*b6d10*/  IADD3 R27, P4, PT, R27, R39.reuse, RZ ;  /* 0x000000271b1b7210 */ /* 0x088fe40007f9e0ff */
[----:B------:R-:W-:Y:S02]  /*b6d20*/  IADD3 R23, P5, PT, R23, R39, RZ ;  /* 0x0000002717177210 */ /* 0x000fe40007fbe0ff */
[----:B------:R-:W-:Y:S02]  /*b6d30*/  IADD3.X R30, PT, PT, R30, R3, RZ, P4, !PT ;  /* 0x000000031e1e7210 */ /* 0x000fe400027fe4ff */
[----:B------:R-:W-:Y:S01]  /*b6d40*/  IADD3 R18, P4, PT, R18, R39, RZ ;  /* 0x0000002712127210 */ /* 0x000fe20007f9e0ff */
[----:B------:R-:W-:Y:S01]  /*b6d50*/  STL [R1+0x40ac], R27 ;  /* 0x0040ac1b01007387 */ /* 0x000fe20000100800 */
[----:B------:R-:W-:-:S03]  /*b6d60*/  IMAD.X R26, R26, 0x1, R3, P5 ;  /* 0x000000011a1a7824 */ /* 0x000fc600028e0603 */
[----:B------:R-:W-:Y:S04]  /*b6d70*/  STL [R1+0x40e4], R23 ;  /* 0x0040e41701007387 */ /* 0x000fe80000100800 */
[----:B------:R3:W-:Y:S04]  /*b6d80*/  STL [R1+0x40a8], R30 ;  /* 0x0040a81e01007387 */ /* 0x0007e80000100800 */
[----:B------:R-:W-:Y:S04]  /*b6d90*/  STL [R1+0x40ec], R18 ;  /* 0x0040ec1201007387 */ /* 0x000fe80000100800 */
[----:B------:R1:W-:Y:S04]  /*b6da0*/  STL [R1+0x40e0], R26 ;  /* 0x0040e01a01007387 */ /* 0x0003e80000100800 */
[----:B------:R-:W2:Y:S01]  /*b6db0*/  LDL.LU R35, [R1+0x3f18] ;  /* 0x003f180001237983 */ /* 0x000ea20000300800 */
[----:B------:R-:W-:-:S05]  /*b6dc0*/  IMAD.X R22, R22, 0x1, R3, P4 ;  /* 0x0000000116167824 */ /* 0x000fca00020e0603 */
[----:B------:R2:W-:Y:S01]  /*b6dd0*/  STL [R1+0x40e8], R22 ;  /* 0x0040e81601007387 */ /* 0x0005e20000100800 */
[----:B-1----:R-:W-:Y:S02]  /*b6de0*/  MOV R7, R30 ;  /* 0x0000001e00077202 */ /* 0x002fe40000000f00 */
[----:B----4-:R-:W-:-:S05]  /*b6df0*/  IADD3 R9, P4, PT, R9, R39, RZ ;  /* 0x0000002709097210 */ /* 0x010fca0007f9e0ff */
[----:B------:R1:W-:Y:S04]  /*b6e00*/  STL [R1+0x3f1c], R9 ;  /* 0x003f1c0901007387 */ /* 0x0003e80000100800 */
[----:B------:R-:W4:Y:S04]  /*b6e10*/  LDL.LU R34, [R1+0x3f20] ;  /* 0x003f200001227983 */ /* 0x000f280000300800 */
[----:B---3--:R-:W3:Y:S01]  /*b6e20*/  LDL.LU R30, [R1+0x3ed8] ;  /* 0x003ed800011e7983 */ /* 0x008ee20000300800 */
[----:B------:R-:W-:-:S04]  /*b6e30*/  UISETP.GT.AND UP1, UPT, UR12, 0x2e, UPT ;  /* 0x0000002e0c00788c */ /* 0x000fc8000bf24270 */
[----:B------:R-:W-:Y:S01]  /*b6e40*/  USEL UR10, URZ, 0x4, !UP1 ;  /* 0x00000004ff0a7887 */ /* 0x000fe2000c800000 */
[----:B------:R-:W-:Y:S03]  /*b6e50*/  HMMA.1688.F32.TF32 R92, R240, R58, R92 ;  /* 0x0000003af05c723c */ /* 0x000fe6000008105c */
[----:B------:R-:W-:Y:S02]  /*b6e60*/  USEL UR10, UR10, URZ, !UP0 ;  /* 0x000000ff0a0a7287 */ /* 0x000fe4000c000000 */
[----:B------:R-:W-:Y:S01]  /*b6e70*/  UISETP.GT.AND UP1, UPT, UR12, 0x32, UPT ;  /* 0x000000320c00788c */ /* 0x000fe2000bf24270 */
[----:B------:R-:W-:-:S03]  /*b6e80*/  IMAD.MOV.U32 R6, RZ, RZ, R27 ;  /* 0x000000ffff067224 */ /* 0x000fc600078e001b */
[----:B------:R-:W-:Y:S01]  /*b6e90*/  ISETP.NE.U32.AND P3, PT, RZ, UR10, PT ;  /* 0x0000000aff007c0c */ /* 0x000fe2000bf65070 */
[----:B------:R-:W-:Y:S01]  /*b6ea0*/  USEL UR10, URZ, 0x4, !UP1 ;  /* 0x00000004ff0a7887 */ /* 0x000fe2000c800000 */
[----:B------:R-:W-:Y:S01]  /*b6eb0*/  IADD3 R31, P5, PT, R31, R39, RZ ;  /* 0x000000271f1f7210 */ /* 0x000fe20007fbe0ff */
[----:B------:R1:W-:Y:S02]  /*b6ec0*/  LDGSTS.E [R4+0x42a80], desc[UR74][R6.64], P2 ;  /* 0x42a8000006047fae */ /* 0x0003e400091a104a */
[----:B------:R-:W-:Y:S02]  /*b6ed0*/  USEL UR10, UR10, URZ, !UP0 ;  /* 0x000000ff0a0a7287 */ /* 0x000fe4000c000000 */
[----:B------:R-:W-:Y:S04]  /*b6ee0*/  STL [R1+0x3f24], R31 ;  /* 0x003f241f01007387 */ /* 0x000fe80000100800 */
[----:B------:R-:W-:Y:S01]  /*b6ef0*/  ISETP.NE.U32.AND P2, PT, RZ, UR10, PT ;  /* 0x0000000aff007c0c */ /* 0x000fe2000bf45070 */
[----:B-1----:R-:W-:Y:S01]  /*b6f00*/  IMAD.MOV.U32 R6, RZ, RZ, R23 ;  /* 0x000000ffff067224 */ /* 0x002fe200078e0017 */
[----:B------:R-:W-:-:S05]  /*b6f10*/  MOV R7, R26 ;  /* 0x0000001a00077202 */ /* 0x000fca0000000f00 */
[----:B------:R1:W-:Y:S02]  /*b6f20*/  LDGSTS.E [R4+0x42e00], desc[UR74][R6.64], P3 ;  /* 0x42e0000006047fae */ /* 0x0003e400099a104a */
[----:B-1----:R-:W-:Y:S02]  /*b6f30*/  IMAD.MOV.U32 R6, RZ, RZ, R18 ;  /* 0x000000ffff067224 */ /* 0x002fe400078e0012 */
[----:B------:R-:W-:-:S05]  /*b6f40*/  IMAD.MOV.U32 R7, RZ, RZ, R22 ;  /* 0x000000ffff077224 */ /* 0x000fca00078e0016 */
[----:B------:R1:W-:Y:S02]  /*b6f50*/  LDGSTS.E [R4+0x42e80], desc[UR74][R6.64], P3 ;  /* 0x42e8000006047fae */ /* 0x0003e400099a104a */
[----:B-1----:R-:W-:Y:S02]  /*b6f60*/  MOV R6, R9 ;  /* 0x0000000900067202 */ /* 0x002fe40000000f00 */
[----:B--2---:R-:W-:Y:S02]  /*b6f70*/  IADD3.X R35, PT, PT, R35, R3, RZ, P4, !PT ;  /* 0x0000000323237210 */ /* 0x004fe400027fe4ff */
[----:B------:R-:W-:-:S03]  /*b6f80*/  IADD3 R14, P4, PT, R14, R39, RZ ;  /* 0x000000270e0e7210 */ /* 0x000fc60007f9e0ff */
[----:B------:R-:W-:Y:S04]  /*b6f90*/  STL [R1+0x3f18], R35 ;  /* 0x003f182301007387 */ /* 0x000fe80000100800 */
[----:B------:R-:W2:Y:S04]  /*b6fa0*/  LDL.LU R38, [R1+0x3ee0] ;  /* 0x003ee00001267983 */ /* 0x000ea80000300800 */
[----:B------:R-:W-:Y:S04]  /*b6fb0*/  STL [R1+0x3edc], R14 ;  /* 0x003edc0e01007387 */ /* 0x000fe80000100800 */
[----:B------:R-:W-:Y:S04]  /*b6fc0*/  STL.64 [R1+0x70], R92 ;  /* 0x0000705c01007387 */ /* 0x000fe80000100a00 */
[----:B------:R-:W-:Y:S04]  /*b6fd0*/  STL.64 [R1+0x78], R94 ;  /* 0x0000785e01007387 */ /* 0x000fe80000100a00 */
[----:B------:R-:W2:Y:S04]  /*b6fe0*/  LDL.LU R27, [R1+0x3ee4] ;  /* 0x003ee400011b7983 */ /* 0x000ea80000300800 */
[----:B------:R-:W2:Y:S04]  /*b6ff0*/  LDL.LU R26, [R1+0x3e18] ;  /* 0x003e1800011a7983 */ /* 0x000ea80000300800 */
[----:B------:R-:W2:Y:S01]  /*b7000*/  LDL.LU R23, [R1+0x3e1c] ;  /* 0x003e1c0001177983 */ /* 0x000ea20000300800 */
[----:B------:R-:W-:-:S03]  /*b7010*/  IMAD.MOV.U32 R7, RZ, RZ, R35 ;  /* 0x000000ffff077224 */ /* 0x000fc600078e0023 */
[----:B------:R-:W2:Y:S04]  /*b7020*/  LDL.LU R22, [R1+0x3e20] ;  /* 0x003e200001167983 */ /* 0x000ea80000300800 */
[----:B------:R-:W2:Y:S04]  /*b7030*/  LDL.LU R18, [R1+0x3e24] ;  /* 0x003e240001127983 */ /* 0x000ea80000300800 */
[----:B------:R1:W-:Y:S02]  /*b7040*/  LDGSTS.E [R4+0x43200], desc[UR74][R6.64], P2 ;  /* 0x4320000006047fae */ /* 0x0003e400091a104a */
[----:B-1----:R-:W-:-:S02]  /*b7050*/  IMAD.MOV.U32 R6, RZ, RZ, R31 ;  /* 0x000000ffff067224 */ /* 0x002fc400078e001f */
[--C-:B----4-:R-:W-:Y:S02]  /*b7060*/  IMAD.X R34, R34, 0x1, R3.reuse, P5 ;  /* 0x0000000122227824 */ /* 0x110fe400028e0603 */
[----:B---3--:R-:W-:-:S03]  /*b7070*/  IMAD.X R30, R30, 0x1, R3, P4 ;  /* 0x000000011e1e7824 */ /* 0x008fc600020e0603 */
[----:B------:R-:W-:Y:S01]  /*b7080*/  MOV R7, R34 ;  /* 0x0000002200077202 */ /* 0x000fe20000000f00 */
[----:B------:R1:W-:Y:S04]  /*b7090*/  STL [R1+0x3f20], R34 ;  /* 0x003f202201007387 */ /* 0x0003e80000100800 */
[----:B------:R-:W3:Y:S04]  /*b70a0*/  LDL.LU R9, [R1+0x3e5c] ;  /* 0x003e5c0001097983 */ /* 0x000ee80000300800 */
[----:B------:R4:W-:Y:S04]  /*b70b0*/  STL [R1+0x3ed8], R30 ;  /* 0x003ed81e01007387 */ /* 0x0009e80000100800 */
[----:B------:R4:W-:Y:S04]  /*b70c0*/  LDGSTS.E [R4+0x43280], desc[UR74][R6.64], P2 ;  /* 0x4328000006047fae */ /* 0x0009e800091a104a */
[----:B-1----:R-:W3:Y:S01]  /*b70d0*/  LDL.LU R34, [R1+0x3e64] ;  /* 0x003e640001227983 */ /* 0x002ee20000300800 */
[----:B----4-:R-:W-:-:S03]  /*b70e0*/  IMAD.MOV.U32 R6, RZ, RZ, R14 ;  /* 0x000000ffff067224 */ /* 0x010fc600078e000e */
[----:B------:R-:W4:Y:S04]  /*b70f0*/  LDL.LU R14, [R1+0x3e58] ;  /* 0x003e5800010e7983 */ /* 0x000f280000300800 */
[----:B------:R-:W4:Y:S01]  /*b7100*/  LDL.LU R35, [R1+0x3e60] ;  /* 0x003e600001237983 */ /* 0x000f220000300800 */
[----:B------:R-:W-:-:S03]  /*b7110*/  IMAD.MOV.U32 R7, RZ, RZ, R30 ;  /* 0x000000ffff077224 */ /* 0x000fc600078e001e */
[----:B------:R-:W4:Y:S04]  /*b7120*/  LDL.LU R31, [R1+0x41ec] ;  /* 0x0041ec00011f7983 */ /* 0x000f280000300800 */
[----:B------:R-:W4:Y:S01]  /*b7130*/  LDL.LU R30, [R1+0x41f8] ;  /* 0x0041f800011e7983 */ /* 0x000f220000300800 */
[----:B------:R-:W-:-:S04]  /*b7140*/  UISETP.GT.AND UP1, UPT, UR12, 0x36, UPT ;  /* 0x000000360c00788c */ /* 0x000fc8000bf24270 */
[----:B------:R-:W-:-:S04]  /*b7150*/  USEL UR11, URZ, 0x4, !UP1 ;  /* 0x00000004ff0b7887 */ /* 0x000fc8000c800000 */
[----:B------:R-:W-:Y:S02]  /*b7160*/  USEL UR11, UR11, URZ, !UP0 ;  /* 0x000000ff0b0b7287 */ /* 0x000fe4000c000000 */
[----:B------:R-:W-:-:S04]  /*b7170*/  UISETP.GT.AND UP1, UPT, UR12, 0x3a, UPT ;  /* 0x0000003a0c00788c */ /* 0x000fc8000bf24270 */
[----:B------:R-:W-:Y:S01]  /*b7180*/  ISETP.NE.U32.AND P3, PT, RZ, UR11, PT ;  /* 0x0000000bff007c0c */ /* 0x000fe2000bf65070 */
[----:B------:R-:W-:-:S04]  /*b7190*/  USEL UR10, URZ, 0x4, !UP1 ;  /* 0x00000004ff0a7887 */ /* 0x000fc8000c800000 */
[----:B------:R-:W-:-:S06]  /*b71a0*/  USEL UR10, UR10, URZ, !UP0 ;  /* 0x000000ff0a0a7287 */ /* 0x000fcc000c000000 */
[----:B------:R-:W-:Y:S02]  /*b71b0*/  ISETP.NE.U32.AND P2, PT, RZ, UR10, PT ;  /* 0x0000000aff007c0c */ /* 0x000fe4000bf45070 */
[----:B------:R1:W-:Y:S01]  /*b71c0*/  LDGSTS.E [R4+0x43600], desc[UR74][R6.64], P3 ;  /* 0x4360000006047fae */ /* 0x0003e200099a104a */
[----:B------:R-:W-:-:S04]  /*b71d0*/  UISETP.GT.AND UP1, UPT, UR12, 0x3e, UPT ;  /* 0x0000003e0c00788c */ /* 0x000fc8000bf24270 */
[----:B------:R-:W-:-:S04]  /*b71e0*/  USEL UR10, URZ, 0x4, !UP1 ;  /* 0x00000004ff0a7887 */ /* 0x000fc8000c800000 */
[----:B------:R-:W-:Y:S01]  /*b71f0*/  USEL UR10, UR10, URZ, !UP0 ;  /* 0x000000ff0a0a7287 */ /* 0x000fe2000c000000 */
[-C--:B--2---:R-:W-:Y:S02]  /*b7200*/  IADD3 R27, P4, PT, R27, R39.reuse, RZ ;  /* 0x000000271b1b7210 */ /* 0x084fe40007f9e0ff */
[----:B------:R-:W-:Y:S02]  /*b7210*/  IADD3 R23, P5, PT, R23, R39, RZ ;  /* 0x0000002717177210 */ /* 0x000fe40007fbe0ff */
[----:B------:R-:W-:Y:S02]  /*b7220*/  IADD3.X R38, PT, PT, R38, R3, RZ, P4, !PT ;  /* 0x0000000326267210 */ /* 0x000fe400027fe4ff */
[----:B------:R-:W-:Y:S01]  /*b7230*/  IADD3 R18, P4, PT, R18, R39, RZ ;  /* 0x0000002712127210 */ /* 0x000fe20007f9e0ff */
[----:B-1----:R-:W-:Y:S02]  /*b7240*/  IMAD.MOV.U32 R6, RZ, RZ, R27 ;  /* 0x000000ffff067224 */ /* 0x002fe400078e001b */
[--C-:B------:R-:W-:Y:S01]  /*b7250*/  IMAD.X R26, R26, 0x1, R3.reuse, P5 ;  /* 0x000000011a1a7824 */ /* 0x100fe200028e0603 */
[----:B------:R-:W-:Y:S01]  /*b7260*/  MOV R7, R38 ;  /* 0x0000002600077202 */ /* 0x000fe20000000f00 */
[----:B------:R1:W-:Y:S01]  /*b7270*/  STL [R1+0x3ee4], R27 ;  /* 0x003ee41b01007387 */ /* 0x0003e20000100800 */
[----:B------:R-:W-:-:S03]  /*b7280*/  IMAD.X R22, R22, 0x1, R3, P4 ;  /* 0x0000000116167824 */ /* 0x000fc600020e0603 */
[----:B------:R-:W-:Y:S04]  /*b7290*/  STL [R1+0x3e1c], R23 ;  /* 0x003e1c1701007387 */ /* 0x000fe80000100800 */
[----:B------:R2:W-:Y:S04]  /*b72a0*/  LDGSTS.E [R4+0x43680], desc[UR74][R6.64], P3 ;  /* 0x4368000006047fae */ /* 0x0005e800099a104a */
[----:B------:R-:W-:Y:S04]  /*b72b0*/  STL [R1+0x3ee0], R38 ;  /* 0x003ee02601007387 */ /* 0x000fe80000100800 */
[----:B------:R-:W-:Y:S04]  /*b72c0*/  STL [R1+0x3e24], R18 ;  /* 0x003e241201007387 */ /* 0x000fe80000100800 */
[----:B------:R2:W-:Y:S04]  /*b72d0*/  STL [R1+0x3e18], R26 ;  /* 0x003e181a01007387 */ /* 0x0005e80000100800 */
[----:B------:R3:W-:Y:S04]  /*b72e0*/  STL [R1+0x3e20], R22 ;  /* 0x003e201601007387 */ /* 0x0007e80000100800 */
[----:B-1----:R-:W4:Y:S01]  /*b72f0*/  LDL.LU R27, [R1+0x41c4] ;  /* 0x0041c400011b7983 */ /* 0x002f220000300800 */
[----:B--2---:R-:W-:Y:S01]  /*b7300*/  IMAD.MOV.U32 R6, RZ, RZ, R23 ;  /* 0x000000ffff067224 */ /* 0x004fe200078e0017 */
[----:B------:R-:W-:-:S02]  /*b7310*/  MOV R7, R26 ;  /* 0x0000001a00077202 */ /* 0x000fc40000000f00 */
[----:B------:R-:W2:Y:S04]  /*b7320*/  LDL.LU R26, [R1+0x41f0] ;  /* 0x0041f000011a7983 */ /* 0x000ea80000300800 */
[----:B------:R1:W-:Y:S01]  /*b7330*/  LDGSTS.E [R4+0x43a00], desc[UR74][R6.64], P2 ;  /* 0x43a0000006047fae */ /* 0x0003e200091a104a */
[----:B---3--:R-:W-:-:S05]  /*b7340*/  IADD3 R9, P4, PT, R9, R39, RZ ;  /* 0x0000002709097210 */ /* 0x008fca0007f9e0ff */
[----:B------:R3:W-:Y:S01]  /*b7350*/  STL [R1+0x3e5c], R9 ;  /* 0x003e5c0901007387 */ /* 0x0007e20000100800 */
[----:B-1----:R-:W-:Y:S02]  /*b7360*/  IMAD.MOV.U32 R6, RZ, RZ, R18 ;  /* 0x000000ffff067224 */ /* 0x002fe400078e0012 */
[----:B------:R-:W-:Y:S01]  /*b7370*/  IMAD.MOV.U32 R7, RZ, RZ, R22 ;  /* 0x000000ffff077224 */ /* 0x000fe200078e0016 */
[----:B------:R-:W2:Y:S01]  /*b7380*/  LDL.LU R23, [R1+0x41ac] ;  /* 0x0041ac0001177983 */ /* 0x000ea20000300800 */
[----:B------:R-:W-:-:S03]  /*b7390*/  IADD3 R34, P5, PT, R34, R39, RZ ;  /* 0x0000002722227210 */ /* 0x000fc60007fbe0ff */
[----:B------:R-:W2:Y:S04]  /*b73a0*/  LDL.LU R22, [R1+0x41b8] ;  /* 0x0041b80001167983 */ /* 0x000ea80000300800 */
[----:B------:R1:W-:Y:S04]  /*b73b0*/  LDGSTS.E [R4+0x43a80], desc[UR74][R6.64], P2 ;  /* 0x43a8000006047fae */ /* 0x0003e800091a104a */
[----:B------:R-:W-:Y:S01]  /*b73c0*/  STL [R1+0x3e64], R34 ;  /* 0x003e642201007387 */ /* 0x000fe20000100800 */
[----:B----4-:R-:W-:Y:S02]  /*b73d0*/  IADD3.X R14, PT, PT, R14, R3, RZ, P4, !PT ;  /* 0x000000030e0e7210 */ /* 0x010fe400027fe4ff */
[----:B------:R-:W-:-:S03]  /*b73e0*/  IADD3 R30, P4, PT, R30, R39, RZ ;  /* 0x000000271e1e7210 */ /* 0x000fc60007f9e0ff */
[----:B------:R-:W-:Y:S01]  /*b73f0*/  STL [R1+0x3e58], R14 ;  /* 0x003e580e01007387 */ /* 0x000fe20000100800 */
[----:B-1----:R-:W-:-:S03]  /*b7400*/  IMAD.MOV.U32 R6, RZ, RZ, R9 ;  /* 0x000000ffff067224 */ /* 0x002fc600078e0009 */
[----:B------:R-:W-:Y:S04]  /*b7410*/  STL [R1+0x41f8], R30 ;  /* 0x0041f81e01007387 */ /* 0x000fe80000100800 */
[----:B---3--:R-:W3:Y:S01]  /*b7420*/  LDL.LU R9, [R1+0x41b0] ;  /* 0x0041b00001097983 */ /* 0x008ee20000300800 */
[----:B------:R-:W-:Y:S01]  /*b7430*/  ISETP.NE.U32.AND P3, PT, RZ, UR10, PT ;  /* 0x0000000aff007c0c */ /* 0x000fe2000bf65070 */
[--C-:B------:R-:W-:Y:S02]  /*b7440*/  IMAD.X R35, R35, 0x1, R3.reuse, P5 ;  /* 0x0000000123237824 */ /* 0x100fe400028e0603 */
[----:B------:R-:W-:Y:S01]  /*b7450*/  IMAD.X R31, R31, 0x1, R3, P4 ;  /* 0x000000011f1f7824 */ /* 0x000fe200020e0603 */
[----:B------:R-:W-:Y:S02]  /*b7460*/  MOV R7, R14 ;  /* 0x0000000e00077202 */ /* 0x000fe40000000f00 */
[----:B------:R1:W-:Y:S04]  /*b7470*/  STL [R1+0x3e60], R35 ;  /* 0x003e602301007387 */ /* 0x0003e80000100800 */
[----:B------:R-:W4:Y:S04]  /*b7480*/  LDL.LU R18, [R1+0x4184] ;  /* 0x0041840001127983 */ /* 0x000f280000300800 */
[----:B------:R1:W-:Y:S04]  /*b7490*/  STL [R1+0x41ec], R31 ;  /* 0x0041ec1f01007387 */ /* 0x0003e80000100800 */
[----:B------:R-:W4:Y:S04]  /*b74a0*/  LDL.LU R92, [R1+0xf00] ;  /* 0x000f0000015c7983 */ /* 0x000f280000300800 */
[----:B------:R-:W4:Y:S04]  /*b74b0*/  LDL.LU R93, [R1+0xf04] ;  /* 0x000f0400015d7983 */ /* 0x000f280000300800 */
[----:B------:R1:W-:Y:S04]  /*b74c0*/  LDGSTS.E [R4+0x43e00], desc[UR74][R6.64], P3 ;  /* 0x43e0000006047fae */ /* 0x0003e800099a104a */
[----:B------:R-:W4:Y:S04]  /*b74d0*/  LDL.LU R94, [R1+0xf08] ;  /* 0x000f0800015e7983 */ /* 0x000f280000300800 */
[----:B------:R-:W4:Y:S01]  /*b74e0*/  LDL.LU R95, [R1+0xf0c] ;  /* 0x000f0c00015f7983 */ /* 0x000f220000300800 */
[----:B-1----:R-:W-:-:S03]  /*b74f0*/  IMAD.MOV.U32 R7, RZ, RZ, R35 ;  /* 0x000000ffff077224 */ /* 0x002fc600078e0023 */
[----:B------:R-:W4:Y:S01]  /*b7500*/  LDL.LU R35, [R1+0x4180] ;  /* 0x0041800001237983 */ /* 0x000f220000300800 */
[----:B------:R-:W-:-:S05]  /*b7510*/  MOV R6, R34 ;  /* 0x0000002200067202 */ /* 0x000fca0000000f00 */
[----:B------:R1:W-:Y:S02]  /*b7520*/  LDGSTS.E [R4+0x43e80], desc[UR74][R6.64], P3 ;  /* 0x43e8000006047fae */ /* 0x0003e400099a104a */
[----:B-1----:R-:W-:Y:S02]  /*b7530*/  MOV R7, R31 ;  /* 0x0000001f00077202 */ /* 0x002fe40000000f00 */
[----:B------:R-:W4:Y:S04]  /*b7540*/  LDL.LU R31, [R1+0x4170] ;  /* 0x00417000011f7983 */ /* 0x000f280000300800 */
[----:B------:R-:W4:Y:S01]  /*b7550*/  LDL.LU R4, [R1+0x4168] ;  /* 0x0041680001047983 */ /* 0x000f220000300800 */
[----:B------:R-:W-:Y:S01]  /*b7560*/  IMAD.MOV.U32 R6, RZ, RZ, R30 ;  /* 0x000000ffff067224 */ /* 0x000fe200078e001e */
[----:B--2---:R-:W-:-:S05]  /*b7570*/  IADD3 R26, P4, PT, R26, R39, RZ ;  /* 0x000000271a1a7210 */ /* 0x004fca0007f9e0ff */
[----:B------:R-:W-:Y:S01]  /*b7580*/  IMAD.X R27, R27, 0x1, R3, P4 ;  /* 0x000000011b1b7824 */ /* 0x000fe200020e0603 */
[----:B------:R-:W-:Y:S01]  /*b7590*/  STL [R1+0x41f0], R26 ;  /* 0x0041f01a01007387 */ /* 0x000fe20000100800 */
[----:B------:R-:W-:-:S05]  /*b75a0*/  IADD3 R22, P5, PT, R22, R39, RZ ;  /* 0x0000002716167210 */ /* 0x000fca0007fbe0ff */
[----:B------:R-:W-:Y:S01]  /*b75b0*/  IMAD.X R23, R23, 0x1, R3, P5 ;  /* 0x0000000117177824 */ /* 0x000fe200028e0603 */
[----:B------:R-:W-:Y:S04]  /*b75c0*/  STL [R1+0x41b8], R22 ;  /* 0x0041b81601007387 */ /* 0x000fe80000100800 */
[----:B------:R1:W-:Y:S01]  /*b75d0*/  STL [R1+0x41c4], R27 ;  /* 0x0041c41b01007387 */ /* 0x0003e20000100800 */
[----:B---3--:R-:W-:-:S05]  /*b75e0*/  IADD3 R9, P4, PT, R9, R39, RZ ;  /* 0x0000002709097210 */ /* 0x008fca0007f9e0ff */
[----:B------:R-:W-:Y:S04]  /*b75f0*/  STL [R1+0x41b0], R9 ;  /* 0x0041b00901007387 */ /* 0x000fe80000100800 */
[----:B------:R2:W-:Y:S04]  /*b7600*/  STL [R1+0x41ac], R23 ;  /* 0x0041ac1701007387 */ /* 0x0005e80000100800 */
[----:B------:R-:W3:Y:S01]  /*b7610*/  LDL.LU R38, [R1+0x416c] ;  /* 0x00416c0001267983 */ /* 0x000ee20000300800 */
[----:B----4-:R-:W-:-:S05]  /*b7620*/  IMAD.X R18, R18, 0x1, R3, P4 ;  /* 0x0000000112127824 */ /* 0x010fca00020e0603 */
[----:B------:R4:W-:Y:S01]  /*b7630*/  STL [R1+0x4184], R18 ;  /* 0x0041841201007387 */ /* 0x0009e20000100800 */
[----:B------:R-:W-:-:S05]  /*b7640*/  IADD3 R35, P4, PT, R35, R39, RZ ;  /* 0x0000002723237210 */ /* 0x000fca0007f9e0ff */
[----:B------:R-:W-:Y:S04]  /*b7650*/  STL [R1+0x4180], R35 ;  /* 0x0041802301007387 */ /* 0x000fe80000100800 */
[----:B------:R-:W4:Y:S04]  /*b7660*/  LDL.LU R34, [R1+0x4134] ;  /* 0x0041340001227983 */ /* 0x000f280000300800 */
[----:B------:R-:W4:Y:S01]  /*b7670*/  LDL.LU R30, [R1+0x412c] ;  /* 0x00412c00011e7983 */ /* 0x000f220000300800 */
[----:B------:R-:W-:-:S04]  /*b7680*/  UISETP.GT.AND UP1, UPT, UR12, 0x3, UPT ;  /* 0x000000030c00788c */ /* 0x000fc8000bf24270 */
[----:B------:R-:W-:-:S04]  /*b7690*/  USEL UR11, URZ, 0x4, !UP1 ;  /* 0x00000004ff0b7887 */ /* 0x000fc8000c800000 */
[----:B------:R-:W-:Y:S02]  /*b76a0*/  USEL UR11, UR11, URZ, !UP0 ;  /* 0x000000ff0b0b7287 */ /* 0x000fe4000c000000 */
[----:B------:R-:W-:Y:S01]  /*b76b0*/  UISETP.GT.AND UP1, UPT, UR12, 0x7, UPT ;  /* 0x000000070c00788c */ /* 0x000fe2000bf24270 */
[----:B------:R-:W-:Y:S01]  /*b76c0*/  HMMA.1688.F32.TF32 R92, R240, R54, R92 ;  /* 0x00000036f05c723c */ /* 0x000fe2000008105c */
[----:B------:R-:W-:Y:S02]  /*b76d0*/  LOP3.LUT R14, R5, 0x60, RZ, 0x3c, !PT ;  /* 0x00000060050e7812 */ /* 0x000fe400078e3cff */
[----:B------:R-:W-:Y:S01]  /*b76e0*/  ISETP.NE.U32.AND P2, PT, RZ, UR11, PT ;  /* 0x0000000bff007c0c */ /* 0x000fe2000bf45070 */
[----:B------:R-:W-:Y:S02]  /*b76f0*/  USEL UR10, URZ, 0x4, !UP1 ;  /* 0x00000004ff0a7887 */ /* 0x000fe4000c800000 */
[----:B------:R-:W-:Y:S02]  /*b7700*/  VIADD R5, R14, UR13 ;  /* 0x0000000d0e057c36 */ /* 0x000fe40008000000 */
[----:B------:R-:W-:Y:S01]  /*b7710*/  USEL UR10, UR10, URZ, !UP0 ;  /* 0x000000ff0a0a7287 */ /* 0x000fe2000c000000 */
[----:B------:R-:W-:-:S05]  /*b7720*/  IADD3 R31, P5, PT, R31, R39, RZ ;  /* 0x000000271f1f7210 */ /* 0x000fca0007fbe0ff */
[----:B------:R-:W-:Y:S02]  /*b7730*/  ISETP.NE.U32.AND P3, PT, RZ, UR10, PT ;  /* 0x0000000aff007c0c */ /* 0x000fe4000bf65070 */
[----:B------:R1:W-:Y:S04]  /*b7740*/  LDGSTS.E [R5+0x40300], desc[UR74][R6.64], P2 ;  /* 0x4030000006057fae */ /* 0x0003e800091a104a */
[----:B------:R-:W-:Y:S01]  /*b7750*/  STL [R1+0x4170], R31 ;  /* 0x0041701f01007387 */ /* 0x000fe20000100800 */
[----:B-1----:R-:W-:Y:S01]  /*b7760*/  MOV R6, R26 ;  /* 0x0000001a00067202 */ /* 0x002fe20000000f00 */
[----:B------:R-:W-:-:S05]  /*b7770*/  IMAD.MOV.U32 R7, RZ, RZ, R27 ;  /* 0x000000ffff077224 */ /* 0x000fca00078e001b */
[----:B------:R1:W-:Y:S02]  /*b7780*/  LDGSTS.E [R5+0x40380], desc[UR74][R6.64], P2 ;  /* 0x4038000006057fae */ /* 0x0003e400091a104a */
[----:B-1----:R-:W-:Y:S01]  /*b7790*/  MOV R6, R22 ;  /* 0x0000001600067202 */ /* 0x002fe20000000f00 */
[----:B------:R-:W-:-:S05]  /*b77a0*/  IMAD.MOV.U32 R7, RZ, RZ, R23 ;  /* 0x000000ffff077224 */ /* 0x000fca00078e0017 */
[----:B------:R1:W-:Y:S02]  /*b77b0*/  LDGSTS.E [R5+0x40700], desc[UR74][R6.64], P3 ;  /* 0x4070000006057fae */ /* 0x0003e400099a104a */
[----:B-1----:R-:W-:Y:S01]  /*b77c0*/  MOV R7, R18 ;  /* 0x0000001200077202 */ /* 0x002fe20000000f00 */
[----:B------:R-:W-:-:S05]  /*b77d0*/  IMAD.MOV.U32 R6, RZ, RZ, R9 ;  /* 0x000000ffff067224 */ /* 0x000fca00078e0009 */
[----:B------:R1:W-:Y:S02]  /*b77e0*/  LDGSTS.E [R5+0x40780], desc[UR74][R6.64], P3 ;  /* 0x4078000006057fae */ /* 0x0003e400099a104a */
[----:B-1----:R-:W-:Y:S02]  /*b77f0*/  IMAD.MOV.U32 R6, RZ, RZ, R35 ;  /* 0x000000ffff067224 */ /* 0x002fe400078e0023 */
[----:B---3--:R-:W-:Y:S01]  /*b7800*/  IMAD.X R38, R38, 0x1, R3, P4 ;  /* 0x0000000126267824 */ /* 0x008fe200020e0603 */
[----:B------:R-:W-:-:S04]  /*b7810*/  IADD3 R4, P4, PT, R4, R39, RZ ;  /* 0x0000002704047210 */ /* 0x000fc80007f9e0ff */
[----:B------:R-:W-:Y:S04]  /*b7820*/  STL [R1+0x416c], R38 ;  /* 0x00416c2601007387 */ /* 0x000fe80000100800 */
[----:B------:R-:W3:Y:S04]  /*b7830*/  LDL.LU R27, [R1+0x40f4] ;  /* 0x0040f400011b7983 */ /* 0x000ee80000300800 */
[----:B------:R-:W-:Y:S04]  /*b7840*/  STL [R1+0x4168], R4 ;  /* 0x0041680401007387 */ /* 0x000fe80000100800 */
[----:B------:R1:W-:Y:S04]  /*b7850*/  STL.64 [R1+0x60], R92 ;  /* 0x0000605c01007387 */ /* 0x0003e80000100a00 */
[----:B------:R1:W-:Y:S04]  /*b7860*/  STL.64 [R1+0x68], R94 ;  /* 0x0000685e01007387 */ /* 0x0003e80000100a00 */
[----:B------:R-:W3:Y:S04]  /*b7870*/  LDL.LU R26, [R1+0x4130] ;  /* 0x00413000011a7983 */ /* 0x000ee80000300800 */
[----:B--2---:R-:W2:Y:S04]  /*b7880*/  LDL.LU R23, [R1+0x3f34] ;  /* 0x003f340001177983 */ /* 0x004ea80000300800 */
[----:B------:R-:W2:Y:S04]  /*b7890*/  LDL.LU R22, [R1+0x4128] ;  /* 0x0041280001167983 */ /* 0x000ea80000300800 */
[----:B----4-:R-:W4:Y:S04]  /*b78a0*/  LDL.LU R18, [R1+0x3f38] ;  /* 0x003f380001127983 */ /* 0x010f280000300800 */
[----:B------:R-:W4:Y:S01]  /*b78b0*/  LDL.LU R9, [R1+0x3f3c] ;  /* 0x003f3c0001097983 */ /* 0x000f220000300800 */
[----:B------:R-:W-:Y:S01]  /*b78c0*/  IMAD.X R34, R34, 0x1, R3, P5 ;  /* 0x0000000122227824 */ /* 0x000fe200028e0603 */
[----:B------:R-:W-:-:S04]  /*b78d0*/  IADD3.X R30, PT, PT, R30, R3, RZ, P4, !PT ;  /* 0x000000031e1e7210 */ /* 0x000fc800027fe4ff */
[----:B------:R2:W-:Y:S04]  /*b78e0*/  STL [R1+0x4134], R34 ;  /* 0x0041342201007387 */ /* 0x0005e80000100800 */
[----:B------:R-:W-:Y:S04]  /*b78f0*/  STL [R1+0x412c], R30 ;  /* 0x00412c1e01007387 */ /* 0x000fe80000100800 */
[----:B-1----:R-:W4:Y:S04]  /*b7900*/  LDL.LU R92, [R1+0xee0] ;  /* 0x000ee000015c7983 */ /* 0x002f280000300800 */
[----:B------:R-:W4:Y:S04]  /*b7910*/  LDL.LU R93, [R1+0xee4] ;  /* 0x000ee400015d7983 */ /* 0x000f280000300800 */
[----:B------:R-:W4:Y:S04]  /*b7920*/  LDL.LU R94, [R1+0xee8] ;  /* 0x000ee800015e7983 */ /* 0x000f280000300800 */
[----:B------:R-:W4:Y:S04]  /*b7930*/  LDL.LU R95, [R1+0xeec] ;  /* 0x000eec00015f7983 */ /* 0x000f280000300800 */
[----:B------:R-:W4:Y:S01]  /*b7940*/  LDL.LU R35, [R1+0x3f74] ;  /* 0x003f740001237983 */ /* 0x000f220000300800 */
[----:B------:R-:W-:-:S04]  /*b7950*/  UISETP.GT.AND UP1, UPT, UR12, 0xb, UPT ;  /* 0x0000000b0c00788c */ /* 0x000fc8000bf24270 */
[----:B------:R-:W-:-:S04]  /*b7960*/  USEL UR10, URZ, 0x4, !UP1 ;  /* 0x00000004ff0a7887 */ /* 0x000fc8000c800000 */
[----:B------:R-:W-:-:S06]  /*b7970*/  USEL UR10, UR10, URZ, !UP0 ;  /* 0x000000ff0a0a7287 */ /* 0x000fcc000c000000 */
[----:B------:R-:W-:Y:S01]  /*b7980*/  ISETP.NE.U32.AND P2, PT, RZ, UR10, PT ;  /* 0x0000000aff007c0c */ /* 0x000fe2000bf45070 */
[----:B------:R-:W-:Y:S01]  /*b7990*/  IMAD.MOV.U32 R7, RZ, RZ, R38 ;  /* 0x000000ffff077224 */ /* 0x000fe200078e0026 */
[----:B------:R-:W-:-:S04]  /*b79a0*/  UISETP.GT.AND UP1, UPT, UR12, 0xf, UPT ;  /* 0x0000000f0c00788c */ /* 0x000fc8000bf24270 */
[----:B------:R-:W-:-:S07]  /*b79b0*/  USEL UR11, URZ, 0x4, !UP1 ;  /* 0x00000004ff0b7887 */ /* 0x000fce000c800000 */
[----:B------:R1:W-:Y:S01]  /*b79c0*/  LDGSTS.E [R5+0x40b00], desc[UR74][R6.64], P2 ;  /* 0x40b0000006057fae */ /* 0x0003e200091a104a */
[----:B------:R-:W-:Y:S01]  /*b79d0*/  USEL UR11, UR11, URZ, !UP0 ;  /* 0x000000ff0b0b7287 */ /* 0x000fe2000c000000 */
[----:B-1----:R-:W-:Y:S01]  /*b79e0*/  MOV R6, R31 ;  /* 0x0000001f00067202 */ /* 0x002fe20000000f00 */
[----:B------:R-:W-:Y:S01]  /*b79f0*/  IMAD.MOV.U32 R7, RZ, RZ, R34 ;  /* 0x000000ffff077224 */ /* 0x000fe200078e0022 */
[----:B------:R-:W4:Y:S04]  /*b7a00*/  LDL.LU R31, [R1+0x3f7c] ;  /* 0x003f7c00011f7983 */ /* 0x000f280000300800 */
[----:B------:R1:W-:Y:S01]  /*b7a10*/  LDGSTS.E [R5+0x40b80], desc[UR74][R6.64], P2 ;  /* 0x40b8000006057fae */ /* 0x0003e200091a104a */
[----:B------:R-:W-:Y:S01]  /*b7a20*/  UISETP.GT.AND UP1, UPT, UR12, 0x13, UPT ;  /* 0x000000130c00788c */ /* 0x000fe2000bf24270 */
[----:B------:R-:W-:Y:S01]  /*b7a30*/  ISETP.NE.U32.AND P3, PT, RZ, UR11, PT ;  /* 0x0000000bff007c0c */ /* 0x000fe2000bf65070 */
[----:B-1----:R-:W-:-:S02]  /*b7a40*/  IMAD.MOV.U32 R6, RZ, RZ, R4 ;  /* 0x000000ffff067224 */ /* 0x002fc400078e0004 */
[----:B------:R-:W4:Y:S01]  /*b7a50*/  LDL.LU R4, [R1+0x3fb4] ;  /* 0x003fb40001047983 */ /* 0x000f220000300800 */
[----:B------:R-:W-:Y:S01]  /*b7a60*/  USEL UR10, URZ, 0x4, !UP1 ;  /* 0x00000004ff0a7887 */ /* 0x000fe2000c800000 */
[----:B------:R-:W-:-:S03]  /*b7a70*/  MOV R7, R30 ;  /* 0x0000001e00077202 */ /* 0x000fc60000000f00 */
[----:B------:R-:W-:-:S05]  /*b7a80*/  USEL UR10, UR10, URZ, !UP0 ;  /* 0x000000ff0a0a7287 */ /* 0x000fca000c000000 */
[----:B------:R1:W-:Y:S01]  /*b7a90*/  LDGSTS.E [R5+0x40f00], desc[UR74][R6.64], P3 ;  /* 0x40f0000006057fae */ /* 0x0003e200099a104a */
[----:B------:R-:W-:Y:S02]  /*b7aa0*/  ISETP.NE.U32.AND P2, PT, RZ, UR10, PT ;  /* 0x0000000aff007c0c */ /* 0x000fe4000bf45070 */
[-C--:B---3--:R-:W-:Y:S02]  /*b7ab0*/  IADD3 R26, P4, PT, R26, R39.reuse, RZ ;  /* 0x000000271a1a7210 */ /* 0x088fe40007f9e0ff */
[----:B--2---:R-:W-:-:S03]  /*b7ac0*/  IADD3 R22, P5, PT, R22, R39, RZ ;  /* 0x0000002716167210 */ /* 0x004fc60007fbe0ff */
[--C-:B------:R-:W-:Y:S01]  /*b7ad0*/  IMAD.X R27, R27, 0x1, R3.reuse, P4 ;  /* 0x000000011b1b7824 */ /* 0x100fe200020e0603 */
[----:B----4-:R-:W-:Y:S01]  /*b7ae0*/  IADD3 R9, P4, PT, R9, R39, RZ ;  /* 0x0000002709097210 */ /* 0x010fe20007f9e0ff */
[----:B------:R-:W-:Y:S01]  /*b7af0*/  IMAD.X R23, R23, 0x1, R3, P5 ;  /* 0x0000000117177824 */ /* 0x000fe200028e0603 */
[----:B------:R-:W-:Y:S04]  /*b7b00*/  STL [R1+0x4130], R26 ;  /* 0x0041301a01007387 */ /* 0x000fe80000100800 */
[----:B------:R-:W-:Y:S04]  /*b7b10*/  STL [R1+0x4128], R22 ;  /* 0x0041281601007387 */ /* 0x000fe80000100800 */
[----:B------:R-:W-:Y:S04]  /*b7b20*/  STL [R1+0x40f4], R27 ;  /* 0x0040f41b01007387 */ /* 0x000fe80000100800 */
[----:B------:R-:W-:Y:S04]  /*b7b30*/  STL [R1+0x3f3c], R9 ;  /* 0x003f3c0901007387 */ /* 0x000fe80000100800 */
[----:B------:R-:W-:Y:S04]  /*b7b40*/  STL [R1+0x3f34], R23 ;  /* 0x003f341701007387 */ /* 0x000fe80000100800 */
[----:B------:R-:W2:Y:S01]  /*b7b50*/  LDL.LU R38, [R1+0x3f70] ;  /* 0x003f700001267983 */ /* 0x000ea20000300800 */
[----:B-1----:R-:W-:Y:S01]  /*b7b60*/  MOV R6, R26 ;  /* 0x0000001a00067202 */ /* 0x002fe20000000f00 */
[----:B------:R-:W-:-:S02]  /*b7b70*/  IMAD.MOV.U32 R7, RZ, RZ, R27 ;  /* 0x000000ffff077224 */ /* 0x000fc400078e001b */
[----:B------:R-:W-:-:S03]  /*b7b80*/  IMAD.X R18, R18, 0x1, R3, P4 ;  /* 0x0000000112127824 */ /* 0x000fc600020e0603 */
[----:B------:R1:W-:Y:S04]  /*b7b90*/  LDGSTS.E [R5+0x40f80], desc[UR74][R6.64], P3 ;  /* 0x40f8000006057fae */ /* 0x0003e800099a104a */
[----:B------:R3:W-:Y:S01]  /*b7ba0*/  STL [R1+0x3f38], R18 ;  /* 0x003f381201007387 */ /* 0x0007e20000100800 */
[----:B------:R-:W-:Y:S02]  /*b7bb0*/  IADD3 R35, P4, PT, R35, R39, RZ ;  /* 0x0000002723237210 */ /* 0x000fe40007f9e0ff */
[----:B-1----:R-:W-:Y:S01]  /*b7bc0*/  MOV R6, R22 ;  /* 0x0000001600067202 */ /* 0x002fe20000000f00 */
[----:B------:R-:W-:Y:S02]  /*b7bd0*/  IMAD.MOV.U32 R7, RZ, RZ, R23 ;  /* 0x000000ffff077224 */ /* 0x000fe400078e0017 */
[----:B------:R-:W-:Y:S04]  /*b7be0*/  STL [R1+0x3f74], R35 ;  /* 0x003f742301007387 */ /* 0x000fe80000100800 */
[----:B------:R-:W4:Y:S04]  /*b7bf0*/  LDL.LU R34, [R1+0x3f78] ;  /* 0x003f780001227983 */ /* 0x000f280000300800 */
[----:B------:R1:W-:Y:S02]  /*b7c00*/  LDGSTS.E [R5+0x41300], desc[UR74][R6.64], P2 ;  /* 0x4130000006057fae */ /* 0x0003e400091a104a */
[----:B-1----:R-:W-:-:S02]  /*b7c10*/  MOV R7, R18 ;  /* 0x0000001200077202 */ /* 0x002fc40000000f00 */
[----:B---3--:R-:W3:Y:S01]  /*b7c20*/  LDL.LU R18, [R1+0x3fb0] ;  /* 0x003fb00001127983 */ /* 0x008ee20000300800 */
[----:B------:R-:W-:Y:S01]  /*b7c30*/  HMMA.1688.F32.TF32 R92, R240, R50, R92 ;  /* 0x00000032f05c723c */ /* 0x000fe2000008105c */
[----:B------:R-:W-:Y:S01]  /*b7c40*/  UISETP.GT.AND UP1, UPT, UR12, 0x17, UPT ;  /* 0x000000170c00788c */ /* 0x000fe2000bf24270 */
[----:B------:R-:W-:-:S05]  /*b7c50*/  IADD3 R31, P5, PT, R31, R39, RZ ;  /* 0x000000271f1f7210 */ /* 0x000fca0007fbe0ff */
[----:B------:R-:W-:Y:S01]  /*b7c60*/  STL [R1+0x3f7c], R31 ;  /* 0x003f7c1f01007387 */ /* 0x000fe20000100800 */
[----:B------:R-:W-:Y:S01]  /*b7c70*/  USEL UR10, URZ, 0x4, !UP1 ;  /* 0x00000004ff0a7887 */ /* 0x000fe2000c800000 */
[----:B------:R-:W-:-:S03]  /*b7c80*/  IMAD.MOV.U32 R6, RZ, RZ, R9 ;  /* 0x000000ffff067224 */ /* 0x000fc600078e0009 */
[----:B------:R-:W-:Y:S02]  /*b7c90*/  USEL UR10, UR10, URZ, !UP0 ;  /* 0x000000ff0a0a7287 */ /* 0x000fe4000c000000 */
[----:B------:R1:W-:Y:S04]  /*b7ca0*/  LDGSTS.E [R5+0x41380], desc[UR74][R6.64], P2 ;  /* 0x4138000006057fae */ /* 0x0003e800091a104a */
[----:B------:R-:W-:Y:S01]  /*b7cb0*/  ISETP.NE.U32.AND P3, PT, RZ, UR10, PT ;  /* 0x0000000aff007c0c */ /* 0x000fe2000bf65070 */
[----:B-1----:R-:W-:Y:S02]  /*b7cc0*/  IMAD.MOV.U32 R6, RZ, RZ, R35 ;  /* 0x000000ffff067224 */ /* 0x002fe400078e0023 */
[----:B--2---:R-:W-:Y:S01]  /*b7cd0*/  IMAD.X R38, R38, 0x1, R3, P4 ;  /* 0x0000000126267824 */ /* 0x004fe200020e0603 */
[----:B------:R-:W-:-:S04]  /*b7ce0*/  IADD3 R4, P4, PT, R4, R39, RZ ;  /* 0x0000002704047210 */ /* 0x000fc80007f9e0ff */
[----:B------:R-:W-:Y:S04]  /*b7cf0*/  STL [R1+0x3f70], R38 ;  /* 0x003f702601007387 */ /* 0x000fe80000100800 */
[----:B------:R-:W2:Y:S04]  /*b7d00*/  LDL.LU R30, [R1+0x3fb8] ;  /* 0x003fb800011e7983 */ /* 0x000ea80000300800 */
[----:B------:R-:W-:Y:S04]  /*b7d10*/  STL [R1+0x3fb4], R4 ;  /* 0x003fb40401007387 */ /* 0x000fe80000100800 */
[----:B------:R-:W-:Y:S04]  /*b7d20*/  STL.64 [R1+0x50], R92 ;  /* 0x0000505c01007387 */ /* 0x000fe80000100a00 */
[----:B------:R1:W-:Y:S04]  /*b7d30*/  STL.64 [R1+0x58], R94 ;  /* 0x0000585e01007387 */ /* 0x0003e80000100a00 */
[----:B------:R-:W2:Y:S04]  /*b7d40*/  LDL.LU R27, [R1+0x3fbc] ;  /* 0x003fbc00011b7983 */ /* 0x000ea80000300800 */
[----:B------:R-:W2:Y:S04]  /*b7d50*/  LDL.LU R26, [R1+0x3ff0] ;  /* 0x003ff000011a7983 */ /* 0x000ea80000300800 */
[----:B------:R-:W2:Y:S04]  /*b7d60*/  LDL.LU R23, [R1+0x3ff4] ;  /* 0x003ff40001177983 */ /* 0x000ea80000300800 */
[----:B------:R-:W2:Y:S04]  /*b7d70*/  LDL.LU R22, [R1+0x3ff8] ;  /* 0x003ff80001167983 */ /* 0x000ea80000300800 */
[----:B------:R-:W2:Y:S01]  /*b7d80*/  LDL.LU R9, [R1+0x3ffc] ;  /* 0x003ffc0001097983 */ /* 0x000ea20000300800 */
[----:B------:R-:W-:-:S05]  /*b7d90*/  IMAD.MOV.U32 R7, RZ, RZ, R38 ;  /* 0x000000ffff077224 */ /* 0x000fca00078e0026 */
[----:B------:R3:W-:Y:S01]  /*b7da0*/  LDGSTS.E [R5+0x41700], desc[UR74][R6.64], P3 ;  /* 0x4170000006057fae */ /* 0x0007e200099a104a */
[----:B----4-:R-:W-:Y:S02]  /*b7db0*/  IMAD.X R34, R34, 0x1, R3, P5 ;  /* 0x0000000122227824 */ /* 0x010fe400028e0603 */
[----:B-1----:R-:W-:-:S03]  /*b7dc0*/  IMAD.MOV.U32 R95, RZ, RZ, R0 ;  /* 0x000000ffff5f7224 */ /* 0x002fc600078e0000 */
[----:B------:R1:W-:Y:S01]  /*b7dd0*/  STL [R1+0x3f78], R34 ;  /* 0x003f782201007387 */ /* 0x0003e20000100800 */
[----:B---3--:R-:W-:Y:S01]  /*b7de0*/  IADD3.X R18, PT, PT, R18, R3, RZ, P4, !PT ;  /* 0x0000000312127210 */ /* 0x008fe200027fe4ff */
[----:B------:R-:W-:-:S04]  /*b7df0*/  IMAD.MOV.U32 R7, RZ, RZ, R34 ;  /* 0x000000ffff077224 */ /* 0x000fc800078e0022 */
[----:B------:R3:W-:Y:S04]  /*b7e00*/  STL [R1+0x3fb0], R18 ;  /* 0x003fb01201007387 */ /* 0x0007e80000100800 */
[----:B------:R-:W4:Y:S04]  /*b7e10*/  LDL.LU R92, [R1+0xec0] ;  /* 0x000ec000015c7983 */ /* 0x000f280000300800 */
[----:B------:R-:W4:Y:S04]  /*b7e20*/  LDL.LU R93, [R1+0xec4] ;  /* 0x000ec400015d7983 */ /* 0x000f280000300800 */
[----:B------:R-:W4:Y:S04]  /*b7e30*/  LDL.LU R94, [R1+0xec8] ;  /* 0x000ec800015e7983 */ /* 0x000f280000300800 */
[----:B------:R-:W5:Y:S04]  /*b7e40*/  LDL.LU R0, [R1+0x4908] ;  /* 0x0049080001007983 */ /* 0x000f680000300800 */
[----:B-1----:R-:W4:Y:S01]  /*b7e50*/  LDL.LU R34, [R1+0x4034] ;  /* 0x0040340001227983 */ /* 0x002f220000300800 */
[----:B------:R-:W-:Y:S01]  /*b7e60*/  MOV R6, R31 ;  /* 0x0000001f00067202 */ /* 0x000fe20000000f00 */
[----:B------:R-:W-:-:S04]  /*b7e70*/  UISETP.GT.AND UP1, UPT, UR12, 0x1b, UPT ;  /* 0x0000001b0c00788c */ /* 0x000fc8000bf24270 */
[----:B------:R1:W-:Y:S01]  /*b7e80*/  LDGSTS.E [R5+0x41780], desc[UR74][R6.64], P3 ;  /* 0x4178000006057fae */ /* 0x0003e200099a104a */
[----:B------:R-:W-:Y:S01]  /*b7e90*/  USEL UR11, URZ, 0x4, !UP1 ;  /* 0x00000004ff0b7887 */ /* 0x000fe2000c800000 */
[----:B-1----:R-:W-:Y:S01]  /*b7ea0*/  IMAD.MOV.U32 R6, RZ, RZ, R4 ;  /* 0x000000ffff067224 */ /* 0x002fe200078e0004 */
[----:B------:R-:W-:Y:S01]  /*b7eb0*/  MOV R7, R18 ;  /* 0x0000001200077202 */ /* 0x000fe20000000f00 */
[----:B------:R-:W4:Y:S04]  /*b7ec0*/  LDL.LU R4, [R1+0x403c] ;  /* 0x00403c0001047983 */ /* 0x000f280000300800 */
[----:B---3--:R-:W3:Y:S01]  /*b7ed0*/  LDL.LU R18, [R1+0x4074] ;  /* 0x0040740001127983 */ /* 0x008ee20000300800 */
[----:B------:R-:W-:-:S06]  /*b7ee0*/  USEL UR11, UR11, URZ, !UP0 ;  /* 0x000000ff0b0b7287 */ /* 0x000fcc000c000000 */
[----:B------:R-:W-:-:S13]  /*b7ef0*/  ISETP.NE.U32.AND P2, PT, RZ, UR11, PT ;  /* 0x0000000bff007c0c */ /* 0x000fda000bf45070 */
[----:B------:R1:W-:Y:S01]  /*b7f00*/  LDGSTS.E [R5+0x41b00], desc[UR74][R6.64], P2 ;  /* 0x41b0000006057fae */ /* 0x0003e200091a104a */
[-C--:B--2---:R-:W-:Y:S02]  /*b7f10*/  IADD3 R27, P4, PT, R27, R39.reuse, RZ ;  /* 0x000000271b1b7210 */ /* 0x084fe40007f9e0ff */
[----:B------:R-:W-:-:S03]  /*b7f20*/  IADD3 R23, P5, PT, R23, R39, RZ ;  /* 0x0000002717177210 */ /* 0x000fc60007fbe0ff */
[----:B------:R-:W-:Y:S01]  /*b7f30*/  IMAD.X R30, R30, 0x1, R3, P4 ;  /* 0x000000011e1e7824 */ /* 0x000fe200020e0603 */
[----:B------:R-:W-:Y:S02]  /*b7f40*/  IADD3 R9, P4, PT, R9, R39, RZ ;  /* 0x0000002709097210 */ /* 0x000fe40007f9e0ff */
[-C--:B------:R-:W-:Y:S01]  /*b7f50*/  IADD3.X R26, PT, PT, R26, R3.reuse, RZ, P5, !PT ;  /* 0x000000031a1a7210 */ /* 0x080fe20002ffe4ff */
[----:B------:R2:W-:Y:S04]  /*b7f60*/  STL [R1+0x3fbc], R27 ;  /* 0x003fbc1b01007387 */ /* 0x0005e80000100800 */
[----:B------:R-:W-:Y:S04]  /*b7f70*/  STL [R1+0x3ff4], R23 ;  /* 0x003ff41701007387 */ /* 0x000fe80000100800 */
[----:B------:R1:W-:Y:S04]  /*b7f80*/  STL [R1+0x3fb8], R30 ;  /* 0x003fb81e01007387 */ /* 0x0003e80000100800 */
[----:B------:R-:W-:Y:S04]  /*b7f90*/  STL [R1+0x3ffc], R9 ;  /* 0x003ffc0901007387 */ /* 0x000fe80000100800 */
[----:B------:R2:W-:Y:S04]  /*b7fa0*/  STL [R1+0x3ff0], R26 ;  /* 0x003ff01a01007387 */ /* 0x0005e80000100800 */
[----:B------:R-:W3:Y:S01]  /*b7fb0*/  LDL.LU R50, [R1+0x4030] ;  /* 0x0040300001327983 */ /* 0x000ee20000300800 */
[----:B------:R-:W-:Y:S01]  /*b7fc0*/  IADD3.X R22, PT, PT, R22, R3, RZ, P4, !PT ;  /* 0x0000000316167210 */ /* 0x000fe200027fe4ff */
[----:B-1----:R-:W-:-:S02]  /*b7fd0*/  IMAD.MOV.U32 R6, RZ, RZ, R27 ;  /* 0x000000ffff067224 */ /* 0x002fc400078e001b */
[----:B------:R-:W-:Y:S02]  /*b7fe0*/  IMAD.MOV.U32 R7, RZ, RZ, R30 ;  /* 0x000000ffff077224 */ /* 0x000fe400078e001e */
[----:B------:R1:W-:Y:S01]  /*b7ff0*/  STL [R1+0x3ff8], R22 ;  /* 0x003ff81601007387 */ /* 0x0003e20000100800 */
[----:B------:R-:W-:-:S03]  /*b8000*/  UISETP.GT.AND UP1, UPT, UR12, 0x1f, UPT ;  /* 0x0000001f0c00788c */ /* 0x000fc6000bf24270 */
[----:B------:R1:W-:Y:S01]  /*b8010*/  LDGSTS.E [R5+0x41b80], desc[UR74][R6.64], P2 ;  /* 0x41b8000006057fae */ /* 0x0003e200091a104a */
[----:B----4-:R-:W-:-:S05]  /*b8020*/  IADD3 R34, P4, PT, R34, R39, RZ ;  /* 0x0000002722227210 */ /* 0x010fca0007f9e0ff */
[----:B------:R-:W-:Y:S04]  /*b8030*/  STL [R1+0x4034], R34 ;  /* 0x0040342201007387 */ /* 0x000fe80000100800 */
[----:B--2---:R-:W2:Y:S04]  /*b8040*/  LDL.LU R27, [R1+0x4038] ;  /* 0x00403800011b7983 */ /* 0x004ea80000300800 */
[----:B------:R-:W4:Y:S01]  /*b8050*/  LDL.LU R30, [R1+0x4070] ;  /* 0x00407000011e7983 */ /* 0x000f220000300800 */
[----:B------:R-:W-:Y:S01]  /*b8060*/  USEL UR10, URZ, 0x4, !UP1 ;  /* 0x00000004ff0a7887 */ /* 0x000fe2000c800000 */
[----:B------:R-:W-:Y:S03]  /*b8070*/  HMMA.1688.F32.TF32 R240, R240, R46, R92 ;  /* 0x0000002ef0f0723c */ /* 0x000fe6000008105c */
[----:B------:R-:W-:-:S02]  /*b8080*/  USEL UR10, UR10, URZ, !UP0 ;  /* 0x000000ff0a0a7287 */ /* 0x000fc4000c000000 */
[----:B------:R-:W-:-:S04]  /*b8090*/  UISETP.GT.AND UP1, UPT, UR12, 0x23, UPT ;  /* 0x000000230c00788c */ /* 0x000fc8000bf24270 */
[----:B------:R-:W-:Y:S02]  /*b80a0*/  ISETP.NE.U32.AND P3, PT, RZ, UR10, PT ;  /* 0x0000000aff007c0c */ /* 0x000fe4000bf65070 */
[----:B------:R-:W-:Y:S01]  /*b80b0*/  IADD3 R4, P5, PT, R4, R39, RZ ;  /* 0x0000002704047210 */ /* 0x000fe20007fbe0ff */
[----:B------:R-:W-:-:S04]  /*b80c0*/  USEL UR10, URZ, 0x4, !UP1 ;  /* 0x00000004ff0a7887 */ /* 0x000fc8000c800000 */
[----:B------:R-:W-:Y:S01]  /*b80d0*/  STL [R1+0x403c], R4 ;  /* 0x00403c0401007387 */ /* 0x000fe20000100800 */
[----:B------:R-:W-:Y:S01]  /*b80e0*/  USEL UR10, UR10, URZ, !UP0 ;  /* 0x000000ff0a0a7287 */ /* 0x000fe2000c000000 */
[----:B-1----:R-:W-:Y:S02]  /*b80f0*/  IMAD.MOV.U32 R6, RZ, RZ, R23 ;  /* 0x000000ffff067224 */ /* 0x002fe400078e0017 */
[----:B------:R-:W-:-:S03]  /*b8100*/  IMAD.MOV.U32 R7, RZ, RZ, R26 ;  /* 0x000000ffff077224 */ /* 0x000fc600078e001a */
[----:B------:R-:W-:Y:S02]  /*b8110*/  ISETP.NE.U32.AND P2, PT, RZ, UR10, PT ;  /* 0x0000000aff007c0c */ /* 0x000fe4000bf45070 */
        /* <DEDUP_REMOVED lines=8> */
[----:B------:R-:W3:Y:S04]  /*b81a0*/  LDL.LU.64 R94, [R1+0x4900] ;  /* 0x00490000015e7983 */ /* 0x000ee80000300a00 */
[----:B------:R-:W3:Y:S04]  /*b81b0*/  LDL.LU.64 R92, [R1+0x48f8] ;  /* 0x0048f800015c7983 */ /* 0x000ee80000300a00 */
[----:B------:R-:W3:Y:S04]  /*b81c0*/  LDL.LU R38, [R1+0x4078] ;  /* 0x0040780001267983 */ /* 0x000ee80000300800 */
[----:B------:R-:W-:Y:S04]  /*b81d0*/  STL [R1+0x4074], R18 ;  /* 0x0040741201007387 */ /* 0x000fe80000100800 */
[----:B------:R-:W-:Y:S04]  /*b81e0*/  STL.64 [R1+0x40], R240 ;  /* 0x000040f001007387 */ /* 0x000fe80000100a00 */
[----:B------:R-:W-:Y:S04]  /*b81f0*/  STL.64 [R1+0x48], R242 ;  /* 0x000048f201007387 */ /* 0x000fe80000100a00 */
[----:B------:R-:W3:Y:S04]  /*b8200*/  LDL.LU R23, [R1+0x407c] ;  /* 0x00407c0001177983 */ /* 0x000ee80000300800 */
[----:B------:R-:W3:Y:S04]  /*b8210*/  LDL.LU R35, [R1+0x40b0] ;  /* 0x0040b00001237983 */ /* 0x000ee80000300800 */
[----:B------:R-:W3:Y:S04]  /*b8220*/  LDL.LU R26, [R1+0x40b4] ;  /* 0x0040b400011a7983 */ /* 0x000ee80000300800 */
[----:B------:R-:W3:Y:S01]  /*b8230*/  LDL.LU R22, [R1+0x40b8] ;  /* 0x0040b80001167983 */ /* 0x000ee20000300800 */
[----:B------:R-:W-:-:S03]  /*b8240*/  MOV R7, R50 ;  /* 0x0000003200077202 */ /* 0x000fc60000000f00 */
[----:B------:R-:W3:Y:S04]  /*b8250*/  LDL.LU R9, [R1+0x40bc] ;  /* 0x0040bc0001097983 */ /* 0x000ee80000300800 */
[----:B------:R-:W3:Y:S04]  /*b8260*/  LDL.LU R31, [R1+0x40f0] ;  /* 0x0040f000011f7983 */ /* 0x000ee80000300800 */
[----:B------:R1:W-:Y:S01]  /*b8270*/  LDGSTS.E [R5+0x42300], desc[UR74][R6.64], P2 ;  /* 0x4230000006057fae */ /* 0x0003e200091a104a */
[----:B--2---:R-:W-:Y:S01]  /*b8280*/  IADD3.X R27, PT, PT, R27, R3, RZ, P5, !PT ;  /* 0x000000031b1b7210 */ /* 0x004fe20002ffe4ff */
[----:B----4-:R-:W-:-:S02]  /*b8290*/  IMAD.X R30, R30, 0x1, R3, P4 ;  /* 0x000000011e1e7824 */ /* 0x010fc400020e0603 */
[----:B-1----:R-:W-:Y:S02]  /*b82a0*/  IMAD.MOV.U32 R6, RZ, RZ, R4 ;  /* 0x000000ffff067224 */ /* 0x002fe400078e0004 */
[----:B------:R-:W-:Y:S01]  /*b82b0*/  IMAD.MOV.U32 R7, RZ, RZ, R27 ;  /* 0x000000ffff077224 */ /* 0x000fe200078e001b */
[----:B------:R1:W-:Y:S04]  /*b82c0*/  STL [R1+0x4038], R27 ;  /* 0x0040381b01007387 */ /* 0x0003e80000100800 */
[----:B------:R2:W-:Y:S04]  /*b82d0*/  STL [R1+0x4070], R30 ;  /* 0x0040701e01007387 */ /* 0x0005e80000100800 */
[----:B------:R4:W-:Y:S04]  /*b82e0*/  LDGSTS.E [R5+0x42380], desc[UR74][R6.64], P2 ;  /* 0x4238000006057fae */ /* 0x0009e800091a104a */
[----:B-1----:R-:W3:Y:S04]  /*b82f0*/  LDL.LU R27, [R1+0x3f30] ;  /* 0x003f3000011b7983 */ /* 0x002ee80000300800 */
[----:B------:R-:W3:Y:S04]  /*b8300*/  LDL.LU R4, [R1+0x3f28] ;  /* 0x003f280001047983 */ /* 0x000ee80000300800 */
[----:B------:R-:W3:Y:S01]  /*b8310*/  LDL.LU R34, [R1+0x3f2c] ;  /* 0x003f2c0001227983 */ /* 0x000ee20000300800 */
[----:B----4-:R-:W-:-:S03]  /*b8320*/  IMAD.MOV.U32 R7, RZ, RZ, R30 ;  /* 0x000000ffff077224 */ /* 0x010fc600078e001e */
[----:B--2---:R-:W2:Y:S01]  /*b8330*/  LDL.LU R30, [R1+0x3ef4] ;  /* 0x003ef400011e7983 */ /* 0x004ea20000300800 */
[----:B------:R-:W-:-:S04]  /*b8340*/  UISETP.GT.AND UP1, UPT, UR12, 0x27, UPT ;  /* 0x000000270c00788c */ /* 0x000fc8000bf24270 */
[----:B------:R-:W-:-:S04]  /*b8350*/  USEL UR11, URZ, 0x4, !UP1 ;  /* 0x00000004ff0b7887 */ /* 0x000fc8000c800000 */
[----:B------:R-:W-:Y:S02]  /*b8360*/  USEL UR11, UR11, URZ, !UP0 ;  /* 0x000000ff0b0b7287 */ /* 0x000fe4000c000000 */
[----:B------:R-:W-:-:S04]  /*b8370*/  UISETP.GT.AND UP1, UPT, UR12, 0x2b, UPT ;  /* 0x0000002b0c00788c */ /* 0x000fc8000bf24270 */
[----:B------:R-:W-:Y:S01]  /*b8380*/  ISETP.NE.U32.AND P3, PT, RZ, UR11, PT ;  /* 0x0000000bff007c0c */ /* 0x000fe2000bf65070 */
[----:B------:R-:W-:Y:S01]  /*b8390*/  USEL UR10, URZ, 0x4, !UP1 ;  /* 0x00000004ff0a7887 */ /* 0x000fe2000c800000 */
[----:B------:R-:W-:Y:S02]  /*b83a0*/  MOV R6, R18 ;  /* 0x0000001200067202 */ /* 0x000fe40000000f00 */
[----:B------:R-:W4:Y:S01]  /*b83b0*/  LDL.LU R18, [R1+0x3eec] ;  /* 0x003eec0001127983 */ /* 0x000f220000300800 */
[----:B------:R-:W-:-:S06]  /*b83c0*/  USEL UR10, UR10, URZ, !UP0 ;  /* 0x000000ff0a0a7287 */ /* 0x000fcc000c000000 */
[----:B------:R-:W-:Y:S02]  /*b83d0*/  ISETP.NE.U32.AND P2, PT, RZ, UR10, PT ;  /* 0x0000000aff007c0c */ /* 0x000fe4000bf45070 */
[----:B------:R1:W-:Y:S01]  /*b83e0*/  LDGSTS.E [R5+0x42700], desc[UR74][R6.64], P3 ;  /* 0x4270000006057fae */ /* 0x0003e200099a104a */
[-C--:B---3--:R-:W-:Y:S02]  /*b83f0*/  IADD3 R23, P4, PT, R23, R39.reuse, RZ ;  /* 0x0000002717177210 */ /* 0x088fe40007f9e0ff */
[----:B------:R-:W-:-:S03]  /*b8400*/  IADD3 R26, P5, PT, R26, R39, RZ ;  /* 0x000000271a1a7210 */ /* 0x000fc60007fbe0ff */
[----:B------:R-:W-:Y:S02]  /*b8410*/  IMAD.X R38, R38, 0x1, R3, P4 ;  /* 0x0000000126267824 */ /* 0x000fe400020e0603 */
[----:B-1----:R-:W-:Y:S01]  /*b8420*/  IMAD.MOV.U32 R6, RZ, RZ, R23 ;  /* 0x000000ffff067224 */ /* 0x002fe200078e0017 */
[----:B------:R-:W-:Y:S02]  /*b8430*/  IADD3 R9, P4, PT, R9, R39, RZ ;  /* 0x0000002709097210 */ /* 0x000fe40007f9e0ff */
[-C--:B------:R-:W-:Y:S01]  /*b8440*/  IADD3.X R35, PT, PT, R35, R3.reuse, RZ, P5, !PT ;  /* 0x0000000323237210 */ /* 0x080fe20002ffe4ff */
[----:B------:R-:W-:Y:S01]  /*b8450*/  IMAD.MOV.U32 R7, RZ, RZ, R38 ;  /* 0x000000ffff077224 */ /* 0x000fe200078e0026 */
[----:B------:R1:W-:Y:S04]  /*b8460*/  STL [R1+0x407c], R23 ;  /* 0x00407c1701007387 */ /* 0x0003e80000100800 */
[----:B------:R3:W-:Y:S04]  /*b8470*/  STL [R1+0x40b4], R26 ;  /* 0x0040b41a01007387 */ /* 0x0007e80000100800 */
[----:B------:R-:W-:Y:S01]  /*b8480*/  STL [R1+0x4078], R38 ;  /* 0x0040782601007387 */ /* 0x000fe20000100800 */
[----:B------:R-:W-:-:S03]  /*b8490*/  IADD3.X R22, PT, PT, R22, R3, RZ, P4, !PT ;  /* 0x0000000316167210 */ /* 0x000fc600027fe4ff */
[----:B------:R1:W-:Y:S04]  /*b84a0*/  LDGSTS.E [R5+0x42780], desc[UR74][R6.64], P3 ;  /* 0x4278000006057fae */ /* 0x0003e800099a104a */
[----:B------:R2:W-:Y:S01]  /*b84b0*/  STL [R1+0x40bc], R9 ;  /* 0x0040bc0901007387 */ /* 0x0005e20000100800 */
[----:B------:R-:W-:-:S03]  /*b84c0*/  IADD3 R31, P4, PT, R31, R39, RZ ;  /* 0x000000271f1f7210 */ /* 0x000fc60007f9e0ff */
[----:B------:R-:W-:Y:S04]  /*b84d0*/  STL [R1+0x40b0], R35 ;  /* 0x0040b02301007387 */ /* 0x000fe80000100800 */
[----:B-1----:R-:W4:Y:S04]  /*b84e0*/  LDL.LU R23, [R1+0x3ef0] ;  /* 0x003ef00001177983 */ /* 0x002f280000300800 */
[----:B------:R1:W-:Y:S01]  /*b84f0*/  STL [R1+0x40b8], R22 ;  /* 0x0040b81601007387 */ /* 0x0003e20000100800 */
[----:B------:R-:W-:Y:S02]  /*b8500*/  IMAD.MOV.U32 R6, RZ, RZ, R26 ;  /* 0x000000ffff067224 */ /* 0x000fe400078e001a */
[----:B------:R-:W-:Y:S01]  /*b8510*/  IMAD.MOV.U32 R7, RZ, RZ, R35 ;  /* 0x000000ffff077224 */ /* 0x000fe200078e0023 */
[----:B---3--:R-:W3:Y:S04]  /*b8520*/  LDL.LU R26, [R1+0x3eb4] ;  /* 0x003eb400011a7983 */ /* 0x008ee80000300800 */
[----:B------:R1:W-:Y:S04]  /*b8530*/  STL [R1+0x40f0], R31 ;  /* 0x0040f01f01007387 */ /* 0x0003e80000100800 */
[----:B------:R1:W-:Y:S01]  /*b8540*/  LDGSTS.E [R5+0x42b00], desc[UR74][R6.64], P2 ;  /* 0x42b0000006057fae */ /* 0x0003e200091a104a */
[-C--:B------:R-:W-:Y:S01]  /*b8550*/  IADD3 R27, P5, PT, R27, R39.reuse, RZ ;  /* 0x000000271b1b7210 */ /* 0x080fe20007fbe0ff */
[----:B------:R-:W-:Y:S01]  /*b8560*/  IMAD.X R34, R34, 0x1, R3, P4 ;  /* 0x0000000122227824 */ /* 0x000fe200020e0603 */
[----:B------:R-:W-:-:S02]  /*b8570*/  IADD3 R4, P4, PT, R4, R39, RZ ;  /* 0x0000002704047210 */ /* 0x000fc40007f9e0ff */
[----:B-1----:R-:W-:Y:S01]  /*b8580*/  MOV R6, R9 ;  /* 0x0000000900067202 */ /* 0x002fe20000000f00 */
[----:B------:R-:W-:Y:S01]  /*b8590*/  IMAD.MOV.U32 R7, RZ, RZ, R22 ;  /* 0x000000ffff077224 */ /* 0x000fe200078e0016 */
[----:B--2---:R-:W2:Y:S01]  /*b85a0*/  LDL.LU R9, [R1+0x3ee8] ;  /* 0x003ee80001097983 */ /* 0x004ea20000300800 */
[----:B------:R-:W-:-:S03]  /*b85b0*/  IADD3.X R30, PT, PT, R30, R3, RZ, P5, !PT ;  /* 0x000000031e1e7210 */ /* 0x000fc60002ffe4ff */
[----:B------:R-:W2:Y:S04]  /*b85c0*/  LDL.LU R22, [R1+0x3eb0] ;  /* 0x003eb00001167983 */ /* 0x000ea80000300800 */
[----:B------:R-:W-:Y:S04]  /*b85d0*/  STL [R1+0x3f30], R27 ;  /* 0x003f301b01007387 */ /* 0x000fe80000100800 */
[----:B------:R1:W-:Y:S04]  /*b85e0*/  STL [R1+0x3f2c], R34 ;  /* 0x003f2c2201007387 */ /* 0x0003e80000100800 */
[----:B------:R-:W-:Y:S04]  /*b85f0*/  STL [R1+0x3f28], R4 ;  /* 0x003f280401007387 */ /* 0x000fe80000100800 */
[----:B------:R1:W-:Y:S04]  /*b8600*/  STL [R1+0x3ef4], R30 ;  /* 0x003ef41e01007387 */ /* 0x0003e80000100800 */
[----:B------:R-:W2:Y:S04]  /*b8610*/  LDL.LU R35, [R1+0x3eac] ;  /* 0x003eac0001237983 */ /* 0x000ea80000300800 */
[----:B------:R-:W2:Y:S04]  /*b8620*/  LDL.LU R38, [R1+0x3e2c] ;  /* 0x003e2c0001267983 */ /* 0x000ea80000300800 */
[----:B------:R-:W2:Y:S01]  /*b8630*/  LDL.LU R47, [R1+0x3df4] ;  /* 0x003df400012f7983 */ /* 0x000ea20000300800 */
[----:B------:R-:W-:-:S03]  /*b8640*/  UISETP.GT.AND UP1, UPT, UR12, 0x2f, UPT ;  /* 0x0000002f0c00788c */ /* 0x000fc6000bf24270 */
[----:B------:R1:W-:Y:S01]  /*b8650*/  LDGSTS.E [R5+0x42b80], desc[UR74][R6.64], P2 ;  /* 0x42b8000006057fae */ /* 0x0003e200091a104a */
[----:B------:R-:W-:-:S04]  /*b8660*/  USEL UR10, URZ, 0x4, !UP1 ;  /* 0x00000004ff0a7887 */ /* 0x000fc8000c800000 */
[----:B------:R-:W-:Y:S02]  /*b8670*/  USEL UR10, UR10, URZ, !UP0 ;  /* 0x000000ff0a0a7287 */ /* 0x000fe4000c000000 */
[----:B------:R-:W-:-:S04]  /*b8680*/  UISETP.GT.AND UP1, UPT, UR12, 0x33, UPT ;  /* 0x000000330c00788c */ /* 0x000fc8000bf24270 */
[----:B------:R-:W-:Y:S01]  /*b8690*/  ISETP.NE.U32.AND P3, PT, RZ, UR10, PT ;  /* 0x0000000aff007c0c */ /* 0x000fe2000bf65070 */
[----:B------:R-:W-:Y:S01]  /*b86a0*/  USEL UR11, URZ, 0x4, !UP1 ;  /* 0x00000004ff0b7887 */ /* 0x000fe2000c800000 */
[----:B-1----:R-:W-:Y:S02]  /*b86b0*/  IMAD.MOV.U32 R6, RZ, RZ, R31 ;  /* 0x000000ffff067224 */ /* 0x002fe400078e001f */
[----:B------:R-:W-:Y:S01]  /*b86c0*/  IMAD.MOV.U32 R7, RZ, RZ, R34 ;  /* 0x000000ffff077224 */ /* 0x000fe200078e0022 */
[----:B------:R-:W-:Y:S02]  /*b86d0*/  USEL UR11, UR11, URZ, !UP0 ;  /* 0x000000ff0b0b7287 */ /* 0x000fe4000c000000 */
[----:B------:R-:W-:Y:S01]  /*b86e0*/  UISETP.GT.AND UP1, UPT, UR12, 0x37, UPT ;  /* 0x000000370c00788c */ /* 0x000fe2000bf24270 */
[----:B----4-:R-:W-:-:S05]  /*b86f0*/  IADD3.X R18, PT, PT, R18, R3, RZ, P4, !PT ;  /* 0x0000000312127210 */ /* 0x010fca00027fe4ff */
[----:B------:R1:W-:Y:S01]  /*b8700*/  LDGSTS.E [R5+0x42f00], desc[UR74][R6.64], P3 ;  /* 0x42f0000006057fae */ /* 0x0003e200099a104a */
[----:B------:R-:W-:Y:S01]  /*b8710*/  ISETP.NE.U32.AND P2, PT, RZ, UR11, PT ;  /* 0x0000000bff007c0c */ /* 0x000fe2000bf45070 */
[----:B------:R-:W-:Y:S02]  /*b8720*/  USEL UR10, URZ, 0x4, !UP1 ;  /* 0x00000004ff0a7887 */ /* 0x000fe4000c800000 */
[----:B------:R4:W-:Y:S04]  /*b8730*/  STL [R1+0x3eec], R18 ;  /* 0x003eec1201007387 */ /* 0x0009e80000100800 */
[----:B------:R-:W2:Y:S04]  /*b8740*/  LDL.LU R31, [R1+0x3e34] ;  /* 0x003e3400011f7983 */ /* 0x000ea80000300800 */
[----:B------:R-:W2:Y:S01]  /*b8750*/  LDL.LU R46, [R1+0x3e28] ;  /* 0x003e2800012e7983 */ /* 0x000ea20000300800 */
[----:B-1----:R-:W-:-:S02]  /*b8760*/  IMAD.MOV.U32 R6, RZ, RZ, R27 ;  /* 0x000000ffff067224 */ /* 0x002fc400078e001b */
[----:B------:R-:W-:Y:S01]  /*b8770*/  IMAD.MOV.U32 R7, RZ, RZ, R30 ;  /* 0x000000ffff077224 */ /* 0x000fe200078e001e */
[----:B------:R-:W-:-:S04]  /*b8780*/  USEL UR10, UR10, URZ, !UP0 ;  /* 0x000000ff0a0a7287 */ /* 0x000fc8000c000000 */
[----:B------:R1:W-:Y:S02]  /*b8790*/  LDGSTS.E [R5+0x42f80], desc[UR74][R6.64], P3 ;  /* 0x42f8000006057fae */ /* 0x0003e400099a104a */
[----:B-1----:R-:W-:Y:S01]  /*b87a0*/  MOV R6, R4 ;  /* 0x0000000400067202 */ /* 0x002fe20000000f00 */
[----:B------:R-:W-:-:S05]  /*b87b0*/  IMAD.MOV.U32 R7, RZ, RZ, R18 ;  /* 0x000000ffff077224 */ /* 0x000fca00078e0012 */
[----:B------:R1:W-:Y:S01]  /*b87c0*/  LDGSTS.E [R5+0x43300], desc[UR74][R6.64], P2 ;  /* 0x4330000006057fae */ /* 0x0003e200091a104a */
[----:B------:R-:W-:-:S05]  /*b87d0*/  IADD3 R23, P3, PT, R23, R39, RZ ;  /* 0x0000002717177210 */ /* 0x000fca0007f7e0ff */
[----:B------:R-:W-:Y:S04]  /*b87e0*/  STL [R1+0x3ef0], R23 ;  /* 0x003ef01701007387 */ /* 0x000fe80000100800 */
[----:B------:R-:W2:Y:S01]  /*b87f0*/  LDL.LU R34, [R1+0x3e30] ;  /* 0x003e300001227983 */ /* 0x000ea20000300800 */
[----:B---3--:R-:W-:-:S03]  /*b8800*/  IMAD.X R26, R26, 0x1, R3, P3 ;  /* 0x000000011a1a7824 */ /* 0x008fc600018e0603 */
[----:B------:R-:W3:Y:S04]  /*b8810*/  LDL.LU R30, [R1+0x3e68] ;  /* 0x003e6800011e7983 */ /* 0x000ee80000300800 */
[----:B------:R-:W3:Y:S04]  /*b8820*/  LDL.LU R27, [R1+0x3e6c] ;  /* 0x003e6c00011b7983 */ /* 0x000ee80000300800 */
[----:B------:R-:W3:Y:S01]  /*b8830*/  LDL.LU R4, [R1+0x3e74] ;  /* 0x003e740001047983 */ /* 0x000ee20000300800 */
[----:B------:R-:W-:-:S03]  /*b8840*/  ISETP.NE.U32.AND P3, PT, RZ, UR10, PT ;  /* 0x0000000aff007c0c */ /* 0x000fc6000bf65070 */
[----:B----4-:R-:W4:Y:S04]  /*b8850*/  LDL.LU R18, [R1+0x3e7c] ;  /* 0x003e7c0001127983 */ /* 0x010f280000300800 */
[----:B------:R2:W-:Y:S01]  /*b8860*/  STL [R1+0x3eb4], R26 ;  /* 0x003eb41a01007387 */ /* 0x0005e20000100800 */
[----:B-1----:R-:W-:Y:S01]  /*b8870*/  MOV R6, R23 ;  /* 0x0000001700067202 */ /* 0x002fe20000000f00 */
[----:B------:R-:W-:-:S05]  /*b8880*/  IMAD.MOV.U32 R7, RZ, RZ, R26 ;  /* 0x000000ffff077224 */ /* 0x000fca00078e001a */
[----:B------:R1:W-:Y:S01]  /*b8890*/  LDGSTS.E [R5+0x43380], desc[UR74][R6.64], P2 ;  /* 0x4338000006057fae */ /* 0x0003e200091a104a */
[-C--:B--2---:R-:W-:Y:S02]  /*b88a0*/  IADD3 R9, P4, PT, R9, R39.reuse, RZ ;  /* 0x0000002709097210 */ /* 0x084fe40007f9e0ff */
[----:B------:R-:W-:-:S03]  /*b88b0*/  IADD3 R22, P5, PT, R22, R39, RZ ;  /* 0x0000002716167210 */ /* 0x000fc60007fbe0ff */
[----:B------:R-:W-:Y:S04]  /*b88c0*/  STL [R1+0x3ee8], R9 ;  /* 0x003ee80901007387 */ /* 0x000fe80000100800 */
[----:B------:R-:W2:Y:S01]  /*b88d0*/  LDL.LU R26, [R1+0x3e70] ;  /* 0x003e7000011a7983 */ /* 0x000ea20000300800 */
[----:B------:R-:W-:Y:S01]  /*b88e0*/  IMAD.X R35, R35, 0x1, R3, P4 ;  /* 0x0000000123237824 */ /* 0x000fe200020e0603 */
[----:B------:R-:W-:Y:S02]  /*b88f0*/  IADD3 R38, P6, PT, R38, R39, RZ ;  /* 0x0000002726267210 */ /* 0x000fe40007fde0ff */
[----:B------:R-:W-:Y:S01]  /*b8900*/  IADD3.X R47, PT, PT, R47, R3, RZ, P5, !PT ;  /* 0x000000032f2f7210 */ /* 0x000fe20002ffe4ff */
[----:B------:R-:W2:Y:S04]  /*b8910*/  LDL.LU R23, [R1+0x3e78] ;  /* 0x003e780001177983 */ /* 0x000ea80000300800 */
[----:B------:R-:W-:Y:S04]  /*b8920*/  STL [R1+0x3eb0], R22 ;  /* 0x003eb01601007387 */ /* 0x000fe80000100800 */
[----:B------:R1:W-:Y:S04]  /*b8930*/  STL [R1+0x3eac], R35 ;  /* 0x003eac2301007387 */ /* 0x0003e80000100800 */
[----:B------:R-:W-:Y:S01]  /*b8940*/  STL [R1+0x3e2c], R38 ;  /* 0x003e2c2601007387 */ /* 0x000fe20000100800 */
[----:B-1----:R-:W-:-:S02]  /*b8950*/  IMAD.MOV.U32 R6, RZ, RZ, R9 ;  /* 0x000000ffff067224 */ /* 0x002fc400078e0009 */
[----:B------:R-:W-:Y:S01]  /*b8960*/  IMAD.MOV.U32 R7, RZ, RZ, R35 ;  /* 0x000000ffff077224 */ /* 0x000fe200078e0023 */
[----:B------:R-:W-:Y:S04]  /*b8970*/  STL [R1+0x3df4], R47 ;  /* 0x003df42f01007387 */ /* 0x000fe80000100800 */
[----:B------:R1:W-:Y:S04]  /*b8980*/  LDGSTS.E [R5+0x43700], desc[UR74][R6.64], P3 ;  /* 0x4370000006057fae */ /* 0x0003e800099a104a */
[----:B------:R-:W2:Y:S04]  /*b8990*/  LDL.LU R35, [R1+0x3e80] ;  /* 0x003e800001237983 */ /* 0x000ea80000300800 */
[----:B------:R-:W2:Y:S01]  /*b89a0*/  LDL.LU R9, [R1+0x3e84] ;  /* 0x003e840001097983 */ /* 0x000ea20000300800 */
[----:B-1----:R-:W-:-:S03]  /*b89b0*/  IMAD.MOV.U32 R6, RZ, RZ, R22 ;  /* 0x000000ffff067224 */ /* 0x002fc600078e0016 */
[----:B------:R-:W2:Y:S01]  /*b89c0*/  LDL.LU R22, [R1+0x3d7c] ;  /* 0x003d7c0001167983 */ /* 0x000ea20000300800 */
[----:B------:R-:W-:-:S04]  /*b89d0*/  UISETP.GT.AND UP1, UPT, UR12, 0x3b, UPT ;  /* 0x0000003b0c00788c */ /* 0x000fc8000bf24270 */
[----:B------:R-:W-:-:S04]  /*b89e0*/  USEL UR11, URZ, 0x4, !UP1 ;  /* 0x00000004ff0b7887 */ /* 0x000fc8000c800000 */
[----:B------:R-:W-:Y:S01]  /*b89f0*/  USEL UR11, UR11, URZ, !UP0 ;  /* 0x000000ff0b0b7287 */ /* 0x000fe2000c000000 */
[----:B------:R-:W-:Y:S01]  /*b8a00*/  IMAD.MOV.U32 R7, RZ, RZ, R47 ;  /* 0x000000ffff077224 */ /* 0x000fe200078e002f */
[----:B------:R-:W-:-:S04]  /*b8a10*/  IADD3.X R46, PT, PT, R46, R3, RZ, P6, !PT ;  /* 0x000000032e2e7210 */ /* 0x000fc800037fe4ff */
[----:B------:R-:W-:Y:S02]  /*b8a20*/  ISETP.NE.U32.AND P2, PT, RZ, UR11, PT ;  /* 0x0000000bff007c0c */ /* 0x000fe4000bf45070 */
[----:B------:R-:W-:Y:S01]  /*b8a30*/  IADD3 R31, P4, PT, R31, R39, RZ ;  /* 0x000000271f1f7210 */ /* 0x000fe20007f9e0ff */
[----:B------:R1:W-:Y:S01]  /*b8a40*/  LDGSTS.E [R5+0x43780], desc[UR74][R6.64], P3 ;  /* 0x4378000006057fae */ /* 0x0003e200099a104a */
[----:B------:R-:W-:Y:S01]  /*b8a50*/  IMAD.SHL.U32 R252, R252, 0x40, RZ ;  /* 0x00000040fcfc7824 */ /* 0x000fe200078e00ff */
[----:B------:R-:W-:-:S03]  /*b8a60*/  UISETP.GT.AND UP1, UPT, UR12, 0x3f, UPT ;  /* 0x0000003f0c00788c */ /* 0x000fc6000bf24270 */
[----:B------:R-:W-:Y:S02]  /*b8a70*/  IMAD.SHL.U32 R252, R252, 0x4, RZ ;  /* 0x00000004fcfc7824 */ /* 0x000fe400078e00ff */
[----:B-1----:R-:W-:Y:S02]  /*b8a80*/  IMAD.MOV.U32 R6, RZ, RZ, R38 ;  /* 0x000000ffff067224 */ /* 0x002fe400078e0026 */
[----:B------:R-:W-:-:S05]  /*b8a90*/  IMAD.MOV.U32 R7, RZ, RZ, R46 ;  /* 0x000000ffff077224 */ /* 0x000fca00078e002e */
[----:B------:R1:W-:Y:S04]  /*b8aa0*/  LDGSTS.E [R5+0x43b00], desc[UR74][R6.64], P2 ;  /* 0x43b0000006057fae */ /* 0x0003e800091a104a */
[----:B------:R-:W-:Y:S01]  /*b8ab0*/  STL [R1+0x3e34], R31 ;  /* 0x003e341f01007387 */ /* 0x000fe20000100800 */
[----:B------:R-:W-:-:S03]  /*b8ac0*/  USEL UR10, URZ, 0x4, !UP1 ;  /* 0x00000004ff0a7887 */ /* 0x000fc6000c800000 */
[----:B------:R-:W-:Y:S01]  /*b8ad0*/  STL [R1+0x3e28], R46 ;  /* 0x003e282e01007387 */ /* 0x000fe20000100800 */
[----:B-1----:R-:W-:Y:S01]  /*b8ae0*/  IMAD.MOV.U32 R6, RZ, RZ, R31 ;  /* 0x000000ffff067224 */ /* 0x002fe200078e001f */
[----:B------:R-:W-:-:S06]  /*b8af0*/  USEL UR10, UR10, URZ, !UP0 ;  /* 0x000000ff0a0a7287 */ /* 0x000fcc000c000000 */
[----:B------:R-:W-:Y:S01]  /*b8b00*/  ISETP.NE.U32.AND P5, PT, RZ, UR10, PT ;  /* 0x0000000aff007c0c */ /* 0x000fe2000bfa5070 */
[----:B------:R-:W-:Y:S01]  /*b8b10*/  ULEA UR10, UR7, UR4, 0x11 ;  /* 0x00000004070a7291 */ /* 0x000fe2000f8e88ff */
[----:B------:R-:W-:Y:S02]  /*b8b20*/  IADD3.X R34, PT, PT, R34, R3, RZ, P4, !PT ;  /* 0x0000000322227210 */ /* 0x000fe400027fe4ff */
[----:B---3--:R-:W-:-:S03]  /*b8b30*/  IADD3 R27, P3, PT, R27, R39, RZ ;  /* 0x000000271b1b7210 */ /* 0x008fc60007f7e0ff */
[----:B------:R-:W-:Y:S01]  /*b8b40*/  IMAD.MOV.U32 R7, RZ, RZ, R34 ;  /* 0x000000ffff077224 */ /* 0x000fe200078e0022 */
[----:B------:R-:W-:Y:S02]  /*b8b50*/  IADD3 R4, P4, PT, R4, R39, RZ ;  /* 0x0000002704047210 */ /* 0x000fe40007f9e0ff */
[----:B------:R-:W-:Y:S02]  /*b8b60*/  IADD3.X R30, PT, PT, R30, R3, RZ, P3, !PT ;  /* 0x000000031e1e7210 */ /* 0x000fe40001ffe4ff */
[----:B------:R1:W-:Y:S01]  /*b8b70*/  LDGSTS.E [R5+0x43b80], desc[UR74][R6.64], P2 ;  /* 0x43b8000006057fae */ /* 0x0003e200091a104a */
[----:B----4-:R-:W-:-:S03]  /*b8b80*/  IADD3 R18, P2, PT, R18, R252, RZ ;  /* 0x000000fc12127210 */ /* 0x010fc60007f5e0ff */
[----:B------:R-:W-:Y:S04]  /*b8b90*/  STL [R1+0x3e6c], R27 ;  /* 0x003e6c1b01007387 */ /* 0x000fe80000100800 */
[----:B------:R-:W-:Y:S04]  /*b8ba0*/  STL [R1+0x3e30], R34 ;  /* 0x003e302201007387 */ /* 0x000fe80000100800 */
[----:B------:R3:W-:Y:S04]  /*b8bb0*/  STL [R1+0x3e74], R4 ;  /* 0x003e740401007387 */ /* 0x0007e80000100800 */
[----:B------:R-:W-:Y:S04]  /*b8bc0*/  STL [R1+0x3e68], R30 ;  /* 0x003e681e01007387 */ /* 0x000fe80000100800 */
[----:B------:R-:W-:Y:S01]  /*b8bd0*/  STL [R1+0x3e7c], R18 ;  /* 0x003e7c1201007387 */ /* 0x000fe20000100800 */
[----:B--2---:R-:W-:-:S02]  /*b8be0*/  IADD3.X R26, PT, PT, R26, R3, RZ, P4, !PT ;  /* 0x000000031a1a7210 */ /* 0x004fc400027fe4ff */
[----:B------:R-:W-:-:S03]  /*b8bf0*/  IADD3.X R23, PT, PT, R23, R2, RZ, P2, !PT ;  /* 0x0000000217177210 */ /* 0x000fc600017fe4ff */
[----:B------:R2:W-:Y:S01]  /*b8c00*/  STL [R1+0x3e70], R26 ;  /* 0x003e701a01007387 */ /* 0x0005e20000100800 */
[----:B------:R-:W-:-:S05]  /*b8c10*/  IADD3 R9, P3, PT, R9, R252, RZ ;  /* 0x000000fc09097210 */ /* 0x000fca0007f7e0ff */
[----:B------:R-:W-:Y:S01]  /*b8c20*/  IMAD.X R35, R35, 0x1, R2, P3 ;  /* 0x0000000123237824 */ /* 0x000fe200018e0602 */
[----:B------:R-:W-:Y:S04]  /*b8c30*/  STL [R1+0x3e84], R9 ;  /* 0x003e840901007387 */ /* 0x000fe80000100800 */
[----:B------:R4:W-:Y:S01]  /*b8c40*/  STL [R1+0x3e78], R23 ;  /* 0x003e781701007387 */ /* 0x0009e20000100800 */
[----:B------:R-:W-:-:S05]  /*b8c50*/  IADD3 R22, P2, PT, R22, R252, RZ ;  /* 0x000000fc16167210 */ /* 0x000fca0007f5e0ff */
[----:B------:R-:W-:Y:S04]  /*b8c60*/  STL [R1+0x3d7c], R22 ;  /* 0x003d7c1601007387 */ /* 0x000fe80000100800 */
[----:B------:R-:W-:Y:S01]  /*b8c70*/  STL [R1+0x3e80], R35 ;  /* 0x003e802301007387 */ /* 0x000fe20000100800 */
[----:B-1----:R-:W-:Y:S02]  /*b8c80*/  IMAD.MOV.U32 R6, RZ, RZ, R27 ;  /* 0x000000ffff067224 */ /* 0x002fe400078e001b */
[----:B------:R-:W-:-:S05]  /*b8c90*/  IMAD.MOV.U32 R7, RZ, RZ, R30 ;  /* 0x000000ffff077224 */ /* 0x000fca00078e001e */
[----:B------:R1:W-:Y:S02]  /*b8ca0*/  LDGSTS.E [R5+0x43f00], desc[UR74][R6.64], P5 ;  /* 0x43f0000006057fae */ /* 0x0003e4000a9a104a */
[----:B-1----:R-:W-:Y:S02]  /*b8cb0*/  IMAD.MOV.U32 R6, RZ, RZ, R4 ;  /* 0x000000ffff067224 */ /* 0x002fe400078e0004 */
[----:B------:R-:W-:Y:S01]  /*b8cc0*/  IMAD.MOV.U32 R7, RZ, RZ, R26 ;  /* 0x000000ffff077224 */ /* 0x000fe200078e001a */
[----:B---3--:R-:W-:-:S04]  /*b8cd0*/  IADD3 R4, PT, PT, R15, UR10, RZ ;  /* 0x0000000a0f047c10 */ /* 0x008fc8000fffe0ff */
[----:B------:R1:W-:Y:S02]  /*b8ce0*/  LDGSTS.E [R5+0x43f80], desc[UR74][R6.64], P5 ;  /* 0x43f8000006057fae */ /* 0x0003e4000a9a104a */
[----:B-1----:R-:W-:Y:S01]  /*b8cf0*/  IMAD.MOV.U32 R6, RZ, RZ, R18 ;  /* 0x000000ffff067224 */ /* 0x002fe200078e0012 */
[----:B------:R-:W-:Y:S01]  /*b8d00*/  MOV R7, R23 ;  /* 0x0000001700077202 */ /* 0x000fe20000000f00 */
[----:B--2---:R-:W2:Y:S04]  /*b8d10*/  LDL.LU R26, [R1+0x3d78] ;  /* 0x003d7800011a7983 */ /* 0x004ea80000300800 */
        /* <DEDUP_REMOVED lines=9> */
[----:B------:R-:W0:Y:S04]  /*b8db0*/  LDGDEPBAR ;  /* 0x00000000000079af */ /* 0x000e280000000000 */
[----:B------:R-:W4:Y:S04]  /*b8dc0*/  LDL.LU R46, [R1+0x3c70] ;  /* 0x003c7000012e7983 */ /* 0x000f280000300800 */
[----:B------:R1:W-:Y:S02]  /*b8dd0*/  LDGSTS.E [R4], desc[UR74][R6.64], P0 ;  /* 0x0000000006047fae */ /* 0x0003e400081a104a */
[----:B-1----:R-:W-:Y:S01]  /*b8de0*/  IMAD.MOV.U32 R6, RZ, RZ, R9 ;  /* 0x000000ffff067224 */ /* 0x002fe200078e0009 */
[----:B------:R-:W-:-:S05]  /*b8df0*/  MOV R7, R35 ;  /* 0x0000002300077202 */ /* 0x000fca0000000f00 */
[----:B------:R1:W-:Y:S01]  /*b8e00*/  LDGSTS.E [R4+0x80], desc[UR74][R6.64], P1 ;  /* 0x0008000006047fae */ /* 0x0003e200089a104a */
[----:B--2---:R-:W-:Y:S01]  /*b8e10*/  IMAD.X R26, R26, 0x1, R2, P2 ;  /* 0x000000011a1a7824 */ /* 0x004fe200010e0602 */
[----:B---3--:R-:W-:-:S05]  /*b8e20*/  IADD3 R27, P3, PT, R27, R252, RZ ;  /* 0x000000fc1b1b7210 */ /* 0x008fca0007f7e0ff */
[----:B------:R-:W-:Y:S04]  /*b8e30*/  STL [R1+0x3d84], R27 ;  /* 0x003d841b01007387 */ /* 0x000fe80000100800 */
[----:B------:R2:W-:Y:S04]  /*b8e40*/  STL [R1+0x3d78], R26 ;  /* 0x003d781a01007387 */ /* 0x0005e80000100800 */
[----:B------:R-:W3:Y:S01]  /*b8e50*/  LDL.LU R9, [R1+0x2e28] ;  /* 0x002e280001097983 */ /* 0x000ee20000300800 */
[----:B-1----:R-:W-:Y:S01]  /*b8e60*/  IMAD.MOV.U32 R6, RZ, RZ, R22 ;  /* 0x000000ffff067224 */ /* 0x002fe200078e0016 */
[----:B------:R-:W-:Y:S01]  /*b8e70*/  MOV R7, R26 ;  /* 0x0000001a00077202 */ /* 0x000fe20000000f00 */
[----:B------:R-:W-:Y:S01]  /*b8e80*/  IMAD.X R38, R38, 0x1, R2, P3 ;  /* 0x0000000126267824 */ /* 0x000fe200018e0602 */
[-C--:B------:R-:W-:Y:S01]  /*b8e90*/  IADD3 R30, P2, PT, R30, R252.reuse, RZ ;  /* 0x000000fc1e1e7210 */ /* 0x080fe20007f5e0ff */
[----:B--2---:R-:W2:Y:S01]  /*b8ea0*/  LDL.LU R26, [R1+0x2e24] ;  /* 0x002e2400011a7983 */ /* 0x004ea20000300800 */
[----:B----4-:R-:W-:-:S03]  /*b8eb0*/  IADD3 R23, P3, PT, R23, R252, RZ ;  /* 0x000000fc17177210 */ /* 0x010fc60007f7e0ff */
[----:B------:R1:W-:Y:S01]  /*b8ec0*/  LDGSTS.E [R4+0x800], desc[UR74][R6.64], P0 ;  /* 0x0080000006047fae */ /* 0x0003e200081a104a */
[----:B------:R-:W-:-:S03]  /*b8ed0*/  IMAD.X R39, R39, 0x1, R2, P2 ;  /* 0x0000000127277824 */ /* 0x000fc600010e0602 */
[----:B------:R-:W-:Y:S04]  /*b8ee0*/  STL [R1+0x3cec], R30 ;  /* 0x003cec1e01007387 */ /* 0x000fe80000100800 */
[----:B------:R4:W-:Y:S01]  /*b8ef0*/  STL [R1+0x3d80], R38 ;  /* 0x003d802601007387 */ /* 0x0009e20000100800 */
[----:B-1----:R-:W-:Y:S01]  /*b8f00*/  IMAD.MOV.U32 R6, RZ, RZ, R27 ;  /* 0x000000ffff067224 */ /* 0x002fe200078e001b */
[----:B------:R-:W-:Y:S02]  /*b8f10*/  MOV R7, R38 ;  /* 0x0000002600077202 */ /* 0x000fe40000000f00 */
[----:B------:R-:W2:Y:S01]  /*b8f20*/  LDL.LU R35, [R1+0x2e2c] ;  /* 0x002e2c0001237983 */ /* 0x000ea20000300800 */
[----:B------:R-:W-:Y:S01]  /*b8f30*/  IADD3 R18, P2, PT, R18, R252, RZ ;  /* 0x000000fc12127210 */ /* 0x000fe20007f5e0ff */
[----:B------:R-:W-:-:S02]  /*b8f40*/  IMAD.X R34, R34, 0x1, R2, P3 ;  /* 0x0000000122227824 */ /* 0x000fc400018e0602 */
[----:B------:R-:W2:Y:S04]  /*b8f50*/  LDL.LU R22, [R1+0x2e30] ;  /* 0x002e300001167983 */ /* 0x000ea80000300800 */
[----:B------:R1:W-:Y:S04]  /*b8f60*/  LDGSTS.E [R4+0x880], desc[UR74][R6.64], P1 ;  /* 0x0088000006047fae */ /* 0x0003e800089a104a */
[----:B----4-:R-:W4:Y:S04]  /*b8f70*/  LDL.LU R38, [R1+0x2ea4] ;  /* 0x002ea40001267983 */ /* 0x010f280000300800 */
[----:B------:R-:W-:Y:S01]  /*b8f80*/  STL [R1+0x3cf4], R23 ;  /* 0x003cf41701007387 */ /* 0x000fe20000100800 */
[----:B-1----:R-:W-:Y:S01]  /*b8f90*/  IMAD.MOV.U32 R6, RZ, RZ, R30 ;  /* 0x000000ffff067224 */ /* 0x002fe200078e001e */
[----:B------:R-:W-:-:S02]  /*b8fa0*/  MOV R7, R39 ;  /* 0x0000002700077202 */ /* 0x000fc40000000f00 */
[----:B------:R1:W-:Y:S01]  /*b8fb0*/  STL [R1+0x3ce8], R39 ;  /* 0x003ce82701007387 */ /* 0x0003e20000100800 */
[----:B------:R-:W-:-:S03]  /*b8fc0*/  IADD3 R5, P3, PT, R5, R252, RZ ;  /* 0x000000fc05057210 */ /* 0x000fc60007f7e0ff */
[----:B------:R-:W4:Y:S01]  /*b8fd0*/  LDL.LU R27, [R1+0x2ea8] ;  /* 0x002ea800011b7983 */ /* 0x000f220000300800 */
[----:B------:R-:W-:-:S03]  /*b8fe0*/  IMAD.X R31, R31, 0x1, R2, P2 ;  /* 0x000000011f1f7824 */ /* 0x000fc600010e0602 */
[----:B------:R1:W-:Y:S04]  /*b8ff0*/  LDGSTS.E [R4+0x1000], desc[UR74][R6.64], P0 ;  /* 0x0100000006047fae */ /* 0x0003e800081a104a */
[----:B-1----:R-:W4:Y:S04]  /*b9000*/  LDL.LU R39, [R1+0x2eac] ;  /* 0x002eac0001277983 */ /* 0x002f280000300800 */
[----:B------:R-:W-:Y:S01]  /*b9010*/  STL [R1+0x3c6c], R18 ;  /* 0x003c6c1201007387 */ /* 0x000fe20000100800 */
[----:B------:R-:W-:Y:S01]  /*b9020*/  IMAD.MOV.U32 R6, RZ, RZ, R23 ;  /* 0x000000ffff067224 */ /* 0x000fe200078e0017 */
[----:B------:R-:W-:-:S02]  /*b9030*/  MOV R7, R34 ;  /* 0x0000002200077202 */ /* 0x000fc40000000f00 */
[----:B------:R1:W-:Y:S01]  /*b9040*/  STL [R1+0x3cf0], R34 ;  /* 0x003cf02201007387 */ /* 0x0003e20000100800 */
[----:B------:R-:W-:-:S03]  /*b9050*/  IMAD.X R46, R46, 0x1, R2, P3 ;  /* 0x000000012e2e7824 */ /* 0x000fc600018e0602 */
[----:B------:R-:W4:Y:S04]  /*b9060*/  LDL.LU R30, [R1+0x2eb0] ;  /* 0x002eb000011e7983 */ /* 0x000f280000300800 */
[----:B------:R1:W-:Y:S04]  /*b9070*/  LDGSTS.E [R4+0x1080], desc[UR74][R6.64], P1 ;  /* 0x0108000006047fae */ /* 0x0003e800089a104a */
[----:B-1----:R-:W4:Y:S04]  /*b9080*/  LDL.LU R34, [R1+0x2f24] ;  /* 0x002f240001227983 */ /* 0x002f280000300800 */
[----:B------:R-:W-:Y:S04]  /*b9090*/  STL [R1+0x3c74], R5 ;  /* 0x003c740501007387 */ /* 0x000fe80000100800 */
[----:B------:R1:W-:Y:S01]  /*b90a0*/  STL [R1+0x3c68], R31 ;  /* 0x003c681f01007387 */ /* 0x0003e20000100800 */
[----:B------:R-:W-:-:S03]  /*b90b0*/  MOV R7, R31 ;  /* 0x0000001f00077202 */ /* 0x000fc60000000f00 */
[----:B------:R-:W4:Y:S01]  /*b90c0*/  LDL.LU R23, [R1+0x2f28] ;  /* 0x002f280001177983 */ /* 0x000f220000300800 */
[----:B------:R-:W-:-:S03]  /*b90d0*/  IMAD.MOV.U32 R6, RZ, RZ, R18 ;  /* 0x000000ffff067224 */ /* 0x000fc600078e0012 */
[----:B-1----:R-:W4:Y:S04]  /*b90e0*/  LDL.LU R31, [R1+0x2f2c] ;  /* 0x002f2c00011f7983 */ /* 0x002f280000300800 */
[----:B------:R1:W-:Y:S01]  /*b90f0*/  LDGSTS.E [R4+0x1800], desc[UR74][R6.64], P0 ;  /* 0x0180000006047fae */ /* 0x0003e200081a104a */
[----:B---3--:R-:W-:-:S05]  /*b9100*/  IADD3 R9, P2, PT, R9, R252, RZ ;  /* 0x000000fc09097210 */ /* 0x008fca0007f5e0ff */
[----:B------:R-:W-:Y:S04]  /*b9110*/  STL [R1+0x2e28], R9 ;  /* 0x002e280901007387 */ /* 0x000fe80000100800 */
[----:B------:R-:W-:Y:S04]  /*b9120*/  STL [R1+0x3c70], R46 ;  /* 0x003c702e01007387 */ /* 0x000fe80000100800 */
[----:B------:R-:W3:Y:S01]  /*b9130*/  LDL.LU R18, [R1+0x2f30] ;  /* 0x002f300001127983 */ /* 0x000ee20000300800 */
[----:B-1----:R-:W-:Y:S01]  /*b9140*/  IMAD.MOV.U32 R6, RZ, RZ, R5 ;  /* 0x000000ffff067224 */ /* 0x002fe200078e0005 */
[----:B------:R-:W-:Y:S01]  /*b9150*/  MOV R7, R46 ;  /* 0x0000002e00077202 */ /* 0x000fe20000000f00 */
[----:B--2---:R-:W-:Y:S01]  /*b9160*/  IMAD.X R26, R26, 0x1, R2, P2 ;  /* 0x000000011a1a7824 */ /* 0x004fe200010e0602 */
[----:B------:R-:W2:Y:S04]  /*b9170*/  LDL.LU R5, [R1+0x2fa8] ;  /* 0x002fa80001057983 */ /* 0x000ea80000300800 */
[----:B------:R1:W-:Y:S01]  /*b9180*/  LDGSTS.E [R4+0x1880], desc[UR74][R6.64], P1 ;  /* 0x0188000006047fae */ /* 0x0003e200089a104a */
[----:B------:R-:W-:Y:S01]  /*b9190*/  IADD3 R22, P3, PT, R22, R252, RZ ;  /* 0x000000fc16167210 */ /* 0x000fe20007f7e0ff */
[----:B-1----:R-:W-:Y:S01]  /*b91a0*/  IMAD.MOV.U32 R6, RZ, RZ, R9 ;  /* 0x000000ffff067224 */ /* 0x002fe200078e0009 */
[----:B------:R-:W-:-:S03]  /*b91b0*/  MOV R7, R26 ;  /* 0x0000001a00077202 */ /* 0x000fc60000000f00 */
[----:B------:R-:W-:Y:S01]  /*b91c0*/  IMAD.X R35, R35, 0x1, R2, P3 ;  /* 0x0000000123237824 */ /* 0x000fe200018e0602 */
[----:B------:R-:W-:Y:S04]  /*b91d0*/  STL [R1+0x2e30], R22 ;  /* 0x002e301601007387 */ /* 0x000fe80000100800 */
[----:B------:R1:W-:Y:S04]  /*b91e0*/  STL [R1+0x2e24], R26 ;  /* 0x002e241a01007387 */ /* 0x0003e80000100800 */
[----:B------:R4:W-:Y:S02]  /*b91f0*/  LDGSTS.E [R4+0x2000], desc[UR74][R6.64], P0 ;  /* 0x0200000006047fae */ /* 0x0009e400081a104a */
[----:B----4-:R-:W-:-:S02]  /*b9200*/  IADD3 R27, P2, PT, R27, R252, RZ ;  /* 0x000000fc1b1b7210 */ /* 0x010fc40007f5e0ff */
[----:B-1----:R-:W4:Y:S04]  /*b9210*/  LDL.LU R26, [R1+0x2fa4] ;  /* 0x002fa400011a7983 */ /* 0x002f280000300800 */
[----:B------:R-:W-:Y:S01]  /*b9220*/  STL [R1+0x2ea8], R27 ;  /* 0x002ea81b01007387 */ /* 0x000fe20000100800 */
[----:B------:R-:W-:Y:S01]  /*b9230*/  IMAD.X R38, R38, 0x1, R2, P2 ;  /* 0x0000000126267824 */ /* 0x000fe200010e0602 */
[----:B------:R-:W-:Y:S01]  /*b9240*/  MOV R7, R35 ;  /* 0x0000002300077202 */ /* 0x000fe20000000f00 */
[----:B------:R-:W-:Y:S01]  /*b9250*/  IMAD.MOV.U32 R6, RZ, RZ, R22 ;  /* 0x000000ffff067224 */ /* 0x000fe200078e0016 */
[----:B------:R1:W-:Y:S04]  /*b9260*/  STL [R1+0x2e2c], R35 ;  /* 0x002e2c2301007387 */ /* 0x0003e80000100800 */
[----:B------:R-:W4:Y:S04]  /*b9270*/  LDL.LU R9, [R1+0x2fb0] ;  /* 0x002fb00001097983 */ /* 0x000f280000300800 */
[----:B------:R-:W4:Y:S04]  /*b9280*/  LDL.LU R22, [R1+0x2fac] ;  /* 0x002fac0001167983 */ /* 0x000f280000300800 */
[----:B------:R1:W-:Y:S01]  /*b9290*/  LDGSTS.E [R4+0x2080], desc[UR74][R6.64], P1 ;  /* 0x0208000006047fae */ /* 0x0003e200089a104a */
[----:B------:R-:W-:-:S05]  /*b92a0*/  IADD3 R30, P3, PT, R30, R252, RZ ;  /* 0x000000fc1e1e7210 */ /* 0x000fca0007f7e0ff */
[----:B------:R-:W-:Y:S01]  /*b92b0*/  STL [R1+0x2eb0], R30 ;  /* 0x002eb01e01007387 */ /* 0x000fe20000100800 */
[----:B------:R-:W-:-:S03]  /*b92c0*/  IMAD.X R39, R39, 0x1, R2, P3 ;  /* 0x0000000127277824 */ /* 0x000fc600018e0602 */
[----:B------:R1:W-:Y:S02]  /*b92d0*/  STL [R1+0x2ea4], R38 ;  /* 0x002ea42601007387 */ /* 0x0003e40000100800 */
[----:B-1----:R-:W-:Y:S01]  /*b92e0*/  MOV R7, R38 ;  /* 0x0000002600077202 */ /* 0x002fe20000000f00 */
[----:B------:R-:W-:Y:S01]  /*b92f0*/  IMAD.MOV.U32 R6, RZ, RZ, R27 ;  /* 0x000000ffff067224 */ /* 0x000fe200078e001b */
[----:B------:R-:W4:Y:S04]  /*b9300*/  LDL.LU R35, [R1+0x3028] ;  /* 0x0030280001237983 */ /* 0x000f280000300800 */
[----:B------:R1:W-:Y:S01]  /*b9310*/  LDGSTS.E [R4+0x2800], desc[UR74][R6.64], P0 ;  /* 0x0280000006047fae */ /* 0x0003e200081a104a */
[----:B------:R-:W-:-:S03]  /*b9320*/  IADD3 R23, P2, PT, R23, R252, RZ ;  /* 0x000000fc17177210 */ /* 0x000fc60007f5e0ff */
[----:B------:R-:W4:Y:S04]  /*b9330*/  LDL.LU R38, [R1+0x3024] ;  /* 0x0030240001267983 */ /* 0x000f280000300800 */
[----:B------:R-:W-:Y:S01]  /*b9340*/  STL [R1+0x2f28], R23 ;  /* 0x002f281701007387 */ /* 0x000fe20000100800 */
[----:B------:R-:W-:-:S03]  /*b9350*/  IMAD.X R34, R34, 0x1, R2, P2 ;  /* 0x0000000122227824 */ /* 0x000fc600010e0602 */
[----:B------:R2:W-:Y:S01]  /*b9360*/  STL [R1+0x2eac], R39 ;  /* 0x002eac2701007387 */ /* 0x0005e20000100800 */
[----:B-1----:R-:W-:-:S03]  /*b9370*/  IMAD.MOV.U32 R6, RZ, RZ, R30 ;  /* 0x000000ffff067224 */ /* 0x002fc600078e001e */
[----:B------:R-:W4:Y:S04]  /*b9380*/  LDL.LU R27, [R1+0x3030] ;  /* 0x00303000011b7983 */ /* 0x000f280000300800 */
[----:B------:R-:W4:Y:S01]  /*b9390*/  LDL.LU R46, [R1+0x302c] ;  /* 0x00302c00012e7983 */ /* 0x000f220000300800 */
[----:B---3--:R-:W-:-:S05]  /*b93a0*/  IADD3 R18, P3, PT, R18, R252, RZ ;  /* 0x000000fc12127210 */ /* 0x008fca0007f7e0ff */
[----:B------:R-:W-:Y:S04]  /*b93b0*/  STL [R1+0x2f30], R18 ;  /* 0x002f301201007387 */ /* 0x000fe80000100800 */
[----:B------:R1:W-:Y:S04]  /*b93c0*/  STL [R1+0x2f24], R34 ;  /* 0x002f242201007387 */ /* 0x0003e80000100800 */
[----:B------:R-:W3:Y:S01]  /*b93d0*/  LDL.LU R30, [R1+0x30a8] ;  /* 0x0030a800011e7983 */ /* 0x000ee20000300800 */
[----:B------:R-:W-:Y:S01]  /*b93e0*/  MOV R7, R39 ;  /* 0x0000002700077202 */ /* 0x000fe20000000f00 */
[----:B------:R-:W-:Y:S01]  /*b93f0*/  IMAD.X R31, R31, 0x1, R2, P3 ;  /* 0x000000011f1f7824 */ /* 0x000fe200018e0602 */
[----:B--2---:R-:W-:Y:S01]  /*b9400*/  IADD3 R5, P2, PT, R5, R252, RZ ;  /* 0x000000fc05057210 */ /* 0x004fe20007f5e0ff */
[----:B------:R-:W2:Y:S04]  /*b9410*/  LDL.LU R39, [R1+0x30a4] ;  /* 0x0030a40001277983 */ /* 0x000ea80000300800 */
[----:B------:R1:W-:Y:S04]  /*b9420*/  LDGSTS.E [R4+0x2880], desc[UR74][R6.64], P1 ;  /* 0x0288000006047fae */ /* 0x0003e800089a104a */
[----:B------:R-:W-:Y:S01]  /*b9430*/  STL [R1+0x2fa8], R5 ;  /* 0x002fa80501007387 */ /* 0x000fe20000100800 */
[----:B-1----:R-:W-:Y:S01]  /*b9440*/  IMAD.MOV.U32 R6, RZ, RZ, R23 ;  /* 0x000000ffff067224 */ /* 0x002fe200078e0017 */
[----:B------:R-:W-:-:S02]  /*b9450*/  MOV R7, R34 ;  /* 0x0000002200077202 */ /* 0x000fc40000000f00 */
[----:B------:R1:W-:Y:S04]  /*b9460*/  STL [R1+0x2f2c], R31 ;  /* 0x002f2c1f01007387 */ /* 0x0003e80000100800 */
[----:B------:R1:W-:Y:S01]  /*b9470*/  LDGSTS.E [R4+0x3000], desc[UR74][R6.64], P0 ;  /* 0x0300000006047fae */ /* 0x0003e200081a104a */
[----:B----4-:R-:W-:-:S03]  /*b9480*/  IMAD.X R26, R26, 0x1, R2, P2 ;  /* 0x000000011a1a7824 */ /* 0x010fc600010e0602 */
[----:B------:R-:W4:Y:S04]  /*b9490*/  LDL.LU R34, [R1+0x30ac] ;  /* 0x0030ac0001227983 */ /* 0x000f280000300800 */
[----:B------:R-:W4:Y:S01]  /*b94a0*/  LDL.LU R23, [R1+0x30b0] ;  /* 0x0030b00001177983 */ /* 0x000f220000300800 */
[----:B-1----:R-:W-:Y:S01]  /*b94b0*/  IMAD.MOV.U32 R6, RZ, RZ, R18 ;  /* 0x000000ffff067224 */ /* 0x002fe200078e0012 */
[----:B------:R-:W-:Y:S02]  /*b94c0*/  MOV R7, R31 ;  /* 0x0000001f00077202 */ /* 0x000fe40000000f00 */
[----:B------:R-:W-:Y:S01]  /*b94d0*/  IADD3 R9, P3, PT, R9, R252, RZ ;  /* 0x000000fc09097210 */ /* 0x000fe20007f7e0ff */
[----:B------:R-:W4:Y:S04]  /*b94e0*/  LDL.LU R31, [R1+0x3124] ;  /* 0x00312400011f7983 */ /* 0x000f280000300800 */
[----:B------:R1:W-:Y:S01]  /*b94f0*/  LDGSTS.E [R4+0x3080], desc[UR74][R6.64], P1 ;  /* 0x0308000006047fae */ /* 0x0003e200089a104a */
[----:B------:R-:W-:-:S03]  /*b9500*/  IMAD.X R22, R22, 0x1, R2, P3 ;  /* 0x0000000116167824 */ /* 0x000fc600018e0602 */
[----:B------:R-:W-:Y:S04]  /*b9510*/  STL [R1+0x2fb0], R9 ;  /* 0x002fb00901007387 */ /* 0x000fe80000100800 */
[----:B------:R1:W-:Y:S02]  /*b9520*/  STL [R1+0x2fa4], R26 ;  /* 0x002fa41a01007387 */ /* 0x0003e40000100800 */
[----:B-1----:R-:W-:Y:S01]  /*b9530*/  IMAD.MOV.U32 R6, RZ, RZ, R5 ;  /* 0x000000ffff067224 */ /* 0x002fe200078e0005 */
[----:B------:R-:W-:Y:S01]  /*b9540*/  MOV R7, R26 ;  /* 0x0000001a00077202 */ /* 0x000fe20000000f00 */
[----:B------:R-:W4:Y:S01]  /*b9550*/  LDL.LU R18, [R1+0x3128] ;  /* 0x0031280001127983 */ /* 0x000f220000300800 */
[----:B------:R-:W-:-:S03]  /*b9560*/  IADD3 R35, P2, PT, R35, R252, RZ ;  /* 0x000000fc23237210 */ /* 0x000fc60007f5e0ff */
[----:B------:R-:W4:Y:S02]  /*b9570*/  LDL.LU R26, [R1+0x312c] ;  /* 0x00312c00011a7983 */ /* 0x000f240000300800 */
[--C-:B------:R-:W-:Y:S02]  /*b9580*/  IMAD.X R38, R38, 0x1, R2.reuse, P2 ;  /* 0x0000000126267824 */ /* 0x100fe400010e0602 */
[----:B------:R1:W-:Y:S04]  /*b9590*/  LDGSTS.E [R4+0x3800], desc[UR74][R6.64], P0 ;  /* 0x0380000006047fae */ /* 0x0003e800081a104a */
[----:B------:R-:W-:Y:S04]  /*b95a0*/  STL [R1+0x3028], R35 ;  /* 0x0030282301007387 */ /* 0x000fe80000100800 */
[----:B------:R1:W-:Y:S01]  /*b95b0*/  STL [R1+0x2fac], R22 ;  /* 0x002fac1601007387 */ /* 0x0003e20000100800 */
[----:B------:R-:W-:Y:S01]  /*b95c0*/  IADD3 R27, P3, PT, R27, R252, RZ ;  /* 0x000000fc1b1b7210 */ /* 0x000fe20007f7e0ff */
[----:B-1----:R-:W-:Y:S01]  /*b95d0*/  IMAD.MOV.U32 R6, RZ, RZ, R9 ;  /* 0x000000ffff067224 */ /* 0x002fe200078e0009 */
[----:B------:R-:W-:Y:S01]  /*b95e0*/  MOV R7, R22 ;  /* 0x0000001600077202 */ /* 0x000fe20000000f00 */
[----:B------:R-:W4:Y:S02]  /*b95f0*/  LDL.LU R5, [R1+0x3130] ;  /* 0x0031300001057983 */ /* 0x000f240000300800 */
[----:B------:R-:W-:-:S02]  /*b9600*/  IMAD.X R46, R46, 0x1, R2, P3 ;  /* 0x000000012e2e7824 */ /* 0x000fc400018e0602 */
[----:B------:R-:W4:Y:S04]  /*b9610*/  LDL.LU R22, [R1+0x31a4] ;  /* 0x0031a40001167983 */ /* 0x000f280000300800 */
[----:B------:R-:W-:Y:S04]  /*b9620*/  STL [R1+0x3030], R27 ;  /* 0x0030301b01007387 */ /* 0x000fe80000100800 */
[----:B------:R1:W-:Y:S04]  /*b9630*/  STL [R1+0x3024], R38 ;  /* 0x0030242601007387 */ /* 0x0003e80000100800 */
[----:B------:R1:W-:Y:S04]  /*b9640*/  LDGSTS.E [R4+0x3880], desc[UR74][R6.64], P1 ;  /* 0x0388000006047fae */ /* 0x0003e800089a104a */
[----:B------:R-:W4:Y:S01]  /*b9650*/  LDL.LU R9, [R1+0x31a8] ;  /* 0x0031a80001097983 */ /* 0x000f220000300800 */
[----:B-1----:R-:W-:-:S03]  /*b9660*/  MOV R7, R38 ;  /* 0x0000002600077202 */ /* 0x002fc60000000f00 */
[----:B------:R-:W4:Y:S01]  /*b9670*/  LDL.LU R38, [R1+0x31ac] ;  /* 0x0031ac0001267983 */ /* 0x000f220000300800 */
[----:B------:R-:W-:-:S05]  /*b9680*/  IMAD.MOV.U32 R6, RZ, RZ, R35 ;  /* 0x000000ffff067224 */ /* 0x000fca00078e0023 */
        /* <DEDUP_REMOVED lines=10> */
[----:B----4-:R-:W-:Y:S01]  /*b9730*/  IADD3 R23, P3, PT, R23, R252, RZ ;  /* 0x000000fc17177210 */ /* 0x010fe20007f7e0ff */
[----:B-1----:R-:W-:Y:S01]  /*b9740*/  IMAD.MOV.U32 R6, RZ, RZ, R30 ;  /* 0x000000ffff067224 */ /* 0x002fe200078e001e */
[----:B------:R-:W-:-:S03]  /*b9750*/  MOV R7, R39 ;  /* 0x0000002700077202 */ /* 0x000fc60000000f00 */
[----:B------:R-:W-:Y:S01]  /*b9760*/  IMAD.X R34, R34, 0x1, R2, P3 ;  /* 0x0000000122227824 */ /* 0x000fe200018e0602 */
[----:B------:R-:W-:Y:S04]  /*b9770*/  STL [R1+0x30b0], R23 ;  /* 0x0030b01701007387 */ /* 0x000fe80000100800 */
[----:B------:R1:W-:Y:S04]  /*b9780*/  STL [R1+0x30a4], R39 ;  /* 0x0030a42701007387 */ /* 0x0003e80000100800 */
[----:B------:R4:W-:Y:S04]  /*b9790*/  LDGSTS.E [R4+0x4800], desc[UR74][R6.64], P0 ;  /* 0x0480000006047fae */ /* 0x0009e800081a104a */
[----:B-1----:R-:W2:Y:S01]  /*b97a0*/  LDL.LU R39, [R1+0x3224] ;  /* 0x0032240001277983 */ /* 0x002ea20000300800 */
[----:B------:R-:W-:Y:S01]  /*b97b0*/  IADD3 R18, P2, PT, R18, R252, RZ ;  /* 0x000000fc12127210 */ /* 0x000fe20007f5e0ff */
[----:B----4-:R-:W-:Y:S01]  /*b97c0*/  IMAD.MOV.U32 R6, RZ, RZ, R23 ;  /* 0x000000ffff067224 */ /* 0x010fe200078e0017 */
[----:B------:R-:W-:-:S03]  /*b97d0*/  MOV R7, R34 ;  /* 0x0000002200077202 */ /* 0x000fc60000000f00 */
[----:B------:R-:W-:Y:S01]  /*b97e0*/  STL [R1+0x3128], R18 ;  /* 0x0031281201007387 */ /* 0x000fe20000100800 */
[----:B------:R-:W-:-:S03]  /*b97f0*/  IMAD.X R31, R31, 0x1, R2, P2 ;  /* 0x000000011f1f7824 */ /* 0x000fc600010e0602 */
[----:B------:R1:W-:Y:S04]  /*b9800*/  STL [R1+0x30ac], R34 ;  /* 0x0030ac2201007387 */ /* 0x0003e80000100800 */
[----:B------:R-:W4:Y:S04]  /*b9810*/  LDL.LU R30, [R1+0x3230] ;  /* 0x00323000011e7983 */ /* 0x000f280000300800 */
[----:B------:R1:W-:Y:S04]  /*b9820*/  LDGSTS.E [R4+0x4880], desc[UR74][R6.64], P1 ;  /* 0x0488000006047fae */ /* 0x0003e800089a104a */
[----:B-1----:R-:W4:Y:S01]  /*b9830*/  LDL.LU R34, [R1+0x322c] ;  /* 0x00322c0001227983 */ /* 0x002f220000300800 */
[----:B------:R-:W-:-:S05]  /*b9840*/  IADD3 R5, P3, PT, R5, R252, RZ ;  /* 0x000000fc05057210 */ /* 0x000fca0007f7e0ff */
[----:B------:R-:W-:Y:S01]  /*b9850*/  STL [R1+0x3130], R5 ;  /* 0x0031300501007387 */ /* 0x000fe20000100800 */
[----:B------:R-:W-:Y:S01]  /*b9860*/  IMAD.X R26, R26, 0x1, R2, P3 ;  /* 0x000000011a1a7824 */ /* 0x000fe200018e0602 */
[----:B------:R-:W-:Y:S02]  /*b9870*/  MOV R7, R31 ;  /* 0x0000001f00077202 */ /* 0x000fe40000000f00 */
[----:B------:R1:W-:Y:S01]  /*b9880*/  STL [R1+0x3124], R31 ;  /* 0x0031241f01007387 */ /* 0x0003e20000100800 */
[----:B------:R-:W-:-:S03]  /*b9890*/  IMAD.MOV.U32 R6, RZ, RZ, R18 ;  /* 0x000000ffff067224 */ /* 0x000fc600078e0012 */
[----:B------:R-:W4:Y:S04]  /*b98a0*/  LDL.LU R23, [R1+0x32a8] ;  /* 0x0032a80001177983 */ /* 0x000f280000300800 */
[----:B------:R1:W-:Y:S01]  /*b98b0*/  LDGSTS.E [R4+0x5000], desc[UR74][R6.64], P0 ;  /* 0x0500000006047fae */ /* 0x0003e200081a104a */
[----:B------:R-:W-:-:S03]  /*b98c0*/  IADD3 R9, P2, PT, R9, R252, RZ ;  /* 0x000000fc09097210 */ /* 0x000fc60007f5e0ff */
[----:B-1----:R-:W4:Y:S04]  /*b98d0*/  LDL.LU R31, [R1+0x32a4] ;  /* 0x0032a400011f7983 */ /* 0x002f280000300800 */
[----:B------:R-:W-:Y:S01]  /*b98e0*/  STL [R1+0x31a8], R9 ;  /* 0x0031a80901007387 */ /* 0x000fe20000100800 */
[----:B------:R-:W-:-:S03]  /*b98f0*/  IMAD.X R22, R22, 0x1, R2, P2 ;  /* 0x0000000116167824 */ /* 0x000fc600010e0602 */
[----:B------:R1:W-:Y:S01]  /*b9900*/  STL [R1+0x312c], R26 ;  /* 0x00312c1a01007387 */ /* 0x0003e20000100800 */
[----:B------:R-:W-:-:S03]  /*b9910*/  IMAD.MOV.U32 R6, RZ, RZ, R5 ;  /* 0x000000ffff067224 */ /* 0x000fc600078e0005 */
[----:B------:R-:W4:Y:S04]  /*b9920*/  LDL.LU R18, [R1+0x32b0] ;  /* 0x0032b00001127983 */ /* 0x000f280000300800 */
[----:B------:R-:W4:Y:S01]  /*b9930*/  LDL.LU R46, [R1+0x32ac] ;  /* 0x0032ac00012e7983 */ /* 0x000f220000300800 */
[----:B---3--:R-:W-:-:S05]  /*b9940*/  IADD3 R35, P3, PT, R35, R252, RZ ;  /* 0x000000fc23237210 */ /* 0x008fca0007f7e0ff */
[----:B------:R-:W-:Y:S04]  /*b9950*/  STL [R1+0x31b0], R35 ;  /* 0x0031b02301007387 */ /* 0x000fe80000100800 */
[----:B------:R3:W-:Y:S04]  /*b9960*/  STL [R1+0x31a4], R22 ;  /* 0x0031a41601007387 */ /* 0x0007e80000100800 */
[----:B------:R-:W4:Y:S01]  /*b9970*/  LDL.LU R5, [R1+0x3328] ;  /* 0x0033280001057983 */ /* 0x000f220000300800 */
[----:B------:R-:W-:Y:S01]  /*b9980*/  MOV R7, R26 ;  /* 0x0000001a00077202 */ /* 0x000fe20000000f00 */
[----:B------:R-:W-:Y:S01]  /*b9990*/  IMAD.X R38, R38, 0x1, R2, P3 ;  /* 0x0000000126267824 */ /* 0x000fe200018e0602 */
[----:B--2---:R-:W-:Y:S01]  /*b99a0*/  IADD3 R27, P2, PT, R27, R252, RZ ;  /* 0x000000fc1b1b7210 */ /* 0x004fe20007f5e0ff */
[----:B-1----:R-:W2:Y:S04]  /*b99b0*/  LDL.LU R26, [R1+0x3324] ;  /* 0x00332400011a7983 */ /* 0x002ea80000300800 */
[----:B------:R1:W-:Y:S04]  /*b99c0*/  LDGSTS.E [R4+0x5080], desc[UR74][R6.64], P1 ;  /* 0x0508000006047fae */ /* 0x0003e800089a104a */
[----:B------:R-:W-:Y:S01]  /*b99d0*/  STL [R1+0x3228], R27 ;  /* 0x0032281b01007387 */ /* 0x000fe20000100800 */
[----:B-1----:R-:W-:Y:S01]  /*b99e0*/  IMAD.MOV.U32 R6, RZ, RZ, R9 ;  /* 0x000000ffff067224 */ /* 0x002fe200078e0009 */
[----:B------:R-:W-:-:S02]  /*b99f0*/  MOV R7, R22 ;  /* 0x0000001600077202 */ /* 0x000fc40000000f00 */
[----:B------:R1:W-:Y:S04]  /*b9a00*/  STL [R1+0x31ac], R38 ;  /* 0x0031ac2601007387 */ /* 0x0003e80000100800 */
[----:B------:R1:W-:Y:S01]  /*b9a10*/  LDGSTS.E [R4+0x5800], desc[UR74][R6.64], P0 ;  /* 0x0580000006047fae */ /* 0x0003e200081a104a */
[----:B------:R-:W-:-:S03]  /*b9a20*/  IMAD.X R39, R39, 0x1, R2, P2 ;  /* 0x0000000127277824 */ /* 0x000fc600010e0602 */
[----:B---3--:R-:W3:Y:S04]  /*b9a30*/  LDL.LU R22, [R1+0x332c] ;  /* 0x00332c0001167983 */ /* 0x008ee80000300800 */
[----:B------:R-:W3:Y:S01]  /*b9a40*/  LDL.LU R9, [R1+0x3330] ;  /* 0x0033300001097983 */ /* 0x000ee20000300800 */
[----:B-1----:R-:W-:Y:S01]  /*b9a50*/  IMAD.MOV.U32 R6, RZ, RZ, R35 ;  /* 0x000000ffff067224 */ /* 0x002fe200078e0023 */
[----:B------:R-:W-:Y:S02]  /*b9a60*/  MOV R7, R38 ;  /* 0x0000002600077202 */ /* 0x000fe40000000f00 */
[----:B------:R-:W3:Y:S04]  /*b9a70*/  LDL.LU R38, [R1+0x33a4] ;  /* 0x0033a40001267983 */ /* 0x000ee80000300800 */
[----:B------:R1:W-:Y:S01]  /*b9a80*/  LDGSTS.E [R4+0x5880], desc[UR74][R6.64], P1 ;  /* 0x0588000006047fae */ /* 0x0003e200089a104a */
[----:B----4-:R-:W-:-:S05]  /*b9a90*/  IADD3 R30, P3, PT, R30, R252, RZ ;  /* 0x000000fc1e1e7210 */ /* 0x010fca0007f7e0ff */
[----:B------:R-:W-:Y:S01]  /*b9aa0*/  STL [R1+0x3230], R30 ;  /* 0x0032301e01007387 */ /* 0x000fe20000100800 */
[----:B------:R-:W-:Y:S02]  /*b9ab0*/  IMAD.X R34, R34, 0x1, R2, P3 ;  /* 0x0000000122227824 */ /* 0x000fe400018e0602 */
[----:B-1----:R-:W-:Y:S01]  /*b9ac0*/  IMAD.MOV.U32 R6, RZ, RZ, R27 ;  /* 0x000000ffff067224 */ /* 0x002fe200078e001b */
[----:B------:R-:W-:Y:S01]  /*b9ad0*/  MOV R7, R39 ;  /* 0x0000002700077202 */ /* 0x000fe20000000f00 */
[----:B------:R1:W-:Y:S04]  /*b9ae0*/  STL [R1+0x3224], R39 ;  /* 0x0032242701007387 */ /* 0x0003e80000100800 */
[----:B------:R-:W4:Y:S04]  /*b9af0*/  LDL.LU R35, [R1+0x33a8] ;  /* 0x0033a80001237983 */ /* 0x000f280000300800 */
[----:B------:R1:W-:Y:S01]  /*b9b00*/  LDGSTS.E [R4+0x6000], desc[UR74][R6.64], P0 ;  /* 0x0600000006047fae */ /* 0x0003e200081a104a */
[----:B------:R-:W-:-:S03]  /*b9b10*/  IADD3 R23, P2, PT, R23, R252, RZ ;  /* 0x000000fc17177210 */ /* 0x000fc60007f5e0ff */
[----:B-1----:R-:W4:Y:S04]  /*b9b20*/  LDL.LU R39, [R1+0x33ac] ;  /* 0x0033ac0001277983 */ /* 0x002f280000300800 */
[----:B------:R-:W-:Y:S01]  /*b9b30*/  STL [R1+0x32a8], R23 ;  /* 0x0032a81701007387 */ /* 0x000fe20000100800 */
[----:B------:R-:W-:Y:S02]  /*b9b40*/  IMAD.X R31, R31, 0x1, R2, P2 ;  /* 0x000000011f1f7824 */ /* 0x000fe400010e0602 */
[----:B------:R-:W-:Y:S01]  /*b9b50*/  IMAD.MOV.U32 R6, RZ, RZ, R30 ;  /* 0x000000ffff067224 */ /* 0x000fe200078e001e */
[----:B------:R-:W-:Y:S01]  /*b9b60*/  MOV R7, R34 ;  /* 0x0000002200077202 */ /* 0x000fe20000000f00 */
[----:B------:R1:W-:Y:S04]  /*b9b70*/  STL [R1+0x322c], R34 ;  /* 0x00322c2201007387 */ /* 0x0003e80000100800 */
[----:B------:R-:W4:Y:S01]  /*b9b80*/  LDL.LU R27, [R1+0x33b0] ;  /* 0x0033b000011b7983 */ /* 0x000f220000300800 */
[----:B------:R-:W-:-:S03]  /*b9b90*/  IADD3 R18, P3, PT, R18, R252, RZ ;  /* 0x000000fc12127210 */ /* 0x000fc60007f7e0ff */
[----:B------:R1:W-:Y:S04]  /*b9ba0*/  LDGSTS.E [R4+0x6080], desc[UR74][R6.64], P1 ;  /* 0x0608000006047fae */ /* 0x0003e800089a104a */
[----:B-1----:R-:W4:Y:S01]  /*b9bb0*/  LDL.LU R34, [R1+0x3424] ;  /* 0x0034240001227983 */ /* 0x002f220000300800 */
[----:B------:R-:W-:-:S03]  /*b9bc0*/  IMAD.X R46, R46, 0x1, R2, P3 ;  /* 0x000000012e2e7824 */ /* 0x000fc600018e0602 */
[----:B------:R-:W-:Y:S04]  /*b9bd0*/  STL [R1+0x32b0], R18 ;  /* 0x0032b01201007387 */ /* 0x000fe80000100800 */
[----:B------:R1:W-:Y:S01]  /*b9be0*/  STL [R1+0x32a4], R31 ;  /* 0x0032a41f01007387 */ /* 0x0003e20000100800 */
[----:B------:R-:W-:-:S03]  /*b9bf0*/  MOV R7, R31 ;  /* 0x0000001f00077202 */ /* 0x000fc60000000f00 */
[----:B------:R-:W4:Y:S01]  /*b9c00*/  LDL.LU R30, [R1+0x3428] ;  /* 0x00342800011e7983 */ /* 0x000f220000300800 */
[----:B------:R-:W-:-:S03]  /*b9c10*/  IMAD.MOV.U32 R6, RZ, RZ, R23 ;  /* 0x000000ffff067224 */ /* 0x000fc600078e0017 */
[----:B-1----:R-:W4:Y:S04]  /*b9c20*/  LDL.LU R31, [R1+0x342c] ;  /* 0x00342c00011f7983 */ /* 0x002f280000300800 */
[----:B------:R1:W-:Y:S01]  /*b9c30*/  LDGSTS.E [R4+0x6800], desc[UR74][R6.64], P0 ;  /* 0x0680000006047fae */ /* 0x0003e200081a104a */
[----:B------:R-:W-:-:S05]  /*b9c40*/  IADD3 R5, P2, PT, R5, R252, RZ ;  /* 0x000000fc05057210 */ /* 0x000fca0007f5e0ff */
[----:B------:R-:W-:Y:S04]  /*b9c50*/  STL [R1+0x3328], R5 ;  /* 0x0033280501007387 */ /* 0x000fe80000100800 */
[----:B------:R-:W-:Y:S04]  /*b9c60*/  STL [R1+0x32ac], R46 ;  /* 0x0032ac2e01007387 */ /* 0x000fe80000100800 */
[----:B------:R-:W4:Y:S01]  /*b9c70*/  LDL.LU R23, [R1+0x3430] ;  /* 0x0034300001177983 */ /* 0x000f220000300800 */
[----:B-1----:R-:W-:Y:S01]  /*b9c80*/  IMAD.MOV.U32 R6, RZ, RZ, R18 ;  /* 0x000000ffff067224 */ /* 0x002fe200078e0012 */
[----:B------:R-:W-:Y:S01]  /*b9c90*/  MOV R7, R46 ;  /* 0x0000002e00077202 */ /* 0x000fe20000000f00 */
[----:B--2---:R-:W-:Y:S01]  /*b9ca0*/  IMAD.X R26, R26, 0x1, R2, P2 ;  /* 0x000000011a1a7824 */ /* 0x004fe200010e0602 */
[----:B------:R-:W2:Y:S04]  /*b9cb0*/  LDL.LU R18, [R1+0x34a8] ;  /* 0x0034a80001127983 */ /* 0x000ea80000300800 */
[----:B------:R1:W-:Y:S01]  /*b9cc0*/  LDGSTS.E [R4+0x6880], desc[UR74][R6.64], P1 ;  /* 0x0688000006047fae */ /* 0x0003e200089a104a */
[----:B---3--:R-:W-:Y:S01]  /*b9cd0*/  IADD3 R9, P3, PT, R9, R252, RZ ;  /* 0x000000fc09097210 */ /* 0x008fe20007f7e0ff */
[----:B-1----:R-:W-:Y:S01]  /*b9ce0*/  IMAD.MOV.U32 R6, RZ, RZ, R5 ;  /* 0x000000ffff067224 */ /* 0x002fe200078e0005 */
[----:B------:R-:W-:-:S03]  /*b9cf0*/  MOV R7, R26 ;  /* 0x0000001a00077202 */ /* 0x000fc60000000f00 */
[----:B------:R-:W-:Y:S01]  /*b9d00*/  IMAD.X R22, R22, 0x1, R2, P3 ;  /* 0x0000000116167824 */ /* 0x000fe200018e0602 */
[----:B------:R-:W-:Y:S04]  /*b9d10*/  STL [R1+0x3330], R9 ;  /* 0x0033300901007387 */ /* 0x000fe80000100800 */
[----:B------:R1:W-:Y:S04]  /*b9d20*/  STL [R1+0x3324], R26 ;  /* 0x0033241a01007387 */ /* 0x0003e80000100800 */
[----:B------:R3:W-:Y:S04]  /*b9d30*/  LDGSTS.E [R4+0x7000], desc[UR74][R6.64], P0 ;  /* 0x0700000006047fae */ /* 0x0007e800081a104a */
[----:B-1----:R-:W2:Y:S01]  /*b9d40*/  LDL.LU R26, [R1+0x34a4] ;  /* 0x0034a400011a7983 */ /* 0x002ea20000300800 */
[----:B----4-:R-:W-:Y:S01]  /*b9d50*/  IADD3 R35, P2, PT, R35, R252, RZ ;  /* 0x000000fc23237210 */ /* 0x010fe20007f5e0ff */
[----:B---3--:R-:W-:Y:S01]  /*b9d60*/  IMAD.MOV.U32 R6, RZ, RZ, R9 ;  /* 0x000000ffff067224 */ /* 0x008fe200078e0009 */
[----:B------:R-:W-:-:S03]  /*b9d70*/  MOV R7, R22 ;  /* 0x0000001600077202 */ /* 0x000fc60000000f00 */
[----:B------:R-:W-:Y:S01]  /*b9d80*/  STL [R1+0x33a8], R35 ;  /* 0x0033a82301007387 */ /* 0x000fe20000100800 */
[----:B------:R-:W-:-:S03]  /*b9d90*/  IMAD.X R38, R38, 0x1, R2, P2 ;  /* 0x0000000126267824 */ /* 0x000fc600010e0602 */
[----:B------:R1:W-:Y:S04]  /*b9da0*/  STL [R1+0x332c], R22 ;  /* 0x00332c1601007387 */ /* 0x0003e80000100800 */
[----:B------:R-:W3:Y:S04]  /*b9db0*/  LDL.LU R5, [R1+0x34b0] ;  /* 0x0034b00001057983 */ /* 0x000ee80000300800 */
[----:B------:R4:W-:Y:S04]  /*b9dc0*/  LDGSTS.E [R4+0x7080], desc[UR74][R6.64], P1 ;  /* 0x0708000006047fae */ /* 0x0009e800089a104a */
[----:B-1----:R-:W3:Y:S01]  /*b9dd0*/  LDL.LU R22, [R1+0x34ac] ;  /* 0x0034ac0001167983 */ /* 0x002ee20000300800 */
[----:B------:R-:W-:-:S05]  /*b9de0*/  IADD3 R27, P3, PT, R27, R252, RZ ;  /* 0x000000fc1b1b7210 */ /* 0x000fca0007f7e0ff */
[----:B------:R-:W-:Y:S01]  /*b9df0*/  STL [R1+0x33b0], R27 ;  /* 0x0033b01b01007387 */ /* 0x000fe20000100800 */
[----:B------:R-:W-:Y:S01]  /*b9e00*/  IMAD.X R39, R39, 0x1, R2, P3 ;  /* 0x0000000127277824 */ /* 0x000fe200018e0602 */
[----:B----4-:R-:W-:Y:S01]  /*b9e10*/  MOV R7, R38 ;  /* 0x0000002600077202 */ /* 0x010fe20000000f00 */
[----:B------:R-:W-:Y:S01]  /*b9e20*/  IMAD.MOV.U32 R6, RZ, RZ, R35 ;  /* 0x000000ffff067224 */ /* 0x000fe200078e0023 */
[----:B------:R1:W-:Y:S04]  /*b9e30*/  STL [R1+0x33a4], R38 ;  /* 0x0033a42601007387 */ /* 0x0003e80000100800 */
[----:B------:R-:W4:Y:S04]  /*b9e40*/  LDL.LU R9, [R1+0x3528] ;  /* 0x0035280001097983 */ /* 0x000f280000300800 */
[----:B------:R-:W4:Y:S01]  /*b9e50*/  LDL.LU R35, [R1+0x3524] ;  /* 0x0035240001237983 */ /* 0x000f220000300800 */
[----:B------:R-:W-:-:S03]  /*b9e60*/  IADD3 R30, P2, PT, R30, R252, RZ ;  /* 0x000000fc1e1e7210 */ /* 0x000fc60007f5e0ff */
[----:B------:R1:W-:Y:S04]  /*b9e70*/  LDGSTS.E [R4+0x7800], desc[UR74][R6.64], P0 ;  /* 0x0780000006047fae */ /* 0x0003e800081a104a */
[----:B------:R-:W-:Y:S01]  /*b9e80*/  STL [R1+0x3428], R30 ;  /* 0x0034281e01007387 */ /* 0x000fe20000100800 */
[----:B------:R-:W-:-:S03]  /*b9e90*/  IMAD.X R34, R34, 0x1, R2, P2 ;  /* 0x0000000122227824 */ /* 0x000fc600010e0602 */
[----:B------:R2:W-:Y:S04]  /*b9ea0*/  STL [R1+0x33ac], R39 ;  /* 0x0033ac2701007387 */ /* 0x0005e80000100800 */
[----:B-1----:R-:W4:Y:S01]  /*b9eb0*/  LDL.LU R38, [R1+0x3530] ;  /* 0x0035300001267983 */ /* 0x002f220000300800 */
[----:B------:R-:W-:-:S03]  /*b9ec0*/  IMAD.MOV.U32 R6, RZ, RZ, R27 ;  /* 0x000000ffff067224 */ /* 0x000fc600078e001b */
[----:B------:R-:W4:Y:S01]  /*b9ed0*/  LDL.LU R46, [R1+0x352c] ;  /* 0x00352c00012e7983 */ /* 0x000f220000300800 */
[----:B------:R-:W-:-:S05]  /*b9ee0*/  IADD3 R23, P3, PT, R23, R252, RZ ;  /* 0x000000fc17177210 */ /* 0x000fca0007f7e0ff */
[----:B------:R-:W-:Y:S04]  /*b9ef0*/  STL [R1+0x3430], R23 ;  /* 0x0034301701007387 */ /* 0x000fe80000100800 */
[----:B------:R1:W-:Y:S04]  /*b9f00*/  STL [R1+0x3424], R34 ;  /* 0x0034242201007387 */ /* 0x0003e80000100800 */
[----:B------:R-:W4:Y:S01]  /*b9f10*/  LDL.LU R27, [R1+0x35a8] ;  /* 0x0035a800011b7983 */ /* 0x000f220000300800 */
        /* <DEDUP_REMOVED lines=10> */
[----:B------:R-:W-:-:S03]  /*b9fc0*/  IMAD.X R26, R26, 0x1, R2, P2 ;  /* 0x000000011a1a7824 */ /* 0x000fc600010e0602 */
[----:B------:R-:W2:Y:S04]  /*b9fd0*/  LDL.LU R34, [R1+0x35ac] ;  /* 0x0035ac0001227983 */ /* 0x000ea80000300800 */
[----:B------:R-:W2:Y:S01]  /*b9fe0*/  LDL.LU R30, [R1+0x35b0] ;  /* 0x0035b000011e7983 */ /* 0x000ea20000300800 */
[----:B-1----:R-:W-:Y:S01]  /*b9ff0*/  IMAD.MOV.U32 R6, RZ, RZ, R23 ;  /* 0x000000ffff067224 */ /* 0x002fe200078e0017 */
[----:B------:R-:W-:Y:S02]  /*ba000*/  MOV R7, R31 ;  /* 0x0000001f00077202 */ /* 0x000fe40000000f00 */
[----:B------:R-:W2:Y:S04]  /*ba010*/  LDL.LU R31, [R1+0x3624] ;  /* 0x00362400011f7983 */ /* 0x000ea80000300800 */
[----:B------:R1:W-:Y:S01]  /*ba020*/  LDGSTS.E [R4+0x8080], desc[UR74][R6.64], P1 ;  /* 0x0808000006047fae */ /* 0x0003e200089a104a */
[----:B---3--:R-:W-:-:S05]  /*ba030*/  IADD3 R5, P3, PT, R5, R252, RZ ;  /* 0x000000fc05057210 */ /* 0x008fca0007f7e0ff */
[----:B------:R-:W-:Y:S01]  /*ba040*/  STL [R1+0x34b0], R5 ;  /* 0x0034b00501007387 */ /* 0x000fe20000100800 */
[----:B-1----:R-:W-:Y:S01]  /*ba050*/  IMAD.MOV.U32 R6, RZ, RZ, R18 ;  /* 0x000000ffff067224 */ /* 0x002fe200078e0012 */
[----:B------:R-:W-:Y:S01]  /*ba060*/  MOV R7, R26 ;  /* 0x0000001a00077202 */ /* 0x000fe20000000f00 */
[----:B------:R-:W-:Y:S01]  /*ba070*/  IMAD.X R22, R22, 0x1, R2, P3 ;  /* 0x0000000116167824 */ /* 0x000fe200018e0602 */
[----:B------:R1:W-:Y:S04]  /*ba080*/  STL [R1+0x34a4], R26 ;  /* 0x0034a41a01007387 */ /* 0x0003e80000100800 */
[----:B------:R-:W3:Y:S04]  /*ba090*/  LDL.LU R23, [R1+0x3628] ;  /* 0x0036280001177983 */ /* 0x000ee80000300800 */
[----:B------:R1:W-:Y:S01]  /*ba0a0*/  LDGSTS.E [R4+0x8800], desc[UR74][R6.64], P0 ;  /* 0x0880000006047fae */ /* 0x0003e200081a104a */
[----:B----4-:R-:W-:-:S03]  /*ba0b0*/  IADD3 R9, P2, PT, R9, R252, RZ ;  /* 0x000000fc09097210 */ /* 0x010fc60007f5e0ff */
[----:B-1----:R-:W4:Y:S04]  /*ba0c0*/  LDL.LU R26, [R1+0x362c] ;  /* 0x00362c00011a7983 */ /* 0x002f280000300800 */
[----:B------:R-:W-:Y:S01]  /*ba0d0*/  STL [R1+0x3528], R9 ;  /* 0x0035280901007387 */ /* 0x000fe20000100800 */
[----:B------:R-:W-:Y:S02]  /*ba0e0*/  IMAD.X R35, R35, 0x1, R2, P2 ;  /* 0x0000000123237824 */ /* 0x000fe400010e0602 */
[----:B------:R-:W-:Y:S01]  /*ba0f0*/  IMAD.MOV.U32 R6, RZ, RZ, R5 ;  /* 0x000000ffff067224 */ /* 0x000fe200078e0005 */
[----:B------:R-:W-:Y:S01]  /*ba100*/  MOV R7, R22 ;  /* 0x0000001600077202 */ /* 0x000fe20000000f00 */
[----:B------:R1:W-:Y:S04]  /*ba110*/  STL [R1+0x34ac], R22 ;  /* 0x0034ac1601007387 */ /* 0x0003e80000100800 */
[----:B------:R-:W4:Y:S04]  /*ba120*/  LDL.LU R18, [R1+0x3630] ;  /* 0x0036300001127983 */ /* 0x000f280000300800 */
[----:B------:R1:W-:Y:S01]  /*ba130*/  LDGSTS.E [R4+0x8880], desc[UR74][R6.64], P1 ;  /* 0x0888000006047fae */ /* 0x0003e200089a104a */
[----:B------:R-:W-:-:S03]  /*ba140*/  IADD3 R38, P3, PT, R38, R252, RZ ;  /* 0x000000fc26267210 */ /* 0x000fc60007f7e0ff */
[----:B-1----:R-:W4:Y:S04]  /*ba150*/  LDL.LU R22, [R1+0x371c] ;  /* 0x00371c0001167983 */ /* 0x002f280000300800 */
[----:B------:R-:W-:Y:S01]  /*ba160*/  STL [R1+0x3530], R38 ;  /* 0x0035302601007387 */ /* 0x000fe20000100800 */
[----:B------:R-:W-:-:S03]  /*ba170*/  IMAD.X R46, R46, 0x1, R2, P3 ;  /* 0x000000012e2e7824 */ /* 0x000fc600018e0602 */
[----:B------:R1:W-:Y:S01]  /*ba180*/  STL [R1+0x3524], R35 ;  /* 0x0035242301007387 */ /* 0x0003e20000100800 */
[----:B------:R-:W-:-:S03]  /*ba190*/  MOV R7, R35 ;  /* 0x0000002300077202 */ /* 0x000fc60000000f00 */
[----:B------:R-:W4:Y:S01]  /*ba1a0*/  LDL.LU R5, [R1+0x3720] ;  /* 0x0037200001057983 */ /* 0x000f220000300800 */
[----:B------:R-:W-:-:S03]  /*ba1b0*/  IMAD.MOV.U32 R6, RZ, RZ, R9 ;  /* 0x000000ffff067224 */ /* 0x000fc600078e0009 */
[----:B-1----:R-:W4:Y:S04]  /*ba1c0*/  LDL.LU R35, [R1+0x386c] ;  /* 0x00386c0001237983 */ /* 0x002f280000300800 */
[----:B------:R1:W-:Y:S01]  /*ba1d0*/  LDGSTS.E [R4+0x9000], desc[UR74][R6.64], P0 ;  /* 0x0900000006047fae */ /* 0x0003e200081a104a */
[----:B------:R-:W-:-:S05]  /*ba1e0*/  IADD3 R27, P2, PT, R27, R252, RZ ;  /* 0x000000fc1b1b7210 */ /* 0x000fca0007f5e0ff */
[----:B------:R2:W-:Y:S04]  /*ba1f0*/  STL [R1+0x35a8], R27 ;  /* 0x0035a81b01007387 */ /* 0x0005e80000100800 */
[----:B------:R-:W-:Y:S04]  /*ba200*/  STL [R1+0x352c], R46 ;  /* 0x00352c2e01007387 */ /* 0x000fe80000100800 */
[----:B------:R-:W4:Y:S01]  /*ba210*/  LDL.LU R9, [R1+0x3870] ;  /* 0x0038700001097983 */ /* 0x000f220000300800 */
        /* <DEDUP_REMOVED lines=10> */
[----:B------:R-:W-:Y:S04]  /*ba2c0*/  STL [R1+0x35a4], R39 ;  /* 0x0035a42701007387 */ /* 0x000fe80000100800 */
[----:B------:R-:W2:Y:S04]  /*ba2d0*/  LDL.LU R47, [R1+0x3714] ;  /* 0x00371400012f7983 */ /* 0x000ea80000300800 */
[----:B------:R1:W-:Y:S01]  /*ba2e0*/  LDGSTS.E [R4+0x9800], desc[UR74][R6.64], P0 ;  /* 0x0980000006047fae */ /* 0x0003e200081a104a */
[----:B---3--:R-:W-:Y:S01]  /*ba2f0*/  IADD3 R23, P2, PT, R23, R252, RZ ;  /* 0x000000fc17177210 */ /* 0x008fe20007f5e0ff */
[----:B-1----:R-:W-:Y:S01]  /*ba300*/  IMAD.MOV.U32 R6, RZ, RZ, R30 ;  /* 0x000000ffff067224 */ /* 0x002fe200078e001e */
[----:B------:R-:W-:-:S03]  /*ba310*/  MOV R7, R34 ;  /* 0x0000002200077202 */ /* 0x000fc60000000f00 */
[----:B------:R-:W-:Y:S01]  /*ba320*/  STL [R1+0x3628], R23 ;  /* 0x0036281701007387 */ /* 0x000fe20000100800 */
[----:B------:R-:W-:-:S03]  /*ba330*/  IMAD.X R31, R31, 0x1, R2, P2 ;  /* 0x000000011f1f7824 */ /* 0x000fc600010e0602 */
[----:B------:R1:W-:Y:S04]  /*ba340*/  STL [R1+0x35ac], R34 ;  /* 0x0035ac2201007387 */ /* 0x0003e80000100800 */
[----:B------:R-:W3:Y:S04]  /*ba350*/  LDL.LU R27, [R1+0x3728] ;  /* 0x00372800011b7983 */ /* 0x000ee80000300800 */
[----:B------:R4:W-:Y:S04]  /*ba360*/  LDGSTS.E [R4+0x9880], desc[UR74][R6.64], P1 ;  /* 0x0988000006047fae */ /* 0x0009e800089a104a */
[----:B-1----:R-:W3:Y:S01]  /*ba370*/  LDL.LU R34, [R1+0x3724] ;  /* 0x0037240001227983 */ /* 0x002ee20000300800 */
[----:B----4-:R-:W-:-:S05]  /*ba380*/  IADD3 R18, P3, PT, R18, R252, RZ ;  /* 0x000000fc12127210 */ /* 0x010fca0007f7e0ff */
        /* <DEDUP_REMOVED lines=15> */
[----:B------:R-:W-:-:S05]  /*ba480*/  IADD3 R9, P3, PT, R9, R252, RZ ;  /* 0x000000fc09097210 */ /* 0x000fca0007f7e0ff */
[----:B------:R-:W-:Y:S04]  /*ba490*/  STL [R1+0x3870], R9 ;  /* 0x0038700901007387 */ /* 0x000fe80000100800 */
[----:B------:R2:W-:Y:S04]  /*ba4a0*/  STL [R1+0x371c], R22 ;  /* 0x00371c1601007387 */ /* 0x0005e80000100800 */
[----:B------:R-:W4:Y:S01]  /*ba4b0*/  LDL.LU R18, [R1+0x3820] ;  /* 0x0038200001127983 */ /* 0x000f220000300800 */
[----:B------:R-:W-:Y:S01]  /*ba4c0*/  MOV R7, R26 ;  /* 0x0000001a00077202 */ /* 0x000fe20000000f00 */
[--C-:B------:R-:W-:Y:S01]  /*ba4d0*/  IMAD.X R35, R35, 0x1, R2.reuse, P3 ;  /* 0x0000000123237824 */ /* 0x100fe200018e0602 */
[----:B--2---:R-:W-:Y:S01]  /*ba4e0*/  IADD3 R38, P2, PT, R38, R252, RZ ;  /* 0x000000fc26267210 */ /* 0x004fe20007f5e0ff */
[----:B-1----:R-:W2:Y:S04]  /*ba4f0*/  LDL.LU R26, [R1+0x381c] ;  /* 0x00381c00011a7983 */ /* 0x002ea80000300800 */
[----:B------:R1:W-:Y:S02]  /*ba500*/  LDGSTS.E [R4+0xa080], desc[UR74][R6.64], P1 ;  /* 0x0a08000006047fae */ /* 0x0003e400089a104a */
[----:B-1----:R-:W-:Y:S01]  /*ba510*/  IMAD.MOV.U32 R6, RZ, RZ, R5 ;  /* 0x000000ffff067224 */ /* 0x002fe200078e0005 */
[----:B------:R-:W-:Y:S01]  /*ba520*/  MOV R7, R22 ;  /* 0x0000001600077202 */ /* 0x000fe20000000f00 */
[----:B------:R-:W-:-:S04]  /*ba530*/  IMAD.X R47, R47, 0x1, R2, P2 ;  /* 0x000000012f2f7824 */ /* 0x000fc800010e0602 */
[----:B------:R1:W-:Y:S04]  /*ba540*/  LDGSTS.E [R4+0xa800], desc[UR74][R6.64], P0 ;  /* 0x0a80000006047fae */ /* 0x0003e800081a104a */
[----:B------:R-:W-:Y:S04]  /*ba550*/  STL [R1+0x3718], R38 ;  /* 0x0037182601007387 */ /* 0x000fe80000100800 */
[----:B------:R3:W-:Y:S01]  /*ba560*/  STL [R1+0x386c], R35 ;  /* 0x00386c2301007387 */ /* 0x0007e20000100800 */
[----:B-1----:R-:W-:Y:S01]  /*ba570*/  IMAD.MOV.U32 R6, RZ, RZ, R9 ;  /* 0x000000ffff067224 */ /* 0x002fe200078e0009 */
[----:B------:R-:W-:-:S02]  /*ba580*/  MOV R7, R35 ;  /* 0x0000002300077202 */ /* 0x000fc40000000f00 */
[----:B------:R-:W2:Y:S04]  /*ba590*/  LDL.LU R22, [R1+0x3824] ;  /* 0x0038240001167983 */ /* 0x000ea80000300800 */
[----:B------:R1:W-:Y:S04]  /*ba5a0*/  LDGSTS.E [R4+0xa880], desc[UR74][R6.64], P1 ;  /* 0x0a88000006047fae */ /* 0x0003e800089a104a */
[----:B------:R-:W2:Y:S01]  /*ba5b0*/  LDL.LU R5, [R1+0x3828] ;  /* 0x0038280001057983 */ /* 0x000ea20000300800 */
[----:B---3--:R-:W-:-:S03]  /*ba5c0*/  IADD3 R27, P3, PT, R27, R252, RZ ;  /* 0x000000fc1b1b7210 */ /* 0x008fc60007f7e0ff */
[----:B------:R-:W3:Y:S01]  /*ba5d0*/  LDL.LU R39, [R1+0x38a4] ;  /* 0x0038a40001277983 */ /* 0x000ee20000300800 */
[----:B-1----:R-:W-:Y:S01]  /*ba5e0*/  IMAD.MOV.U32 R6, RZ, RZ, R38 ;  /* 0x000000ffff067224 */ /* 0x002fe200078e0026 */
[----:B------:R-:W-:Y:S02]  /*ba5f0*/  MOV R7, R47 ;  /* 0x0000002f00077202 */ /* 0x000fe40000000f00 */
[----:B------:R-:W-:Y:S01]  /*ba600*/  STL [R1+0x3728], R27 ;  /* 0x0037281b01007387 */ /* 0x000fe20000100800 */
[----:B------:R-:W-:-:S03]  /*ba610*/  IMAD.X R34, R34, 0x1, R2, P3 ;  /* 0x0000000122227824 */ /* 0x000fc600018e0602 */
[----:B------:R-:W-:Y:S04]  /*ba620*/  STL [R1+0x3714], R47 ;  /* 0x0037142f01007387 */ /* 0x000fe80000100800 */
[----:B------:R-:W3:Y:S04]  /*ba630*/  LDL.LU R9, [R1+0x38a8] ;  /* 0x0038a80001097983 */ /* 0x000ee80000300800 */
[----:B------:R-:W3:Y:S01]  /*ba640*/  LDL.LU R35, [R1+0x38b0] ;  /* 0x0038b00001237983 */ /* 0x000ee20000300800 */
[----:B----4-:R-:W-:-:S03]  /*ba650*/  IADD3 R30, P2, PT, R30, R252, RZ ;  /* 0x000000fc1e1e7210 */ /* 0x010fc60007f5e0ff */
[----:B------:R1:W-:Y:S04]  /*ba660*/  LDGSTS.E [R4+0xb000], desc[UR74][R6.64], P0 ;  /* 0x0b00000006047fae */ /* 0x0003e800081a104a */
[----:B------:R-:W4:Y:S01]  /*ba670*/  LDL.LU R38, [R1+0x38ac] ;  /* 0x0038ac0001267983 */ /* 0x000f220000300800 */
[----:B------:R-:W-:-:S03]  /*ba680*/  IMAD.X R31, R31, 0x1, R2, P2 ;  /* 0x000000011f1f7824 */ /* 0x000fc600010e0602 */
[----:B------:R-:W-:Y:S01]  /*ba690*/  STL [R1+0x37a0], R30 ;  /* 0x0037a01e01007387 */ /* 0x000fe20000100800 */
[----:B-1----:R-:W-:Y:S01]  /*ba6a0*/  IMAD.MOV.U32 R6, RZ, RZ, R27 ;  /* 0x000000ffff067224 */ /* 0x002fe200078e001b */
[----:B------:R-:W-:Y:S02]  /*ba6b0*/  MOV R7, R34 ;  /* 0x0000002200077202 */ /* 0x000fe40000000f00 */
[----:B------:R1:W-:Y:S04]  /*ba6c0*/  STL [R1+0x3724], R34 ;  /* 0x0037242201007387 */ /* 0x0003e80000100800 */
[----:B------:R1:W-:Y:S01]  /*ba6d0*/  LDGSTS.E [R4+0xb080], desc[UR74][R6.64], P1 ;  /* 0x0b08000006047fae */ /* 0x0003e200089a104a */
[----:B------:R-:W-:-:S03]  /*ba6e0*/  IADD3 R23, P3, PT, R23, R252, RZ ;  /* 0x000000fc17177210 */ /* 0x000fc60007f7e0ff */
[----:B-1----:R-:W4:Y:S02]  /*ba6f0*/  LDL.LU R34, [R1+0x38b4] ;  /* 0x0038b40001227983 */ /* 0x002f240000300800 */
[----:B------:R-:W-:Y:S02]  /*ba700*/  IMAD.X R46, R46, 0x1, R2, P3 ;  /* 0x000000012e2e7824 */ /* 0x000fe400018e0602 */
[----:B------:R-:W-:Y:S01]  /*ba710*/  STL [R1+0x37a8], R23 ;  /* 0x0037a81701007387 */ /* 0x000fe20000100800 */
[----:B------:R-:W-:-:S03]  /*ba720*/  MOV R7, R31 ;  /* 0x0000001f00077202 */ /* 0x000fc60000000f00 */
[----:B------:R1:W-:Y:S01]  /*ba730*/  STL [R1+0x379c], R31 ;  /* 0x00379c1f01007387 */ /* 0x0003e20000100800 */
[----:B------:R-:W-:-:S03]  /*ba740*/  IMAD.MOV.U32 R6, RZ, RZ, R30 ;  /* 0x000000ffff067224 */ /* 0x000fc600078e001e */
[----:B------:R-:W4:Y:S04]  /*ba750*/  LDL.LU R27, [R1+0x38b8] ;  /* 0x0038b800011b7983 */ /* 0x000f280000300800 */
[----:B------:R2:W-:Y:S04]  /*ba760*/  LDGSTS.E [R4+0xb800], desc[UR74][R6.64], P0 ;  /* 0x0b80000006047fae */ /* 0x0005e800081a104a */
[----:B-1----:R-:W4:Y:S01]  /*ba770*/  LDL.LU R31, [R1+0x38bc] ;  /* 0x0038bc00011f7983 */ /* 0x002f220000300800 */
[----:B------:R-:W-:-:S05]  /*ba780*/  IADD3 R18, P2, PT, R18, R252, RZ ;  /* 0x000000fc12127210 */ /* 0x000fca0007f5e0ff */
[----:B------:R-:W-:Y:S04]  /*ba790*/  STL [R1+0x3820], R18 ;  /* 0x0038201201007387 */ /* 0x000fe80000100800 */
[----:B------:R-:W-:Y:S04]  /*ba7a0*/  STL [R1+0x37a4], R46 ;  /* 0x0037a42e01007387 */ /* 0x000fe80000100800 */
[----:B------:R-:W4:Y:S01]  /*ba7b0*/  LDL.LU R30, [R1+0x38c0] ;  /* 0x0038c000011e7983 */ /* 0x000f220000300800 */
[----:B--2---:R-:W-:Y:S01]  /*ba7c0*/  IMAD.MOV.U32 R6, RZ, RZ, R23 ;  /* 0x000000ffff067224 */ /* 0x004fe200078e0017 */
[----:B------:R-:W-:Y:S01]  /*ba7d0*/  MOV R7, R46 ;  /* 0x0000002e00077202 */ /* 0x000fe20000000f00 */
[----:B------:R-:W-:Y:S01]  /*ba7e0*/  IMAD.X R26, R26, 0x1, R2, P2 ;  /* 0x000000011a1a7824 */ /* 0x000fe200010e0602 */
[----:B------:R-:W2:Y:S04]  /*ba7f0*/  LDL.LU R23, [R1+0x38c8] ;  /* 0x0038c80001177983 */ /* 0x000ea80000300800 */
[----:B------:R1:W-:Y:S02]  /*ba800*/  LDGSTS.E [R4+0xb880], desc[UR74][R6.64], P1 ;  /* 0x0b88000006047fae */ /* 0x0003e400089a104a */
[----:B-1----:R-:W-:Y:S01]  /*ba810*/  IMAD.MOV.U32 R6, RZ, RZ, R18 ;  /* 0x000000ffff067224 */ /* 0x002fe200078e0012 */
[----:B------:R-:W-:-:S05]  /*ba820*/  MOV R7, R26 ;  /* 0x0000001a00077202 */ /* 0x000fca0000000f00 */
[----:B------:R1:W-:Y:S01]  /*ba830*/  LDGSTS.E [R4+0xc000], desc[UR74][R6.64], P0 ;  /* 0x0c00000006047fae */ /* 0x0003e200081a104a */
[----:B------:R-:W-:-:S05]  /*ba840*/  IADD3 R5, P3, PT, R5, R252, RZ ;  /* 0x000000fc05057210 */ /* 0x000fca0007f7e0ff */
[----:B------:R-:W-:Y:S01]  /*ba850*/  IMAD.X R22, R22, 0x1, R2, P3 ;  /* 0x0000000116167824 */ /* 0x000fe200018e0602 */
[----:B------:R-:W-:Y:S01]  /*ba860*/  STL [R1+0x3828], R5 ;  /* 0x0038280501007387 */ /* 0x000fe20000100800 */
[----:B-1----:R-:W-:-:S03]  /*ba870*/  IMAD.MOV.U32 R6, RZ, RZ, R5 ;  /* 0x000000ffff067224 */ /* 0x002fc600078e0005 */
[----:B------:R1:W-:Y:S01]  /*ba880*/  STL [R1+0x381c], R26 ;  /* 0x00381c1a01007387 */ /* 0x0003e20000100800 */
[----:B------:R-:W-:-:S05]  /*ba890*/  MOV R7, R22 ;  /* 0x0000001600077202 */ /* 0x000fca0000000f00 */
[----:B------:R4:W-:Y:S01]  /*ba8a0*/  LDGSTS.E [R4+0xc080], desc[UR74][R6.64], P1 ;  /* 0x0c08000006047fae */ /* 0x0009e200089a104a */
[----:B---3--:R-:W-:-:S03]  /*ba8b0*/  IADD3 R9, P2, PT, R9, R252, RZ ;  /* 0x000000fc09097210 */ /* 0x008fc60007f5e0ff */
[----:B-1----:R-:W3:Y:S01]  /*ba8c0*/  LDL.LU R26, [R1+0x38c4] ;  /* 0x0038c400011a7983 */ /* 0x002ee20000300800 */
[----:B------:R-:W-:Y:S01]  /*ba8d0*/  IADD3 R35, P3, PT, R35, R252, RZ ;  /* 0x000000fc23237210 */ /* 0x000fe20007f7e0ff */
[--C-:B------:R-:W-:Y:S02]  /*ba8e0*/  IMAD.X R39, R39, 0x1, R2.reuse, P2 ;  /* 0x0000000127277824 */ /* 0x100fe400010e0602 */
[----:B------:R-:W-:Y:S04]  /*ba8f0*/  STL [R1+0x38a8], R9 ;  /* 0x0038a80901007387 */ /* 0x000fe80000100800 */
[----:B------:R1:W-:Y:S01]  /*ba900*/  STL [R1+0x3824], R22 ;  /* 0x0038241601007387 */ /* 0x0003e20000100800 */
[----:B----4-:R-:W-:-:S03]  /*ba910*/  IMAD.X R38, R38, 0x1, R2, P3 ;  /* 0x0000000126267824 */ /* 0x010fc600018e0602 */
[----:B------:R-:W4:Y:S01]  /*ba920*/  LDL.LU R18, [R1+0x38d0] ;  /* 0x0038d00001127983 */ /* 0x000f220000300800 */
[----:B------:R-:W-:-:S03]  /*ba930*/  IMAD.MOV.U32 R6, RZ, RZ, R9 ;  /* 0x000000ffff067224 */ /* 0x000fc600078e0009 */
[----:B-1----:R-:W4:Y:S04]  /*ba940*/  LDL.LU R22, [R1+0x38cc] ;  /* 0x0038cc0001167983 */ /* 0x002f280000300800 */
[----:B------:R-:W-:Y:S04]  /*ba950*/  STL [R1+0x38b0], R35 ;  /* 0x0038b02301007387 */ /* 0x000fe80000100800 */
[----:B------:R1:W-:Y:S04]  /*ba960*/  STL [R1+0x38a4], R39 ;  /* 0x0038a42701007387 */ /* 0x0003e80000100800 */
[----:B------:R-:W4:Y:S04]  /*ba970*/  LDL.LU R5, [R1+0x38d8] ;  /* 0x0038d80001057983 */ /* 0x000f280000300800 */
[----:B------:R-:W4:Y:S01]  /*ba980*/  LDL.LU R9, [R1+0x38d4] ;  /* 0x0038d40001097983 */ /* 0x000f220000300800 */
[----:B------:R-:W-:-:S05]  /*ba990*/  IADD3 R27, P2, PT, R27, R252, RZ ;  /* 0x000000fc1b1b7210 */ /* 0x000fca0007f5e0ff */
[----:B------:R-:W-:Y:S01]  /*ba9a0*/  IMAD.X R34, R34, 0x1, R2, P2 ;  /* 0x0000000122227824 */ /* 0x000fe200010e0602 */
[----:B------:R1:W-:Y:S04]  /*ba9b0*/  STL [R1+0x38b8], R27 ;  /* 0x0038b81b01007387 */ /* 0x0003e80000100800 */
[----:B------:R-:W-:Y:S04]  /*ba9c0*/  STL [R1+0x38ac], R38 ;  /* 0x0038ac2601007387 */ /* 0x000fe80000100800 */
[----:B------:R-:W4:Y:S01]  /*ba9d0*/  LDL.LU R54, [R1+0x38dc] ;  /* 0x0038dc0001367983 */ /* 0x000f220000300800 */
[----:B------:R-:W-:-:S05]  /*ba9e0*/  IADD3 R30, P3, PT, R30, R252, RZ ;  /* 0x000000fc1e1e7210 */ /* 0x000fca0007f7e0ff */
[----:B------:R1:W-:Y:S04]  /*ba9f0*/  STL [R1+0x38c0], R30 ;  /* 0x0038c01e01007387 */ /* 0x0003e80000100800 */
[----:B------:R-:W-:Y:S04]  /*baa00*/  STL [R1+0x38b4], R34 ;  /* 0x0038b42201007387 */ /* 0x000fe80000100800 */
[----:B------:R-:W4:Y:S01]  /*baa10*/  LDL.LU R51, [R1+0x38e0] ;  /* 0x0038e00001337983 */ /* 0x000f220000300800 */
[----:B------:R-:W-:Y:S01]  /*baa20*/  MOV R7, R39 ;  /* 0x0000002700077202 */ /* 0x000fe20000000f00 */
[----:B------:R-:W-:Y:S01]  /*baa30*/  IMAD.X R31, R31, 0x1, R2, P3 ;  /* 0x000000011f1f7824 */ /* 0x000fe200018e0602 */
[----:B--2---:R-:W-:Y:S01]  /*baa40*/  IADD3 R23, P2, PT, R23, R252, RZ ;  /* 0x000000fc17177210 */ /* 0x004fe20007f5e0ff */
[----:B------:R-:W2:Y:S04]  /*baa50*/  LDL.LU R47, [R1+0x38e8] ;  /* 0x0038e800012f7983 */ /* 0x000ea80000300800 */
[----:B------:R1:W-:Y:S04]  /*baa60*/  LDGSTS.E [R4+0xc800], desc[UR74][R6.64], P0 ;  /* 0x0c80000006047fae */ /* 0x0003e800081a104a */
[----:B------:R-:W2:Y:S04]  /*baa70*/  LDL.LU R50, [R1+0x38e4] ;  /* 0x0038e40001327983 */ /* 0x000ea80000300800 */
[----:B------:R-:W-:Y:S01]  /*baa80*/  STL [R1+0x38c8], R23 ;  /* 0x0038c81701007387 */ /* 0x000fe20000100800 */
[----:B-1----:R-:W-:Y:S01]  /*baa90*/  IMAD.MOV.U32 R6, RZ, RZ, R35 ;  /* 0x000000ffff067224 */ /* 0x002fe200078e0023 */
[----:B------:R-:W-:-:S02]  /*baaa0*/  MOV R7, R38 ;  /* 0x0000002600077202 */ /* 0x000fc40000000f00 */
[----:B------:R1:W-:Y:S04]  /*baab0*/  STL [R1+0x38bc], R31 ;  /* 0x0038bc1f01007387 */ /* 0x0003e80000100800 */
[----:B------:R1:W-:Y:S04]  /*baac0*/  LDGSTS.E [R4+0xc880], desc[UR74][R6.64], P1 ;  /* 0x0c88000006047fae */ /* 0x0003e800089a104a */
[----:B------:R-:W2:Y:S01]  /*baad0*/  LDL.LU R39, [R1+0x38f0] ;  /* 0x0038f00001277983 */ /* 0x000ea20000300800 */
[----:B-1----:R-:W-:Y:S01]  /*baae0*/  IMAD.MOV.U32 R6, RZ, RZ, R27 ;  /* 0x000000ffff067224 */ /* 0x002fe200078e001b */
[----:B------:R-:W-:-:S02]  /*baaf0*/  MOV R7, R34 ;  /* 0x0000002200077202 */ /* 0x000fc40000000f00 */
[----:B------:R-:W2:Y:S01]  /*bab00*/  LDL.LU R27, [R1+0x38f8] ;  /* 0x0038f800011b7983 */ /* 0x000ea20000300800 */
[----:B---3--:R-:W-:-:S03]  /*bab10*/  IMAD.X R26, R26, 0x1, R2, P2 ;  /* 0x000000011a1a7824 */ /* 0x008fc600010e0602 */
[----:B------:R-:W3:Y:S04]  /*bab20*/  LDL.LU R46, [R1+0x38ec] ;  /* 0x0038ec00012e7983 */ /* 0x000ee80000300800 */
[----:B------:R1:W-:Y:S01]  /*bab30*/  LDGSTS.E [R4+0xd000], desc[UR74][R6.64], P0 ;  /* 0x0d00000006047fae */ /* 0x0003e200081a104a */
[----:B----4-:R-:W-:-:S05]  /*bab40*/  IADD3 R18, P3, PT, R18, R252, RZ ;  /* 0x000000fc12127210 */ /* 0x010fca0007f7e0ff */
[----:B------:R4:W-:Y:S01]  /*bab50*/  STL [R1+0x38d0], R18 ;  /* 0x0038d01201007387 */ /* 0x0009e20000100800 */
[----:B-1----:R-:W-:Y:S01]  /*bab60*/  IMAD.MOV.U32 R6, RZ, RZ, R30 ;  /* 0x000000ffff067224 */ /* 0x002fe200078e001e */
[----:B------:R-:W-:Y:S01]  /*bab70*/  MOV R7, R31 ;  /* 0x0000001f00077202 */ /* 0x000fe20000000f00 */
[----:B------:R-:W-:Y:S01]  /*bab80*/  IMAD.X R22, R22, 0x1, R2, P3 ;  /* 0x0000000116167824 */ /* 0x000fe200018e0602 */
[----:B------:R1:W-:Y:S04]  /*bab90*/  STL [R1+0x38c4], R26 ;  /* 0x0038c41a01007387 */ /* 0x0003e80000100800 */
[----:B------:R-:W3:Y:S04]  /*baba0*/  LDL.LU R30, [R1+0x38f4] ;  /* 0x0038f400011e7983 */ /* 0x000ee80000300800 */
[----:B------:R-:W3:Y:S01]  /*babb0*/  LDL.LU R31, [R1+0x3900] ;  /* 0x00390000011f7983 */ /* 0x000ee20000300800 */
[----:B------:R-:W-:-:S03]  /*babc0*/  IADD3 R5, P2, PT, R5, R252, RZ ;  /* 0x000000fc05057210 */ /* 0x000fc60007f5e0ff */
[----:B------:R-:W3:Y:S02]  /*babd0*/  LDL.LU R38, [R1+0x38fc] ;  /* 0x0038fc0001267983 */ /* 0x000ee40000300800 */
[----:B------:R-:W-:Y:S02]  /*babe0*/  IMAD.X R9, R9, 0x1, R2, P2 ;  /* 0x0000000109097824 */ /* 0x000fe400010e0602 */
[----:B------:R-:W-:Y:S04]  /*babf0*/  STL [R1+0x38d8], R5 ;  /* 0x0038d80501007387 */ /* 0x000fe80000100800 */
[----:B------:R1:W-:Y:S04]  /*bac00*/  STL [R1+0x38cc], R22 ;  /* 0x0038cc1601007387 */ /* 0x0003e80000100800 */
[----:B------:R-:W3:Y:S04]  /*bac10*/  LDL.LU R34, [R1+0x3908] ;  /* 0x0039080001227983 */ /* 0x000ee80000300800 */
[----:B------:R-:W3:Y:S04]  /*bac20*/  LDL.LU R35, [R1+0x3904] ;  /* 0x0039040001237983 */ /* 0x000ee80000300800 */
[----:B------:R1:W-:Y:S02]  /*bac30*/  LDGSTS.E [R4+0xd080], desc[UR74][R6.64], P1 ;  /* 0x0d08000006047fae */ /* 0x0003e400089a104a */
[----:B-1----:R-:W-:Y:S01]  /*bac40*/  IMAD.MOV.U32 R6, RZ, RZ, R23 ;  /* 0x000000ffff067224 */ /* 0x002fe200078e0017 */
[----:B------:R-:W-:-:S05]  /*bac50*/  IADD3 R51, P3, PT, R51, R252, RZ ;  /* 0x000000fc33337210 */ /* 0x000fca0007f7e0ff */
[----:B------:R-:W-:Y:S04]  /*bac60*/  STL [R1+0x38e0], R51 ;  /* 0x0038e03301007387 */ /* 0x000fe80000100800 */
[----:B------:R1:W-:Y:S04]  /*bac70*/  STL [R1+0x38d4], R9 ;  /* 0x0038d40901007387 */ /* 0x0003e80000100800 */
[----:B------:R-:W3:Y:S01]  /*bac80*/  LDL.LU R23, [R1+0x3910] ;  /* 0x0039100001177983 */ /* 0x000ee20000300800 */
[----:B------:R-:W-:-:S05]  /*bac90*/  MOV R7, R26 ;  /* 0x0000001a00077202 */ /* 0x000fca0000000f00 */
[----:B------:R1:W-:Y:S01]  /*baca0*/  LDGSTS.E [R4+0xd800], desc[UR74][R6.64], P0 ;  /* 0x0d80000006047fae */ /* 0x0003e200081a104a */
[----:B------:R-:W-:Y:S01]  /*bacb0*/  IMAD.X R54, R54, 0x1, R2, P3 ;  /* 0x0000000136367824 */ /* 0x000fe200018e0602 */
[----:B--2---:R-:W-:Y:S01]  /*bacc0*/  IADD3 R47, P2, PT, R47, R252, RZ ;  /* 0x000000fc2f2f7210 */ /* 0x004fe20007f5e0ff */
[----:B-1----:R-:W-:Y:S01]  /*bacd0*/  IMAD.MOV.U32 R6, RZ, RZ, R18 ;  /* 0x000000ffff067224 */ /* 0x002fe200078e0012 */
[----:B------:R-:W-:-:S03]  /*bace0*/  MOV R7, R22 ;  /* 0x0000001600077202 */ /* 0x000fc60000000f00 */
[----:B------:R-:W-:Y:S01]  /*bacf0*/  IMAD.X R50, R50, 0x1, R2, P2 ;  /* 0x0000000132327824 */ /* 0x000fe200010e0602 */
[-C--:B------:R-:W-:Y:S01]  /*bad00*/  IADD3 R39, P3, PT, R39, R252.reuse, RZ ;  /* 0x000000fc27277210 */ /* 0x080fe20007f7e0ff */
[----:B----4-:R-:W2:Y:S04]  /*bad10*/  LDL.LU R18, [R1+0x3918] ;  /* 0x0039180001127983 */ /* 0x010ea80000300800 */
[----:B------:R1:W-:Y:S01]  /*bad20*/  LDGSTS.E [R4+0xd880], desc[UR74][R6.64], P1 ;  /* 0x0d88000006047fae */ /* 0x0003e200089a104a */
[----:B------:R-:W-:-:S03]  /*bad30*/  IADD3 R27, P2, PT, R27, R252, RZ ;  /* 0x000000fc1b1b7210 */ /* 0x000fc60007f5e0ff */
[----:B------:R-:W4:Y:S01]  /*bad40*/  LDL.LU R26, [R1+0x390c] ;  /* 0x00390c00011a7983 */ /* 0x000f220000300800 */
[----:B-1----:R-:W-:Y:S01]  /*bad50*/  IMAD.MOV.U32 R6, RZ, RZ, R5 ;  /* 0x000000ffff067224 */ /* 0x002fe200078e0005 */
[----:B------:R-:W-:-:S05]  /*bad60*/  MOV R7, R9 ;  /* 0x0000000900077202 */ /* 0x000fca0000000f00 */
[----:B------:R1:W-:Y:S01]  /*bad70*/  LDGSTS.E [R4+0xe000], desc[UR74][R6.64], P0 ;  /* 0x0e00000006047fae */ /* 0x0003e200081a104a */
[----:B---3--:R-:W-:Y:S02]  /*bad80*/  IMAD.X R46, R46, 0x1, R2, P3 ;  /* 0x000000012e2e7824 */ /* 0x008fe400018e0602 */
[----:B-1----:R-:W-:Y:S01]  /*bad90*/  IMAD.MOV.U32 R6, RZ, RZ, R51 ;  /* 0x000000ffff067224 */ /* 0x002fe200078e0033 */
[----:B------:R-:W-:Y:S01]  /*bada0*/  MOV R7, R54 ;  /* 0x0000003600077202 */ /* 0x000fe20000000f00 */
[----:B------:R-:W-:Y:S04]  /*badb0*/  STL [R1+0x38e8], R47 ;  /* 0x0038e82f01007387 */ /* 0x000fe80000100800 */
[----:B------:R1:W-:Y:S01]  /*badc0*/  LDGSTS.E [R4+0xe080], desc[UR74][R6.64], P1 ;  /* 0x0e08000006047fae */ /* 0x0003e200089a104a */
[----:B------:R-:W-:-:S03]  /*badd0*/  IADD3 R31, P3, PT, R31, R252, RZ ;  /* 0x000000fc1f1f7210 */ /* 0x000fc60007f7e0ff */
[----:B------:R-:W-:Y:S01]  /*bade0*/  STL [R1+0x38dc], R54 ;  /* 0x0038dc3601007387 */ /* 0x000fe20000100800 */
[----:B------:R-:W-:-:S03]  /*badf0*/  IMAD.X R30, R30, 0x1, R2, P2 ;  /* 0x000000011e1e7824 */ /* 0x000fc600010e0602 */
[----:B------:R-:W3:Y:S01]  /*bae00*/  LDL.LU R22, [R1+0x3914] ;  /* 0x0039140001167983 */ /* 0x000ee20000300800 */
[----:B-1----:R-:W-:Y:S01]  /*bae10*/  IMAD.MOV.U32 R6, RZ, RZ, R47 ;  /* 0x000000ffff067224 */ /* 0x002fe200078e002f */
[----:B------:R-:W-:Y:S02]  /*bae20*/  MOV R7, R50 ;  /* 0x0000003200077202 */ /* 0x000fe40000000f00 */
[----:B------:R-:W3:Y:S04]  /*bae30*/  LDL.LU R9, [R1+0x391c] ;  /* 0x00391c0001097983 */ /* 0x000ee80000300800 */
[----:B------:R1:W-:Y:S01]  /*bae40*/  LDGSTS.E [R4+0xe800], desc[UR74][R6.64], P0 ;  /* 0x0e80000006047fae */ /* 0x0003e200081a104a */
[----:B------:R-:W-:-:S03]  /*bae50*/  IADD3 R34, P2, PT, R34, R252, RZ ;  /* 0x000000fc22227210 */ /* 0x000fc60007f5e0ff */
[----:B------:R-:W3:Y:S01]  /*bae60*/  LDL.LU R5, [R1+0x3920] ;  /* 0x0039200001057983 */ /* 0x000ee20000300800 */
[----:B------:R-:W-:-:S03]  /*bae70*/  IMAD.X R38, R38, 0x1, R2, P3 ;  /* 0x0000000126267824 */ /* 0x000fc600018e0602 */
[----:B------:R-:W-:Y:S01]  /*bae80*/  STL [R1+0x38f0], R39 ;  /* 0x0038f02701007387 */ /* 0x000fe20000100800 */
[----:B-1----:R-:W-:Y:S01]  /*bae90*/  IMAD.MOV.U32 R6, RZ, RZ, R39 ;  /* 0x000000ffff067224 */ /* 0x002fe200078e0027 */
[----:B------:R-:W-:Y:S02]  /*baea0*/  MOV R7, R46 ;  /* 0x0000002e00077202 */ /* 0x000fe40000000f00 */
[----:B------:R-:W-:Y:S04]  /*baeb0*/  STL [R1+0x38e4], R50 ;  /* 0x0038e43201007387 */ /* 0x000fe80000100800 */
[----:B------:R-:W-:Y:S04]  /*baec0*/  STL [R1+0x38f8], R27 ;  /* 0x0038f81b01007387 */ /* 0x000fe80000100800 */
[----:B------:R-:W-:Y:S04]  /*baed0*/  STL [R1+0x38ec], R46 ;  /* 0x0038ec2e01007387 */ /* 0x000fe80000100800 */
[----:B------:R1:W-:Y:S04]  /*baee0*/  LDGSTS.E [R4+0xe880], desc[UR74][R6.64], P1 ;  /* 0x0e88000006047fae */ /* 0x0003e800089a104a */
[----:B------:R-:W-:Y:S04]  /*baef0*/  STL [R1+0x3900], R31 ;  /* 0x0039001f01007387 */ /* 0x000fe80000100800 */
[----:B------:R1:W-:Y:S02]  /*baf00*/  STL [R1+0x38f4], R30 ;  /* 0x0038f41e01007387 */ /* 0x0003e40000100800 */
[----:B-1----:R-:W-:Y:S01]  /*baf10*/  IMAD.MOV.U32 R6, RZ, RZ, R27 ;  /* 0x000000ffff067224 */ /* 0x002fe200078e001b */
[----:B------:R-:W-:-:S02]  /*baf20*/  MOV R7, R30 ;  /* 0x0000001e00077202 */ /* 0x000fc40000000f00 */
[----:B------:R-:W3:Y:S04]  /*baf30*/  LDL.LU R30, [R1+0x3e8c] ;  /* 0x003e8c00011e7983 */ /* 0x000ee80000300800 */
[----:B------:R-:W-:Y:S04]  /*baf40*/  STL [R1+0x3908], R34 ;  /* 0x0039082201007387 */ /* 0x000fe80000100800 */
[----:B------:R-:W-:Y:S04]  /*baf50*/  STL [R1+0x38fc], R38 ;  /* 0x0038fc2601007387 */ /* 0x000fe80000100800 */
[----:B------:R-:W3:Y:S04]  /*baf60*/  LDL.LU R27, [R1+0x3e94] ;  /* 0x003e9400011b7983 */ /* 0x000ee80000300800 */
[----:B------:R1:W-:Y:S02]  /*baf70*/  LDGSTS.E [R4+0xf000], desc[UR74][R6.64], P0 ;  /* 0x0f00000006047fae */ /* 0x0003e400081a104a */
[----:B-1----:R-:W-:Y:S01]  /*baf80*/  IMAD.MOV.U32 R6, RZ, RZ, R31 ;  /* 0x000000ffff067224 */ /* 0x002fe200078e001f */
[----:B------:R-:W-:-:S05]  /*baf90*/  IADD3 R23, P3, PT, R23, R252, RZ ;  /* 0x000000fc17177210 */ /* 0x000fca0007f7e0ff */
[----:B------:R1:W-:Y:S04]  /*bafa0*/  STL [R1+0x3910], R23 ;  /* 0x0039101701007387 */ /* 0x0003e80000100800 */
[----:B------:R-:W3:Y:S01]  /*bafb0*/  LDL.LU R31, [R1+0x3e88] ;  /* 0x003e8800011f7983 */ /* 0x000ee20000300800 */
[----:B------:R-:W-:Y:S01]  /*bafc0*/  IMAD.X R35, R35, 0x1, R2, P2 ;  /* 0x0000000123237824 */ /* 0x000fe200010e0602 */
[----:B------:R-:W-:Y:S02]  /*bafd0*/  LOP3.LUT R13, R13, R12, RZ, 0x3c, !PT ;  /* 0x0000000c0d0d7212 */ /* 0x000fe400078e3cff */
[----:B------:R-:W-:Y:S02]  /*bafe0*/  LOP3.LUT R17, R17, R16, RZ, 0x3c, !PT ;  /* 0x0000001011117212 */ /* 0x000fe400078e3cff */
[----:B------:R-:W-:Y:S01]  /*baff0*/  LOP3.LUT R21, R21, R20, RZ, 0x3c, !PT ;  /* 0x0000001415157212 */ /* 0x000fe200078e3cff */
[----:B------:R-:W-:Y:S01]  /*bb000*/  STL [R1+0x3904], R35 ;  /* 0x0039042301007387 */ /* 0x000fe20000100800 */
[----:B------:R-:W-:-:S02]  /*bb010*/  LOP3.LUT R25, R25, R24, RZ, 0x3c, !PT ;  /* 0x0000001819197212 */ /* 0x000fc400078e3cff */
[----:B--2---:R-:W-:Y:S02]  /*bb020*/  IADD3 R18, P4, PT, R18, R252, RZ ;  /* 0x000000fc12127210 */ /* 0x004fe40007f9e0ff */
[----:B------:R-:W-:Y:S02]  /*bb030*/  LOP3.LUT R12, R13, R12, RZ, 0x3c, !PT ;  /* 0x0000000c0d0c7212 */ /* 0x000fe400078e3cff */
[----:B------:R-:W-:Y:S01]  /*bb040*/  LOP3.LUT R29, R29, R28, RZ, 0x3c, !PT ;  /* 0x0000001c1d1d7212 */ /* 0x000fe200078e3cff */
[----:B------:R-:W-:Y:S01]  /*bb050*/  STL [R1+0x3918], R18 ;  /* 0x0039181201007387 */ /* 0x000fe20000100800 */
[----:B----4-:R-:W-:Y:S01]  /*bb060*/  IMAD.X R26, R26, 0x1, R2, P3 ;  /* 0x000000011a1a7824 */ /* 0x010fe200018e0602 */
[----:B------:R-:W-:Y:S02]  /*bb070*/  LOP3.LUT R16, R17, R16, RZ, 0x3c, !PT ;  /* 0x0000001011107212 */ /* 0x000fe400078e3cff */
[----:B------:R-:W-:Y:S02]  /*bb080*/  LOP3.LUT R33, R33, R32, RZ, 0x3c, !PT ;  /* 0x0000002021217212 */ /* 0x000fe400078e3cff */
[----:B------:R-:W-:-:S02]  /*bb090*/  LOP3.LUT R20, R21, R20, RZ, 0x3c, !PT ;  /* 0x0000001415147212 */ /* 0x000fc400078e3cff */
[----:B------:R-:W-:Y:S02]  /*bb0a0*/  LOP3.LUT R37, R37, R36, RZ, 0x3c, !PT ;  /* 0x0000002425257212 */ /* 0x000fe400078e3cff */
[----:B------:R-:W-:Y:S02]  /*bb0b0*/  LOP3.LUT R24, R25, R24, RZ, 0x3c, !PT ;  /* 0x0000001819187212 */ /* 0x000fe400078e3cff */
[----:B------:R-:W-:Y:S02]  /*bb0c0*/  LOP3.LUT R41, R41, R40, RZ, 0x3c, !PT ;  /* 0x0000002829297212 */ /* 0x000fe400078e3cff */
        /* <DEDUP_REMOVED lines=9> */
[----:B------:R-:W-:Y:S01]  /*bb160*/  LOP3.LUT R25, R25, R24, RZ, 0x3c, !PT ;  /* 0x0000001819197212 */ /* 0x000fe200078e3cff */
[----:B---3--:R-:W-:Y:S01]  /*bb170*/  IMAD.X R22, R22, 0x1, R2, P4 ;  /* 0x0000000116167824 */ /* 0x008fe200020e0602 */
[----:B------:R-:W-:-:S05]  /*bb180*/  IADD3 R5, P2, PT, R5, R252, RZ ;  /* 0x000000fc05057210 */ /* 0x000fca0007f5e0ff */
[----:B------:R-:W-:Y:S01]  /*bb190*/  IMAD.X R9, R9, 0x1, R2, P2 ;  /* 0x0000000109097824 */ /* 0x000fe200010e0602 */
[----:B------:R-:W-:Y:S04]  /*bb1a0*/  STL [R1+0x3920], R5 ;  /* 0x0039200501007387 */ /* 0x000fe80000100800 */
[----:B------:R-:W-:Y:S01]  /*bb1b0*/  STL [R1+0x390c], R26 ;  /* 0x00390c1a01007387 */ /* 0x000fe20000100800 */
[----:B------:R-:W-:-:S03]  /*bb1c0*/  LOP3.LUT R40, R41, R40, RZ, 0x3c, !PT ;  /* 0x0000002829287212 */ /* 0x000fc600078e3cff */
[----:B------:R2:W-:Y:S01]  /*bb1d0*/  STL [R1+0x3914], R22 ;  /* 0x0039141601007387 */ /* 0x0005e20000100800 */
[----:B------:R-:W-:-:S03]  /*bb1e0*/  LOP3.LUT R57, R57, R56, RZ, 0x3c, !PT ;  /* 0x0000003839397212 */ /* 0x000fc600078e3cff */
[----:B------:R-:W-:Y:S01]  /*bb1f0*/  STL [R1+0x391c], R9 ;  /* 0x00391c0901007387 */ /* 0x000fe20000100800 */
[----:B------:R-:W-:Y:S02]  /*bb200*/  LOP3.LUT R29, R29, R28, RZ, 0x3c, !PT ;  /* 0x0000001c1d1d7212 */ /* 0x000fe400078e3cff */
[----:B------:R-:W-:Y:S02]  /*bb210*/  LOP3.LUT R44, R45, R44, RZ, 0x3c, !PT ;  /* 0x0000002c2d2c7212 */ /* 0x000fe400078e3cff */
[----:B------:R-:W-:Y:S02]  /*bb220*/  LOP3.LUT R61, R61, R60, RZ, 0x3c, !PT ;  /* 0x0000003c3d3d7212 */ /* 0x000fe400078e3cff */
[----:B------:R-:W-:Y:S02]  /*bb230*/  LOP3.LUT R33, R33, R32, RZ, 0x3c, !PT ;  /* 0x0000002021217212 */ /* 0x000fe400078e3cff */
[----:B------:R-:W-:Y:S02]  /*bb240*/  LOP3.LUT R48, R49, R48, RZ, 0x3c, !PT ;  /* 0x0000003031307212 */ /* 0x000fe400078e3cff */
[----:B------:R-:W-:-:S02]  /*bb250*/  LOP3.LUT R65, R65, R64, RZ, 0x3c, !PT ;  /* 0x0000004041417212 */ /* 0x000fc400078e3cff */
[----:B------:R-:W-:-:S05]  /*bb260*/  IADD3 R30, P2, PT, R30, R252, RZ ;  /* 0x000000fc1e1e7210 */ /* 0x000fca0007f5e0ff */
[----:B------:R-:W-:Y:S01]  /*bb270*/  STL [R1+0x3e8c], R30 ;  /* 0x003e8c1e01007387 */ /* 0x000fe20000100800 */
[----:B------:R-:W-:Y:S02]  /*bb280*/  IADD3 R27, P3, PT, R27, R252, RZ ;  /* 0x000000fc1b1b7210 */ /* 0x000fe40007f7e0ff */
        /* <DEDUP_REMOVED lines=71> */
[----:B------:R-:W-:-:S05]  /*bb700*/  IADD3.X R31, PT, PT, R31, R2, RZ, P2, !PT ;  /* 0x000000021f1f7210 */ /* 0x000fca00017fe4ff */
[----:B------:R-:W-:Y:S04]  /*bb710*/  STL [R1+0x3e88], R31 ;  /* 0x003e881f01007387 */ /* 0x000fe80000100800 */
[----:B------:R-:W-:Y:S04]  /*bb720*/  STL.64 [R1+0x2df8], R12 ;  /* 0x002df80c01007387 */ /* 0x000fe80000100a00 */
[----:B------:R-:W-:Y:S04]  /*bb730*/  STL.64 [R1+0x2df0], R16 ;  /* 0x002df01001007387 */ /* 0x000fe80000100a00 */
[----:B------:R3:W-:Y:S04]  /*bb740*/  STL.64 [R1+0x2de8], R20 ;  /* 0x002de81401007387 */ /* 0x0007e80000100a00 */
        /* <DEDUP_REMOVED lines=18> */
[----:B------:R-:W-:-:S03]  /*bb870*/  LOP3.LUT R118, R119, R118, RZ, 0x3c, !PT ;  /* 0x0000007677767212 */ /* 0x000fc600078e3cff */
[----:B------:R-:W-:Y:S01]  /*bb880*/  STL.64 [R1+0x2d50], R94 ;  /* 0x002d505e01007387 */ /* 0x000fe20000100a00 */
[----:B------:R-:W-:-:S03]  /*bb890*/  LOP3.LUT R127, R127, R126, RZ, 0x3c, !PT ;  /* 0x0000007e7f7f7212 */ /* 0x000fc600078e3cff */
[----:B------:R-:W-:Y:S01]  /*bb8a0*/  STL.64 [R1+0x2d48], R96 ;  /* 0x002d486001007387 */ /* 0x000fe20000100a00 */
[----:B------:R-:W-:-:S03]  /*bb8b0*/  LOP3.LUT R113, R113, R112, RZ, 0x3c, !PT ;  /* 0x0000007071717212 */ /* 0x000fc600078e3cff */
[----:B------:R-:W-:Y:S01]  /*bb8c0*/  STL.64 [R1+0x2d40], R98 ;  /* 0x002d406201007387 */ /* 0x000fe20000100a00 */
[----:B------:R-:W-:Y:S02]  /*bb8d0*/  LOP3.LUT R120, R121, R120, RZ, 0x3c, !PT ;  /* 0x0000007879787212 */ /* 0x000fe400078e3cff */
[----:B------:R-:W-:Y:S01]  /*bb8e0*/  LOP3.LUT R129, R129, R128, RZ, 0x3c, !PT ;  /* 0x0000008081817212 */ /* 0x000fe200078e3cff */
[----:B------:R-:W-:Y:S01]  /*bb8f0*/  STL.64 [R1+0x2d38], R100 ;  /* 0x002d386401007387 */ /* 0x000fe20000100a00 */
[----:B------:R-:W-:Y:S02]  /*bb900*/  LOP3.LUT R115, R115, R114, RZ, 0x3c, !PT ;  /* 0x0000007273737212 */ /* 0x000fe400078e3cff */
[----:B------:R-:W-:Y:S01]  /*bb910*/  LOP3.LUT R122, R123, R122, RZ, 0x3c, !PT ;  /* 0x0000007a7b7a7212 */ /* 0x000fe200078e3cff */
[----:B------:R-:W-:Y:S01]  /*bb920*/  STL.64 [R1+0x2d30], R102 ;  /* 0x002d306601007387 */ /* 0x000fe20000100a00 */
[----:B------:R-:W-:Y:S02]  /*bb930*/  LOP3.LUT R131, R131, R130, RZ, 0x3c, !PT ;  /* 0x0000008283837212 */ /* 0x000fe400078e3cff */
[----:B------:R-:W-:Y:S01]  /*bb940*/  MOV R7, R38 ;  /* 0x0000002600077202 */ /* 0x000fe20000000f00 */
[----:B------:R-:W-:Y:S01]  /*bb950*/  STL.64 [R1+0x2d28], R104 ;  /* 0x002d286801007387 */ /* 0x000fe20000100a00 */
[----:B------:R-:W-:-:S02]  /*bb960*/  LOP3.LUT R117, R117, R116, RZ, 0x3c, !PT ;  /* 0x0000007475757212 */ /* 0x000fc400078e3cff */
[----:B------:R-:W-:Y:S01]  /*bb970*/  LOP3.LUT R124, R125, R124, RZ, 0x3c, !PT ;  /* 0x0000007c7d7c7212 */ /* 0x000fe200078e3cff */
[----:B------:R-:W-:Y:S01]  /*bb980*/  STL.64 [R1+0x2d20], R106 ;  /* 0x002d206a01007387 */ /* 0x000fe20000100a00 */
[----:B------:R-:W-:Y:S02]  /*bb990*/  LOP3.LUT R133, R133, R132, RZ, 0x3c, !PT ;  /* 0x0000008485857212 */ /* 0x000fe400078e3cff */
[----:B------:R-:W-:Y:S01]  /*bb9a0*/  LOP3.LUT R119, R119, R118, RZ, 0x3c, !PT ;  /* 0x0000007677777212 */ /* 0x000fe200078e3cff */
[----:B------:R-:W-:Y:S01]  /*bb9b0*/  STL.64 [R1+0x2d18], R108 ;  /* 0x002d186c01007387 */ /* 0x000fe20000100a00 */
[----:B------:R-:W-:Y:S02]  /*bb9c0*/  LOP3.LUT R126, R127, R126, RZ, 0x3c, !PT ;  /* 0x0000007e7f7e7212 */ /* 0x000fe400078e3cff */
[----:B------:R-:W-:Y:S01]  /*bb9d0*/  LOP3.LUT R135, R135, R134, RZ, 0x3c, !PT ;  /* 0x0000008687877212 */ /* 0x000fe200078e3cff */
        /* <DEDUP_REMOVED lines=9> */
[----:B------:R1:W-:Y:S01]  /*bba70*/  LDGSTS.E [R4+0xf080], desc[UR74][R6.64], P1 ;  /* 0x0f08000006047fae */ /* 0x0003e200089a104a */
        /* <DEDUP_REMOVED lines=8> */
[----:B-1----:R-:W-:Y:S01]  /*bbb00*/  IMAD.MOV.U32 R7, RZ, RZ, R35 ;  /* 0x000000ffff077224 */ /* 0x002fe200078e0023 */
[----:B------:R-:W-:Y:S01]  /*bbb10*/  MOV R6, R34 ;  /* 0x0000002200067202 */ /* 0x000fe20000000f00 */
[----:B------:R-:W-:Y:S01]  /*bbb20*/  STL.64 [R1+0x2ce8], R120 ;  /* 0x002ce87801007387 */ /* 0x000fe20000100a00 */
[----:B------:R-:W-:-:S02]  /*bbb30*/  LOP3.LUT R129, R129, R128, RZ, 0x3c, !PT ;  /* 0x0000008081817212 */ /* 0x000fc400078e3cff */
[----:B------:R-:W-:Y:S02]  /*bbb40*/  LOP3.LUT R136, R137, R136, RZ, 0x3c, !PT ;  /* 0x0000008889887212 */ /* 0x000fe400078e3cff */
        /* <DEDUP_REMOVED lines=10> */
[----:B------:R1:W-:Y:S01]  /*bbbf0*/  LDGSTS.E [R4+0xf800], desc[UR74][R6.64], P0 ;  /* 0x0f80000006047fae */ /* 0x0003e200081a104a */
[----:B------:R-:W-:Y:S02]  /*bbc00*/  LOP3.LUT R137, R137, R136, RZ, 0x3c, !PT ;  /* 0x0000008889897212 */ /* 0x000fe400078e3cff */
[----:B------:R-:W-:Y:S01]  /*bbc10*/  LOP3.LUT R144, R145, R144, RZ, 0x3c, !PT ;  /* 0x0000009091907212 */ /* 0x000fe200078e3cff */
[----:B------:R-:W-:Y:S01]  /*bbc20*/  STL.64 [R1+0x2cc8], R128 ;  /* 0x002cc88001007387 */ /* 0x000fe20000100a00 */
[----:B------:R-:W-:Y:S02]  /*bbc30*/  LOP3.LUT R139, R139, R138, RZ, 0x3c, !PT ;  /* 0x0000008a8b8b7212 */ /* 0x000fe400078e3cff */
[----:B------:R-:W-:Y:S01]  /*bbc40*/  LOP3.LUT R141, R141, R140, RZ, 0x3c, !PT ;  /* 0x0000008c8d8d7212 */ /* 0x000fe200078e3cff */
[----:B------:R-:W-:Y:S01]  /*bbc50*/  STL.64 [R1+0x2cc0], R130 ;  /* 0x002cc08201007387 */ /* 0x000fe20000100a00 */
[----:B------:R-:W-:-:S02]  /*bbc60*/  LOP3.LUT R143, R143, R142, RZ, 0x3c, !PT ;  /* 0x0000008e8f8f7212 */ /* 0x000fc400078e3cff */
[----:B-1----:R-:W-:Y:S01]  /*bbc70*/  MOV R6, R23 ;  /* 0x0000001700067202 */ /* 0x002fe20000000f00 */
[----:B------:R-:W-:Y:S01]  /*bbc80*/  IMAD.MOV.U32 R7, RZ, RZ, R26 ;  /* 0x000000ffff077224 */ /* 0x000fe200078e001a */
[----:B------:R-:W-:Y:S01]  /*bbc90*/  STL.64 [R1+0x2cb8], R132 ;  /* 0x002cb88401007387 */ /* 0x000fe20000100a00 */
[----:B------:R-:W-:Y:S01]  /*bbca0*/  LOP3.LUT R145, R145, R144, RZ, 0x3c, !PT ;  /* 0x0000009091917212 */ /* 0x000fe200078e3cff */
[----:B------:R-:W-:Y:S02]  /*bbcb0*/  IMAD.MOV.U32 R90, RZ, RZ, R147 ;  /* 0x000000ffff5a7224 */ /* 0x000fe400078e0093 */
[----:B------:R-:W-:Y:S01]  /*bbcc0*/  STL.64 [R1+0x2cb0], R134 ;  /* 0x002cb08601007387 */ /* 0x000fe20000100a00 */
[----:B------:R-:W-:Y:S01]  /*bbcd0*/  IMAD.MOV.U32 R91, RZ, RZ, R146 ;  /* 0x000000ffff5b7224 */ /* 0x000fe200078e0092 */
[----:B------:R-:W-:Y:S01]  /*bbce0*/  MOV R86, R149 ;  /* 0x0000009500567202 */ /* 0x000fe20000000f00 */
[----:B------:R-:W-:Y:S01]  /*bbcf0*/  IMAD.MOV.U32 R87, RZ, RZ, R148 ;  /* 0x000000ffff577224 */ /* 0x000fe200078e0094 */
[----:B------:R-:W-:Y:S01]  /*bbd00*/  STL.64 [R1+0x2ca8], R136 ;  /* 0x002ca88801007387 */ /* 0x000fe20000100a00 */
[----:B------:R-:W-:Y:S01]  /*bbd10*/  IMAD.MOV.U32 R82, RZ, RZ, R151 ;  /* 0x000000ffff527224 */ /* 0x000fe200078e0097 */
[----:B------:R-:W-:-:S02]  /*bbd20*/  MOV R83, R150 ;  /* 0x0000009600537202 */ /* 0x000fc40000000f00 */
[----:B------:R-:W-:Y:S01]  /*bbd30*/  STL.64 [R1+0x2ca0], R138 ;  /* 0x002ca08a01007387 */ /* 0x000fe20000100a00 */
[----:B------:R-:W-:Y:S02]  /*bbd40*/  IMAD.MOV.U32 R78, RZ, RZ, R153 ;  /* 0x000000ffff4e7224 */ /* 0x000fe400078e0099 */
[----:B------:R-:W-:Y:S01]  /*bbd50*/  IMAD.MOV.U32 R79, RZ, RZ, R152 ;  /* 0x000000ffff4f7224 */ /* 0x000fe200078e0098 */
[----:B------:R1:W-:Y:S01]  /*bbd60*/  LDGSTS.E [R4+0xf880], desc[UR74][R6.64], P1 ;  /* 0x0f88000006047fae */ /* 0x0003e200089a104a */
[----:B------:R-:W-:-:S03]  /*bbd70*/  IMAD.MOV.U32 R23, RZ, RZ, R154 ;  /* 0x000000ffff177224 */ /* 0x000fc600078e009a */
[----:B------:R-:W-:Y:S01]  /*bbd80*/  STL.64 [R1+0x2c98], R140 ;  /* 0x002c988c01007387 */ /* 0x000fe20000100a00 */
[----:B------:R-:W-:Y:S01]  /*bbd90*/  IMAD.MOV.U32 R74, RZ, RZ, R157 ;  /* 0x000000ffff4a7224 */ /* 0x000fe200078e009d */
[----:B------:R-:W-:Y:S02]  /*bbda0*/  MOV R75, R156 ;  /* 0x0000009c004b7202 */ /* 0x000fe40000000f00 */
[----:B------:R-:W-:Y:S01]  /*bbdb0*/  STL.64 [R1+0x2c90], R142 ;  /* 0x002c908e01007387 */ /* 0x000fe20000100a00 */
[----:B------:R-:W-:Y:S01]  /*bbdc0*/  IMAD.MOV.U32 R70, RZ, RZ, R159 ;  /* 0x000000ffff467224 */ /* 0x000fe200078e009f */
[----:B-1----:R-:W-:Y:S02]  /*bbdd0*/  MOV R7, R22 ;  /* 0x0000001600077202 */ /* 0x002fe40000000f00 */
[----:B------:R-:W-:Y:S01]  /*bbde0*/  STL.64 [R1+0x2c88], R144 ;  /* 0x002c889001007387 */ /* 0x000fe20000100a00 */
[----:B--2---:R-:W-:Y:S01]  /*bbdf0*/  MOV R22, R155 ;  /* 0x0000009b00167202 */ /* 0x004fe20000000f00 */
[----:B------:R-:W-:-:S02]  /*bbe00*/  IMAD.MOV.U32 R6, RZ, RZ, R18 ;  /* 0x000000ffff067224 */ /* 0x000fc400078e0012 */
[----:B------:R-:W-:Y:S01]  /*bbe10*/  STL.64 [R1+0x2c80], R90 ;  /* 0x002c805a01007387 */ /* 0x000fe20000100a00 */
[----:B------:R-:W-:Y:S01]  /*bbe20*/  IMAD.MOV.U32 R71, RZ, RZ, R158 ;  /* 0x000000ffff477224 */ /* 0x000fe200078e009e */
[----:B------:R-:W-:Y:S01]  /*bbe30*/  MOV R66, R161 ;  /* 0x000000a100427202 */ /* 0x000fe20000000f00 */
[----:B------:R-:W-:Y:S01]  /*bbe40*/  IMAD.MOV.U32 R67, RZ, RZ, R160 ;  /* 0x000000ffff437224 */ /* 0x000fe200078e00a0 */
[----:B------:R-:W-:Y:S01]  /*bbe50*/  STL.64 [R1+0x2c78], R86 ;  /* 0x002c785601007387 */ /* 0x000fe20000100a00 */
[----:B------:R-:W-:Y:S01]  /*bbe60*/  IMAD.MOV.U32 R62, RZ, RZ, R163 ;  /* 0x000000ffff3e7224 */ /* 0x000fe200078e00a3 */
[----:B------:R-:W-:Y:S02]  /*bbe70*/  MOV R63, R162 ;  /* 0x000000a2003f7202 */ /* 0x000fe40000000f00 */
[----:B------:R-:W-:Y:S01]  /*bbe80*/  STL.64 [R1+0x2c70], R82 ;  /* 0x002c705201007387 */ /* 0x000fe20000100a00 */
[----:B------:R-:W-:Y:S01]  /*bbe90*/  IMAD.MOV.U32 R58, RZ, RZ, R165 ;  /* 0x000000ffff3a7224 */ /* 0x000fe200078e00a5 */
[----:B------:R-:W-:Y:S01]  /*bbea0*/  MOV R54, R167 ;  /* 0x000000a700367202 */ /* 0x000fe20000000f00 */
[----:B------:R-:W-:Y:S01]  /*bbeb0*/  IMAD.MOV.U32 R59, RZ, RZ, R164 ;  /* 0x000000ffff3b7224 */ /* 0x000fe200078e00a4 */
[----:B------:R-:W-:Y:S01]  /*bbec0*/  STL.64 [R1+0x2c68], R78 ;  /* 0x002c684e01007387 */ /* 0x000fe20000100a00 */
[----:B------:R-:W-:Y:S01]  /*bbed0*/  IMAD.MOV.U32 R55, RZ, RZ, R166 ;  /* 0x000000ffff377224 */ /* 0x000fe200078e00a6 */
[----:B------:R-:W-:-:S02]  /*bbee0*/  MOV R51, R168 ;  /* 0x000000a800337202 */ /* 0x000fc40000000f00 */
[----:B------:R1:W-:Y:S01]  /*bbef0*/  STL.64 [R1+0x2c60], R22 ;  /* 0x002c601601007387 */ /* 0x0003e20000100a00 */
[----:B------:R-:W-:-:S03]  /*bbf00*/  IMAD.MOV.U32 R50, RZ, RZ, R169 ;  /* 0x000000ffff327224 */ /* 0x000fc600078e00a9 */
[----:B------:R2:W-:Y:S01]  /*bbf10*/  LDGSTS.E [R4+0x10000], desc[UR74][R6.64], P0 ;  /* 0x1000000006047fae */ /* 0x0005e200081a104a */
[----:B------:R-:W-:-:S03]  /*bbf20*/  IMAD.MOV.U32 R46, RZ, RZ, R171 ;  /* 0x000000ffff2e7224 */ /* 0x000fc600078e00ab */
[----:B------:R-:W-:Y:S01]  /*bbf30*/  STL.64 [R1+0x2c58], R74 ;  /* 0x002c584a01007387 */ /* 0x000fe20000100a00 */
[----:B------:R-:W-:Y:S01]  /*bbf40*/  IMAD.MOV.U32 R47, RZ, RZ, R170 ;  /* 0x000000ffff2f7224 */ /* 0x000fe200078e00aa */
[----:B------:R-:W-:Y:S02]  /*bbf50*/  MOV R38, R173 ;  /* 0x000000ad00267202 */ /* 0x000fe40000000f00 */
[----:B------:R-:W-:Y:S01]  /*bbf60*/  STL.64 [R1+0x2c50], R70 ;  /* 0x002c504601007387 */ /* 0x000fe20000100a00 */
[----:B------:R-:W-:Y:S02]  /*bbf70*/  IMAD.MOV.U32 R39, RZ, RZ, R172 ;  /* 0x000000ffff277224 */ /* 0x000fe400078e00ac */
[----:B--2---:R-:W-:Y:S01]  /*bbf80*/  IMAD.MOV.U32 R6, RZ, RZ, R5 ;  /* 0x000000ffff067224 */ /* 0x004fe200078e0005 */
[----:B------:R-:W-:Y:S01]  /*bbf90*/  STL.64 [R1+0x2c48], R66 ;  /* 0x002c484201007387 */ /* 0x000fe20000100a00 */
[----:B------:R-:W-:Y:S01]  /*bbfa0*/  IMAD.MOV.U32 R7, RZ, RZ, R9 ;  /* 0x000000ffff077224 */ /* 0x000fe200078e0009 */
[----:B------:R-:W-:Y:S01]  /*bbfb0*/  MOV R35, R174 ;  /* 0x000000ae00237202 */ /* 0x000fe20000000f00 */
[----:B------:R-:W-:Y:S01]  /*bbfc0*/  IMAD.MOV.U32 R34, RZ, RZ, R175 ;  /* 0x000000ffff227224 */ /* 0x000fe200078e00af */
[----:B------:R-:W-:Y:S04]  /*bbfd0*/  STL.64 [R1+0x2c40], R62 ;  /* 0x002c403e01007387 */ /* 0x000fe80000100a00 */
[----:B------:R-:W-:Y:S04]  /*bbfe0*/  STL.64 [R1+0x2c38], R58 ;  /* 0x002c383a01007387 */ /* 0x000fe80000100a00 */
[----:B------:R-:W-:Y:S04]  /*bbff0*/  STL.64 [R1+0x2c30], R54 ;  /* 0x002c303601007387 */ /* 0x000fe80000100a00 */
[----:B------:R2:W-:Y:S04]  /*bc000*/  LDGSTS.E [R4+0x10080], desc[UR74][R6.64], P1 ;  /* 0x1008000006047fae */ /* 0x0005e800089a104a */
[----:B------:R-:W-:Y:S04]  /*bc010*/  STL.64 [R1+0x2c28], R50 ;  /* 0x002c283201007387 */ /* 0x000fe80000100a00 */
[----:B------:R-:W-:Y:S04]  /*bc020*/  STL.64 [R1+0x2c20], R46 ;  /* 0x002c202e01007387 */ /* 0x000fe80000100a00 */
[----:B------:R-:W-:Y:S04]  /*bc030*/  LDGSTS.E [R4+0x10800], desc[UR74][R12.64], P0 ;  /* 0x108000000c047fae */ /* 0x000fe800081a104a */
[----:B------:R-:W-:Y:S04]  /*bc040*/  STL.64 [R1+0x2c18], R38 ;  /* 0x002c182601007387 */ /* 0x000fe80000100a00 */
[----:B------:R-:W-:Y:S04]  /*bc050*/  LDGSTS.E [R4+0x10880], desc[UR74][R16.64], P1 ;  /* 0x1088000010047fae */ /* 0x000fe800089a104a */
[----:B------:R-:W-:Y:S04]  /*bc060*/  STL.64 [R1+0x2c10], R34 ;  /* 0x002c102201007387 */ /* 0x000fe80000100a00 */
[----:B------:R-:W-:Y:S04]  /*bc070*/  LDGSTS.E [R4+0x11000], desc[UR74][R20.64], P0 ;  /* 0x1100000014047fae */ /* 0x000fe800081a104a */
[----:B------:R-:W-:Y:S04]  /*bc080*/  LDGSTS.E [R4+0x11080], desc[UR74][R24.64], P1 ;  /* 0x1108000018047fae */ /* 0x000fe800089a104a */
[----:B------:R-:W-:Y:S04]  /*bc090*/  LDGSTS.E [R4+0x11800], desc[UR74][R28.64], P0 ;  /* 0x118000001c047fae */ /* 0x000fe800081a104a */
[----:B---3--:R-:W3:Y:S04]  /*bc0a0*/  LDL.LU R20, [R1+0x3d8c] ;  /* 0x003d8c0001147983 */ /* 0x008ee80000300800 */
[----:B------:R-:W3:Y:S04]  /*bc0b0*/  LDL.LU R16, [R1+0x3e90] ;  /* 0x003e900001107983 */ /* 0x000ee80000300800 */
[----:B------:R-:W3:Y:S04]  /*bc0c0*/  LDL.LU R13, [R1+0x3d94] ;  /* 0x003d9400010d7983 */ /* 0x000ee80000300800 */
[----:B----4-:R-:W4:Y:S04]  /*bc0d0*/  LDL.LU R24, [R1+0x3d88] ;  /* 0x003d880001187983 */ /* 0x010f280000300800 */
        /* <DEDUP_REMOVED lines=46> */
[----:B------:R-:W4:Y:S04]  /*bc3c0*/  LDL.LU R12, [R1+0x3cfc] ;  /* 0x003cfc00010c7983 */ /* 0x000f280000300800 */
[----:B------:R-:W-:Y:S01]  /*bc3d0*/  LDGSTS.E [R4+0x1d080], desc[UR74][R22.64], P1 ;  /* 0x1d08000016047fae */ /* 0x000fe200089a104a */
[----:B------:R-:W-:-:S03]  /*bc3e0*/  LOP3.LUT R5, R15, 0x10, RZ, 0x3c, !PT ;  /* 0x000000100f057812 */ /* 0x000fc600078e3cff */
[----:B------:R-:W-:Y:S04]  /*bc3f0*/  LDGSTS.E [R4+0x1d800], desc[UR74][R74.64], P0 ;  /* 0x1d8000004a047fae */ /* 0x000fe800081a104a */
[----:B------:R-:W-:Y:S04]  /*bc400*/  LDGSTS.E [R4+0x1d880], desc[UR74][R70.64], P1 ;  /* 0x1d88000046047fae */ /* 0x000fe800089a104a */
[----:B-1----:R-:W4:Y:S04]  /*bc410*/  LDL.LU R22, [R1+0x3d90] ;  /* 0x003d900001167983 */ /* 0x002f280000300800 */
[----:B------:R-:W4:Y:S04]  /*bc420*/  LDL.LU R18, [R1+0x3d04] ;  /* 0x003d040001127983 */ /* 0x000f280000300800 */
[----:B------:R-:W4:Y:S04]  /*bc430*/  LDL.LU R26, [R1+0x3cf8] ;  /* 0x003cf800011a7983 */ /* 0x000f280000300800 */
[----:B------:R-:W4:Y:S04]  /*bc440*/  LDL.LU R23, [R1+0x3c7c] ;  /* 0x003c7c0001177983 */ /* 0x000f280000300800 */
[----:B------:R-:W4:Y:S04]  /*bc450*/  LDL.LU R21, [R1+0x3d00] ;  /* 0x003d000001157983 */ /* 0x000f280000300800 */
[----:B------:R-:W-:Y:S04]  /*bc460*/  LDGSTS.E [R4+0x1e000], desc[UR74][R66.64], P0 ;  /* 0x1e00000042047fae */ /* 0x000fe800081a104a */
[----:B------:R-:W-:Y:S01]  /*bc470*/  LDGSTS.E [R4+0x1e080], desc[UR74][R62.64], P1 ;  /* 0x1e0800003e047fae */ /* 0x000fe200089a104a */
[----:B------:R-:W-:-:S03]  /*bc480*/  VIADD R5, R5, UR10 ;  /* 0x0000000a05057c36 */ /* 0x000fc60008000000 */
[----:B------:R-:W-:Y:S01]  /*bc490*/  LDGSTS.E [R4+0x1e800], desc[UR74][R58.64], P0 ;  /* 0x1e8000003a047fae */ /* 0x000fe200081a104a */
[----:B--2---:R-:W-:Y:S01]  /*bc4a0*/  MOV R6, R30 ;  /* 0x0000001e00067202 */ /* 0x004fe20000000f00 */
[----:B------:R-:W-:Y:S02]  /*bc4b0*/  IMAD.MOV.U32 R7, RZ, RZ, R31 ;  /* 0x000000ffff077224 */ /* 0x000fe400078e001f */
[----:B------:R-:W-:Y:S04]  /*bc4c0*/  LDGSTS.E [R4+0x1e880], desc[UR74][R54.64], P1 ;  /* 0x1e88000036047fae */ /* 0x000fe800089a104a */
[----:B------:R-:W-:Y:S04]  /*bc4d0*/  LDGSTS.E [R4+0x1f000], desc[UR74][R50.64], P0 ;  /* 0x1f00000032047fae */ /* 0x000fe800081a104a */
[----:B------:R-:W-:Y:S04]  /*bc4e0*/  LDGSTS.E [R4+0x1f080], desc[UR74][R46.64], P1 ;  /* 0x1f0800002e047fae */ /* 0x000fe800089a104a */
[----:B------:R-:W-:Y:S04]  /*bc4f0*/  LDGSTS.E [R4+0x1f800], desc[UR74][R38.64], P0 ;  /* 0x1f80000026047fae */ /* 0x000fe800081a104a */
[----:B------:R-:W-:Y:S04]  /*bc500*/  LDGSTS.E [R4+0x1f880], desc[UR74][R34.64], P1 ;  /* 0x1f88000022047fae */ /* 0x000fe800089a104a */
[----:B------:R-:W2:Y:S04]  /*bc510*/  LDL.LU R9, [R1+0x3c84] ;  /* 0x003c840001097983 */ /* 0x000ea80000300800 */
[----:B------:R1:W-:Y:S04]  /*bc520*/  LDGSTS.E [R5+0x100], desc[UR74][R6.64], P0 ;  /* 0x0010000006057fae */ /* 0x0003e800081a104a */
[----:B------:R-:W2:Y:S01]  /*bc530*/  LDL.LU R4, [R1+0x3c78] ;  /* 0x003c780001047983 */ /* 0x000ea20000300800 */
[----:B-1----:R-:W-:-:S02]  /*bc540*/  MOV R6, R27 ;  /* 0x0000001b00067202 */ /* 0x002fc40000000f00 */
[----:B---3--:R-:W-:Y:S01]  /*bc550*/  IADD3 R20, P2, PT, R20, R252, RZ ;  /* 0x000000fc14147210 */ /* 0x008fe20007f5e0ff */
[----:B------:R-:W-:-:S04]  /*bc560*/  IMAD.X R16, R16, 0x1, R2, P3 ;  /* 0x0000000110107824 */ /* 0x000fc800018e0602 */
[----:B------:R-:W-:Y:S04]  /*bc570*/  STL [R1+0x3d8c], R20 ;  /* 0x003d8c1401007387 */ /* 0x000fe80000100800 */
[----:B------:R1:W-:Y:S01]  /*bc580*/  STL [R1+0x3e90], R16 ;  /* 0x003e901001007387 */ /* 0x0003e20000100800 */
[----:B------:R-:W-:-:S03]  /*bc590*/  IADD3 R13, P3, PT, R13, R252, RZ ;  /* 0x000000fc0d0d7210 */ /* 0x000fc60007f7e0ff */
[----:B------:R-:W3:Y:S01]  /*bc5a0*/  LDL.LU R17, [R1+0x2e38] ;  /* 0x002e380001117983 */ /* 0x000ee20000300800 */
[----:B----4-:R-:W-:-:S03]  /*bc5b0*/  IMAD.X R24, R24, 0x1, R2, P2 ;  /* 0x0000000118187824 */ /* 0x010fc600010e0602 */
[----:B------:R-:W4:Y:S01]  /*bc5c0*/  LDL.LU R27, [R1+0x3c80] ;  /* 0x003c8000011b7983 */ /* 0x000f220000300800 */
[----:B------:R-:W-:-:S03]  /*bc5d0*/  IMAD.MOV.U32 R7, RZ, RZ, R16 ;  /* 0x000000ffff077224 */ /* 0x000fc600078e0010 */
[----:B------:R-:W-:Y:S04]  /*bc5e0*/  STL [R1+0x3d94], R13 ;  /* 0x003d940d01007387 */ /* 0x000fe80000100800 */
[----:B------:R1:W-:Y:S04]  /*bc5f0*/  STL [R1+0x3d88], R24 ;  /* 0x003d881801007387 */ /* 0x0003e80000100800 */
[----:B-1----:R-:W4:Y:S04]  /*bc600*/  LDL.LU R16, [R1+0x2e40] ;  /* 0x002e400001107983 */ /* 0x002f280000300800 */
[----:B------:R-:W4:Y:S04]  /*bc610*/  LDL.LU R25, [R1+0x2e34] ;  /* 0x002e340001197983 */ /* 0x000f280000300800 */
[----:B------:R1:W-:Y:S02]  /*bc620*/  LDGSTS.E [R5+0x180], desc[UR74][R6.64], P1 ;  /* 0x0018000006057fae */ /* 0x0003e400089a104a */
[----:B-1----:R-:W-:Y:S01]  /*bc630*/  MOV R6, R20 ;  /* 0x0000001400067202 */ /* 0x002fe20000000f00 */
[----:B------:R-:W-:-:S05]  /*bc640*/  IMAD.MOV.U32 R7, RZ, RZ, R24 ;  /* 0x000000ffff077224 */ /* 0x000fca00078e0018 */
[----:B------:R1:W-:Y:S02]  /*bc650*/  LDGSTS.E [R5+0x900], desc[UR74][R6.64], P0 ;  /* 0x0090000006057fae */ /* 0x0003e400081a104a */
[----:B-1----:R-:W-:Y:S02]  /*bc660*/  MOV R6, R13 ;  /* 0x0000000d00067202 */ /* 0x002fe40000000f00 */
[----:B------:R-:W-:-:S05]  /*bc670*/  IADD3 R12, P2, PT, R12, R252, RZ ;  /* 0x000000fc0c0c7210 */ /* 0x000fca0007f5e0ff */
[----:B------:R-:W-:Y:S01]  /*bc680*/  STL [R1+0x3cfc], R12 ;  /* 0x003cfc0c01007387 */ /* 0x000fe20000100800 */
[----:B------:R-:W-:-:S05]  /*bc690*/  IMAD.X R22, R22, 0x1, R2, P3 ;  /* 0x0000000116167824 */ /* 0x000fca00018e0602 */
[----:B------:R1:W-:Y:S01]  /*bc6a0*/  STL [R1+0x3d90], R22 ;  /* 0x003d901601007387 */ /* 0x0003e20000100800 */
[----:B------:R-:W-:-:S03]  /*bc6b0*/  IADD3 R18, P3, PT, R18, R252, RZ ;  /* 0x000000fc12127210 */ /* 0x000fc60007f7e0ff */
[----:B------:R-:W4:Y:S01]  /*bc6c0*/  LDL.LU R24, [R1+0x2e3c] ;  /* 0x002e3c0001187983 */ /* 0x000f220000300800 */
[----:B------:R-:W-:-:S03]  /*bc6d0*/  IMAD.X R26, R26, 0x1, R2, P2 ;  /* 0x000000011a1a7824 */ /* 0x000fc600010e0602 */
[----:B------:R-:W4:Y:S01]  /*bc6e0*/  LDL.LU R20, [R1+0x2eb8] ;  /* 0x002eb80001147983 */ /* 0x000f220000300800 */
[----:B------:R-:W-:Y:S01]  /*bc6f0*/  IMAD.MOV.U32 R7, RZ, RZ, R22 ;  /* 0x000000ffff077224 */ /* 0x000fe200078e0016 */
[----:B------:R-:W-:Y:S01]  /*bc700*/  IADD3 R23, P2, PT, R23, R252, RZ ;  /* 0x000000fc17177210 */ /* 0x000fe20007f5e0ff */
[----:B------:R-:W-:Y:S01]  /*bc710*/  IMAD.X R21, R21, 0x1, R2, P3 ;  /* 0x0000000115157824 */ /* 0x000fe200018e0602 */
[----:B-1----:R-:W4:Y:S04]  /*bc720*/  LDL.LU R22, [R1+0x2eb4] ;  /* 0x002eb40001167983 */ /* 0x002f280000300800 */
[----:B------:R-:W-:Y:S04]  /*bc730*/  STL [R1+0x3d04], R18 ;  /* 0x003d041201007387 */ /* 0x000fe80000100800 */
[----:B------:R1:W-:Y:S04]  /*bc740*/  STL [R1+0x3cf8], R26 ;  /* 0x003cf81a01007387 */ /* 0x0003e80000100800 */
[----:B------:R1:W-:Y:S04]  /*bc750*/  LDGSTS.E [R5+0x980], desc[UR74][R6.64], P1 ;  /* 0x0098000006057fae */ /* 0x0003e800089a104a */
[----:B------:R-:W4:Y:S01]  /*bc760*/  LDL.LU R13, [R1+0x2ec0] ;  /* 0x002ec000010d7983 */ /* 0x000f220000300800 */
[----:B-1----:R-:W-:Y:S01]  /*bc770*/  MOV R6, R12 ;  /* 0x0000000c00067202 */ /* 0x002fe20000000f00 */
[----:B------:R-:W-:-:S02]  /*bc780*/  IMAD.MOV.U32 R7, RZ, RZ, R26 ;  /* 0x000000ffff077224 */ /* 0x000fc400078e001a */
[----:B------:R-:W4:Y:S04]  /*bc790*/  LDL.LU R26, [R1+0x2ebc] ;  /* 0x002ebc00011a7983 */ /* 0x000f280000300800 */
[----:B------:R-:W-:Y:S04]  /*bc7a0*/  STL [R1+0x3c7c], R23 ;  /* 0x003c7c1701007387 */ /* 0x000fe80000100800 */
[----:B------:R1:W-:Y:S01]  /*bc7b0*/  STL [R1+0x3d00], R21 ;  /* 0x003d001501007387 */ /* 0x0003e20000100800 */
[----:B--2---:R-:W-:-:S03]  /*bc7c0*/  IADD3 R9, P3, PT, R9, R252, RZ ;  /* 0x000000fc09097210 */ /* 0x004fc60007f7e0ff */
[----:B------:R-:W2:Y:S04]  /*bc7d0*/  LDL.LU R12, [R1+0x2f38] ;  /* 0x002f3800010c7983 */ /* 0x000ea80000300800 */
[----:B------:R1:W-:Y:S01]  /*bc7e0*/  LDGSTS.E [R5+0x1100], desc[UR74][R6.64], P0 ;  /* 0x0110000006057fae */ /* 0x0003e200081a104a */
[----:B------:R-:W-:Y:S01]  /*bc7f0*/  IMAD.X R4, R4, 0x1, R2, P2 ;  /* 0x0000000104047824 */ /* 0x000fe200010e0602 */
[----:B-1----:R-:W-:Y:S01]  /*bc800*/  MOV R6, R18 ;  /* 0x0000001200067202 */ /* 0x002fe20000000f00 */
[----:B------:R-:W-:Y:S01]  /*bc810*/  IMAD.MOV.U32 R7, RZ, RZ, R21 ;  /* 0x000000ffff077224 */ /* 0x000fe200078e0015 */
[----:B------:R-:W2:Y:S04]  /*bc820*/  LDL.LU R18, [R1+0x2f34] ;  /* 0x002f340001127983 */ /* 0x000ea80000300800 */
[----:B------:R-:W-:Y:S04]  /*bc830*/  STL [R1+0x3c84], R9 ;  /* 0x003c840901007387 */ /* 0x000fe80000100800 */
[----:B------:R1:W-:Y:S04]  /*bc840*/  LDGSTS.E [R5+0x1180], desc[UR74][R6.64], P1 ;  /* 0x0118000006057fae */ /* 0x0003e800089a104a */
[----:B------:R3:W-:Y:S04]  /*bc850*/  STL [R1+0x3c78], R4 ;  /* 0x003c780401007387 */ /* 0x0007e80000100800 */
[----:B------:R-:W2:Y:S01]  /*bc860*/  LDL.LU R21, [R1+0x2f40] ;  /* 0x002f400001157983 */ /* 0x000ea20000300800 */
[----:B-1----:R-:W-:Y:S01]  /*bc870*/  MOV R6, R23 ;  /* 0x0000001700067202 */ /* 0x002fe20000000f00 */
[----:B------:R-:W-:-:S02]  /*bc880*/  IMAD.MOV.U32 R7, RZ, RZ, R4 ;  /* 0x000000ffff077224 */ /* 0x000fc400078e0004 */
[----:B------:R-:W2:Y:S01]  /*bc890*/  LDL.LU R23, [R1+0x2f3c] ;  /* 0x002f3c0001177983 */ /* 0x000ea20000300800 */
[----:B---3--:R-:W-:-:S03]  /*bc8a0*/  IADD3 R17, P2, PT, R17, R252, RZ ;  /* 0x000000fc11117210 */ /* 0x008fc60007f5e0ff */
[----:B------:R1:W-:Y:S01]  /*bc8b0*/  LDGSTS.E [R5+0x1900], desc[UR74][R6.64], P0 ;  /* 0x0190000006057fae */ /* 0x0003e200081a104a */
[----:B----4-:R-:W-:-:S03]  /*bc8c0*/  IMAD.X R27, R27, 0x1, R2, P3 ;  /* 0x000000011b1b7824 */ /* 0x010fc600018e0602 */
[----:B------:R-:W-:Y:S04]  /*bc8d0*/  STL [R1+0x2e38], R17 ;  /* 0x002e381101007387 */ /* 0x000fe80000100800 */
[----:B------:R-:W-:Y:S04]  /*bc8e0*/  STL [R1+0x3c80], R27 ;  /* 0x003c801b01007387 */ /* 0x000fe80000100800 */
[----:B------:R-:W3:Y:S01]  /*bc8f0*/  LDL.LU R4, [R1+0x2fb8] ;  /* 0x002fb80001047983 */ /* 0x000ee20000300800 */
[----:B------:R-:W-:Y:S01]  /*bc900*/  IADD3 R16, P3, PT, R16, R252, RZ ;  /* 0x000000fc10107210 */ /* 0x000fe20007f7e0ff */
[----:B-1----:R-:W-:Y:S01]  /*bc910*/  IMAD.MOV.U32 R7, RZ, RZ, R27 ;  /* 0x000000ffff077224 */ /* 0x002fe200078e001b */
[----:B------:R-:W-:Y:S01]  /*bc920*/  MOV R6, R9 ;  /* 0x0000000900067202 */ /* 0x000fe20000000f00 */
[----:B------:R-:W-:Y:S01]  /*bc930*/  IMAD.X R25, R25, 0x1, R2, P2 ;  /* 0x0000000119197824 */ /* 0x000fe200010e0602 */
[----:B------:R-:W4:Y:S04]  /*bc940*/  LDL.LU R9, [R1+0x2fc0] ;  /* 0x002fc00001097983 */ /* 0x000f280000300800 */
[----:B------:R-:W-:Y:S04]  /*bc950*/  STL [R1+0x2e40], R16 ;  /* 0x002e401001007387 */ /* 0x000fe80000100800 */
[----:B------:R1:W-:Y:S04]  /*bc960*/  LDGSTS.E [R5+0x1980], desc[UR74][R6.64], P1 ;  /* 0x0198000006057fae */ /* 0x0003e800089a104a */
[----:B------:R1:W-:Y:S02]  /*bc970*/  STL [R1+0x2e34], R25 ;  /* 0x002e341901007387 */ /* 0x0003e40000100800 */
[----:B-1----:R-:W-:-:S02]  /*bc980*/  IMAD.MOV.U32 R7, RZ, RZ, R25 ;  /* 0x000000ffff077224 */ /* 0x002fc400078e0019 */
[----:B------:R-:W4:Y:S01]  /*bc990*/  LDL.LU R25, [R1+0x2fb4] ;  /* 0x002fb40001197983 */ /* 0x000f220000300800 */
[----:B------:R-:W-:-:S05]  /*bc9a0*/  MOV R6, R17 ;  /* 0x0000001100067202 */ /* 0x000fca0000000f00 */
[----:B------:R1:W-:Y:S02]  /*bc9b0*/  LDGSTS.E [R5+0x2100], desc[UR74][R6.64], P0 ;  /* 0x0210000006057fae */ /* 0x0003e400081a104a */
[----:B-1----:R-:W-:Y:S01]  /*bc9c0*/  MOV R6, R16 ;  /* 0x0000001000067202 */ /* 0x002fe20000000f00 */
[----:B------:R-:W-:Y:S01]  /*bc9d0*/  IMAD.X R24, R24, 0x1, R2, P3 ;  /* 0x0000000118187824 */ /* 0x000fe200018e0602 */
[----:B------:R-:W-:-:S03]  /*bc9e0*/  IADD3 R20, P2, PT, R20, R252, RZ ;  /* 0x000000fc14147210 */ /* 0x000fc60007f5e0ff */
[----:B------:R-:W-:Y:S02]  /*bc9f0*/  IMAD.MOV.U32 R7, RZ, RZ, R24 ;  /* 0x000000ffff077224 */ /* 0x000fe400078e0018 */
[----:B------:R-:W-:Y:S01]  /*bca00*/  STL [R1+0x2eb8], R20 ;  /* 0x002eb81401007387 */ /* 0x000fe20000100800 */
[----:B------:R-:W-:-:S03]  /*bca10*/  IMAD.X R22, R22, 0x1, R2, P2 ;  /* 0x0000000116167824 */ /* 0x000fc600010e0602 */
[----:B------:R1:W-:Y:S04]  /*bca20*/  STL [R1+0x2e3c], R24 ;  /* 0x002e3c1801007387 */ /* 0x0003e80000100800 */
[----:B------:R-:W4:Y:S04]  /*bca30*/  LDL.LU R17, [R1+0x3038] ;  /* 0x0030380001117983 */ /* 0x000f280000300800 */
[----:B------:R1:W-:Y:S01]  /*bca40*/  LDGSTS.E [R5+0x2180], desc[UR74][R6.64], P1 ;  /* 0x0218000006057fae */ /* 0x0003e200089a104a */
[----:B------:R-:W-:-:S03]  /*bca50*/  IADD3 R13, P3, PT, R13, R252, RZ ;  /* 0x000000fc0d0d7210 */ /* 0x000fc60007f7e0ff */
[----:B-1----:R-:W4:Y:S04]  /*bca60*/  LDL.LU R24, [R1+0x2fbc] ;  /* 0x002fbc0001187983 */ /* 0x002f280000300800 */
[----:B------:R-:W-:Y:S04]  /*bca70*/  STL [R1+0x2ec0], R13 ;  /* 0x002ec00d01007387 */ /* 0x000fe80000100800 */
[----:B------:R1:W-:Y:S01]  /*bca80*/  STL [R1+0x2eb4], R22 ;  /* 0x002eb41601007387 */ /* 0x0003e20000100800 */
[----:B------:R-:W-:-:S03]  /*bca90*/  IMAD.X R26, R26, 0x1, R2, P3 ;  /* 0x000000011a1a7824 */ /* 0x000fc600018e0602 */
[----:B------:R-:W4:Y:S01]  /*bcaa0*/  LDL.LU R16, [R1+0x3040] ;  /* 0x0030400001107983 */ /* 0x000f220000300800 */
[----:B------:R-:W-:Y:S01]  /*bcab0*/  IMAD.MOV.U32 R7, RZ, RZ, R22 ;  /* 0x000000ffff077224 */ /* 0x000fe200078e0016 */
[----:B------:R-:W-:Y:S02]  /*bcac0*/  MOV R6, R20 ;  /* 0x0000001400067202 */ /* 0x000fe40000000f00 */
[----:B-1----:R-:W4:Y:S01]  /*bcad0*/  LDL.LU R22, [R1+0x3034] ;  /* 0x0030340001167983 */ /* 0x002f220000300800 */
[----:B--2---:R-:W-:-:S03]  /*bcae0*/  IADD3 R12, P2, PT, R12, R252, RZ ;  /* 0x000000fc0c0c7210 */ /* 0x004fc60007f5e0ff */
[----:B------:R1:W-:Y:S04]  /*bcaf0*/  LDGSTS.E [R5+0x2900], desc[UR74][R6.64], P0 ;  /* 0x0290000006057fae */ /* 0x0003e800081a104a */
[----:B------:R-:W-:Y:S04]  /*bcb00*/  STL [R1+0x2f38], R12 ;  /* 0x002f380c01007387 */ /* 0x000fe80000100800 */
[----:B------:R2:W-:Y:S04]  /*bcb10*/  STL [R1+0x2ebc], R26 ;  /* 0x002ebc1a01007387 */ /* 0x0005e80000100800 */
[----:B------:R-:W4:Y:S01]  /*bcb20*/  LDL.LU R20, [R1+0x30b8] ;  /* 0x0030b80001147983 */ /* 0x000f220000300800 */
[----:B-1----:R-:W-:-:S03]  /*bcb30*/  MOV R6, R13 ;  /* 0x0000000d00067202 */ /* 0x002fc60000000f00 */
[----:B------:R-:W4:Y:S01]  /*bcb40*/  LDL.LU R27, [R1+0x303c] ;  /* 0x00303c00011b7983 */ /* 0x000f220000300800 */
[----:B------:R-:W-:Y:S02]  /*bcb50*/  IMAD.X R18, R18, 0x1, R2, P2 ;  /* 0x0000000112127824 */ /* 0x000fe400010e0602 */
[----:B------:R-:W-:-:S05]  /*bcb60*/  IMAD.MOV.U32 R7, RZ, RZ, R26 ;  /* 0x000000ffff077224 */ /* 0x000fca00078e001a */
[----:B------:R1:W-:Y:S01]  /*bcb70*/  LDGSTS.E [R5+0x2980], desc[UR74][R6.64], P1 ;  /* 0x0298000006057fae */ /* 0x0003e200089a104a */
[----:B------:R-:W-:-:S05]  /*bcb80*/  IADD3 R21, P3, PT, R21, R252, RZ ;  /* 0x000000fc15157210 */ /* 0x000fca0007f7e0ff */
[----:B------:R-:W-:Y:S01]  /*bcb90*/  STL [R1+0x2f40], R21 ;  /* 0x002f401501007387 */ /* 0x000fe20000100800 */
[----:B------:R-:W-:Y:S01]  /*bcba0*/  IMAD.X R23, R23, 0x1, R2, P3 ;  /* 0x0000000117177824 */ /* 0x000fe200018e0602 */
[----:B-1----:R-:W-:Y:S02]  /*bcbb0*/  MOV R6, R12 ;  /* 0x0000000c00067202 */ /* 0x002fe40000000f00 */
[----:B------:R1:W-:Y:S01]  /*bcbc0*/  STL [R1+0x2f34], R18 ;  /* 0x002f341201007387 */ /* 0x0003e20000100800 */
[----:B------:R-:W-:-:S03]  /*bcbd0*/  IMAD.MOV.U32 R7, RZ, RZ, R18 ;  /* 0x000000ffff077224 */ /* 0x000fc600078e0012 */
[----:B------:R-:W4:Y:S04]  /*bcbe0*/  LDL.LU R13, [R1+0x30c0] ;  /* 0x0030c000010d7983 */ /* 0x000f280000300800 */
[----:B--2---:R-:W2:Y:S04]  /*bcbf0*/  LDL.LU R26, [R1+0x30b4] ;  /* 0x0030b400011a7983 */ /* 0x004ea80000300800 */
[----:B------:R1:W-:Y:S01]  /*bcc00*/  LDGSTS.E [R5+0x3100], desc[UR74][R6.64], P0 ;  /* 0x0310000006057fae */ /* 0x0003e200081a104a */
[----:B---3--:R-:W-:-:S05]  /*bcc10*/  IADD3 R4, P2, PT, R4, R252, RZ ;  /* 0x000000fc04047210 */ /* 0x008fca0007f5e0ff */
[----:B------:R-:W-:Y:S01]  /*bcc20*/  STL [R1+0x2fb8], R4 ;  /* 0x002fb80401007387 */ /* 0x000fe20000100800 */
[----:B----4-:R-:W-:-:S03]  /*bcc30*/  IADD3 R9, P3, PT, R9, R252, RZ ;  /* 0x000000fc09097210 */ /* 0x010fc60007f7e0ff */
[----:B------:R3:W-:Y:S04]  /*bcc40*/  STL [R1+0x2f3c], R23 ;  /* 0x002f3c1701007387 */ /* 0x0007e80000100800 */
[----:B-1----:R-:W4:Y:S01]  /*bcc50*/  LDL.LU R18, [R1+0x30bc] ;  /* 0x0030bc0001127983 */ /* 0x002f220000300800 */
[----:B------:R-:W-:-:S03]  /*bcc60*/  IMAD.MOV.U32 R7, RZ, RZ, R23 ;  /* 0x000000ffff077224 */ /* 0x000fc600078e0017 */
[----:B------:R-:W4:Y:S01]  /*bcc70*/  LDL.LU R12, [R1+0x3138] ;  /* 0x00313800010c7983 */ /* 0x000f220000300800 */
[----:B------:R-:W-:-:S03]  /*bcc80*/  MOV R6, R21 ;  /* 0x0000001500067202 */ /* 0x000fc60000000f00 */
[----:B---3--:R-:W3:Y:S01]  /*bcc90*/  LDL.LU R23, [R1+0x3134] ;  /* 0x0031340001177983 */ /* 0x008ee20000300800 */
[----:B------:R-:W-:-:S03]  /*bcca0*/  IMAD.X R25, R25, 0x1, R2, P2 ;  /* 0x0000000119197824 */ /* 0x000fc600010e0602 */
[----:B------:R-:W-:Y:S04]  /*bccb0*/  STL [R1+0x2fc0], R9 ;  /* 0x002fc00901007387 */ /* 0x000fe80000100800 */
[----:B------:R1:W-:Y:S04]  /*bccc0*/  STL [R1+0x2fb4], R25 ;  /* 0x002fb41901007387 */ /* 0x0003e80000100800 */
[----:B------:R-:W3:Y:S04]  /*bccd0*/  LDL.LU R21, [R1+0x3140] ;  /* 0x0031400001157983 */ /* 0x000ee80000300800 */
[----:B------:R1:W-:Y:S02]  /*bcce0*/  LDGSTS.E [R5+0x3180], desc[UR74][R6.64], P1 ;  /* 0x0318000006057fae */ /* 0x0003e400089a104a */
[----:B-1----:R-:W-:Y:S01]  /*bccf0*/  MOV R6, R4 ;  /* 0x0000000400067202 */ /* 0x002fe20000000f00 */
[----:B------:R-:W-:-:S02]  /*bcd00*/  IMAD.MOV.U32 R7, RZ, RZ, R25 ;  /* 0x000000ffff077224 */ /* 0x000fc400078e0019 */
[----:B------:R-:W3:Y:S04]  /*bcd10*/  LDL.LU R25, [R1+0x313c] ;  /* 0x00313c0001197983 */ /* 0x000ee80000300800 */
[----:B------:R1:W-:Y:S02]  /*bcd20*/  LDGSTS.E [R5+0x3900], desc[UR74][R6.64], P0 ;  /* 0x0390000006057fae */ /* 0x0003e400081a104a */
[----:B-1----:R-:W-:Y:S02]  /*bcd30*/  MOV R6, R9 ;  /* 0x0000000900067202 */ /* 0x002fe40000000f00 */
[----:B------:R-:W-:Y:S01]  /*bcd40*/  IADD3 R17, P2, PT, R17, R252, RZ ;  /* 0x000000fc11117210 */ /* 0x000fe20007f5e0ff */
[----:B------:R-:W-:-:S04]  /*bcd50*/  IMAD.X R24, R24, 0x1, R2, P3 ;  /* 0x0000000118187824 */ /* 0x000fc800018e0602 */
[----:B------:R-:W-:Y:S04]  /*bcd60*/  STL [R1+0x3038], R17 ;  /* 0x0030381101007387 */ /* 0x000fe80000100800 */
[----:B------:R1:W-:Y:S01]  /*bcd70*/  STL [R1+0x2fbc], R24 ;  /* 0x002fbc1801007387 */ /* 0x0003e20000100800 */
[----:B------:R-:W-:-:S03]  /*bcd80*/  IMAD.MOV.U32 R7, RZ, RZ, R24 ;  /* 0x000000ffff077224 */ /* 0x000fc600078e0018 */
[----:B------:R-:W3:Y:S01]  /*bcd90*/  LDL.LU R4, [R1+0x31b8] ;  /* 0x0031b80001047983 */ /* 0x000ee20000300800 */
[----:B------:R-:W-:-:S03]  /*bcda0*/  IADD3 R16, P3, PT, R16, R252, RZ ;  /* 0x000000fc10107210 */ /* 0x000fc60007f7e0ff */
[----:B------:R1:W-:Y:S04]  /*bcdb0*/  LDGSTS.E [R5+0x3980], desc[UR74][R6.64], P1 ;  /* 0x0398000006057fae */ /* 0x0003e800089a104a */
[----:B-1----:R-:W3:Y:S01]  /*bcdc0*/  LDL.LU R24, [R1+0x31b4] ;  /* 0x0031b40001187983 */ /* 0x002ee20000300800 */
[----:B------:R-:W-:-:S03]  /*bcdd0*/  IMAD.X R22, R22, 0x1, R2, P2 ;  /* 0x0000000116167824 */ /* 0x000fc600010e0602 */
[----:B------:R-:W-:Y:S04]  /*bcde0*/  STL [R1+0x3040], R16 ;  /* 0x0030401001007387 */ /* 0x000fe80000100800 */
[----:B------:R1:W-:Y:S01]  /*bcdf0*/  STL [R1+0x3034], R22 ;  /* 0x0030341601007387 */ /* 0x0003e20000100800 */
[----:B------:R-:W-:Y:S01]  /*bce00*/  MOV R6, R17 ;  /* 0x0000001100067202 */ /* 0x000fe20000000f00 */
[----:B------:R-:W-:Y:S02]  /*bce10*/  IMAD.MOV.U32 R7, RZ, RZ, R22 ;  /* 0x000000ffff077224 */ /* 0x000fe400078e0016 */
[----:B------:R-:W3:Y:S04]  /*bce20*/  LDL.LU R9, [R1+0x31c0] ;  /* 0x0031c00001097983 */ /* 0x000ee80000300800 */
[----:B------:R1:W-:Y:S01]  /*bce30*/  LDGSTS.E [R5+0x4100], desc[UR74][R6.64], P0 ;  /* 0x0410000006057fae */ /* 0x0003e200081a104a */
[----:B------:R-:W-:-:S03]  /*bce40*/  IADD3 R20, P2, PT, R20, R252, RZ ;  /* 0x000000fc14147210 */ /* 0x000fc60007f5e0ff */
[----:B-1----:R-:W3:Y:S01]  /*bce50*/  LDL.LU R22, [R1+0x31bc] ;  /* 0x0031bc0001167983 */ /* 0x002ee20000300800 */
[----:B------:R-:W-:-:S03]  /*bce60*/  IMAD.X R27, R27, 0x1, R2, P3 ;  /* 0x000000011b1b7824 */ /* 0x000fc600018e0602 */
[----:B------:R-:W-:Y:S04]  /*bce70*/  STL [R1+0x30b8], R20 ;  /* 0x0030b81401007387 */ /* 0x000fe80000100800 */
[----:B------:R-:W-:Y:S01]  /*bce80*/  STL [R1+0x303c], R27 ;  /* 0x00303c1b01007387 */ /* 0x000fe20000100800 */
[----:B------:R-:W-:Y:S01]  /*bce90*/  MOV R6, R16 ;  /* 0x0000001000067202 */ /* 0x000fe20000000f00 */
[----:B------:R-:W-:Y:S02]  /*bcea0*/  IMAD.MOV.U32 R7, RZ, RZ, R27 ;  /* 0x000000ffff077224 */ /* 0x000fe400078e001b */
[----:B------:R-:W3:Y:S04]  /*bceb0*/  LDL.LU R17, [R1+0x3238] ;  /* 0x0032380001117983 */ /* 0x000ee80000300800 */
[----:B------:R-:W3:Y:S04]  /*bcec0*/  LDL.LU R16, [R1+0x3240] ;  /* 0x0032400001107983 */ /* 0x000ee80000300800 */
[----:B------:R1:W-:Y:S01]  /*bced0*/  LDGSTS.E [R5+0x4180], desc[UR74][R6.64], P1 ;  /* 0x0418000006057fae */ /* 0x0003e200089a104a */
[----:B------:R-:W-:Y:S01]  /*bcee0*/  IADD3 R13, P3, PT, R13, R252, RZ ;  /* 0x000000fc0d0d7210 */ /* 0x000fe20007f7e0ff */
[----:B--2---:R-:W-:-:S04]  /*bcef0*/  IMAD.X R26, R26, 0x1, R2, P2 ;  /* 0x000000011a1a7824 */ /* 0x004fc800010e0602 */
[----:B------:R-:W-:Y:S01]  /*bcf00*/  STL [R1+0x30c0], R13 ;  /* 0x0030c00d01007387 */ /* 0x000fe20000100800 */
[----:B-1----:R-:W-:Y:S01]  /*bcf10*/  MOV R6, R20 ;  /* 0x0000001400067202 */ /* 0x002fe20000000f00 */
[----:B------:R-:W-:Y:S02]  /*bcf20*/  IMAD.MOV.U32 R7, RZ, RZ, R26 ;  /* 0x000000ffff077224 */ /* 0x000fe400078e001a */
[----:B------:R1:W-:Y:S04]  /*bcf30*/  STL [R1+0x30b4], R26 ;  /* 0x0030b41a01007387 */ /* 0x0003e80000100800 */
[----:B------:R2:W-:Y:S04]  /*bcf40*/  LDGSTS.E [R5+0x4900], desc[UR74][R6.64], P0 ;  /* 0x0490000006057fae */ /* 0x0005e800081a104a */
[----:B-1----:R-:W3:Y:S01]  /*bcf50*/  LDL.LU R26, [R1+0x3234] ;  /* 0x00323400011a7983 */ /* 0x002ee20000300800 */
[----:B----4-:R-:W-:Y:S01]  /*bcf60*/  IMAD.X R18, R18, 0x1, R2, P3 ;  /* 0x0000000112127824 */ /* 0x010fe200018e0602 */
[----:B------:R-:W-:-:S03]  /*bcf70*/  IADD3 R12, P2, PT, R12, R252, RZ ;  /* 0x000000fc0c0c7210 */ /* 0x000fc60007f5e0ff */
[----:B--2---:R-:W-:Y:S01]  /*bcf80*/  IMAD.MOV.U32 R7, RZ, RZ, R18 ;  /* 0x000000ffff077224 */ /* 0x004fe200078e0012 */
[----:B------:R-:W-:Y:S01]  /*bcf90*/  MOV R6, R13 ;  /* 0x0000000d00067202 */ /* 0x000fe20000000f00 */
[----:B------:R-:W-:Y:S01]  /*bcfa0*/  STL [R1+0x3138], R12 ;  /* 0x0031380c01007387 */ /* 0x000fe20000100800 */
[----:B---3--:R-:W-:-:S03]  /*bcfb0*/  IMAD.X R23, R23, 0x1, R2, P2 ;  /* 0x0000000117177824 */ /* 0x008fc600010e0602 */
[----:B------:R1:W-:Y:S04]  /*bcfc0*/  STL [R1+0x30bc], R18 ;  /* 0x0030bc1201007387 */ /* 0x0003e80000100800 */
[----:B------:R-:W2:Y:S04]  /*bcfd0*/  LDL.LU R20, [R1+0x32b8] ;  /* 0x0032b80001147983 */ /* 0x000ea80000300800 */
[----:B------:R3:W-:Y:S01]  /*bcfe0*/  LDGSTS.E [R5+0x4980], desc[UR74][R6.64], P1 ;  /* 0x0498000006057fae */ /* 0x0007e200089a104a */
[----:B------:R-:W-:-:S03]  /*bcff0*/  IADD3 R21, P3, PT, R21, R252, RZ ;  /* 0x000000fc15157210 */ /* 0x000fc60007f7e0ff */
[----:B-1----:R-:W4:Y:S04]  /*bd000*/  LDL.LU R18, [R1+0x323c] ;  /* 0x00323c0001127983 */ /* 0x002f280000300800 */
[----:B------:R-:W-:Y:S04]  /*bd010*/  STL [R1+0x3140], R21 ;  /* 0x0031401501007387 */ /* 0x000fe80000100800 */
[----:B------:R1:W-:Y:S01]  /*bd020*/  STL [R1+0x3134], R23 ;  /* 0x0031341701007387 */ /* 0x0003e20000100800 */
[----:B---3--:R-:W-:-:S03]  /*bd030*/  IMAD.MOV.U32 R7, RZ, RZ, R23 ;  /* 0x000000ffff077224 */ /* 0x008fc600078e0017 */
[----:B------:R-:W3:Y:S04]  /*bd040*/  LDL.LU R13, [R1+0x32c0] ;  /* 0x0032c000010d7983 */ /* 0x000ee80000300800 */
[----:B-1----:R-:W3:Y:S01]  /*bd050*/  LDL.LU R23, [R1+0x32b4] ;  /* 0x0032b40001177983 */ /* 0x002ee20000300800 */
[----:B------:R-:W-:Y:S01]  /*bd060*/  IMAD.X R25, R25, 0x1, R2, P3 ;  /* 0x0000000119197824 */ /* 0x000fe200018e0602 */
[----:B------:R-:W-:-:S05]  /*bd070*/  MOV R6, R12 ;  /* 0x0000000c00067202 */ /* 0x000fca0000000f00 */
[----:B------:R1:W-:Y:S02]  /*bd080*/  LDGSTS.E [R5+0x5100], desc[UR74][R6.64], P0 ;  /* 0x0510000006057fae */ /* 0x0003e400081a104a */
[----:B-1----:R-:W-:Y:S01]  /*bd090*/  MOV R6, R21 ;  /* 0x0000001500067202 */ /* 0x002fe20000000f00 */
[----:B------:R-:W-:-:S05]  /*bd0a0*/  IMAD.MOV.U32 R7, RZ, RZ, R25 ;  /* 0x000000ffff077224 */ /* 0x000fca00078e0019 */
[----:B------:R1:W-:Y:S01]  /*bd0b0*/  LDGSTS.E [R5+0x5180], desc[UR74][R6.64], P1 ;  /* 0x0518000006057fae */ /* 0x0003e200089a104a */
[----:B------:R-:W-:-:S05]  /*bd0c0*/  IADD3 R4, P2, PT, R4, R252, RZ ;  /* 0x000000fc04047210 */ /* 0x000fca0007f5e0ff */
[----:B------:R-:W-:Y:S04]  /*bd0d0*/  STL [R1+0x31b8], R4 ;  /* 0x0031b80401007387 */ /* 0x000fe80000100800 */
[----:B------:R1:W-:Y:S01]  /*bd0e0*/  STL [R1+0x313c], R25 ;  /* 0x00313c1901007387 */ /* 0x0003e20000100800 */
[----:B------:R-:W-:-:S03]  /*bd0f0*/  IMAD.X R24, R24, 0x1, R2, P2 ;  /* 0x0000000118187824 */ /* 0x000fc600010e0602 */
[----:B------:R-:W3:Y:S04]  /*bd100*/  LDL.LU R12, [R1+0x3338] ;  /* 0x00333800010c7983 */ /* 0x000ee80000300800 */
[----:B------:R-:W3:Y:S01]  /*bd110*/  LDL.LU R27, [R1+0x32bc] ;  /* 0x0032bc00011b7983 */ /* 0x000ee20000300800 */
[----:B------:R-:W-:Y:S01]  /*bd120*/  IADD3 R9, P3, PT, R9, R252, RZ ;  /* 0x000000fc09097210 */ /* 0x000fe20007f7e0ff */
[----:B-1----:R-:W-:-:S04]  /*bd130*/  IMAD.MOV.U32 R7, RZ, RZ, R24 ;  /* 0x000000ffff077224 */ /* 0x002fc800078e0018 */
[----:B------:R-:W-:Y:S01]  /*bd140*/  STL [R1+0x31c0], R9 ;  /* 0x0031c00901007387 */ /* 0x000fe20000100800 */
[----:B------:R-:W-:-:S03]  /*bd150*/  IMAD.X R22, R22, 0x1, R2, P3 ;  /* 0x0000000116167824 */ /* 0x000fc600018e0602 */
[----:B------:R1:W-:Y:S01]  /*bd160*/  STL [R1+0x31b4], R24 ;  /* 0x0031b41801007387 */ /* 0x0003e20000100800 */
[----:B------:R-:W-:-:S03]  /*bd170*/  MOV R6, R4 ;  /* 0x0000000400067202 */ /* 0x000fc60000000f00 */
[----:B------:R-:W3:Y:S04]  /*bd180*/  LDL.LU R21, [R1+0x3340] ;  /* 0x0033400001157983 */ /* 0x000ee80000300800 */
[----:B------:R-:W3:Y:S01]  /*bd190*/  LDL.LU R25, [R1+0x3334] ;  /* 0x0033340001197983 */ /* 0x000ee20000300800 */
[----:B------:R-:W-:-:S03]  /*bd1a0*/  IADD3 R17, P2, PT, R17, R252, RZ ;  /* 0x000000fc11117210 */ /* 0x000fc60007f5e0ff */
[----:B------:R1:W-:Y:S04]  /*bd1b0*/  LDGSTS.E [R5+0x5900], desc[UR74][R6.64], P0 ;  /* 0x0590000006057fae */ /* 0x0003e800081a104a */
[----:B------:R-:W-:Y:S01]  /*bd1c0*/  STL [R1+0x3238], R17 ;  /* 0x0032381101007387 */ /* 0x000fe20000100800 */
[----:B------:R-:W-:-:S03]  /*bd1d0*/  IADD3 R16, P3, PT, R16, R252, RZ ;  /* 0x000000fc10107210 */ /* 0x000fc60007f7e0ff */
[----:B------:R1:W-:Y:S04]  /*bd1e0*/  STL [R1+0x31bc], R22 ;  /* 0x0031bc1601007387 */ /* 0x0003e80000100800 */
[----:B-1----:R-:W3:Y:S01]  /*bd1f0*/  LDL.LU R24, [R1+0x333c] ;  /* 0x00333c0001187983 */ /* 0x002ee20000300800 */
[----:B------:R-:W-:-:S03]  /*bd200*/  MOV R6, R9 ;  /* 0x0000000900067202 */ /* 0x000fc60000000f00 */
[----:B------:R-:W3:Y:S01]  /*bd210*/  LDL.LU R4, [R1+0x33b8] ;  /* 0x0033b80001047983 */ /* 0x000ee20000300800 */
[----:B------:R-:W-:-:S03]  /*bd220*/  IMAD.MOV.U32 R7, RZ, RZ, R22 ;  /* 0x000000ffff077224 */ /* 0x000fc600078e0016 */
[----:B------:R-:W3:Y:S04]  /*bd230*/  LDL.LU R22, [R1+0x33b4] ;  /* 0x0033b40001167983 */ /* 0x000ee80000300800 */
[----:B------:R-:W-:Y:S04]  /*bd240*/  STL [R1+0x3240], R16 ;  /* 0x0032401001007387 */ /* 0x000fe80000100800 */
[----:B------:R1:W-:Y:S01]  /*bd250*/  LDGSTS.E [R5+0x5980], desc[UR74][R6.64], P1 ;  /* 0x0598000006057fae */ /* 0x0003e200089a104a */
[----:B------:R-:W-:Y:S01]  /*bd260*/  IMAD.X R26, R26, 0x1, R2, P2 ;  /* 0x000000011a1a7824 */ /* 0x000fe200010e0602 */
[----:B-1----:R-:W-:-:S04]  /*bd270*/  MOV R6, R17 ;  /* 0x0000001100067202 */ /* 0x002fc80000000f00 */
[----:B------:R1:W-:Y:S01]  /*bd280*/  STL [R1+0x3234], R26 ;  /* 0x0032341a01007387 */ /* 0x0003e20000100800 */
[----:B------:R-:W-:-:S03]  /*bd290*/  IMAD.MOV.U32 R7, RZ, RZ, R26 ;  /* 0x000000ffff077224 */ /* 0x000fc600078e001a */
[----:B------:R-:W3:Y:S04]  /*bd2a0*/  LDL.LU R9, [R1+0x33c0] ;  /* 0x0033c00001097983 */ /* 0x000ee80000300800 */
[----:B------:R4:W-:Y:S04]  /*bd2b0*/  LDGSTS.E [R5+0x6100], desc[UR74][R6.64], P0 ;  /* 0x0610000006057fae */ /* 0x0009e800081a104a */
[----:B-1----:R-:W3:Y:S01]  /*bd2c0*/  LDL.LU R26, [R1+0x33bc] ;  /* 0x0033bc00011a7983 */ /* 0x002ee20000300800 */
[----:B--2---:R-:W-:Y:S01]  /*bd2d0*/  IADD3 R20, P2, PT, R20, R252, RZ ;  /* 0x000000fc14147210 */ /* 0x004fe20007f5e0ff */
[----:B----4-:R-:W-:-:S04]  /*bd2e0*/  IMAD.X R18, R18, 0x1, R2, P3 ;  /* 0x0000000112127824 */ /* 0x010fc800018e0602 */
[----:B------:R-:W-:Y:S04]  /*bd2f0*/  STL [R1+0x32b8], R20 ;  /* 0x0032b81401007387 */ /* 0x000fe80000100800 */
[----:B------:R1:W-:Y:S01]  /*bd300*/  STL [R1+0x323c], R18 ;  /* 0x00323c1201007387 */ /* 0x0003e20000100800 */
[----:B------:R-:W-:-:S03]  /*bd310*/  IMAD.MOV.U32 R7, RZ, RZ, R18 ;  /* 0x000000ffff077224 */ /* 0x000fc600078e0012 */
[----:B------:R-:W2:Y:S01]  /*bd320*/  LDL.LU R17, [R1+0x3438] ;  /* 0x0034380001117983 */ /* 0x000ea20000300800 */
[----:B---3--:R-:W-:-:S03]  /*bd330*/  IADD3 R13, P3, PT, R13, R252, RZ ;  /* 0x000000fc0d0d7210 */ /* 0x008fc60007f7e0ff */
[----:B-1----:R-:W3:Y:S01]  /*bd340*/  LDL.LU R18, [R1+0x3434] ;  /* 0x0034340001127983 */ /* 0x002ee20000300800 */
[----:B------:R-:W-:-:S03]  /*bd350*/  IMAD.X R23, R23, 0x1, R2, P2 ;  /* 0x0000000117177824 */ /* 0x000fc600010e0602 */
[----:B------:R-:W-:Y:S01]  /*bd360*/  STL [R1+0x32c0], R13 ;  /* 0x0032c00d01007387 */ /* 0x000fe20000100800 */
[----:B------:R-:W-:-:S03]  /*bd370*/  MOV R6, R16 ;  /* 0x0000001000067202 */ /* 0x000fc60000000f00 */
[----:B------:R1:W-:Y:S04]  /*bd380*/  STL [R1+0x32b4], R23 ;  /* 0x0032b41701007387 */ /* 0x0003e80000100800 */
[----:B------:R-:W4:Y:S04]  /*bd390*/  LDL.LU R16, [R1+0x3440] ;  /* 0x0034400001107983 */ /* 0x000f280000300800 */
[----:B------:R1:W-:Y:S02]  /*bd3a0*/  LDGSTS.E [R5+0x6180], desc[UR74][R6.64], P1 ;  /* 0x0618000006057fae */ /* 0x0003e400089a104a */
[----:B-1----:R-:W-:Y:S01]  /*bd3b0*/  MOV R6, R20 ;  /* 0x0000001400067202 */ /* 0x002fe20000000f00 */
[----:B------:R-:W-:Y:S01]  /*bd3c0*/  IMAD.MOV.U32 R7, RZ, RZ, R23 ;  /* 0x000000ffff077224 */ /* 0x000fe200078e0017 */
[----:B------:R-:W4:Y:S04]  /*bd3d0*/  LDL.LU R20, [R1+0x343c] ;  /* 0x00343c0001147983 */ /* 0x000f280000300800 */
[----:B------:R1:W-:Y:S02]  /*bd3e0*/  LDGSTS.E [R5+0x6900], desc[UR74][R6.64], P0 ;  /* 0x0690000006057fae */ /* 0x0003e400081a104a */
[----:B-1----:R-:W-:-:S02]  /*bd3f0*/  MOV R6, R13 ;  /* 0x0000000d00067202 */ /* 0x002fc40000000f00 */
[----:B------:R-:W-:Y:S01]  /*bd400*/  IADD3 R12, P2, PT, R12, R252, RZ ;  /* 0x000000fc0c0c7210 */ /* 0x000fe20007f5e0ff */
[----:B------:R-:W-:-:S04]  /*bd410*/  IMAD.X R27, R27, 0x1, R2, P3 ;  /* 0x000000011b1b7824 */ /* 0x000fc800018e0602 */
[----:B------:R-:W-:Y:S04]  /*bd420*/  STL [R1+0x3338], R12 ;  /* 0x0033380c01007387 */ /* 0x000fe80000100800 */
[----:B------:R-:W-:Y:S01]  /*bd430*/  STL [R1+0x32bc], R27 ;  /* 0x0032bc1b01007387 */ /* 0x000fe20000100800 */
[----:B------:R-:W-:-:S03]  /*bd440*/  IMAD.MOV.U32 R7, RZ, RZ, R27 ;  /* 0x000000ffff077224 */ /* 0x000fc600078e001b */
[----:B------:R-:W4:Y:S04]  /*bd450*/  LDL.LU R23, [R1+0x34b8] ;  /* 0x0034b80001177983 */ /* 0x000f280000300800 */
[----:B------:R1:W-:Y:S01]  /*bd460*/  LDGSTS.E [R5+0x6980], desc[UR74][R6.64], P1 ;  /* 0x0698000006057fae */ /* 0x0003e200089a104a */
[----:B------:R-:W-:-:S03]  /*bd470*/  IADD3 R21, P3, PT, R21, R252, RZ ;  /* 0x000000fc15157210 */ /* 0x000fc60007f7e0ff */
[----:B------:R-:W4:Y:S01]  /*bd480*/  LDL.LU R13, [R1+0x34c0] ;  /* 0x0034c000010d7983 */ /* 0x000f220000300800 */
[----:B------:R-:W-:-:S03]  /*bd490*/  IMAD.X R25, R25, 0x1, R2, P2 ;  /* 0x0000000119197824 */ /* 0x000fc600010e0602 */
[----:B------:R-:W-:Y:S01]  /*bd4a0*/  STL [R1+0x3340], R21 ;  /* 0x0033401501007387 */ /* 0x000fe20000100800 */
[----:B-1----:R-:W-:Y:S01]  /*bd4b0*/  MOV R6, R12 ;  /* 0x0000000c00067202 */ /* 0x002fe20000000f00 */
[----:B------:R-:W-:Y:S02]  /*bd4c0*/  IMAD.MOV.U32 R7, RZ, RZ, R25 ;  /* 0x000000ffff077224 */ /* 0x000fe400078e0019 */
[----:B------:R1:W-:Y:S04]  /*bd4d0*/  STL [R1+0x3334], R25 ;  /* 0x0033341901007387 */ /* 0x0003e80000100800 */
[----:B------:R1:W-:Y:S01]  /*bd4e0*/  LDGSTS.E [R5+0x7100], desc[UR74][R6.64], P0 ;  /* 0x0710000006057fae */ /* 0x0003e200081a104a */
[----:B------:R-:W-:-:S03]  /*bd4f0*/  IMAD.X R24, R24, 0x1, R2, P3 ;  /* 0x0000000118187824 */ /* 0x000fc600018e0602 */
[----:B-1----:R-:W4:Y:S01]  /*bd500*/  LDL.LU R25, [R1+0x34b4] ;  /* 0x0034b40001197983 */ /* 0x002f220000300800 */
[----:B------:R-:W-:Y:S01]  /*bd510*/  IADD3 R4, P2, PT, R4, R252, RZ ;  /* 0x000000fc04047210 */ /* 0x000fe20007f5e0ff */
[----:B------:R-:W-:-:S04]  /*bd520*/  IMAD.MOV.U32 R7, RZ, RZ, R24 ;  /* 0x000000ffff077224 */ /* 0x000fc800078e0018 */
[----:B------:R-:W-:Y:S01]  /*bd530*/  STL [R1+0x33b8], R4 ;  /* 0x0033b80401007387 */ /* 0x000fe20000100800 */
[----:B------:R-:W-:-:S03]  /*bd540*/  MOV R6, R21 ;  /* 0x0000001500067202 */ /* 0x000fc60000000f00 */
[----:B------:R1:W-:Y:S01]  /*bd550*/  STL [R1+0x333c], R24 ;  /* 0x00333c1801007387 */ /* 0x0003e20000100800 */
[----:B------:R-:W-:-:S03]  /*bd560*/  IMAD.X R22, R22, 0x1, R2, P2 ;  /* 0x0000000116167824 */ /* 0x000fc600010e0602 */
[----:B------:R-:W4:Y:S04]  /*bd570*/  LDL.LU R12, [R1+0x3538] ;  /* 0x00353800010c7983 */ /* 0x000f280000300800 */
[----:B------:R1:W-:Y:S04]  /*bd580*/  LDGSTS.E [R5+0x7180], desc[UR74][R6.64], P1 ;  /* 0x0718000006057fae */ /* 0x0003e800089a104a */
[----:B-1----:R-:W4:Y:S01]  /*bd590*/  LDL.LU R24, [R1+0x34bc] ;  /* 0x0034bc0001187983 */ /* 0x002f220000300800 */
[----:B------:R-:W-:Y:S01]  /*bd5a0*/  IADD3 R9, P3, PT, R9, R252, RZ ;  /* 0x000000fc09097210 */ /* 0x000fe20007f7e0ff */
[----:B------:R-:W-:Y:S01]  /*bd5b0*/  IMAD.MOV.U32 R7, RZ, RZ, R22 ;  /* 0x000000ffff077224 */ /* 0x000fe200078e0016 */
[----:B------:R-:W-:-:S03]  /*bd5c0*/  MOV R6, R4 ;  /* 0x0000000400067202 */ /* 0x000fc60000000f00 */
[----:B------:R-:W-:Y:S01]  /*bd5d0*/  STL [R1+0x33c0], R9 ;  /* 0x0033c00901007387 */ /* 0x000fe20000100800 */
[----:B------:R-:W-:-:S03]  /*bd5e0*/  IMAD.X R26, R26, 0x1, R2, P3 ;  /* 0x000000011a1a7824 */ /* 0x000fc600018e0602 */
[----:B------:R1:W-:Y:S04]  /*bd5f0*/  STL [R1+0x33b4], R22 ;  /* 0x0033b41601007387 */ /* 0x0003e80000100800 */
[----:B------:R-:W4:Y:S04]  /*bd600*/  LDL.LU R21, [R1+0x3540] ;  /* 0x0035400001157983 */ /* 0x000f280000300800 */
[----:B------:R2:W-:Y:S04]  /*bd610*/  LDGSTS.E [R5+0x7900], desc[UR74][R6.64], P0 ;  /* 0x0790000006057fae */ /* 0x0005e800081a104a */
[----:B-1----:R-:W4:Y:S01]  /*bd620*/  LDL.LU R22, [R1+0x3534] ;  /* 0x0035340001167983 */ /* 0x002f220000300800 */
[----:B--2---:R-:W-:Y:S01]  /*bd630*/  IADD3 R17, P2, PT, R17, R252, RZ ;  /* 0x000000fc11117210 */ /* 0x004fe20007f5e0ff */
[----:B------:R-:W-:Y:S01]  /*bd640*/  IMAD.MOV.U32 R7, RZ, RZ, R26 ;  /* 0x000000ffff077224 */ /* 0x000fe200078e001a */
[----:B------:R-:W-:-:S03]  /*bd650*/  MOV R6, R9 ;  /* 0x0000000900067202 */ /* 0x000fc60000000f00 */
[----:B------:R-:W-:Y:S01]  /*bd660*/  STL [R1+0x3438], R17 ;  /* 0x0034381101007387 */ /* 0x000fe20000100800 */
[----:B---3--:R-:W-:-:S03]  /*bd670*/  IMAD.X R18, R18, 0x1, R2, P2 ;  /* 0x0000000112127824 */ /* 0x008fc600010e0602 */
[----:B------:R-:W-:Y:S04]  /*bd680*/  STL [R1+0x33bc], R26 ;  /* 0x0033bc1a01007387 */ /* 0x000fe80000100800 */
[----:B------:R-:W2:Y:S04]  /*bd690*/  LDL.LU R4, [R1+0x35b8] ;  /* 0x0035b80001047983 */ /* 0x000ea80000300800 */
[----:B------:R-:W3:Y:S01]  /*bd6a0*/  LDL.LU R27, [R1+0x353c] ;  /* 0x00353c00011b7983 */ /* 0x000ee20000300800 */
[----:B----4-:R-:W-:-:S03]  /*bd6b0*/  IADD3 R16, P3, PT, R16, R252, RZ ;  /* 0x000000fc10107210 */ /* 0x010fc60007f7e0ff */
[----:B------:R1:W-:Y:S04]  /*bd6c0*/  LDGSTS.E [R5+0x7980], desc[UR74][R6.64], P1 ;  /* 0x0798000006057fae */ /* 0x0003e800089a104a */
[----:B------:R-:W-:Y:S04]  /*bd6d0*/  STL [R1+0x3440], R16 ;  /* 0x0034401001007387 */ /* 0x000fe80000100800 */
[----:B------:R4:W-:Y:S04]  /*bd6e0*/  STL [R1+0x3434], R18 ;  /* 0x0034341201007387 */ /* 0x0009e80000100800 */
[----:B------:R-:W3:Y:S01]  /*bd6f0*/  LDL.LU R9, [R1+0x35c0] ;  /* 0x0035c00001097983 */ /* 0x000ee20000300800 */
[----:B-1----:R-:W-:-:S03]  /*bd700*/  IMAD.MOV.U32 R7, RZ, RZ, R18 ;  /* 0x000000ffff077224 */ /* 0x002fc600078e0012 */
[----:B----4-:R-:W4:Y:S01]  /*bd710*/  LDL.LU R18, [R1+0x35b4] ;  /* 0x0035b40001127983 */ /* 0x010f220000300800 */
        /* <DEDUP_REMOVED lines=9> */
[----:B------:R-:W-:-:S03]  /*bd7b0*/  IADD3 R13, P3, PT, R13, R252, RZ ;  /* 0x000000fc0d0d7210 */ /* 0x000fc60007f7e0ff */
[----:B------:R-:W4:Y:S04]  /*bd7c0*/  LDL.LU R26, [R1+0x35bc] ;  /* 0x0035bc00011a7983 */ /* 0x000f280000300800 */
[----:B------:R-:W4:Y:S01]  /*bd7d0*/  LDL.LU R17, [R1+0x3638] ;  /* 0x0036380001117983 */ /* 0x000f220000300800 */
[----:B-1----:R-:W-:-:S03]  /*bd7e0*/  MOV R6, R23 ;  /* 0x0000001700067202 */ /* 0x002fc60000000f00 */
[----:B------:R-:W4:Y:S01]  /*bd7f0*/  LDL.LU R20, [R1+0x3634] ;  /* 0x0036340001147983 */ /* 0x000f220000300800 */
[----:B------:R-:W-:-:S03]  /*bd800*/  IMAD.X R25, R25, 0x1, R2, P2 ;  /* 0x0000000119197824 */ /* 0x000fc600010e0602 */
[----:B------:R-:W-:Y:S01]  /*bd810*/  STL [R1+0x34c0], R13 ;  /* 0x0034c00d01007387 */ /* 0x000fe20000100800 */
[----:B------:R-:W-:-:S03]  /*bd820*/  IMAD.MOV.U32 R7, RZ, RZ, R25 ;  /* 0x000000ffff077224 */ /* 0x000fc600078e0019 */
[----:B------:R1:W-:Y:S04]  /*bd830*/  STL [R1+0x34b4], R25 ;  /* 0x0034b41901007387 */ /* 0x0003e80000100800 */
[----:B------:R-:W4:Y:S04]  /*bd840*/  LDL.LU R16, [R1+0x3640] ;  /* 0x0036400001107983 */ /* 0x000f280000300800 */
[----:B------:R1:W-:Y:S01]  /*bd850*/  LDGSTS.E [R5+0x8900], desc[UR74][R6.64], P0 ;  /* 0x0890000006057fae */ /* 0x0003e200081a104a */
[----:B------:R-:W-:-:S03]  /*bd860*/  IADD3 R12, P2, PT, R12, R252, RZ ;  /* 0x000000fc0c0c7210 */ /* 0x000fc60007f5e0ff */
[----:B-1----:R-:W4:Y:S01]  /*bd870*/  LDL.LU R25, [R1+0x363c] ;  /* 0x00363c0001197983 */ /* 0x002f220000300800 */
[----:B------:R-:W-:-:S03]  /*bd880*/  IMAD.X R24, R24, 0x1, R2, P3 ;  /* 0x0000000118187824 */ /* 0x000fc600018e0602 */
[----:B------:R-:W-:Y:S01]  /*bd890*/  STL [R1+0x3538], R12 ;  /* 0x0035380c01007387 */ /* 0x000fe20000100800 */
[----:B------:R-:W-:Y:S01]  /*bd8a0*/  MOV R6, R13 ;  /* 0x0000000d00067202 */ /* 0x000fe20000000f00 */
[----:B------:R-:W-:Y:S02]  /*bd8b0*/  IMAD.MOV.U32 R7, RZ, RZ, R24 ;  /* 0x000000ffff077224 */ /* 0x000fe400078e0018 */
[----:B------:R1:W-:Y:S04]  /*bd8c0*/  STL [R1+0x34bc], R24 ;  /* 0x0034bc1801007387 */ /* 0x0003e80000100800 */
[----:B------:R-:W4:Y:S04]  /*bd8d0*/  LDL.LU R23, [R1+0x36a0] ;  /* 0x0036a00001177983 */ /* 0x000f280000300800 */
[----:B------:R1:W-:Y:S04]  /*bd8e0*/  LDGSTS.E [R5+0x8980], desc[UR74][R6.64], P1 ;  /* 0x0898000006057fae */ /* 0x0003e800089a104a */
[----:B-1----:R-:W4:Y:S01]  /*bd8f0*/  LDL.LU R24, [R1+0x369c] ;  /* 0x00369c0001187983 */ /* 0x002f220000300800 */
[----:B------:R-:W-:-:S02]  /*bd900*/  IADD3 R21, P3, PT, R21, R252, RZ ;  /* 0x000000fc15157210 */ /* 0x000fc40007f7e0ff */
[----:B------:R-:W-:Y:S01]  /*bd910*/  MOV R6, R12 ;  /* 0x0000000c00067202 */ /* 0x000fe20000000f00 */
[----:B------:R-:W-:Y:S02]  /*bd920*/  IMAD.X R22, R22, 0x1, R2, P2 ;  /* 0x0000000116167824 */ /* 0x000fe400010e0602 */
[----:B------:R-:W-:Y:S02]  /*bd930*/  STL [R1+0x3540], R21 ;  /* 0x0035401501007387 */ /* 0x000fe40000100800 */
[----:B------:R-:W-:Y:S02]  /*bd940*/  IMAD.MOV.U32 R7, RZ, RZ, R22 ;  /* 0x000000ffff077224 */ /* 0x000fe400078e0016 */
[----:B------:R1:W-:Y:S04]  /*bd950*/  STL [R1+0x3534], R22 ;  /* 0x0035341601007387 */ /* 0x0003e80000100800 */
[----:B------:R-:W4:Y:S04]  /*bd960*/  LDL.LU R13, [R1+0x36a8] ;  /* 0x0036a800010d7983 */ /* 0x000f280000300800 */
[----:B------:R3:W-:Y:S04]  /*bd970*/  LDGSTS.E [R5+0x9100], desc[UR74][R6.64], P0 ;  /* 0x0910000006057fae */ /* 0x0007e800081a104a */
[----:B-1----:R-:W4:Y:S01]  /*bd980*/  LDL.LU R22, [R1+0x36a4] ;  /* 0x0036a40001167983 */ /* 0x002f220000300800 */
[----:B--2---:R-:W-:Y:S01]  /*bd990*/  IADD3 R4, P2, PT, R4, R252, RZ ;  /* 0x000000fc04047210 */ /* 0x004fe20007f5e0ff */
[----:B---3--:R-:W-:-:S04]  /*bd9a0*/  IMAD.X R27, R27, 0x1, R2, P3 ;  /* 0x000000011b1b7824 */ /* 0x008fc800018e0602 */
[----:B------:R-:W-:Y:S01]  /*bd9b0*/  STL [R1+0x35b8], R4 ;  /* 0x0035b80401007387 */ /* 0x000fe20000100800 */
[----:B------:R-:W-:Y:S01]  /*bd9c0*/  MOV R6, R21 ;  /* 0x0000001500067202 */ /* 0x000fe20000000f00 */
[----:B------:R-:W-:Y:S02]  /*bd9d0*/  IMAD.MOV.U32 R7, RZ, RZ, R27 ;  /* 0x000000ffff077224 */ /* 0x000fe400078e001b */
[----:B------:R-:W-:Y:S04]  /*bd9e0*/  STL [R1+0x353c], R27 ;  /* 0x00353c1b01007387 */ /* 0x000fe80000100800 */
[----:B------:R-:W2:Y:S04]  /*bd9f0*/  LDL.LU R12, [R1+0x3730] ;  /* 0x00373000010c7983 */ /* 0x000ea80000300800 */
[----:B------:R-:W3:Y:S01]  /*bda00*/  LDL.LU R21, [R1+0x3738] ;  /* 0x0037380001157983 */ /* 0x000ee20000300800 */
[----:B------:R-:W-:-:S03]  /*bda10*/  IADD3 R9, P3, PT, R9, R252, RZ ;  /* 0x000000fc09097210 */ /* 0x000fc60007f7e0ff */
[----:B------:R1:W-:Y:S01]  /*bda20*/  LDGSTS.E [R5+0x9180], desc[UR74][R6.64], P1 ;  /* 0x0918000006057fae */ /* 0x0003e200089a104a */
[----:B----4-:R-:W-:-:S03]  /*bda30*/  IMAD.X R18, R18, 0x1, R2, P2 ;  /* 0x0000000112127824 */ /* 0x010fc600010e0602 */
[----:B------:R-:W-:Y:S04]  /*bda40*/  STL [R1+0x35c0], R9 ;  /* 0x0035c00901007387 */ /* 0x000fe80000100800 */
[----:B------:R4:W-:Y:S01]  /*bda50*/  STL [R1+0x35b4], R18 ;  /* 0x0035b41201007387 */ /* 0x0009e20000100800 */
[----:B-1----:R-:W-:-:S03]  /*bda60*/  IMAD.MOV.U32 R7, RZ, RZ, R18 ;  /* 0x000000ffff077224 */ /* 0x002fc600078e0012 */
[----:B----4-:R-:W4:Y:S01]  /*bda70*/  LDL.LU R18, [R1+0x372c] ;  /* 0x00372c0001127983 */ /* 0x010f220000300800 */
[----:B------:R-:W-:-:S05]  /*bda80*/  MOV R6, R4 ;  /* 0x0000000400067202 */ /* 0x000fca0000000f00 */
[----:B------:R1:W-:Y:S02]  /*bda90*/  LDGSTS.E [R5+0x9900], desc[UR74][R6.64], P0 ;  /* 0x0990000006057fae */ /* 0x0003e400081a104a */
[----:B-1----:R-:W-:Y:S01]  /*bdaa0*/  MOV R6, R9 ;  /* 0x0000000900067202 */ /* 0x002fe20000000f00 */
[----:B------:R-:W-:Y:S01]  /*bdab0*/  IMAD.X R26, R26, 0x1, R2, P3 ;  /* 0x000000011a1a7824 */ /* 0x000fe200018e0602 */
[----:B------:R-:W-:-:S03]  /*bdac0*/  IADD3 R17, P2, PT, R17, R252, RZ ;  /* 0x000000fc11117210 */ /* 0x000fc60007f5e0ff */
[----:B------:R-:W-:Y:S02]  /*bdad0*/  IMAD.MOV.U32 R7, RZ, RZ, R26 ;  /* 0x000000ffff077224 */ /* 0x000fe400078e001a */
[----:B------:R1:W-:Y:S01]  /*bdae0*/  STL [R1+0x3638], R17 ;  /* 0x0036381101007387 */ /* 0x0003e20000100800 */
[----:B------:R-:W-:-:S03]  /*bdaf0*/  IMAD.X R20, R20, 0x1, R2, P2 ;  /* 0x0000000114147824 */ /* 0x000fc600010e0602 */
[----:B------:R-:W-:Y:S04]  /*bdb00*/  STL [R1+0x35bc], R26 ;  /* 0x0035bc1a01007387 */ /* 0x000fe80000100800 */
[----:B------:R-:W4:Y:S04]  /*bdb10*/  LDL.LU R4, [R1+0x37b0] ;  /* 0x0037b00001047983 */ /* 0x000f280000300800 */
[----:B------:R-:W4:Y:S01]  /*bdb20*/  LDL.LU R28, [R1+0x3734] ;  /* 0x00373400011c7983 */ /* 0x000f220000300800 */
[----:B------:R-:W-:-:S03]  /*bdb30*/  IADD3 R16, P3, PT, R16, R252, RZ ;  /* 0x000000fc10107210 */ /* 0x000fc60007f7e0ff */
[----:B------:R1:W-:Y:S04]  /*bdb40*/  LDGSTS.E [R5+0x9980], desc[UR74][R6.64], P1 ;  /* 0x0998000006057fae */ /* 0x0003e800089a104a */
[----:B------:R-:W-:Y:S01]  /*bdb50*/  STL [R1+0x3640], R16 ;  /* 0x0036401001007387 */ /* 0x000fe20000100800 */
[----:B------:R-:W-:-:S03]  /*bdb60*/  IMAD.X R25, R25, 0x1, R2, P3 ;  /* 0x0000000119197824 */ /* 0x000fc600018e0602 */
[----:B------:R1:W-:Y:S04]  /*bdb70*/  STL [R1+0x3634], R20 ;  /* 0x0036341401007387 */ /* 0x0003e80000100800 */
[----:B------:R-:W4:Y:S01]  /*bdb80*/  LDL.LU R9, [R1+0x37b8] ;  /* 0x0037b80001097983 */ /* 0x000f220000300800 */
[----:B-1----:R-:W-:Y:S01]  /*bdb90*/  MOV R6, R17 ;  /* 0x0000001100067202 */ /* 0x002fe20000000f00 */
[----:B------:R-:W-:Y:S02]  /*bdba0*/  IMAD.MOV.U32 R7, RZ, RZ, R20 ;  /* 0x000000ffff077224 */ /* 0x000fe400078e0014 */
[----:B------:R-:W4:Y:S04]  /*bdbb0*/  LDL.LU R17, [R1+0x37ac] ;  /* 0x0037ac0001117983 */ /* 0x000f280000300800 */
[----:B------:R1:W-:Y:S01]  /*bdbc0*/  LDGSTS.E [R5+0xa100], desc[UR74][R6.64], P0 ;  /* 0x0a10000006057fae */ /* 0x0003e200081a104a */
[----:B------:R-:W-:-:S05]  /*bdbd0*/  IADD3 R23, P2, PT, R23, R252, RZ ;  /* 0x000000fc17177210 */ /* 0x000fca0007f5e0ff */
[----:B------:R-:W-:Y:S04]  /*bdbe0*/  STL [R1+0x36a0], R23 ;  /* 0x0036a01701007387 */ /* 0x000fe80000100800 */
[----:B------:R2:W-:Y:S01]  /*bdbf0*/  STL [R1+0x363c], R25 ;  /* 0x00363c1901007387 */ /* 0x0005e20000100800 */
[----:B------:R-:W-:-:S03]  /*bdc00*/  IMAD.X R24, R24, 0x1, R2, P2 ;  /* 0x0000000118187824 */ /* 0x000fc600010e0602 */
[----:B------:R-:W4:Y:S04]  /*bdc10*/  LDL.LU R20, [R1+0x3830] ;  /* 0x0038300001147983 */ /* 0x000f280000300800 */
[----:B------:R-:W4:Y:S01]  /*bdc20*/  LDL.LU R27, [R1+0x37b4] ;  /* 0x0037b400011b7983 */ /* 0x000f220000300800 */
[----:B-1----:R-:W-:Y:S01]  /*bdc30*/  MOV R6, R16 ;  /* 0x0000001000067202 */ /* 0x002fe20000000f00 */
[----:B------:R-:W-:-:S05]  /*bdc40*/  IMAD.MOV.U32 R7, RZ, RZ, R25 ;  /* 0x000000ffff077224 */ /* 0x000fca00078e0019 */
[----:B------:R1:W-:Y:S01]  /*bdc50*/  LDGSTS.E [R5+0xa180], desc[UR74][R6.64], P1 ;  /* 0x0a18000006057fae */ /* 0x0003e200089a104a */
[----:B------:R-:W-:-:S05]  /*bdc60*/  IADD3 R13, P3, PT, R13, R252, RZ ;  /* 0x000000fc0d0d7210 */ /* 0x000fca0007f7e0ff */
[----:B------:R-:W-:Y:S01]  /*bdc70*/  STL [R1+0x36a8], R13 ;  /* 0x0036a80d01007387 */ /* 0x000fe20000100800 */
[----:B------:R-:W-:-:S03]  /*bdc80*/  IMAD.X R22, R22, 0x1, R2, P3 ;  /* 0x0000000116167824 */ /* 0x000fc600018e0602 */
[----:B------:R2:W-:Y:S01]  /*bdc90*/  STL [R1+0x369c], R24 ;  /* 0x00369c1801007387 */ /* 0x0005e20000100800 */
[----:B-1----:R-:W-:Y:S01]  /*bdca0*/  MOV R6, R23 ;  /* 0x0000001700067202 */ /* 0x002fe20000000f00 */
[----:B------:R-:W-:Y:S02]  /*bdcb0*/  IMAD.MOV.U32 R7, RZ, RZ, R24 ;  /* 0x000000ffff077224 */ /* 0x000fe400078e0018 */
[----:B------:R-:W4:Y:S04]  /*bdcc0*/  LDL.LU R16, [R1+0x3838] ;  /* 0x0038380001107983 */ /* 0x000f280000300800 */
[----:B------:R-:W4:Y:S04]  /*bdcd0*/  LDL.LU R26, [R1+0x382c] ;  /* 0x00382c00011a7983 */ /* 0x000f280000300800 */
[----:B------:R1:W-:Y:S01]  /*bdce0*/  LDGSTS.E [R5+0xa900], desc[UR74][R6.64], P0 ;  /* 0x0a90000006057fae */ /* 0x0003e200081a104a */
[----:B--2---:R-:W-:-:S02]  /*bdcf0*/  IADD3 R12, P2, PT, R12, R252, RZ ;  /* 0x000000fc0c0c7210 */ /* 0x004fc40007f5e0ff */
[----:B---3--:R-:W-:-:S03]  /*bdd00*/  IADD3 R21, P3, PT, R21, R252, RZ ;  /* 0x000000fc15157210 */ /* 0x008fc60007f7e0ff */
[----:B------:R-:W-:Y:S04]  /*bdd10*/  STL [R1+0x3730], R12 ;  /* 0x0037300c01007387 */ /* 0x000fe80000100800 */
[----:B------:R2:W-:Y:S04]  /*bdd20*/  STL [R1+0x36a4], R22 ;  /* 0x0036a41601007387 */ /* 0x0005e80000100800 */
[----:B------:R-:W3:Y:S01]  /*bdd30*/  LDL.LU R25, [R1+0x3834] ;  /* 0x0038340001197983 */ /* 0x000ee20000300800 */
[----:B-1----:R-:W-:-:S03]  /*bdd40*/  MOV R6, R13 ;  /* 0x0000000d00067202 */ /* 0x002fc60000000f00 */
[----:B------:R-:W3:Y:S04]  /*bdd50*/  LDL.LU R23, [R1+0x3928] ;  /* 0x0039280001177983 */ /* 0x000ee80000300800 */
[----:B------:R-:W3:Y:S01]  /*bdd60*/  LDL.LU R24, [R1+0x3924] ;  /* 0x0039240001187983 */ /* 0x000ee20000300800 */
[----:B----4-:R-:W-:-:S03]  /*bdd70*/  IMAD.X R18, R18, 0x1, R2, P2 ;  /* 0x0000000112127824 */ /* 0x010fc600010e0602 */
[----:B------:R-:W-:Y:S04]  /*bdd80*/  STL [R1+0x3738], R21 ;  /* 0x0037381501007387 */ /* 0x000fe80000100800 */
[----:B------:R1:W-:Y:S04]  /*bdd90*/  STL [R1+0x372c], R18 ;  /* 0x00372c1201007387 */ /* 0x0003e80000100800 */
[----:B------:R-:W4:Y:S01]  /*bdda0*/  LDL.LU R13, [R1+0x3930] ;  /* 0x00393000010d7983 */ /* 0x000f220000300800 */
[----:B------:R-:W-:-:S03]  /*bddb0*/  IMAD.MOV.U32 R7, RZ, RZ, R22 ;  /* 0x000000ffff077224 */ /* 0x000fc600078e0016 */
[----:B--2---:R-:W2:Y:S04]  /*bddc0*/  LDL.LU R22, [R1+0x392c] ;  /* 0x00392c0001167983 */ /* 0x004ea80000300800 */
[----:B------:R1:W-:Y:S02]  /*bddd0*/  LDGSTS.E [R5+0xa980], desc[UR74][R6.64], P1 ;  /* 0x0a98000006057fae */ /* 0x0003e400089a104a */
[----:B-1----:R-:W-:Y:S01]  /*bdde0*/  MOV R6, R12 ;  /* 0x0000000c00067202 */ /* 0x002fe20000000f00 */
[----:B------:R-:W-:-:S05]  /*bddf0*/  IMAD.MOV.U32 R7, RZ, RZ, R18 ;  /* 0x000000ffff077224 */ /* 0x000fca00078e0012 */
[----:B------:R1:W-:Y:S02]  /*bde00*/  LDGSTS.E [R5+0xb100], desc[UR74][R6.64], P0 ;  /* 0x0b10000006057fae */ /* 0x0003e400081a104a */
[----:B-1----:R-:W-:Y:S02]  /*bde10*/  MOV R6, R21 ;  /* 0x0000001500067202 */ /* 0x002fe40000000f00 */
[----:B------:R-:W-:Y:S01]  /*bde20*/  IADD3 R4, P2, PT, R4, R252, RZ ;  /* 0x000000fc04047210 */ /* 0x000fe20007f5e0ff */
[----:B------:R-:W-:-:S04]  /*bde30*/  IMAD.X R28, R28, 0x1, R2, P3 ;  /* 0x000000011c1c7824 */ /* 0x000fc800018e0602 */
[----:B------:R-:W-:Y:S04]  /*bde40*/  STL [R1+0x37b0], R4 ;  /* 0x0037b00401007387 */ /* 0x000fe80000100800 */
[----:B------:R-:W-:Y:S01]  /*bde50*/  STL [R1+0x3734], R28 ;  /* 0x0037341c01007387 */ /* 0x000fe20000100800 */
[----:B------:R-:W-:-:S03]  /*bde60*/  IMAD.MOV.U32 R7, RZ, RZ, R28 ;  /* 0x000000ffff077224 */ /* 0x000fc600078e001c */
[----:B------:R-:W2:Y:S04]  /*bde70*/  LDL.LU R18, [R1+0x3998] ;  /* 0x0039980001127983 */ /* 0x000ea80000300800 */
[----:B------:R-:W2:Y:S01]  /*bde80*/  LDL.LU R12, [R1+0x39a0] ;  /* 0x0039a000010c7983 */ /* 0x000ea20000300800 */
[----:B------:R-:W-:-:S03]  /*bde90*/  IADD3 R9, P3, PT, R9, R252, RZ ;  /* 0x000000fc09097210 */ /* 0x000fc60007f7e0ff */
[----:B------:R-:W2:Y:S01]  /*bdea0*/  LDL.LU R21, [R1+0x3994] ;  /* 0x0039940001157983 */ /* 0x000ea20000300800 */
[----:B------:R-:W-:-:S03]  /*bdeb0*/  IMAD.X R17, R17, 0x1, R2, P2 ;  /* 0x0000000111117824 */ /* 0x000fc600010e0602 */
[----:B------:R-:W-:Y:S04]  /*bdec0*/  STL [R1+0x37b8], R9 ;  /* 0x0037b80901007387 */ /* 0x000fe80000100800 */
[----:B------:R1:W-:Y:S04]  /*bded0*/  LDGSTS.E [R5+0xb180], desc[UR74][R6.64], P1 ;  /* 0x0b18000006057fae */ /* 0x0003e800089a104a */
[----:B------:R1:W-:Y:S02]  /*bdee0*/  STL [R1+0x37ac], R17 ;  /* 0x0037ac1101007387 */ /* 0x0003e40000100800 */
[----:B-1----:R-:W-:-:S02]  /*bdef0*/  MOV R6, R4 ;  /* 0x0000000400067202 */ /* 0x002fc40000000f00 */
[----:B------:R-:W-:Y:S01]  /*bdf00*/  IADD3 R20, P2, PT, R20, R252, RZ ;  /* 0x000000fc14147210 */ /* 0x000fe20007f5e0ff */
[----:B------:R-:W-:Y:S02]  /*bdf10*/  IMAD.MOV.U32 R7, RZ, RZ, R17 ;  /* 0x000000ffff077224 */ /* 0x000fe400078e0011 */
[----:B------:R-:W2:Y:S01]  /*bdf20*/  LDL.LU R17, [R1+0x399c] ;  /* 0x00399c0001117983 */ /* 0x000ea20000300800 */
[----:B------:R-:W-:-:S03]  /*bdf30*/  IMAD.X R27, R27, 0x1, R2, P3 ;  /* 0x000000011b1b7824 */ /* 0x000fc600018e0602 */
[----:B------:R1:W-:Y:S04]  /*bdf40*/  STL [R1+0x3830], R20 ;  /* 0x0038301401007387 */ /* 0x0003e80000100800 */
[----:B------:R-:W-:Y:S04]  /*bdf50*/  STL [R1+0x37b4], R27 ;  /* 0x0037b41b01007387 */ /* 0x000fe80000100800 */
[----:B------:R-:W2:Y:S04]  /*bdf60*/  LDL.LU R4, [R1+0x3a08] ;  /* 0x003a080001047983 */ /* 0x000ea80000300800 */
[----:B------:R1:W-:Y:S01]  /*bdf70*/  LDGSTS.E [R5+0xb900], desc[UR74][R6.64], P0 ;  /* 0x0b90000006057fae */ /* 0x0003e200081a104a */
[----:B------:R-:W-:Y:S01]  /*bdf80*/  IADD3 R16, P3, PT, R16, R252, RZ ;  /* 0x000000fc10107210 */ /* 0x000fe20007f7e0ff */
[----:B-1----:R-:W-:Y:S01]  /*bdf90*/  IMAD.MOV.U32 R7, RZ, RZ, R27 ;  /* 0x000000ffff077224 */ /* 0x002fe200078e001b */
[----:B------:R-:W-:Y:S01]  /*bdfa0*/  MOV R6, R9 ;  /* 0x0000000900067202 */ /* 0x000fe20000000f00 */
[--C-:B------:R-:W-:Y:S01]  /*bdfb0*/  IMAD.X R26, R26, 0x1, R2.reuse, P2 ;  /* 0x000000011a1a7824 */ /* 0x100fe200010e0602 */
[----:B------:R-:W2:Y:S04]  /*bdfc0*/  LDL.LU R9, [R1+0x3a10] ;  /* 0x003a100001097983 */ /* 0x000ea80000300800 */
[----:B------:R1:W-:Y:S04]  /*bdfd0*/  STL [R1+0x3838], R16 ;  /* 0x0038381001007387 */ /* 0x0003e80000100800 */
[----:B------:R1:W-:Y:S04]  /*bdfe0*/  LDGSTS.E [R5+0xb980], desc[UR74][R6.64], P1 ;  /* 0x0b98000006057fae */ /* 0x0003e800089a104a */
[----:B------:R-:W-:Y:S01]  /*bdff0*/  STL [R1+0x382c], R26 ;  /* 0x00382c1a01007387 */ /* 0x000fe20000100800 */
[----:B---3--:R-:W-:Y:S01]  /*be000*/  IMAD.X R25, R25, 0x1, R2, P3 ;  /* 0x0000000119197824 */ /* 0x008fe200018e0602 */
[----:B-1----:R-:W-:Y:S01]  /*be010*/  MOV R6, R20 ;  /* 0x0000001400067202 */ /* 0x002fe20000000f00 */
[----:B------:R-:W-:Y:S01]  /*be020*/  IMAD.MOV.U32 R7, RZ, RZ, R26 ;  /* 0x000000ffff077224 */ /* 0x000fe200078e001a */
[----:B------:R-:W3:Y:S01]  /*be030*/  LDL.LU R20, [R1+0x3a04] ;  /* 0x003a040001147983 */ /* 0x000ee20000300800 */
[----:B------:R-:W-:-:S03]  /*be040*/  IADD3 R23, P2, PT, R23, R252, RZ ;  /* 0x000000fc17177210 */ /* 0x000fc60007f5e0ff */
[----:B------:R1:W-:Y:S02]  /*be050*/  LDGSTS.E [R5+0xc100], desc[UR74][R6.64], P0 ;  /* 0x0c10000006057fae */ /* 0x0003e400081a104a */
[----:B------:R-:W-:Y:S02]  /*be060*/  IMAD.X R24, R24, 0x1, R2, P2 ;  /* 0x0000000118187824 */ /* 0x000fe400010e0602 */
[----:B------:R-:W-:Y:S04]  /*be070*/  STL [R1+0x3928], R23 ;  /* 0x0039281701007387 */ /* 0x000fe80000100800 */
[----:B------:R2:W-:Y:S04]  /*be080*/  STL [R1+0x3834], R25 ;  /* 0x0038341901007387 */ /* 0x0005e80000100800 */
[----:B------:R-:W3:Y:S01]  /*be090*/  LDL.LU R29, [R1+0x3a78] ;  /* 0x003a7800011d7983 */ /* 0x000ee20000300800 */
[----:B-1----:R-:W-:-:S03]  /*be0a0*/  MOV R6, R16 ;  /* 0x0000001000067202 */ /* 0x002fc60000000f00 */
[----:B------:R-:W3:Y:S01]  /*be0b0*/  LDL.LU R16, [R1+0x3a0c] ;  /* 0x003a0c0001107983 */ /* 0x000ee20000300800 */
[----:B----4-:R-:W-:-:S05]  /*be0c0*/  IADD3 R13, P3, PT, R13, R252, RZ ;  /* 0x000000fc0d0d7210 */ /* 0x010fca0007f7e0ff */
[----:B------:R1:W-:Y:S04]  /*be0d0*/  STL [R1+0x3930], R13 ;  /* 0x0039300d01007387 */ /* 0x0003e80000100800 */
[----:B------:R-:W-:Y:S04]  /*be0e0*/  STL [R1+0x3924], R24 ;  /* 0x0039241801007387 */ /* 0x000fe80000100800 */
[----:B------:R-:W4:Y:S04]  /*be0f0*/  LDL.LU R27, [R1+0x3a80] ;  /* 0x003a8000011b7983 */ /* 0x000f280000300800 */
[----:B------:R-:W4:Y:S01]  /*be100*/  LDL.LU R30, [R1+0x3a74] ;  /* 0x003a7400011e7983 */ /* 0x000f220000300800 */
[----:B------:R-:W-:-:S02]  /*be110*/  IMAD.MOV.U32 R7, RZ, RZ, R25 ;  /* 0x000000ffff077224 */ /* 0x000fc400078e0019 */
[----:B--2---:R-:W-:-:S03]  /*be120*/  IMAD.X R22, R22, 0x1, R2, P3 ;  /* 0x0000000116167824 */ /* 0x004fc600018e0602 */
[----:B------:R2:W-:Y:S02]  /*be130*/  LDGSTS.E [R5+0xc180], desc[UR74][R6.64], P1 ;  /* 0x0c18000006057fae */ /* 0x0005e400089a104a */
[----:B--2---:R-:W-:Y:S01]  /*be140*/  MOV R6, R23 ;  /* 0x0000001700067202 */ /* 0x004fe20000000f00 */
[----:B------:R-:W-:-:S05]  /*be150*/  IMAD.MOV.U32 R7, RZ, RZ, R24 ;  /* 0x000000ffff077224 */ /* 0x000fca00078e0018 */
[----:B------:R2:W-:Y:S02]  /*be160*/  LDGSTS.E [R5+0xc900], desc[UR74][R6.64], P0 ;  /* 0x0c90000006057fae */ /* 0x0005e400081a104a */
[----:B--2---:R-:W-:Y:S01]  /*be170*/  MOV R6, R13 ;  /* 0x0000000d00067202 */ /* 0x004fe20000000f00 */
[----:B------:R-:W-:-:S05]  /*be180*/  IMAD.MOV.U32 R7, RZ, RZ, R22 ;  /* 0x000000ffff077224 */ /* 0x000fca00078e0016 */
[----:B------:R2:W-:Y:S01]  /*be190*/  LDGSTS.E [R5+0xc980], desc[UR74][R6.64], P1 ;  /* 0x0c98000006057fae */ /* 0x0005e200089a104a */
[-C--:B------:R-:W-:Y:S02]  /*be1a0*/  IADD3 R18, P2, PT, R18, R252.reuse, RZ ;  /* 0x000000fc12127210 */ /* 0x080fe40007f5e0ff */
[----:B------:R-:W-:-:S03]  /*be1b0*/  IADD3 R12, P3, PT, R12, R252, RZ ;  /* 0x000000fc0c0c7210 */ /* 0x000fc60007f7e0ff */
[----:B------:R1:W-:Y:S01]  /*be1c0*/  STL [R1+0x3998], R18 ;  /* 0x0039981201007387 */ /* 0x0003e20000100800 */
[----:B------:R-:W-:-:S03]  /*be1d0*/  IMAD.X R21, R21, 0x1, R2, P2 ;  /* 0x0000000115157824 */ /* 0x000fc600010e0602 */
[----:B------:R-:W-:Y:S04]  /*be1e0*/  STL [R1+0x392c], R22 ;  /* 0x00392c1601007387 */ /* 0x000fe80000100800 */
[----:B------:R-:W4:Y:S04]  /*be1f0*/  LDL.LU R28, [R1+0x3a7c] ;  /* 0x003a7c00011c7983 */ /* 0x000f280000300800 */
[----:B------:R-:W-:Y:S04]  /*be200*/  STL [R1+0x39a0], R12 ;  /* 0x0039a00c01007387 */ /* 0x000fe80000100800 */
[----:B------:R2:W-:Y:S04]  /*be210*/  STL [R1+0x3994], R21 ;  /* 0x0039941501007387 */ /* 0x0005e80000100800 */
[----:B------:R-:W4:Y:S01]  /*be220*/  LDL.LU R25, [R1+0x3ac0] ;  /* 0x003ac00001197983 */ /* 0x000f220000300800 */
[----:B--2---:R-:W-:-:S03]  /*be230*/  MOV R6, R18 ;  /* 0x0000001200067202 */ /* 0x004fc60000000f00 */
[----:B-1----:R-:W2:Y:S01]  /*be240*/  LDL.LU R13, [R1+0x3ac8] ;  /* 0x003ac800010d7983 */ /* 0x002ea20000300800 */
[----:B------:R-:W-:-:S03]  /*be250*/  IMAD.X R17, R17, 0x1, R2, P3 ;  /* 0x0000000111117824 */ /* 0x000fc600018e0602 */
[----:B------:R-:W2:Y:S01]  /*be260*/  LDL.LU R26, [R1+0x3abc] ;  /* 0x003abc00011a7983 */ /* 0x000ea20000300800 */
[----:B------:R-:W-:-:S05]  /*be270*/  IMAD.MOV.U32 R7, RZ, RZ, R21 ;  /* 0x000000ffff077224 */ /* 0x000fca00078e0015 */
[----:B------:R1:W-:Y:S01]  /*be280*/  LDGSTS.E [R5+0xd100], desc[UR74][R6.64], P0 ;  /* 0x0d10000006057fae */ /* 0x0003e200081a104a */
[----:B------:R-:W-:-:S05]  /*be290*/  IADD3 R4, P2, PT, R4, R252, RZ ;  /* 0x000000fc04047210 */ /* 0x000fca0007f5e0ff */
[----:B------:R-:W-:Y:S04]  /*be2a0*/  STL [R1+0x3a08], R4 ;  /* 0x003a080401007387 */ /* 0x000fe80000100800 */
[----:B------:R1:W-:Y:S04]  /*be2b0*/  STL [R1+0x399c], R17 ;  /* 0x00399c1101007387 */ /* 0x0003e80000100800 */
[----:B------:R-:W2:Y:S04]  /*be2c0*/  LDL.LU R18, [R1+0x3ac4] ;  /* 0x003ac40001127983 */ /* 0x000ea80000300800 */
[----:B------:R-:W2:Y:S01]  /*be2d0*/  LDL.LU R23, [R1+0x3ad0] ;  /* 0x003ad00001177983 */ /* 0x000ea20000300800 */
[----:B------:R-:W-:-:S03]  /*be2e0*/  IADD3 R9, P3, PT, R9, R252, RZ ;  /* 0x000000fc09097210 */ /* 0x000fc60007f7e0ff */
[----:B------:R-:W2:Y:S01]  /*be2f0*/  LDL.LU R21, [R1+0x3ad8] ;  /* 0x003ad80001157983 */ /* 0x000ea20000300800 */
[----:B-1----:R-:W-:Y:S01]  /*be300*/  MOV R6, R12 ;  /* 0x0000000c00067202 */ /* 0x002fe20000000f00 */
[----:B------:R-:W-:Y:S02]  /*be310*/  IMAD.MOV.U32 R7, RZ, RZ, R17 ;  /* 0x000000ffff077224 */ /* 0x000fe400078e0011 */
[----:B------:R-:W2:Y:S04]  /*be320*/  LDL.LU R24, [R1+0x3acc] ;  /* 0x003acc0001187983 */ /* 0x000ea80000300800 */
[----:B------:R-:W-:Y:S04]  /*be330*/  STL [R1+0x3a10], R9 ;  /* 0x003a100901007387 */ /* 0x000fe80000100800 */
[----:B------:R1:W-:Y:S01]  /*be340*/  LDGSTS.E [R5+0xd180], desc[UR74][R6.64], P1 ;  /* 0x0d18000006057fae */ /* 0x0003e200089a104a */
[----:B---3--:R-:W-:-:S05]  /*be350*/  IMAD.X R20, R20, 0x1, R2, P2 ;  /* 0x0000000114147824 */ /* 0x008fca00010e0602 */
[----:B------:R3:W-:Y:S01]  /*be360*/  STL [R1+0x3a04], R20 ;  /* 0x003a041401007387 */ /* 0x0007e20000100800 */
[----:B-1----:R-:W-:-:S03]  /*be370*/  MOV R6, R4 ;  /* 0x0000000400067202 */ /* 0x002fc60000000f00 */
[----:B------:R-:W2:Y:S01]  /*be380*/  LDL.LU R17, [R1+0x3ae0] ;  /* 0x003ae00001117983 */ /* 0x000ea20000300800 */
[----:B------:R-:W-:-:S03]  /*be390*/  IMAD.MOV.U32 R7, RZ, RZ, R20 ;  /* 0x000000ffff077224 */ /* 0x000fc600078e0014 */
[----:B------:R-:W2:Y:S01]  /*be3a0*/  LDL.LU R12, [R1+0x3ae8] ;  /* 0x003ae800010c7983 */ /* 0x000ea20000300800 */
[----:B------:R-:W-:-:S03]  /*be3b0*/  IADD3 R29, P2, PT, R29, R252, RZ ;  /* 0x000000fc1d1d7210 */ /* 0x000fc60007f5e0ff */
[----:B------:R-:W2:Y:S01]  /*be3c0*/  LDL.LU R22, [R1+0x3ad4] ;  /* 0x003ad40001167983 */ /* 0x000ea20000300800 */
[----:B------:R-:W-:-:S03]  /*be3d0*/  IMAD.X R16, R16, 0x1, R2, P3 ;  /* 0x0000000110107824 */ /* 0x000fc600018e0602 */
[----:B------:R-:W-:Y:S04]  /*be3e0*/  STL [R1+0x3a78], R29 ;  /* 0x003a781d01007387 */ /* 0x000fe80000100800 */
[----:B------:R1:W-:Y:S04]  /*be3f0*/  STL [R1+0x3a0c], R16 ;  /* 0x003a0c1001007387 */ /* 0x0003e80000100800 */
[----:B------:R-:W2:Y:S04]  /*be400*/  LDL.LU R4, [R1+0x3af0] ;  /* 0x003af00001047983 */ /* 0x000ea80000300800 */
[----:B---3--:R-:W3:Y:S01]  /*be410*/  LDL.LU R20, [R1+0x3adc] ;  /* 0x003adc0001147983 */ /* 0x008ee20000300800 */
[----:B----4-:R-:W-:-:S03]  /*be420*/  IADD3 R27, P3, PT, R27, R252, RZ ;  /* 0x000000fc1b1b7210 */ /* 0x010fc60007f7e0ff */
[----:B------:R4:W-:Y:S01]  /*be430*/  LDGSTS.E [R5+0xd900], desc[UR74][R6.64], P0 ;  /* 0x0d90000006057fae */ /* 0x0009e200081a104a */
[----:B------:R-:W-:-:S03]  /*be440*/  IMAD.X R30, R30, 0x1, R2, P2 ;  /* 0x000000011e1e7824 */ /* 0x000fc600010e0602 */
[----:B------:R-:W-:Y:S04]  /*be450*/  STL [R1+0x3a80], R27 ;  /* 0x003a801b01007387 */ /* 0x000fe80000100800 */
[----:B------:R-:W-:Y:S01]  /*be460*/  STL [R1+0x3a74], R30 ;  /* 0x003a741e01007387 */ /* 0x000fe20000100800 */
[----:B----4-:R-:W-:Y:S01]  /*be470*/  IMAD.MOV.U32 R7, RZ, RZ, R16 ;  /* 0x000000ffff077224 */ /* 0x010fe200078e0010 */
[----:B------:R-:W-:Y:S02]  /*be480*/  MOV R6, R9 ;  /* 0x0000000900067202 */ /* 0x000fe40000000f00 */
[----:B-1----:R-:W4:Y:S04]  /*be490*/  LDL.LU R16, [R1+0x3ae4] ;  /* 0x003ae40001107983 */ /* 0x002f280000300800 */
[----:B------:R-:W4:Y:S04]  /*be4a0*/  LDL.LU R9, [R1+0x3aec] ;  /* 0x003aec0001097983 */ /* 0x000f280000300800 */
[----:B------:R1:W-:Y:S02]  /*be4b0*/  LDGSTS.E [R5+0xd980], desc[UR74][R6.64], P1 ;  /* 0x0d98000006057fae */ /* 0x0003e400089a104a */
[----:B-1----:R-:W-:Y:S01]  /*be4c0*/  MOV R6, R29 ;  /* 0x0000001d00067202 */ /* 0x002fe20000000f00 */
[----:B------:R-:W-:-:S05]  /*be4d0*/  IMAD.MOV.U32 R7, RZ, RZ, R30 ;  /* 0x000000ffff077224 */ /* 0x000fca00078e001e */
[----:B------:R1:W-:Y:S02]  /*be4e0*/  LDGSTS.E [R5+0xe100], desc[UR74][R6.64], P0 ;  /* 0x0e10000006057fae */ /* 0x0003e400081a104a */
[----:B-1----:R-:W-:Y:S01]  /*be4f0*/  MOV R6, R27 ;  /* 0x0000001b00067202 */ /* 0x002fe20000000f00 */
[----:B------:R-:W-:-:S04]  /*be500*/  IMAD.X R28, R28, 0x1, R2, P3 ;  /* 0x000000011c1c7824 */ /* 0x000fc800018e0602 */
[----:B------:R-:W-:-:S05]  /*be510*/  IMAD.MOV.U32 R7, RZ, RZ, R28 ;  /* 0x000000ffff077224 */ /* 0x000fca00078e001c */
[----:B------:R1:W-:Y:S01]  /*be520*/  LDGSTS.E [R5+0xe180], desc[UR74][R6.64], P1 ;  /* 0x0e18000006057fae */ /* 0x0003e200089a104a */
[-C--:B------:R-:W-:Y:S02]  /*be530*/  IADD3 R25, P2, PT, R25, R252.reuse, RZ ;  /* 0x000000fc19197210 */ /* 0x080fe40007f5e0ff */
[----:B--2---:R-:W-:-:S03]  /*be540*/  IADD3 R13, P3, PT, R13, R252, RZ ;  /* 0x000000fc0d0d7210 */ /* 0x004fc60007f7e0ff */
[----:B------:R-:W-:Y:S01]  /*be550*/  IMAD.X R26, R26, 0x1, R2, P2 ;  /* 0x000000011a1a7824 */ /* 0x000fe200010e0602 */
[----:B-1----:R-:W-:Y:S01]  /*be560*/  MOV R6, R25 ;  /* 0x0000001900067202 */ /* 0x002fe20000000f00 */
[----:B------:R-:W-:Y:S02]  /*be570*/  STL [R1+0x3ac0], R25 ;  /* 0x003ac01901007387 */ /* 0x000fe40000100800 */
[----:B------:R-:W-:Y:S02]  /*be580*/  IMAD.MOV.U32 R7, RZ, RZ, R26 ;  /* 0x000000ffff077224 */ /* 0x000fe400078e001a */
[----:B------:R-:W-:Y:S04]  /*be590*/  STL [R1+0x3a7c], R28 ;  /* 0x003a7c1c01007387 */ /* 0x000fe80000100800 */
[----:B------:R1:W-:Y:S04]  /*be5a0*/  STL [R1+0x3ac8], R13 ;  /* 0x003ac80d01007387 */ /* 0x0003e80000100800 */
[----:B------:R-:W-:Y:S04]  /*be5b0*/  STL [R1+0x3abc], R26 ;  /* 0x003abc1a01007387 */ /* 0x000fe80000100800 */
[----:B------:R2:W-:Y:S01]  /*be5c0*/  LDGSTS.E [R5+0xe900], desc[UR74][R6.64], P0 ;  /* 0x0e90000006057fae */ /* 0x0005e200081a104a */
[----:B------:R-:W-:Y:S01]  /*be5d0*/  IMAD.X R18, R18, 0x1, R2, P3 ;  /* 0x0000000112127824 */ /* 0x000fe200018e0602 */
[----:B------:R-:W-:-:S02]  /*be5e0*/  IADD3 R23, P2, PT, R23, R252, RZ ;  /* 0x000000fc17177210 */ /* 0x000fc40007f5e0ff */
[----:B--2---:R-:W-:Y:S01]  /*be5f0*/  MOV R6, R13 ;  /* 0x0000000d00067202 */ /* 0x004fe20000000f00 */
[----:B------:R-:W-:Y:S01]  /*be600*/  IMAD.MOV.U32 R7, RZ, RZ, R18 ;  /* 0x000000ffff077224 */ /* 0x000fe200078e0012 */
[----:B------:R-:W-:Y:S01]  /*be610*/  IADD3 R21, P3, PT, R21, R252, RZ ;  /* 0x000000fc15157210 */ /* 0x000fe20007f7e0ff */
[----:B------:R-:W-:Y:S01]  /*be620*/  STL [R1+0x3ad0], R23 ;  /* 0x003ad01701007387 */ /* 0x000fe20000100800 */
[----:B------:R-:W-:-:S03]  /*be630*/  IMAD.X R24, R24, 0x1, R2, P2 ;  /* 0x0000000118187824 */ /* 0x000fc600010e0602 */
[----:B------:R2:W-:Y:S04]  /*be640*/  STL [R1+0x3ac4], R18 ;  /* 0x003ac41201007387 */ /* 0x0005e80000100800 */
[----:B-1----:R-:W4:Y:S04]  /*be650*/  LDL.LU R13, [R1+0x3e9c] ;  /* 0x003e9c00010d7983 */ /* 0x002f280000300800 */
[----:B------:R-:W-:Y:S04]  /*be660*/  STL [R1+0x3ad8], R21 ;  /* 0x003ad81501007387 */ /* 0x000fe80000100800 */
[----:B------:R1:W-:Y:S04]  /*be670*/  STL [R1+0x3acc], R24 ;  /* 0x003acc1801007387 */ /* 0x0003e80000100800 */
[----:B--2---:R-:W2:Y:S04]  /*be680*/  LDL.LU R18, [R1+0x3ea4] ;  /* 0x003ea40001127983 */ /* 0x004ea80000300800 */
[----:B------:R1:W-:Y:S01]  /*be690*/  LDGSTS.E [R5+0xe980], desc[UR74][R6.64], P1 ;  /* 0x0e98000006057fae */ /* 0x0003e200089a104a */
[----:B------:R-:W-:-:S02]  /*be6a0*/  IADD3 R17, P2, PT, R17, R252, RZ ;  /* 0x000000fc11117210 */ /* 0x000fc40007f5e0ff */
[----:B------:R-:W-:-:S03]  /*be6b0*/  IADD3 R12, P4, PT, R12, R252, RZ ;  /* 0x000000fc0c0c7210 */ /* 0x000fc60007f9e0ff */
[----:B------:R-:W-:Y:S01]  /*be6c0*/  STL [R1+0x3ae0], R17 ;  /* 0x003ae01101007387 */ /* 0x000fe20000100800 */
[----:B-1----:R-:W-:Y:S02]  /*be6d0*/  IMAD.MOV.U32 R7, RZ, RZ, R24 ;  /* 0x000000ffff077224 */ /* 0x002fe400078e0018 */
[----:B------:R-:W-:Y:S01]  /*be6e0*/  IMAD.X R22, R22, 0x1, R2, P3 ;  /* 0x0000000116167824 */ /* 0x000fe200018e0602 */
[----:B------:R-:W2:Y:S01]  /*be6f0*/  LDL.LU R24, [R1+0x3e98] ;  /* 0x003e980001187983 */ /* 0x000ea20000300800 */
[----:B------:R-:W-:-:S03]  /*be700*/  MOV R6, R23 ;  /* 0x0000001700067202 */ /* 0x000fc60000000f00 */
[----:B------:R1:W-:Y:S01]  /*be710*/  STL [R1+0x3ad4], R22 ;  /* 0x003ad41601007387 */ /* 0x0003e20000100800 */
[----:B------:R-:W-:-:S03]  /*be720*/  IADD3 R4, P3, PT, R4, R252, RZ ;  /* 0x000000fc04047210 */ /* 0x000fc60007f7e0ff */
[----:B------:R-:W-:Y:S01]  /*be730*/  STL [R1+0x3ae8], R12 ;  /* 0x003ae80c01007387 */ /* 0x000fe20000100800 */
[----:B---3--:R-:W-:-:S03]  /*be740*/  IMAD.X R20, R20, 0x1, R2, P2 ;  /* 0x0000000114147824 */ /* 0x008fc600010e0602 */
[----:B------:R-:W-:Y:S04]  /*be750*/  STL [R1+0x3af0], R4 ;  /* 0x003af00401007387 */ /* 0x000fe80000100800 */
[----:B------:R-:W-:Y:S04]  /*be760*/  STL [R1+0x3adc], R20 ;  /* 0x003adc1401007387 */ /* 0x000fe80000100800 */
[----:B------:R3:W-:Y:S01]  /*be770*/  LDGSTS.E [R5+0xf100], desc[UR74][R6.64], P0 ;  /* 0x0f10000006057fae */ /* 0x0007e200081a104a */
[-C--:B----4-:R-:W-:Y:S02]  /*be780*/  IADD3.X R16, PT, PT, R16, R2.reuse, RZ, P4, !PT ;  /* 0x0000000210107210 */ /* 0x090fe400027fe4ff */
[----:B------:R-:W-:-:S03]  /*be790*/  IADD3.X R9, PT, PT, R9, R2, RZ, P3, !PT ;  /* 0x0000000209097210 */ /* 0x000fc60001ffe4ff */
[----:B------:R-:W-:Y:S01]  /*be7a0*/  STL [R1+0x3ae4], R16 ;  /* 0x003ae41001007387 */ /* 0x000fe20000100800 */
[----:B---3--:R-:W-:-:S03]  /*be7b0*/  IMAD.MOV.U32 R7, RZ, RZ, R22 ;  /* 0x000000ffff077224 */ /* 0x008fc600078e0016 */
[----:B------:R3:W-:Y:S04]  /*be7c0*/  STL [R1+0x3aec], R9 ;  /* 0x003aec0901007387 */ /* 0x0007e80000100800 */
[----:B------:R-:W4:Y:S04]  /*be7d0*/  LDL.LU R38, [R1] ;  /* 0x0000000001267983 */ /* 0x000f280000300800 */
[----:B-1----:R-:W4:Y:S04]  /*be7e0*/  LDL.LU R22, [R1+0x4] ;  /* 0x0000040001167983 */ /* 0x002f280000300800 */
[----:B------:R-:W4:Y:S04]  /*be7f0*/  LDL.LU R39, [R1+0x8] ;  /* 0x0000080001277983 */ /* 0x000f280000300800 */
[----:B------:R-:W4:Y:S04]  /*be800*/  LDL.LU R35, [R1+0xc] ;  /* 0x00000c0001237983 */ /* 0x000f280000300800 */
[----:B------:R-:W4:Y:S04]  /*be810*/  LDL.LU R31, [R1+0x10] ;  /* 0x00001000011f7983 */ /* 0x000f280000300800 */
[----:B------:R-:W4:Y:S01]  /*be820*/  LDL.LU R27, [R1+0x14] ;  /* 0x00001400011b7983 */ /* 0x000f220000300800 */
[----:B------:R-:W-:-:S05]  /*be830*/  IMAD.MOV.U32 R6, RZ, RZ, R21 ;  /* 0x000000ffff067224 */ /* 0x000fca00078e0015 */
[----:B------:R1:W-:Y:S02]  /*be840*/  LDGSTS.E [R5+0xf180], desc[UR74][R6.64], P1 ;  /* 0x0f18000006057fae */ /* 0x0003e400089a104a */
[----:B-1----:R-:W-:Y:S02]  /*be850*/  IMAD.MOV.U32 R6, RZ, RZ, R17 ;  /* 0x000000ffff067224 */ /* 0x002fe400078e0011 */
[----:B------:R-:W-:-:S05]  /*be860*/  IMAD.MOV.U32 R7, RZ, RZ, R20 ;  /* 0x000000ffff077224 */ /* 0x000fca00078e0014 */
[----:B------:R1:W-:Y:S01]  /*be870*/  LDGSTS.E [R5+0xf900], desc[UR74][R6.64], P0 ;  /* 0x0f90000006057fae */ /* 0x0003e200081a104a */
[----:B------:R-:W-:Y:S01]  /*be880*/  IMAD.MOV.U32 R144, RZ, RZ, R239 ;  /* 0x000000ffff907224 */ /* 0x000fe200078e00ef */
[----:B------:R-:W-:Y:S02]  /*be890*/  MOV R145, R176 ;  /* 0x000000b000917202 */ /* 0x000fe40000000f00 */
[----:B-1----:R-:W-:Y:S01]  /*be8a0*/  MOV R6, R12 ;  /* 0x0000000c00067202 */ /* 0x002fe20000000f00 */
[----:B------:R-:W-:-:S05]  /*be8b0*/  IMAD.MOV.U32 R7, RZ, RZ, R16 ;  /* 0x000000ffff077224 */ /* 0x000fca00078e0010 */
[----:B------:R1:W-:Y:S01]  /*be8c0*/  LDGSTS.E [R5+0xf980], desc[UR74][R6.64], P1 ;  /* 0x0f98000006057fae */ /* 0x0003e200089a104a */
[----:B------:R-:W-:Y:S01]  /*be8d0*/  IMAD.MOV.U32 R142, RZ, RZ, R244 ;  /* 0x000000ffff8e7224 */ /* 0x000fe200078e00f4 */
[----:B------:R-:W-:Y:S01]  /*be8e0*/  MOV R140, R245 ;  /* 0x000000f5008c7202 */ /* 0x000fe20000000f00 */
[----:B------:R-:W-:Y:S01]  /*be8f0*/  IMAD.MOV.U32 R143, RZ, RZ, R177 ;  /* 0x000000ffff8f7224 */ /* 0x000fe200078e00b1 */
[----:B------:R-:W-:Y:S01]  /*be900*/  MOV R139, R179 ;  /* 0x000000b3008b7202 */ /* 0x000fe20000000f00 */
[----:B------:R-:W-:Y:S01]  /*be910*/  IMAD.MOV.U32 R141, RZ, RZ, R178 ;  /* 0x000000ffff8d7224 */ /* 0x000fe200078e00b2 */
[----:B-1----:R-:W-:Y:S02]  /*be920*/  MOV R7, R9 ;  /* 0x0000000900077202 */ /* 0x002fe40000000f00 */
[----:B---3--:R-:W3:Y:S04]  /*be930*/  LDL.LU R9, [R1+0x18] ;  /* 0x0000180001097983 */ /* 0x008ee80000300800 */
[----:B------:R-:W3:Y:S04]  /*be940*/  LDL.LU R23, [R1+0x1c] ;  /* 0x00001c0001177983 */ /* 0x000ee80000300800 */
[----:B------:R-:W3:Y:S01]  /*be950*/  LDL.LU R26, [R1+0x20] ;  /* 0x00002000011a7983 */ /* 0x000ee20000300800 */
[----:B------:R-:W-:-:S03]  /*be960*/  IMAD.MOV.U32 R138, RZ, RZ, R246 ;  /* 0x000000ffff8a7224 */ /* 0x000fc600078e00f6 */
[----:B------:R-:W3:Y:S01]  /*be970*/  LDL.LU R30, [R1+0x24] ;  /* 0x00002400011e7983 */ /* 0x000ee20000300800 */
[----:B------:R-:W-:-:S03]  /*be980*/  IMAD.MOV.U32 R136, RZ, RZ, R247 ;  /* 0x000000ffff887224 */ /* 0x000fc600078e00f7 */
[----:B------:R-:W3:Y:S01]  /*be990*/  LDL.LU R34, [R1+0x28] ;  /* 0x0000280001227983 */ /* 0x000ee20000300800 */
[----:B------:R-:W-:Y:S01]  /*be9a0*/  IMAD.MOV.U32 R137, RZ, RZ, R180 ;  /* 0x000000ffff897224 */ /* 0x000fe200078e00b4 */
[----:B------:R-:W-:Y:S01]  /*be9b0*/  MOV R134, R248 ;  /* 0x000000f800867202 */ /* 0x000fe20000000f00 */
[----:B------:R-:W-:Y:S01]  /*be9c0*/  IMAD.MOV.U32 R135, RZ, RZ, R181 ;  /* 0x000000ffff877224 */ /* 0x000fe200078e00b5 */
[----:B------:R-:W-:Y:S01]  /*be9d0*/  MOV R133, R182 ;  /* 0x000000b600857202 */ /* 0x000fe20000000f00 */
        /* <DEDUP_REMOVED lines=8> */
[----:B------:R-:W-:-:S05]  /*bea60*/  IADD3 R13, P2, PT, R13, R252, RZ ;  /* 0x000000fc0d0d7210 */ /* 0x000fca0007f5e0ff */
[----:B------:R-:W-:Y:S01]  /*bea70*/  STL [R1+0x3e9c], R13 ;  /* 0x003e9c0d01007387 */ /* 0x000fe20000100800 */
[----:B--2---:R-:W-:-:S05]  /*bea80*/  IADD3 R18, P3, PT, R18, R252, RZ ;  /* 0x000000fc12127210 */ /* 0x004fca0007f7e0ff */
[----:B------:R-:W-:Y:S01]  /*bea90*/  STL [R1+0x3ea4], R18 ;  /* 0x003ea41201007387 */ /* 0x000fe20000100800 */
[----:B------:R-:W-:-:S05]  /*beaa0*/  IMAD.X R24, R24, 0x1, R2, P2 ;  /* 0x0000000118187824 */ /* 0x000fca00010e0602 */
[----:B------:R-:W-:Y:S04]  /*beab0*/  STL [R1+0x3e98], R24 ;  /* 0x003e981801007387 */ /* 0x000fe80000100800 */
[----:B------:R-:W-:Y:S04]  /*beac0*/  STL.64 [R1+0x2a48], R144 ;  /* 0x002a489001007387 */ /* 0x000fe80000100a00 */
[----:B------:R-:W-:Y:S04]  /*bead0*/  STL.64 [R1+0x2a40], R142 ;  /* 0x002a408e01007387 */ /* 0x000fe80000100a00 */
[----:B------:R-:W-:Y:S04]  /*beae0*/  STL.64 [R1+0x2a38], R140 ;  /* 0x002a388c01007387 */ /* 0x000fe80000100a00 */
[----:B------:R-:W-:Y:S04]  /*beaf0*/  STL.64 [R1+0x2a30], R138 ;  /* 0x002a308a01007387 */ /* 0x000fe80000100a00 */
[----:B------:R-:W-:Y:S04]  /*beb00*/  STL.64 [R1+0x2a28], R136 ;  /* 0x002a288801007387 */ /* 0x000fe80000100a00 */
[----:B------:R-:W-:Y:S01]  /*beb10*/  STL.64 [R1+0x2a20], R134 ;  /* 0x002a208601007387 */ /* 0x000fe20000100a00 */
[----:B----4-:R-:W-:-:S03]  /*beb20*/  IMAD.MOV.U32 R28, RZ, RZ, R38 ;  /* 0x000000ffff1c7224 */ /* 0x010fc600078e0026 */
[----:B------:R-:W2:Y:S01]  /*beb30*/  LDL.LU R38, [R1+0x2c] ;  /* 0x00002c0001267983 */ /* 0x000ea20000300800 */
[----:B------:R-:W-:-:S03]  /*beb40*/  IMAD.MOV.U32 R126, RZ, RZ, R22 ;  /* 0x000000ffff7e7224 */ /* 0x000fc600078e0016 */
[----:B------:R-:W-:Y:S01]  /*beb50*/  STL.64 [R1+0x2a18], R132 ;  /* 0x002a188401007387 */ /* 0x000fe20000100a00 */
[----:B------:R-:W-:-:S03]  /*beb60*/  MOV R124, R39 ;  /* 0x00000027007c7202 */ /* 0x000fc60000000f00 */
[----:B------:R-:W4:Y:S04]  /*beb70*/  LDL.LU R22, [R1+0x30] ;  /* 0x0000300001167983 */ /* 0x000f280000300800 */
[----:B------:R-:W-:Y:S01]  /*beb80*/  STL.64 [R1+0x2c08], R130 ;  /* 0x002c088201007387 */ /* 0x000fe20000100a00 */
[----:B------:R-:W-:-:S03]  /*beb90*/  IMAD.MOV.U32 R122, RZ, RZ, R35 ;  /* 0x000000ffff7a7224 */ /* 0x000fc600078e0023 */
[----:B------:R-:W4:Y:S01]  /*beba0*/  LDL.LU R39, [R1+0x34] ;  /* 0x0000340001277983 */ /* 0x000f220000300800 */
[----:B------:R-:W-:-:S03]  /*bebb0*/  IMAD.MOV.U32 R120, RZ, RZ, R31 ;  /* 0x000000ffff787224 */ /* 0x000fc600078e001f */
[----:B------:R-:W-:Y:S04]  /*bebc0*/  STL.64 [R1+0x2c00], R128 ;  /* 0x002c008001007387 */ /* 0x000fe80000100a00 */
[----:B------:R-:W4:Y:S01]  /*bebd0*/  LDL.LU R35, [R1+0x38] ;  /* 0x0000380001237983 */ /* 0x000f220000300800 */
[----:B------:R-:W-:-:S03]  /*bebe0*/  MOV R118, R27 ;  /* 0x0000001b00767202 */ /* 0x000fc60000000f00 */
[----:B------:R-:W-:Y:S04]  /*bebf0*/  STL.64 [R1+0x2a50], R28 ;  /* 0x002a501c01007387 */ /* 0x000fe80000100a00 */
[----:B------:R-:W-:Y:S04]  /*bec00*/  STL.64 [R1+0x2bf8], R126 ;  /* 0x002bf87e01007387 */ /* 0x000fe80000100a00 */
[----:B------:R-:W4:Y:S04]  /*bec10*/  LDL.LU R31, [R1+0x3c] ;  /* 0x00003c00011f7983 */ /* 0x000f280000300800 */
[----:B------:R-:W-:Y:S04]  /*bec20*/  STL.64 [R1+0x2bf0], R124 ;  /* 0x002bf07c01007387 */ /* 0x000fe80000100a00 */
[----:B------:R-:W4:Y:S01]  /*bec30*/  LDL.LU R27, [R1+0x90] ;  /* 0x00009000011b7983 */ /* 0x000f220000300800 */
[----:B------:R-:W-:Y:S01]  /*bec40*/  MOV R123, R188 ;  /* 0x000000bc007b7202 */ /* 0x000fe20000000f00 */
[----:B------:R-:W-:-:S02]  /*bec50*/  IMAD.MOV.U32 R121, RZ, RZ, R189 ;  /* 0x000000ffff797224 */ /* 0x000fc400078e00bd */
[----:B------:R-:W-:Y:S01]  /*bec60*/  IMAD.MOV.U32 R119, RZ, RZ, R190 ;  /* 0x000000ffff777224 */ /* 0x000fe200078e00be */
[----:B------:R-:W-:Y:S01]  /*bec70*/  MOV R117, R191 ;  /* 0x000000bf00757202 */ /* 0x000fe20000000f00 */
[----:B------:R-:W-:Y:S01]  /*bec80*/  STL.64 [R1+0x2be8], R122 ;  /* 0x002be87a01007387 */ /* 0x000fe20000100a00 */
[----:B------:R-:W-:Y:S02]  /*bec90*/  IMAD.MOV.U32 R115, RZ, RZ, R192 ;  /* 0x000000ffff737224 */ /* 0x000fe400078e00c0 */
[----:B------:R-:W-:Y:S01]  /*beca0*/  IMAD.MOV.U32 R113, RZ, RZ, R193 ;  /* 0x000000ffff717224 */ /* 0x000fe200078e00c1 */
[----:B------:R-:W-:Y:S01]  /*becb0*/  MOV R111, R194 ;  /* 0x000000c2006f7202 */ /* 0x000fe20000000f00 */
[----:B------:R-:W-:Y:S02]  /*becc0*/  IMAD.MOV.U32 R109, RZ, RZ, R195 ;  /* 0x000000ffff6d7224 */ /* 0x000fe400078e00c3 */
[----:B------:R-:W-:Y:S01]  /*becd0*/  IMAD.MOV.U32 R107, RZ, RZ, R196 ;  /* 0x000000ffff6b7224 */ /* 0x000fe200078e00c4 */
[----:B------:R-:W-:Y:S01]  /*bece0*/  MOV R105, R197 ;  /* 0x000000c500697202 */ /* 0x000fe20000000f00 */
[----:B---3--:R-:W-:-:S02]  /*becf0*/  IMAD.MOV.U32 R116, RZ, RZ, R9 ;  /* 0x000000ffff747224 */ /* 0x008fc400078e0009 */
[----:B------:R-:W-:Y:S02]  /*bed00*/  IMAD.MOV.U32 R114, RZ, RZ, R23 ;  /* 0x000000ffff727224 */ /* 0x000fe400078e0017 */
[----:B------:R-:W3:Y:S01]  /*bed10*/  LDL.LU R23, [R1+0x94] ;  /* 0x0000940001177983 */ /* 0x000ee20000300800 */
[----:B------:R-:W-:-:S03]  /*bed20*/  MOV R112, R26 ;  /* 0x0000001a00707202 */ /* 0x000fc60000000f00 */
[----:B------:R-:W-:Y:S01]  /*bed30*/  STL.64 [R1+0x2be0], R120 ;  /* 0x002be07801007387 */ /* 0x000fe20000100a00 */
[----:B------:R-:W-:-:S03]  /*bed40*/  IMAD.MOV.U32 R110, RZ, RZ, R30 ;  /* 0x000000ffff6e7224 */ /* 0x000fc600078e001e */
[----:B------:R-:W3:Y:S04]  /*bed50*/  LDL.LU R26, [R1+0x98] ;  /* 0x00009800011a7983 */ /* 0x000ee80000300800 */
[----:B------:R-:W-:Y:S01]  /*bed60*/  STL.64 [R1+0x2bd8], R118 ;  /* 0x002bd87601007387 */ /* 0x000fe20000100a00 */
[----:B------:R-:W-:-:S03]  /*bed70*/  IMAD.MOV.U32 R108, RZ, RZ, R34 ;  /* 0x000000ffff6c7224 */ /* 0x000fc600078e0022 */
[----:B------:R-:W3:Y:S04]  /*bed80*/  LDL.LU R30, [R1+0x9c] ;  /* 0x00009c00011e7983 */ /* 0x000ee80000300800 */
[----:B------:R-:W-:Y:S04]  /*bed90*/  STL.64 [R1+0x2bd0], R116 ;  /* 0x002bd07401007387 */ /* 0x000fe80000100a00 */
[----:B------:R-:W3:Y:S04]  /*beda0*/  LDL.LU R87, [R1+0xb0] ;  /* 0x0000b00001577983 */ /* 0x000ee80000300800 */
[----:B------:R-:W3:Y:S04]  /*bedb0*/  LDL.LU R34, [R1+0xb4] ;  /* 0x0000b40001227983 */ /* 0x000ee80000300800 */
[----:B------:R-:W-:Y:S01]  /*bedc0*/  STL.64 [R1+0x2bc8], R114 ;  /* 0x002bc87201007387 */ /* 0x000fe20000100a00 */
[----:B--2---:R-:W-:-:S03]  /*bedd0*/  MOV R106, R38 ;  /* 0x00000026006a7202 */ /* 0x004fc60000000f00 */
[----:B------:R-:W2:Y:S04]  /*bede0*/  LDL.LU R38, [R1+0xb8] ;  /* 0x0000b80001267983 */ /* 0x000ea80000300800 */
[----:B------:R-:W-:Y:S04]  /*bedf0*/  STL.64 [R1+0x2bc0], R112 ;  /* 0x002bc07001007387 */ /* 0x000fe80000100a00 */
[----:B------:R-:W2:Y:S01]  /*bee00*/  LDL.LU R9, [R1+0xbc] ;  /* 0x0000bc0001097983 */ /* 0x000ea20000300800 */
[----:B----4-:R-:W-:-:S03]  /*bee10*/  IMAD.MOV.U32 R104, RZ, RZ, R22 ;  /* 0x000000ffff687224 */ /* 0x010fc600078e0016 */
[----:B------:R-:W-:Y:S01]  /*bee20*/  STL.64 [R1+0x2bb8], R110 ;  /* 0x002bb86e01007387 */ /* 0x000fe20000100a00 */
[----:B------:R-:W-:-:S03]  /*bee30*/  IMAD.MOV.U32 R102, RZ, RZ, R39 ;  /* 0x000000ffff667224 */ /* 0x000fc600078e0027 */
[----:B------:R-:W4:Y:S04]  /*bee40*/  LDL.LU R39, [R1+0xd0] ;  /* 0x0000d00001277983 */ /* 0x000f280000300800 */
[----:B------:R-:W-:Y:S01]  /*bee50*/  STL.64 [R1+0x2bb0], R108 ;  /* 0x002bb06c01007387 */ /* 0x000fe20000100a00 */
[----:B------:R-:W-:-:S03]  /*bee60*/  MOV R100, R35 ;  /* 0x0000002300647202 */ /* 0x000fc60000000f00 */
[----:B------:R-:W4:Y:S04]  /*bee70*/  LDL.LU R35, [R1+0xd4] ;  /* 0x0000d40001237983 */ /* 0x000f280000300800 */
[----:B------:R-:W-:Y:S04]  /*bee80*/  STL.64 [R1+0x2ba8], R106 ;  /* 0x002ba86a01007387 */ /* 0x000fe80000100a00 */
[----:B------:R-:W4:Y:S01]  /*bee90*/  LDL.LU R22, [R1+0xd8] ;  /* 0x0000d80001167983 */ /* 0x000f220000300800 */
[----:B------:R-:W-:-:S03]  /*beea0*/  IMAD.MOV.U32 R98, RZ, RZ, R31 ;  /* 0x000000ffff627224 */ /* 0x000fc600078e001f */
[----:B------:R-:W4:Y:S04]  /*beeb0*/  LDL.LU R31, [R1+0xdc] ;  /* 0x0000dc00011f7983 */ /* 0x000f280000300800 */
[----:B------:R-:W-:Y:S01]  /*beec0*/  STL.64 [R1+0x2ba0], R104 ;  /* 0x002ba06801007387 */ /* 0x000fe20000100a00 */
[----:B------:R-:W-:-:S03]  /*beed0*/  IMAD.MOV.U32 R96, RZ, RZ, R27 ;  /* 0x000000ffff607224 */ /* 0x000fc600078e001b */
[----:B------:R-:W4:Y:S01]  /*beee0*/  LDL.LU R27, [R1+0xe0] ;  /* 0x0000e000011b7983 */ /* 0x000f220000300800 */
[----:B------:R-:W-:Y:S02]  /*beef0*/  IMAD.MOV.U32 R103, RZ, RZ, R198 ;  /* 0x000000ffff677224 */ /* 0x000fe400078e00c6 */
[----:B------:R-:W-:Y:S01]  /*bef00*/  IMAD.MOV.U32 R101, RZ, RZ, R199 ;  /* 0x000000ffff657224 */ /* 0x000fe200078e00c7 */
[----:B------:R-:W-:Y:S01]  /*bef10*/  MOV R99, R200 ;  /* 0x000000c800637202 */ /* 0x000fe20000000f00 */
[----:B------:R-:W-:Y:S01]  /*bef20*/  IMAD.MOV.U32 R97, RZ, RZ, R201 ;  /* 0x000000ffff617224 */ /* 0x000fe200078e00c9 */
[----:B------:R-:W-:Y:S01]  /*bef30*/  STL.64 [R1+0x2b98], R102 ;  /* 0x002b986601007387 */ /* 0x000fe20000100a00 */
[----:B------:R-:W-:Y:S01]  /*bef40*/  IMAD.MOV.U32 R95, RZ, RZ, R202 ;  /* 0x000000ffff5f7224 */ /* 0x000fe200078e00ca */
[----:B------:R-:W-:Y:S01]  /*bef50*/  MOV R93, R203 ;  /* 0x000000cb005d7202 */ /* 0x000fe20000000f00 */
[----:B------:R-:W-:Y:S02]  /*bef60*/  IMAD.MOV.U32 R91, RZ, RZ, R204 ;  /* 0x000000ffff5b7224 */ /* 0x000fe400078e00cc */
[----:B------:R-:W-:-:S02]  /*bef70*/  IMAD.MOV.U32 R89, RZ, RZ, R205 ;  /* 0x000000ffff597224 */ /* 0x000fc400078e00cd */
[----:B------:R-:W-:Y:S02]  /*bef80*/  IMAD.MOV.U32 R85, RZ, RZ, R207 ;  /* 0x000000ffff557224 */ /* 0x000fe400078e00cf */
[----:B------:R-:W-:Y:S01]  /*bef90*/  IMAD.MOV.U32 R83, RZ, RZ, R208 ;  /* 0x000000ffff537224 */ /* 0x000fe200078e00d0 */
[----:B------:R-:W-:Y:S02]  /*befa0*/  MOV R81, R209 ;  /* 0x000000d100517202 */ /* 0x000fe40000000f00 */
[----:B---3--:R-:W-:Y:S02]  /*befb0*/  MOV R94, R23 ;  /* 0x00000017005e7202 */ /* 0x008fe40000000f00 */
[----:B------:R-:W3:Y:S04]  /*befc0*/  LDL.LU R23, [R1+0xe4] ;  /* 0x0000e40001177983 */ /* 0x000ee80000300800 */
[----:B------:R-:W-:Y:S01]  /*befd0*/  STL.64 [R1+0x2b90], R100 ;  /* 0x002b906401007387 */ /* 0x000fe20000100a00 */
[----:B------:R-:W-:-:S03]  /*befe0*/  IMAD.MOV.U32 R92, RZ, RZ, R26 ;  /* 0x000000ffff5c7224 */ /* 0x000fc600078e001a */
[----:B------:R-:W3:Y:S04]  /*beff0*/  LDL.LU R26, [R1+0xe8] ;  /* 0x0000e800011a7983 */ /* 0x000ee80000300800 */
[----:B------:R-:W-:Y:S01]  /*bf000*/  STL.64 [R1+0x2b88], R98 ;  /* 0x002b886201007387 */ /* 0x000fe20000100a00 */
[----:B------:R-:W-:-:S03]  /*bf010*/  IMAD.MOV.U32 R90, RZ, RZ, R30 ;  /* 0x000000ffff5a7224 */ /* 0x000fc600078e001e */
[----:B------:R-:W3:Y:S04]  /*bf020*/  LDL.LU R30, [R1+0xec] ;  /* 0x0000ec00011e7983 */ /* 0x000ee80000300800 */
[----:B------:R-:W-:Y:S01]  /*bf030*/  STL.64 [R1+0x2b80], R96 ;  /* 0x002b806001007387 */ /* 0x000fe20000100a00 */
[----:B------:R-:W-:-:S03]  /*bf040*/  MOV R88, R87 ;  /* 0x0000005700587202 */ /* 0x000fc60000000f00 */
[----:B------:R-:W-:Y:S01]  /*bf050*/  STL.64 [R1+0x2b78], R94 ;  /* 0x002b785e01007387 */ /* 0x000fe20000100a00 */
[----:B------:R-:W-:-:S03]  /*bf060*/  IMAD.MOV.U32 R86, RZ, RZ, R34 ;  /* 0x000000ffff567224 */ /* 0x000fc600078e0022 */
[----:B------:R-:W3:Y:S01]  /*bf070*/  LDL.LU R34, [R1+0xf0] ;  /* 0x0000f00001227983 */ /* 0x000ee20000300800 */
[----:B------:R-:W-:-:S03]  /*bf080*/  MOV R87, R206 ;  /* 0x000000ce00577202 */ /* 0x000fc60000000f00 */
[----:B------:R-:W-:Y:S01]  /*bf090*/  STL.64 [R1+0x2b70], R92 ;  /* 0x002b705c01007387 */ /* 0x000fe20000100a00 */
[----:B--2---:R-:W-:-:S03]  /*bf0a0*/  IMAD.MOV.U32 R84, RZ, RZ, R38 ;  /* 0x000000ffff547224 */ /* 0x004fc600078e0026 */
[----:B------:R-:W2:Y:S04]  /*bf0b0*/  LDL.LU R38, [R1+0xf4] ;  /* 0x0000f40001267983 */ /* 0x000ea80000300800 */
[----:B------:R-:W-:Y:S01]  /*bf0c0*/  STL.64 [R1+0x2b68], R90 ;  /* 0x002b685a01007387 */ /* 0x000fe20000100a00 */
[----:B------:R-:W-:-:S03]  /*bf0d0*/  MOV R82, R9 ;  /* 0x0000000900527202 */ /* 0x000fc60000000f00 */
[----:B------:R-:W-:Y:S01]  /*bf0e0*/  STL.64 [R1+0x2b60], R88 ;  /* 0x002b605801007387 */ /* 0x000fe20000100a00 */
[----:B----4-:R-:W-:-:S03]  /*bf0f0*/  IMAD.MOV.U32 R80, RZ, RZ, R39 ;  /* 0x000000ffff507224 */ /* 0x010fc600078e0027 */
[----:B------:R-:W4:Y:S04]  /*bf100*/  LDL.LU R39, [R1+0xf8] ;  /* 0x0000f80001277983 */ /* 0x000f280000300800 */
[----:B------:R-:W-:Y:S01]  /*bf110*/  STL.64 [R1+0x2b58], R86 ;  /* 0x002b585601007387 */ /* 0x000fe20000100a00 */
[----:B------:R-:W-:-:S03]  /*bf120*/  IMAD.MOV.U32 R78, RZ, RZ, R35 ;  /* 0x000000ffff4e7224 */ /* 0x000fc600078e0023 */
[----:B------:R-:W4:Y:S04]  /*bf130*/  LDL.LU R35, [R1+0xfc] ;  /* 0x0000fc0001237983 */ /* 0x000f280000300800 */
[----:B------:R-:W-:Y:S04]  /*bf140*/  STL.64 [R1+0x2b50], R84 ;  /* 0x002b505401007387 */ /* 0x000fe80000100a00 */
[----:B------:R-:W-:Y:S01]  /*bf150*/  STL.64 [R1+0x2b48], R82 ;  /* 0x002b485201007387 */ /* 0x000fe20000100a00 */
[----:B------:R-:W-:-:S03]  /*bf160*/  IMAD.MOV.U32 R74, RZ, RZ, R31 ;  /* 0x000000ffff4a7224 */ /* 0x000fc600078e001f */
[----:B------:R-:W4:Y:S04]  /*bf170*/  LDL.LU R31, [R1+0x110] ;  /* 0x00011000011f7983 */ /* 0x000f280000300800 */
[----:B------:R-:W-:Y:S01]  /*bf180*/  STL.64 [R1+0x2b40], R80 ;  /* 0x002b405001007387 */ /* 0x000fe20000100a00 */
[----:B------:R-:W-:-:S03]  /*bf190*/  IMAD.MOV.U32 R72, RZ, RZ, R27 ;  /* 0x000000ffff487224 */ /* 0x000fc600078e001b */
[----:B------:R-:W4:Y:S01]  /*bf1a0*/  LDL.LU R27, [R1+0x114] ;  /* 0x00011400011b7983 */ /* 0x000f220000300800 */
[----:B------:R-:W-:Y:S01]  /*bf1b0*/  IMAD.MOV.U32 R79, RZ, RZ, R210 ;  /* 0x000000ffff4f7224 */ /* 0x000fe200078e00d2 */
[----:B------:R-:W-:Y:S01]  /*bf1c0*/  MOV R76, R22 ;  /* 0x00000016004c7202 */ /* 0x000fe20000000f00 */
[----:B------:R-:W-:Y:S01]  /*bf1d0*/  IMAD.MOV.U32 R77, RZ, RZ, R211 ;  /* 0x000000ffff4d7224 */ /* 0x000fe200078e00d3 */
[----:B------:R-:W-:Y:S02]  /*bf1e0*/  MOV R75, R212 ;  /* 0x000000d4004b7202 */ /* 0x000fe40000000f00 */
[----:B------:R-:W-:Y:S01]  /*bf1f0*/  STL.64 [R1+0x2b38], R78 ;  /* 0x002b384e01007387 */ /* 0x000fe20000100a00 */
[----:B------:R-:W-:-:S03]  /*bf200*/  IMAD.MOV.U32 R73, RZ, RZ, R213 ;  /* 0x000000ffff497224 */ /* 0x000fc600078e00d5 */
[----:B------:R-:W-:Y:S01]  /*bf210*/  STL.64 [R1+0x2b30], R76 ;  /* 0x002b304c01007387 */ /* 0x000fe20000100a00 */
[----:B------:R-:W-:-:S03]  /*bf220*/  IMAD.MOV.U32 R71, RZ, RZ, R214 ;  /* 0x000000ffff477224 */ /* 0x000fc600078e00d6 */
[----:B------:R-:W4:Y:S04]  /*bf230*/  LDL.LU R55, [R1+0x118] ;  /* 0x0001180001377983 */ /* 0x000f280000300800 */
[----:B------:R-:W4:Y:S04]  /*bf240*/  LDL.LU R242, [R1+0x11c] ;  /* 0x00011c0001f27983 */ /* 0x000f280000300800 */
[----:B------:R-:W-:Y:S01]  /*bf250*/  STL.64 [R1+0x2b28], R74 ;  /* 0x002b284a01007387 */ /* 0x000fe20000100a00 */
[----:B------:R-:W-:-:S03]  /*bf260*/  MOV R69, R215 ;  /* 0x000000d700457202 */ /* 0x000fc60000000f00 */
[----:B------:R-:W4:Y:S04]  /*bf270*/  LDL.LU R50, [R1+0x120] ;  /* 0x0001200001327983 */ /* 0x000f280000300800 */
[----:B------:R-:W4:Y:S01]  /*bf280*/  LDL.LU R51, [R1+0x124] ;  /* 0x0001240001337983 */ /* 0x000f220000300800 */
[----:B---3--:R-:W-:-:S03]  /*bf290*/  MOV R70, R23 ;  /* 0x0000001700467202 */ /* 0x008fc60000000f00 */
[----:B------:R-:W-:Y:S01]  /*bf2a0*/  STL.64 [R1+0x2b20], R72 ;  /* 0x002b204801007387 */ /* 0x000fe20000100a00 */
[----:B------:R-:W-:-:S03]  /*bf2b0*/  IMAD.MOV.U32 R67, RZ, RZ, R216 ;  /* 0x000000ffff437224 */ /* 0x000fc600078e00d8 */
[----:B------:R-:W3:Y:S01]  /*bf2c0*/  LDL.LU R243, [R1+0x128] ;  /* 0x0001280001f37983 */ /* 0x000ee20000300800 */
[----:B------:R-:W-:-:S03]  /*bf2d0*/  IMAD.MOV.U32 R68, RZ, RZ, R26 ;  /* 0x000000ffff447224 */ /* 0x000fc600078e001a */
[----:B------:R-:W3:Y:S04]  /*bf2e0*/  LDL.LU R46, [R1+0x12c] ;  /* 0x00012c00012e7983 */ /* 0x000ee80000300800 */
[----:B------:R-:W-:Y:S01]  /*bf2f0*/  STL.64 [R1+0x2b18], R70 ;  /* 0x002b184601007387 */ /* 0x000fe20000100a00 */
[----:B------:R-:W-:-:S03]  /*bf300*/  IMAD.MOV.U32 R66, RZ, RZ, R30 ;  /* 0x000000ffff427224 */ /* 0x000fc600078e001e */
[----:B------:R-:W3:Y:S01]  /*bf310*/  LDL.LU R47, [R1+0x130] ;  /* 0x00013000012f7983 */ /* 0x000ee20000300800 */
[----:B------:R-:W-:-:S03]  /*bf320*/  IMAD.MOV.U32 R65, RZ, RZ, R217 ;  /* 0x000000ffff417224 */ /* 0x000fc600078e00d9 */
[----:B------:R-:W3:Y:S04]  /*bf330*/  LDL.LU R26, [R1+0x134] ;  /* 0x00013400011a7983 */ /* 0x000ee80000300800 */
[----:B------:R-:W-:Y:S01]  /*bf340*/  STL.64 [R1+0x2b10], R68 ;  /* 0x002b104401007387 */ /* 0x000fe20000100a00 */
[----:B------:R-:W-:Y:S02]  /*bf350*/  MOV R64, R34 ;  /* 0x0000002200407202 */ /* 0x000fe40000000f00 */
[----:B------:R-:W-:Y:S01]  /*bf360*/  MOV R63, R218 ;  /* 0x000000da003f7202 */ /* 0x000fe20000000f00 */
[----:B--2---:R-:W-:Y:S02]  /*bf370*/  IMAD.MOV.U32 R62, RZ, RZ, R38 ;  /* 0x000000ffff3e7224 */ /* 0x004fe400078e0026 */
[----:B------:R-:W2:Y:S01]  /*bf380*/  LDL.LU R38, [R1+0x138] ;  /* 0x0001380001267983 */ /* 0x000ea20000300800 */
[----:B----4-:R-:W-:-:S03]  /*bf390*/  IMAD.MOV.U32 R60, RZ, RZ, R39 ;  /* 0x000000ffff3c7224 */ /* 0x010fc600078e0027 */
[----:B------:R-:W4:Y:S04]  /*bf3a0*/  LDL.LU R39, [R1+0x13c] ;  /* 0x00013c0001277983 */ /* 0x000f280000300800 */
[----:B------:R-:W-:Y:S01]  /*bf3b0*/  STL.64 [R1+0x2b08], R66 ;  /* 0x002b084201007387 */ /* 0x000fe20000100a00 */
[----:B------:R-:W-:-:S03]  /*bf3c0*/  MOV R22, R35 ;  /* 0x0000002300167202 */ /* 0x000fc60000000f00 */
[----:B------:R-:W4:Y:S04]  /*bf3d0*/  LDL.LU R34, [R1+0x140] ;  /* 0x0001400001227983 */ /* 0x000f280000300800 */
[----:B------:R-:W4:Y:S04]  /*bf3e0*/  LDL.LU R35, [R1+0x144] ;  /* 0x0001440001237983 */ /* 0x000f280000300800 */
[----:B------:R-:W-:Y:S01]  /*bf3f0*/  STL.64 [R1+0x2b00], R64 ;  /* 0x002b004001007387 */ /* 0x000fe20000100a00 */
[----:B------:R-:W-:-:S03]  /*bf400*/  IMAD.MOV.U32 R58, RZ, RZ, R31 ;  /* 0x000000ffff3a7224 */ /* 0x000fc600078e001f */
[----:B------:R-:W4:Y:S04]  /*bf410*/  LDL.LU R30, [R1+0x148] ;  /* 0x00014800011e7983 */ /* 0x000f280000300800 */
[----:B------:R-:W4:Y:S01]  /*bf420*/  LDL.LU R31, [R1+0x14c] ;  /* 0x00014c00011f7983 */ /* 0x000f220000300800 */
[----:B------:R-:W-:-:S03]  /*bf430*/  IMAD.MOV.U32 R56, RZ, RZ, R27 ;  /* 0x000000ffff387224 */ /* 0x000fc600078e001b */
[----:B------:R-:W-:Y:S04]  /*bf440*/  STL.64 [R1+0x2af8], R62 ;  /* 0x002af83e01007387 */ /* 0x000fe80000100a00 */
[----:B------:R-:W4:Y:S04]  /*bf450*/  LDL.LU R27, [R1+0x150] ;  /* 0x00015000011b7983 */ /* 0x000f280000300800 */
[----:B------:R-:W4:Y:S01]  /*bf460*/  LDL.LU R9, [R1+0x154] ;  /* 0x0001540001097983 */ /* 0x000f220000300800 */
[----:B------:R-:W-:-:S05]  /*bf470*/  IMAD.MOV.U32 R6, RZ, RZ, R4 ;  /* 0x000000ffff067224 */ /* 0x000fca00078e0004 */
        /* <DEDUP_REMOVED lines=16> */
[----:B------:R-:W-:-:S03]  /*bf580*/  IMAD.MOV.U32 R61, RZ, RZ, R219 ;  /* 0x000000ffff3d7224 */ /* 0x000fc600078e00db */
[----:B------:R-:W-:Y:S01]  /*bf590*/  LDGSTS.E [R5+0x14100], desc[UR74][R114.64], P0 ;  /* 0x1410000072057fae */ /* 0x000fe200081a104a */
[----:B------:R-:W-:-:S03]  /*bf5a0*/  IMAD.MOV.U32 R23, RZ, RZ, R220 ;  /* 0x000000ffff177224 */ /* 0x000fc600078e00dc */
[----:B------:R-:W-:Y:S01]  /*bf5b0*/  LDGSTS.E [R5+0x14180], desc[UR74][R112.64], P1 ;  /* 0x1418000070057fae */ /* 0x000fe200089a104a */
[----:B------:R-:W-:-:S03]  /*bf5c0*/  MOV R59, R221 ;  /* 0x000000dd003b7202 */ /* 0x000fc60000000f00 */
[----:B------:R-:W-:Y:S01]  /*bf5d0*/  LDGSTS.E [R5+0x14900], desc[UR74][R110.64], P0 ;  /* 0x149000006e057fae */ /* 0x000fe200081a104a */
[----:B------:R-:W-:-:S03]  /*bf5e0*/  IMAD.MOV.U32 R57, RZ, RZ, R222 ;  /* 0x000000ffff397224 */ /* 0x000fc600078e00de */
[----:B------:R-:W-:Y:S01]  /*bf5f0*/  LDGSTS.E [R5+0x14980], desc[UR74][R108.64], P1 ;  /* 0x149800006c057fae */ /* 0x000fe200089a104a */
[----:B------:R-:W-:-:S03]  /*bf600*/  MOV R54, R55 ;  /* 0x0000003700367202 */ /* 0x000fc60000000f00 */
[----:B------:R-:W-:Y:S01]  /*bf610*/  LDGSTS.E [R5+0x15100], desc[UR74][R106.64], P0 ;  /* 0x151000006a057fae */ /* 0x000fe200081a104a */
[----:B------:R-:W-:-:S03]  /*bf620*/  IMAD.MOV.U32 R55, RZ, RZ, R223 ;  /* 0x000000ffff377224 */ /* 0x000fc600078e00df */
[----:B------:R-:W-:Y:S01]  /*bf630*/  LDGSTS.E [R5+0x15180], desc[UR74][R104.64], P1 ;  /* 0x1518000068057fae */ /* 0x000fe200089a104a */
[----:B------:R-:W-:Y:S01]  /*bf640*/  IMAD.MOV.U32 R52, RZ, RZ, R242 ;  /* 0x000000ffff347224 */ /* 0x000fe200078e00f2 */
[----:B------:R-:W-:Y:S02]  /*bf650*/  MOV R53, R224 ;  /* 0x000000e000357202 */ /* 0x000fe40000000f00 */
[----:B------:R-:W-:Y:S01]  /*bf660*/  LDGSTS.E [R5+0x15900], desc[UR74][R102.64], P0 ;  /* 0x1590000066057fae */ /* 0x000fe200081a104a */
[----:B------:R-:W-:Y:S01]  /*bf670*/  IMAD.MOV.U32 R20, RZ, RZ, R50 ;  /* 0x000000ffff147224 */ /* 0x000fe200078e0032 */
[----:B------:R-:W-:Y:S02]  /*bf680*/  MOV R50, R51 ;  /* 0x0000003300327202 */ /* 0x000fe40000000f00 */
[----:B------:R-:W-:Y:S01]  /*bf690*/  LDGSTS.E [R5+0x15980], desc[UR74][R100.64], P1 ;  /* 0x1598000064057fae */ /* 0x000fe200089a104a */
[----:B------:R-:W-:-:S03]  /*bf6a0*/  IMAD.MOV.U32 R21, RZ, RZ, R225 ;  /* 0x000000ffff157224 */ /* 0x000fc600078e00e1 */
[----:B------:R-:W-:Y:S01]  /*bf6b0*/  STL.64 [R1+0x2af0], R60 ;  /* 0x002af03c01007387 */ /* 0x000fe20000100a00 */
[----:B------:R-:W-:-:S03]  /*bf6c0*/  IMAD.MOV.U32 R51, RZ, RZ, R226 ;  /* 0x000000ffff337224 */ /* 0x000fc600078e00e2 */
[----:B------:R-:W-:Y:S01]  /*bf6d0*/  LDGSTS.E [R5+0x16100], desc[UR74][R98.64], P0 ;  /* 0x1610000062057fae */ /* 0x000fe200081a104a */
[----:B---3--:R-:W-:Y:S01]  /*bf6e0*/  IMAD.MOV.U32 R16, RZ, RZ, R243 ;  /* 0x000000ffff107224 */ /* 0x008fe200078e00f3 */
[----:B------:R-:W-:Y:S02]  /*bf6f0*/  MOV R17, R227 ;  /* 0x000000e300117202 */ /* 0x000fe40000000f00 */
[----:B------:R3:W-:Y:S01]  /*bf700*/  STL.64 [R1+0x2ae8], R22 ;  /* 0x002ae81601007387 */ /* 0x0007e20000100a00 */
[----:B------:R-:W-:-:S03]  /*bf710*/  IMAD.MOV.U32 R48, RZ, RZ, R46 ;  /* 0x000000ffff307224 */ /* 0x000fc600078e002e */
[----:B------:R-:W-:Y:S01]  /*bf720*/  LDGSTS.E [R5+0x16180], desc[UR74][R96.64], P1 ;  /* 0x1618000060057fae */ /* 0x000fe200089a104a */
[----:B------:R-:W-:Y:S01]  /*bf730*/  IMAD.MOV.U32 R49, RZ, RZ, R228 ;  /* 0x000000ffff317224 */ /* 0x000fe200078e00e4 */
[----:B------:R-:W-:Y:S02]  /*bf740*/  MOV R46, R47 ;  /* 0x0000002f002e7202 */ /* 0x000fe40000000f00 */
[----:B------:R-:W-:Y:S01]  /*bf750*/  STL.64 [R1+0x2ae0], R58 ;  /* 0x002ae03a01007387 */ /* 0x000fe20000100a00 */
[----:B------:R-:W-:-:S03]  /*bf760*/  IMAD.MOV.U32 R47, RZ, RZ, R229 ;  /* 0x000000ffff2f7224 */ /* 0x000fc600078e00e5 */
[----:B------:R-:W-:Y:S01]  /*bf770*/  LDGSTS.E [R5+0x16900], desc[UR74][R94.64], P0 ;  /* 0x169000005e057fae */ /* 0x000fe200081a104a */
[----:B------:R-:W-:-:S03]  /*bf780*/  IMAD.MOV.U32 R44, RZ, RZ, R26 ;  /* 0x000000ffff2c7224 */ /* 0x000fc600078e001a */
[----:B------:R-:W-:Y:S01]  /*bf790*/  STL.64 [R1+0x2ad8], R56 ;  /* 0x002ad83801007387 */ /* 0x000fe20000100a00 */
[----:B------:R-:W-:-:S03]  /*bf7a0*/  MOV R45, R230 ;  /* 0x000000e6002d7202 */ /* 0x000fc60000000f00 */
[----:B------:R-:W-:Y:S01]  /*bf7b0*/  LDGSTS.E [R5+0x16980], desc[UR74][R92.64], P1 ;  /* 0x169800005c057fae */ /* 0x000fe200089a104a */
[----:B------:R-:W-:-:S03]  /*bf7c0*/  IMAD.MOV.U32 R41, RZ, RZ, R231 ;  /* 0x000000ffff297224 */ /* 0x000fc600078e00e7 */
[----:B------:R-:W-:Y:S04]  /*bf7d0*/  STL.64 [R1+0x2ad0], R54 ;  /* 0x002ad03601007387 */ /* 0x000fe80000100a00 */
[----:B------:R-:W-:Y:S04]  /*bf7e0*/  LDGSTS.E [R5+0x17100], desc[UR74][R90.64], P0 ;  /* 0x171000005a057fae */ /* 0x000fe800081a104a */
[----:B------:R-:W-:Y:S04]  /*bf7f0*/  STL.64 [R1+0x2ac8], R52 ;  /* 0x002ac83401007387 */ /* 0x000fe80000100a00 */
[----:B------:R-:W-:Y:S01]  /*bf800*/  LDGSTS.E [R5+0x17180], desc[UR74][R88.64], P1 ;  /* 0x1718000058057fae */ /* 0x000fe200089a104a */
[----:B------:R-:W-:-:S03]  /*bf810*/  MOV R37, R233 ;  /* 0x000000e900257202 */ /* 0x000fc60000000f00 */
[----:B------:R1:W-:Y:S04]  /*bf820*/  STL.64 [R1+0x2ac0], R20 ;  /* 0x002ac01401007387 */ /* 0x0003e80000100a00 */
[----:B------:R-:W-:Y:S04]  /*bf830*/  LDGSTS.E [R5+0x17900], desc[UR74][R86.64], P0 ;  /* 0x1790000056057fae */ /* 0x000fe800081a104a */
[----:B------:R-:W-:Y:S04]  /*bf840*/  STL.64 [R1+0x2ab8], R50 ;  /* 0x002ab83201007387 */ /* 0x000fe80000100a00 */
[----:B------:R-:W-:Y:S01]  /*bf850*/  LDGSTS.E [R5+0x17980], desc[UR74][R84.64], P1 ;  /* 0x1798000054057fae */ /* 0x000fe200089a104a */
[----:B------:R-:W-:-:S03]  /*bf860*/  IMAD.MOV.U32 R33, RZ, RZ, R235 ;  /* 0x000000ffff217224 */ /* 0x000fc600078e00eb */
[----:B------:R1:W-:Y:S04]  /*bf870*/  STL.64 [R1+0x2ab0], R16 ;  /* 0x002ab01001007387 */ /* 0x0003e80000100a00 */
[----:B------:R-:W-:Y:S04]  /*bf880*/  LDGSTS.E [R5+0x18100], desc[UR74][R82.64], P0 ;  /* 0x1810000052057fae */ /* 0x000fe800081a104a */
[----:B------:R-:W-:Y:S04]  /*bf890*/  STL.64 [R1+0x2aa8], R48 ;  /* 0x002aa83001007387 */ /* 0x000fe80000100a00 */
[----:B------:R-:W-:Y:S04]  /*bf8a0*/  LDGSTS.E [R5+0x18180], desc[UR74][R80.64], P1 ;  /* 0x1818000050057fae */ /* 0x000fe800089a104a */
[----:B------:R-:W-:Y:S04]  /*bf8b0*/  STL.64 [R1+0x2aa0], R46 ;  /* 0x002aa02e01007387 */ /* 0x000fe80000100a00 */
[----:B------:R-:W-:Y:S01]  /*bf8c0*/  LDGSTS.E [R5+0x18900], desc[UR74][R78.64], P0 ;  /* 0x189000004e057fae */ /* 0x000fe200081a104a */
[----:B-1----:R-:W-:-:S03]  /*bf8d0*/  IMAD.MOV.U32 R7, RZ, RZ, R238 ;  /* 0x000000ffff077224 */ /* 0x002fc600078e00ee */
[----:B------:R-:W-:Y:S04]  /*bf8e0*/  STL.64 [R1+0x2a98], R44 ;  /* 0x002a982c01007387 */ /* 0x000fe80000100a00 */
        /* <DEDUP_REMOVED lines=14> */
[----:B--2---:R-:W-:-:S03]  /*bf9d0*/  IMAD.MOV.U32 R40, RZ, RZ, R38 ;  /* 0x000000ffff287224 */ /* 0x004fc600078e0026 */
[----:B------:R-:W-:Y:S04]  /*bf9e0*/  LDGSTS.E [R5+0x1c180], desc[UR74][R20.64], P1 ;  /* 0x1c18000014057fae */ /* 0x000fe800089a104a */
[----:B------:R-:W-:Y:S04]  /*bf9f0*/  STL.64 [R1+0x2a90], R40 ;  /* 0x002a902801007387 */ /* 0x000fe80000100a00 */
[----:B------:R-:W-:Y:S04]  /*bfa00*/  LDGSTS.E [R5+0x1c900], desc[UR74][R50.64], P0 ;  /* 0x1c90000032057fae */ /* 0x000fe800081a104a */
[----:B------:R-:W-:Y:S01]  /*bfa10*/  LDGSTS.E [R5+0x1c980], desc[UR74][R16.64], P1 ;  /* 0x1c98000010057fae */ /* 0x000fe200089a104a */
[----:B----4-:R-:W-:Y:S01]  /*bfa20*/  MOV R38, R39 ;  /* 0x0000002700267202 */ /* 0x010fe20000000f00 */
[----:B------:R-:W-:-:S02]  /*bfa30*/  IMAD.MOV.U32 R39, RZ, RZ, R232 ;  /* 0x000000ffff277224 */ /* 0x000fc400078e00e8 */
[----:B------:R-:W-:Y:S01]  /*bfa40*/  LDGSTS.E [R5+0x1d100], desc[UR74][R48.64], P0 ;  /* 0x1d10000030057fae */ /* 0x000fe200081a104a */
[----:B------:R-:W-:-:S03]  /*bfa50*/  IMAD.MOV.U32 R36, RZ, RZ, R34 ;  /* 0x000000ffff247224 */ /* 0x000fc600078e0022 */
[----:B------:R-:W-:Y:S01]  /*bfa60*/  STL.64 [R1+0x2a88], R38 ;  /* 0x002a882601007387 */ /* 0x000fe20000100a00 */
[----:B------:R-:W-:-:S03]  /*bfa70*/  IMAD.MOV.U32 R34, RZ, RZ, R35 ;  /* 0x000000ffff227224 */ /* 0x000fc600078e0023 */
[----:B------:R-:W-:Y:S01]  /*bfa80*/  LDGSTS.E [R5+0x1d180], desc[UR74][R46.64], P1 ;  /* 0x1d1800002e057fae */ /* 0x000fe200089a104a */
[----:B------:R-:W-:Y:S01]  /*bfa90*/  IMAD.MOV.U32 R35, RZ, RZ, R234 ;  /* 0x000000ffff237224 */ /* 0x000fe200078e00ea */
[----:B------:R-:W-:Y:S02]  /*bfaa0*/  MOV R32, R30 ;  /* 0x0000001e00207202 */ /* 0x000fe40000000f00 */
[----:B------:R-:W-:Y:S01]  /*bfab0*/  STL.64 [R1+0x2a80], R36 ;  /* 0x002a802401007387 */ /* 0x000fe20000100a00 */
[----:B------:R-:W-:Y:S01]  /*bfac0*/  IMAD.MOV.U32 R30, RZ, RZ, R31 ;  /* 0x000000ffff1e7224 */ /* 0x000fe200078e001f */
[----:B------:R-:W-:Y:S02]  /*bfad0*/  MOV R31, R236 ;  /* 0x000000ec001f7202 */ /* 0x000fe40000000f00 */
[----:B------:R-:W-:Y:S01]  /*bfae0*/  STL.64 [R1+0x2a78], R34 ;  /* 0x002a782201007387 */ /* 0x000fe20000100a00 */
[----:B------:R-:W-:-:S03]  /*bfaf0*/  IMAD.MOV.U32 R26, RZ, RZ, R27 ;  /* 0x000000ffff1a7224 */ /* 0x000fc600078e001b */
[----:B------:R-:W-:Y:S01]  /*bfb00*/  LDGSTS.E [R5+0x1d900], desc[UR74][R44.64], P0 ;  /* 0x1d9000002c057fae */ /* 0x000fe200081a104a */
[----:B------:R-:W-:Y:S01]  /*bfb10*/  IMAD.MOV.U32 R27, RZ, RZ, R237 ;  /* 0x000000ffff1b7224 */ /* 0x000fe200078e00ed */
[----:B------:R-:W-:Y:S02]  /*bfb20*/  MOV R6, R9 ;  /* 0x0000000900067202 */ /* 0x000fe40000000f00 */
[----:B------:R-:W-:Y:S04]  /*bfb30*/  STL.64 [R1+0x2a70], R32 ;  /* 0x002a702001007387 */ /* 0x000fe80000100a00 */
[----:B------:R-:W-:Y:S04]  /*bfb40*/  STL.64 [R1+0x2a68], R30 ;  /* 0x002a681e01007387 */ /* 0x000fe80000100a00 */
[----:B------:R1:W-:Y:S04]  /*bfb50*/  STL.64 [R1+0x2a60], R26 ;  /* 0x002a601a01007387 */ /* 0x0003e80000100a00 */
[----:B------:R2:W-:Y:S04]  /*bfb60*/  STL.64 [R1+0x2a58], R6 ;  /* 0x002a580601007387 */ /* 0x0005e80000100a00 */
        /* <DEDUP_REMOVED lines=8> */
[----:B------:R-:W-:Y:S04]  /*bfbf0*/  LDGSTS.E [R5+0x1d980], desc[UR74][R40.64], P1 ;  /* 0x1d98000028057fae */ /* 0x000fe800089a104a */
[----:B------:R-:W-:Y:S01]  /*bfc00*/  LDGSTS.E [R5+0x1e100], desc[UR74][R38.64], P0 ;  /* 0x1e10000026057fae */ /* 0x000fe200081a104a */
[----:B------:R-:W-:-:S03]  /*bfc10*/  VIADD R4, R8, UR10 ;  /* 0x0000000a08047c36 */ /* 0x000fc60008000000 */
[----:B------:R-:W-:Y:S04]  /*bfc20*/  LDGSTS.E [R5+0x1e180], desc[UR74][R36.64], P1 ;  /* 0x1e18000024057fae */ /* 0x000fe800089a104a */
[----:B------:R-:W-:Y:S04]  /*bfc30*/  LDGSTS.E [R5+0x1e900], desc[UR74][R34.64], P0 ;  /* 0x1e90000022057fae */ /* 0x000fe800081a104a */
[----:B------:R-:W-:Y:S04]  /*bfc40*/  LDGSTS.E [R5+0x1e980], desc[UR74][R32.64], P1 ;  /* 0x1e98000020057fae */ /* 0x000fe800089a104a */
[----:B------:R-:W-:Y:S04]  /*bfc50*/  LDGSTS.E [R5+0x1f100], desc[UR74][R30.64], P0 ;  /* 0x1f1000001e057fae */ /* 0x000fe800081a104a */
[----:B------:R-:W3:Y:S04]  /*bfc60*/  LDL.LU R8, [R1+0x3c8c] ;  /* 0x003c8c0001087983 */ /* 0x000ee80000300800 */
[----:B------:R-:W-:Y:S04]  /*bfc70*/  LDGSTS.E [R5+0x1f180], desc[UR74][R26.64], P1 ;  /* 0x1f1800001a057fae */ /* 0x000fe800089a104a */
[----:B------:R2:W-:Y:S04]  /*bfc80*/  LDGSTS.E [R5+0x1f900], desc[UR74][R6.64], P0 ;  /* 0x1f90000006057fae */ /* 0x0005e800081a104a */
[----:B------:R-:W-:Y:S04]  /*bfc90*/  LDGSTS.E [R5+0x1f980], desc[UR74][R28.64], P1 ;  /* 0x1f9800001c057fae */ /* 0x000fe800089a104a */
[----:B-1----:R-:W3:Y:S04]  /*bfca0*/  LDL.LU R27, [R1+0x3d10] ;  /* 0x003d1000011b7983 */ /* 0x002ee80000300800 */
[----:B------:R-:W3:Y:S04]  /*bfcb0*/  LDL.LU R16, [R1+0x3c94] ;  /* 0x003c940001107983 */ /* 0x000ee80000300800 */
[----:B------:R-:W3:Y:S01]  /*bfcc0*/  LDL.LU R26, [R1+0x3c88] ;  /* 0x003c8800011a7983 */ /* 0x000ee20000300800 */
[----:B--2---:R-:W-:-:S02]  /*bfcd0*/  IMAD.MOV.U32 R6, RZ, RZ, R13 ;  /* 0x000000ffff067224 */ /* 0x004fc400078e000d */
[----:B------:R-:W-:-:S05]  /*bfce0*/  IMAD.MOV.U32 R7, RZ, RZ, R24 ;  /* 0x000000ffff077224 */ /* 0x000fca00078e0018 */
[----:B------:R1:W-:Y:S01]  /*bfcf0*/  LDGSTS.E [R4+0x200], desc[UR74][R6.64], P0 ;  /* 0x0020000006047fae */ /* 0x0003e200081a104a */
[----:B----4-:R-:W-:Y:S02]  /*bfd00*/  IADD3 R12, P2, PT, R12, R252, RZ ;  /* 0x000000fc0c0c7210 */ /* 0x010fe40007f5e0ff */
[----:B---3--:R-:W-:-:S03]  /*bfd10*/  IADD3.X R23, PT, PT, R23, R2, RZ, P3, !PT ;  /* 0x0000000217177210 */ /* 0x008fc60001ffe4ff */
[----:B------:R-:W-:Y:S04]  /*bfd20*/  STL [R1+0x3d9c], R12 ;  /* 0x003d9c0c01007387 */ /* 0x000fe80000100800 */
[----:B------:R2:W-:Y:S04]  /*bfd30*/  STL [R1+0x3ea0], R23 ;  /* 0x003ea01701007387 */ /* 0x0005e80000100800 */
[----:B------:R-:W3:Y:S04]  /*bfd40*/  LDL.LU R13, [R1+0x2e48] ;  /* 0x002e4800010d7983 */ /* 0x000ee80000300800 */
[----:B------:R-:W4:Y:S01]  /*bfd50*/  LDL.LU R24, [R1+0x3c90] ;  /* 0x003c900001187983 */ /* 0x000f220000300800 */
[----:B------:R-:W-:Y:S01]  /*bfd60*/  IADD3 R9, P3, PT, R9, R252, RZ ;  /* 0x000000fc09097210 */ /* 0x000fe20007f7e0ff */
[----:B-1----:R-:W-:Y:S01]  /*bfd70*/  IMAD.MOV.U32 R6, RZ, RZ, R18 ;  /* 0x000000ffff067224 */ /* 0x002fe200078e0012 */
[----:B------:R-:W-:Y:S01]  /*bfd80*/  IADD3.X R21, PT, PT, R21, R2, RZ, P2, !PT ;  /* 0x0000000215157210 */ /* 0x000fe200017fe4ff */
[----:B------:R-:W-:-:S02]  /*bfd90*/  IMAD.MOV.U32 R7, RZ, RZ, R23 ;  /* 0x000000ffff077224 */ /* 0x000fc400078e0017 */
[----:B------:R-:W-:Y:S01]  /*bfda0*/  STL [R1+0x3da4], R9 ;  /* 0x003da40901007387 */ /* 0x000fe20000100800 */
[----:B------:R-:W-:-:S03]  /*bfdb0*/  IADD3 R17, P2, PT, R17, R252, RZ ;  /* 0x000000fc11117210 */ /* 0x000fc60007f5e0ff */
[----:B------:R1:W-:Y:S01]  /*bfdc0*/  STL [R1+0x3d98], R21 ;  /* 0x003d981501007387 */ /* 0x0003e20000100800 */
[----:B------:R-:W-:-:S03]  /*bfdd0*/  IADD3.X R25, PT, PT, R25, R2, RZ, P3, !PT ;  /* 0x0000000219197210 */ /* 0x000fc60001ffe4ff */
[----:B------:R1:W-:Y:S04]  /*bfde0*/  LDGSTS.E [R4+0x280], desc[UR74][R6.64], P1 ;  /* 0x0028000006047fae */ /* 0x0003e800089a104a */
[----:B--2---:R-:W2:Y:S01]  /*bfdf0*/  LDL.LU R23, [R1+0x2e44] ;  /* 0x002e440001177983 */ /* 0x004ea20000300800 */
[----:B------:R-:W-:-:S03]  /*bfe00*/  IADD3 R22, P3, PT, R22, R252, RZ ;  /* 0x000000fc16167210 */ /* 0x000fc60007f7e0ff */
[----:B------:R-:W2:Y:S01]  /*bfe10*/  LDL.LU R18, [R1+0x2e50] ;  /* 0x002e500001127983 */ /* 0x000ea20000300800 */
[----:B-1----:R-:W-:Y:S02]  /*bfe20*/  IMAD.MOV.U32 R6, RZ, RZ, R12 ;  /* 0x000000ffff067224 */ /* 0x002fe400078e000c */
[----:B------:R-:W-:Y:S01]  /*bfe30*/  IMAD.MOV.U32 R7, RZ, RZ, R21 ;  /* 0x000000ffff077224 */ /* 0x000fe200078e0015 */
[----:B------:R-:W-:Y:S01]  /*bfe40*/  IADD3.X R20, PT, PT, R20, R2, RZ, P2, !PT ;  /* 0x0000000214147210 */ /* 0x000fe200017fe4ff */
[----:B------:R-:W2:Y:S04]  /*bfe50*/  LDL.LU R21, [R1+0x2e4c] ;  /* 0x002e4c0001157983 */ /* 0x000ea80000300800 */
[----:B------:R-:W-:Y:S04]  /*bfe60*/  STL [R1+0x3d0c], R17 ;  /* 0x003d0c1101007387 */ /* 0x000fe80000100800 */
[----:B------:R1:W-:Y:S04]  /*bfe70*/  LDGSTS.E [R4+0xa00], desc[UR74][R6.64], P0 ;  /* 0x00a0000006047fae */ /* 0x0003e800081a104a */
[----:B------:R1:W-:Y:S04]  /*bfe80*/  STL [R1+0x3da0], R25 ;  /* 0x003da01901007387 */ /* 0x0003e80000100800 */
[----:B------:R-:W2:Y:S01]  /*bfe90*/  LDL.LU R12, [R1+0x2ec8] ;  /* 0x002ec800010c7983 */ /* 0x000ea20000300800 */
[----:B-1----:R-:W-:-:S02]  /*bfea0*/  IMAD.MOV.U32 R6, RZ, RZ, R9 ;  /* 0x000000ffff067224 */ /* 0x002fc400078e0009 */
[----:B------:R-:W-:Y:S02]  /*bfeb0*/  IMAD.MOV.U32 R7, RZ, RZ, R25 ;  /* 0x000000ffff077224 */ /* 0x000fe400078e0019 */
[----:B------:R-:W2:Y:S01]  /*bfec0*/  LDL.LU R25, [R1+0x2ec4] ;  /* 0x002ec40001197983 */ /* 0x000ea20000300800 */
[----:B------:R-:W-:-:S03]  /*bfed0*/  IADD3 R8, P2, PT, R8, R252, RZ ;  /* 0x000000fc08087210 */ /* 0x000fc60007f5e0ff */
[----:B------:R-:W-:Y:S01]  /*bfee0*/  STL [R1+0x3d14], R22 ;  /* 0x003d141601007387 */ /* 0x000fe20000100800 */
[----:B------:R-:W-:-:S03]  /*bfef0*/  IADD3.X R27, PT, PT, R27, R2, RZ, P3, !PT ;  /* 0x000000021b1b7210 */ /* 0x000fc60001ffe4ff */
[----:B------:R1:W-:Y:S04]  /*bff00*/  STL [R1+0x3d08], R20 ;  /* 0x003d081401007387 */ /* 0x0003e80000100800 */
[----:B------:R-:W2:Y:S04]  /*bff10*/  LDL.LU R9, [R1+0x2ed0] ;  /* 0x002ed00001097983 */ /* 0x000ea80000300800 */
[----:B------:R1:W-:Y:S01]  /*bff20*/  LDGSTS.E [R4+0xa80], desc[UR74][R6.64], P1 ;  /* 0x00a8000006047fae */ /* 0x0003e200089a104a */
[----:B------:R-:W-:Y:S02]  /*bff30*/  IADD3 R16, P3, PT, R16, R252, RZ ;  /* 0x000000fc10107210 */ /* 0x000fe40007f7e0ff */
[----:B------:R-:W-:Y:S01]  /*bff40*/  IADD3.X R26, PT, PT, R26, R2, RZ, P2, !PT ;  /* 0x000000021a1a7210 */ /* 0x000fe200017fe4ff */
[----:B-1----:R-:W-:-:S02]  /*bff50*/  IMAD.MOV.U32 R6, RZ, RZ, R17 ;  /* 0x000000ffff067224 */ /* 0x002fc400078e0011 */
[----:B------:R-:W-:Y:S01]  /*bff60*/  IMAD.MOV.U32 R7, RZ, RZ, R20 ;  /* 0x000000ffff077224 */ /* 0x000fe200078e0014 */
[----:B------:R-:W2:Y:S04]  /*bff70*/  LDL.LU R17, [R1+0x2ecc] ;  /* 0x002ecc0001117983 */ /* 0x000ea80000300800 */
[----:B------:R1:W-:Y:S04]  /*bff80*/  STL [R1+0x3c8c], R8 ;  /* 0x003c8c0801007387 */ /* 0x0003e80000100800 */
[----:B------:R1:W-:Y:S04]  /*bff90*/  LDGSTS.E [R4+0x1200], desc[UR74][R6.64], P0 ;  /* 0x0120000006047fae */ /* 0x0003e800081a104a */
[----:B------:R-:W-:Y:S04]  /*bffa0*/  STL [R1+0x3d10], R27 ;  /* 0x003d101b01007387 */ /* 0x000fe80000100800 */
[----:B------:R-:W2:Y:S01]  /*bffb0*/  LDL.LU R20, [R1+0x2f48] ;  /* 0x002f480001147983 */ /* 0x000ea20000300800 */
[----:B-1----:R-:W-:-:S02]  /*bffc0*/  IMAD.MOV.U32 R6, RZ, RZ, R22 ;  /* 0x000000ffff067224 */ /* 0x002fc400078e0016 */
[----:B------:R-:W-:Y:S01]  /*bffd0*/  IMAD.MOV.U32 R7, RZ, RZ, R27 ;  /* 0x000000ffff077224 */ /* 0x000fe200078e001b */
[----:B------:R-:W2:Y:S04]  /*bffe0*/  LDL.LU R22, [R1+0x2f44] ;  /* 0x002f440001167983 */ /* 0x000ea80000300800 */
[----:B------:R-:W-:Y:S04]  /*bfff0*/  STL [R1+0x3c94], R16 ;  /* 0x003c941001007387 */ /* 0x000fe80000100800 */
[----:B------:R-:W-:Y:S04]  /*c0000*/  STL [R1+0x3c88], R26 ;  /* 0x003c881a01007387 */ /* 0x000fe80000100800 */
[----:B------:R-:W2:Y:S04]  /*c0010*/  LDL.LU R5, [R1+0x2f50] ;  /* 0x002f500001057983 */ /* 0x000ea80000300800 */
[----:B------:R1:W-:Y:S02]  /*c0020*/  LDGSTS.E [R4+0x1280], desc[UR74][R6.64], P1 ;  /* 0x0128000006047fae */ /* 0x0003e400089a104a */
[----:B-1----:R-:W-:-:S02]  /*c0030*/  IMAD.MOV.U32 R6, RZ, RZ, R8 ;  /* 0x000000ffff067224 */ /* 0x002fc400078e0008 */
[----:B------:R-:W-:Y:S01]  /*c0040*/  IMAD.MOV.U32 R7, RZ, RZ, R26 ;  /* 0x000000ffff077224 */ /* 0x000fe200078e001a */
[----:B------:R-:W2:Y:S04]  /*c0050*/  LDL.LU R8, [R1+0x2fc8] ;  /* 0x002fc80001087983 */ /* 0x000ea80000300800 */
[----:B------:R1:W-:Y:S01]  /*c0060*/  LDGSTS.E [R4+0x1a00], desc[UR74][R6.64], P0 ;  /* 0x01a0000006047fae */ /* 0x0003e200081a104a */
[----:B---3--:R-:W-:Y:S02]  /*c0070*/  IADD3 R13, P2, PT, R13, R252, RZ ;  /* 0x000000fc0d0d7210 */ /* 0x008fe40007f5e0ff */
[----:B----4-:R-:W-:-:S03]  /*c0080*/  IADD3.X R24, PT, PT, R24, R2, RZ, P3, !PT ;  /* 0x0000000218187210 */ /* 0x010fc60001ffe4ff */
[----:B------:R-:W-:Y:S04]  /*c0090*/  STL [R1+0x2e48], R13 ;  /* 0x002e480d01007387 */ /* 0x000fe80000100800 */
[----:B------:R3:W-:Y:S01]  /*c00a0*/  STL [R1+0x3c90], R24 ;  /* 0x003c901801007387 */ /* 0x0007e20000100800 */
[----:B-1----:R-:W-:-:S03]  /*c00b0*/  IMAD.MOV.U32 R7, RZ, RZ, R24 ;  /* 0x000000ffff077224 */ /* 0x002fc600078e0018 */
[----:B---3--:R-:W3:Y:S01]  /*c00c0*/  LDL.LU R24, [R1+0x2f4c] ;  /* 0x002f4c0001187983 */ /* 0x008ee20000300800 */
[----:B------:R-:W-:Y:S01]  /*c00d0*/  IMAD.MOV.U32 R6, RZ, RZ, R16 ;  /* 0x000000ffff067224 */ /* 0x000fe200078e0010 */
[----:B--2---:R-:W-:-:S04]  /*c00e0*/  IADD3.X R23, PT, PT, R23, R2, RZ, P2, !PT ;  /* 0x0000000217177210 */ /* 0x004fc800017fe4ff */
[----:B------:R1:W-:Y:S01]  /*c00f0*/  LDGSTS.E [R4+0x1a80], desc[UR74][R6.64], P1 ;  /* 0x01a8000006047fae */ /* 0x0003e200089a104a */
[----:B------:R-:W-:-:S05]  /*c0100*/  IADD3 R18, P3, PT, R18, R252, RZ ;  /* 0x000000fc12127210 */ /* 0x000fca0007f7e0ff */
[----:B------:R-:W-:Y:S01]  /*c0110*/  STL [R1+0x2e50], R18 ;  /* 0x002e501201007387 */ /* 0x000fe20000100800 */
[----:B------:R-:W-:-:S03]  /*c0120*/  IADD3.X R21, PT, PT, R21, R2, RZ, P3, !PT ;  /* 0x0000000215157210 */ /* 0x000fc60001ffe4ff */
[----:B------:R2:W-:Y:S01]  /*c0130*/  STL [R1+0x2e44], R23 ;  /* 0x002e441701007387 */ /* 0x0005e20000100800 */
[----:B-1----:R-:W-:-:S03]  /*c0140*/  IMAD.MOV.U32 R6, RZ, RZ, R13 ;  /* 0x000000ffff067224 */ /* 0x002fc600078e000d */
[----:B------:R-:W4:Y:S01]  /*c0150*/  LDL.LU R16, [R1+0x2fd0] ;  /* 0x002fd00001107983 */ /* 0x000f220000300800 */
[----:B------:R-:W-:-:S03]  /*c0160*/  IMAD.MOV.U32 R7, RZ, RZ, R23 ;  /* 0x000000ffff077224 */ /* 0x000fc600078e0017 */
[----:B--2---:R-:W2:Y:S04]  /*c0170*/  LDL.LU R23, [R1+0x2fc4] ;  /* 0x002fc40001177983 */ /* 0x004ea80000300800 */
[----:B------:R1:W-:Y:S01]  /*c0180*/  LDGSTS.E [R4+0x2200], desc[UR74][R6.64], P0 ;  /* 0x0220000006047fae */ /* 0x0003e200081a104a */
[----:B------:R-:W-:-:S05]  /*c0190*/  IADD3 R12, P2, PT, R12, R252, RZ ;  /* 0x000000fc0c0c7210 */ /* 0x000fca0007f5e0ff */
[----:B------:R-:W-:Y:S01]  /*c01a0*/  STL [R1+0x2ec8], R12 ;  /* 0x002ec80c01007387 */ /* 0x000fe20000100800 */
[----:B------:R-:W-:-:S03]  /*c01b0*/  IADD3.X R25, PT, PT, R25, R2, RZ, P2, !PT ;  /* 0x0000000219197210 */ /* 0x000fc600017fe4ff */
[----:B------:R1:W-:Y:S02]  /*c01c0*/  STL [R1+0x2e4c], R21 ;  /* 0x002e4c1501007387 */ /* 0x0003e40000100800 */
[----:B-1----:R-:W-:Y:S02]  /*c01d0*/  IMAD.MOV.U32 R7, RZ, RZ, R21 ;  /* 0x000000ffff077224 */ /* 0x002fe400078e0015 */
[----:B------:R-:W2:Y:S01]  /*c01e0*/  LDL.LU R13, [R1+0x3048] ;  /* 0x00304800010d7983 */ /* 0x000ea20000300800 */
[----:B------:R-:W-:-:S03]  /*c01f0*/  IMAD.MOV.U32 R6, RZ, RZ, R18 ;  /* 0x000000ffff067224 */ /* 0x000fc600078e0012 */
[----:B------:R-:W2:Y:S01]  /*c0200*/  LDL.LU R21, [R1+0x2fcc] ;  /* 0x002fcc0001157983 */ /* 0x000ea20000300800 */
[----:B------:R-:W-:-:S03]  /*c0210*/  IADD3 R9, P3, PT, R9, R252, RZ ;  /* 0x000000fc09097210 */ /* 0x000fc60007f7e0ff */
[----:B------:R1:W-:Y:S04]  /*c0220*/  LDGSTS.E [R4+0x2280], desc[UR74][R6.64], P1 ;  /* 0x0228000006047fae */ /* 0x0003e800089a104a */
[----:B------:R-:W-:Y:S04]  /*c0230*/  STL [R1+0x2ed0], R9 ;  /* 0x002ed00901007387 */ /* 0x000fe80000100800 */
[----:B------:R1:W-:Y:S04]  /*c0240*/  STL [R1+0x2ec4], R25 ;  /* 0x002ec41901007387 */ /* 0x0003e80000100800 */
[----:B------:R-:W2:Y:S01]  /*c0250*/  LDL.LU R18, [R1+0x3050] ;  /* 0x0030500001127983 */ /* 0x000ea20000300800 */
[----:B-1----:R-:W-:-:S03]  /*c0260*/  IMAD.MOV.U32 R6, RZ, RZ, R12 ;  /* 0x000000ffff067224 */ /* 0x002fc600078e000c */
[----:B------:R-:W2:Y:S01]  /*c0270*/  LDL.LU R26, [R1+0x3044] ;  /* 0x00304400011a7983 */ /* 0x000ea20000300800 */
[----:B------:R-:W-:Y:S01]  /*c0280*/  IADD3.X R17, PT, PT, R17, R2, RZ, P3, !PT ;  /* 0x0000000211117210 */ /* 0x000fe20001ffe4ff */
[----:B------:R-:W-:-:S05]  /*c0290*/  IMAD.MOV.U32 R7, RZ, RZ, R25 ;  /* 0x000000ffff077224 */ /* 0x000fca00078e0019 */
[----:B------:R1:W-:Y:S01]  /*c02a0*/  LDGSTS.E [R4+0x2a00], desc[UR74][R6.64], P0 ;  /* 0x02a0000006047fae */ /* 0x0003e200081a104a */
[----:B------:R-:W-:-:S05]  /*c02b0*/  IADD3 R20, P2, PT, R20, R252, RZ ;  /* 0x000000fc14147210 */ /* 0x000fca0007f5e0ff */
[----:B------:R-:W-:Y:S01]  /*c02c0*/  STL [R1+0x2f48], R20 ;  /* 0x002f481401007387 */ /* 0x000fe20000100800 */
[----:B------:R-:W-:-:S03]  /*c02d0*/  IADD3.X R22, PT, PT, R22, R2, RZ, P2, !PT ;  /* 0x0000000216167210 */ /* 0x000fc600017fe4ff */
[----:B------:R1:W-:Y:S02]  /*c02e0*/  STL [R1+0x2ecc], R17 ;  /* 0x002ecc1101007387 */ /* 0x0003e40000100800 */
[----:B-1----:R-:W-:Y:S02]  /*c02f0*/  IMAD.MOV.U32 R6, RZ, RZ, R9 ;  /* 0x000000ffff067224 */ /* 0x002fe400078e0009 */
[----:B------:R-:W-:Y:S01]  /*c0300*/  IMAD.MOV.U32 R7, RZ, RZ, R17 ;  /* 0x000000ffff077224 */ /* 0x000fe200078e0011 */
[----:B------:R-:W2:Y:S04]  /*c0310*/  LDL.LU R12, [R1+0x30c8] ;  /* 0x0030c800010c7983 */ /* 0x000ea80000300800 */
        /* <DEDUP_REMOVED lines=8> */
[----:B------:R-:W-:Y:S01]  /*c03a0*/  IADD3 R8, P2, PT, R8, R252, RZ ;  /* 0x000000fc08087210 */ /* 0x000fe20007f5e0ff */
[----:B------:R-:W-:Y:S02]  /*c03b0*/  IMAD.MOV.U32 R6, RZ, RZ, R20 ;  /* 0x000000ffff067224 */ /* 0x000fe400078e0014 */
[----:B------:R-:W2:Y:S04]  /*c03c0*/  LDL.LU R22, [R1+0x30cc] ;  /* 0x0030cc0001167983 */ /* 0x000ea80000300800 */
[----:B------:R-:W-:Y:S04]  /*c03d0*/  STL [R1+0x2fc8], R8 ;  /* 0x002fc80801007387 */ /* 0x000fe80000100800 */
[----:B------:R1:W-:Y:S01]  /*c03e0*/  LDGSTS.E [R4+0x3200], desc[UR74][R6.64], P0 ;  /* 0x0320000006047fae */ /* 0x0003e200081a104a */
[----:B---3--:R-:W-:-:S05]  /*c03f0*/  IADD3.X R24, PT, PT, R24, R2, RZ, P3, !PT ;  /* 0x0000000218187210 */ /* 0x008fca0001ffe4ff */
[----:B------:R3:W-:Y:S04]  /*c0400*/  STL [R1+0x2f4c], R24 ;  /* 0x002f4c1801007387 */ /* 0x0007e80000100800 */
[----:B------:R-:W2:Y:S01]  /*c0410*/  LDL.LU R20, [R1+0x3148] ;  /* 0x0031480001147983 */ /* 0x000ea20000300800 */
[----:B-1----:R-:W-:Y:S02]  /*c0420*/  IMAD.MOV.U32 R6, RZ, RZ, R5 ;  /* 0x000000ffff067224 */ /* 0x002fe400078e0005 */
[----:B------:R-:W-:Y:S02]  /*c0430*/  IMAD.MOV.U32 R7, RZ, RZ, R24 ;  /* 0x000000ffff077224 */ /* 0x000fe400078e0018 */
[----:B---3--:R-:W3:Y:S04]  /*c0440*/  LDL.LU R24, [R1+0x3144] ;  /* 0x0031440001187983 */ /* 0x008ee80000300800 */
[----:B------:R1:W-:Y:S01]  /*c0450*/  LDGSTS.E [R4+0x3280], desc[UR74][R6.64], P1 ;  /* 0x0328000006047fae */ /* 0x0003e200089a104a */
[----:B----4-:R-:W-:-:S02]  /*c0460*/  IADD3 R16, P3, PT, R16, R252, RZ ;  /* 0x000000fc10107210 */ /* 0x010fc40007f7e0ff */
[----:B--2---:R-:W-:-:S03]  /*c0470*/  IADD3.X R23, PT, PT, R23, R2, RZ, P2, !PT ;  /* 0x0000000217177210 */ /* 0x004fc600017fe4ff */
[----:B------:R-:W-:Y:S04]  /*c0480*/  STL [R1+0x2fd0], R16 ;  /* 0x002fd01001007387 */ /* 0x000fe80000100800 */
[----:B------:R2:W-:Y:S01]  /*c0490*/  STL [R1+0x2fc4], R23 ;  /* 0x002fc41701007387 */ /* 0x0005e20000100800 */
[----:B-1----:R-:W-:Y:S02]  /*c04a0*/  IMAD.MOV.U32 R6, RZ, RZ, R8 ;  /* 0x000000ffff067224 */ /* 0x002fe400078e0008 */
[----:B------:R-:W-:Y:S01]  /*c04b0*/  IMAD.MOV.U32 R7, RZ, RZ, R23 ;  /* 0x000000ffff077224 */ /* 0x000fe200078e0017 */
[----:B------:R-:W4:Y:S04]  /*c04c0*/  LDL.LU R5, [R1+0x3150] ;  /* 0x0031500001057983 */ /* 0x000f280000300800 */
[----:B------:R1:W-:Y:S04]  /*c04d0*/  LDGSTS.E [R4+0x3a00], desc[UR74][R6.64], P0 ;  /* 0x03a0000006047fae */ /* 0x0003e800081a104a */
[----:B--2---:R-:W2:Y:S01]  /*c04e0*/  LDL.LU R23, [R1+0x314c] ;  /* 0x00314c0001177983 */ /* 0x004ea20000300800 */
[----:B------:R-:W-:-:S02]  /*c04f0*/  IADD3 R13, P2, PT, R13, R252, RZ ;  /* 0x000000fc0d0d7210 */ /* 0x000fc40007f5e0ff */
[----:B------:R-:W-:-:S03]  /*c0500*/  IADD3.X R21, PT, PT, R21, R2, RZ, P3, !PT ;  /* 0x0000000215157210 */ /* 0x000fc60001ffe4ff */
[----:B------:R-:W-:Y:S01]  /*c0510*/  STL [R1+0x3048], R13 ;  /* 0x0030480d01007387 */ /* 0x000fe20000100800 */
[----:B-1----:R-:W-:-:S03]  /*c0520*/  IMAD.MOV.U32 R6, RZ, RZ, R16 ;  /* 0x000000ffff067224 */ /* 0x002fc600078e0010 */
[----:B------:R1:W-:Y:S01]  /*c0530*/  STL [R1+0x2fcc], R21 ;  /* 0x002fcc1501007387 */ /* 0x0003e20000100800 */
[----:B------:R-:W-:-:S03]  /*c0540*/  IMAD.MOV.U32 R7, RZ, RZ, R21 ;  /* 0x000000ffff077224 */ /* 0x000fc600078e0015 */
[----:B------:R-:W2:Y:S04]  /*c0550*/  LDL.LU R8, [R1+0x31c8] ;  /* 0x0031c80001087983 */ /* 0x000ea80000300800 */
[----:B------:R1:W-:Y:S01]  /*c0560*/  LDGSTS.E [R4+0x3a80], desc[UR74][R6.64], P1 ;  /* 0x03a8000006047fae */ /* 0x0003e200089a104a */
[----:B------:R-:W-:-:S03]  /*c0570*/  IADD3 R18, P3, PT, R18, R252, RZ ;  /* 0x000000fc12127210 */ /* 0x000fc60007f7e0ff */
[----:B-1----:R-:W2:Y:S01]  /*c0580*/  LDL.LU R21, [R1+0x31c4] ;  /* 0x0031c40001157983 */ /* 0x002ea20000300800 */
[----:B------:R-:W-:-:S03]  /*c0590*/  IADD3.X R26, PT, PT, R26, R2, RZ, P2, !PT ;  /* 0x000000021a1a7210 */ /* 0x000fc600017fe4ff */
[----:B------:R-:W-:Y:S04]  /*c05a0*/  STL [R1+0x3050], R18 ;  /* 0x0030501201007387 */ /* 0x000fe80000100800 */
[----:B------:R-:W-:Y:S01]  /*c05b0*/  STL [R1+0x3044], R26 ;  /* 0x0030441a01007387 */ /* 0x000fe20000100800 */
[----:B------:R-:W-:Y:S02]  /*c05c0*/  IMAD.MOV.U32 R6, RZ, RZ, R13 ;  /* 0x000000ffff067224 */ /* 0x000fe400078e000d */
[----:B------:R-:W-:Y:S01]  /*c05d0*/  IMAD.MOV.U32 R7, RZ, RZ, R26 ;  /* 0x000000ffff077224 */ /* 0x000fe200078e001a */
[----:B------:R-:W2:Y:S04]  /*c05e0*/  LDL.LU R16, [R1+0x31d0] ;  /* 0x0031d00001107983 */ /* 0x000ea80000300800 */
[----:B------:R-:W2:Y:S04]  /*c05f0*/  LDL.LU R13, [R1+0x3248] ;  /* 0x00324800010d7983 */ /* 0x000ea80000300800 */
[----:B------:R1:W-:Y:S01]  /*c0600*/  LDGSTS.E [R4+0x4200], desc[UR74][R6.64], P0 ;  /* 0x0420000006047fae */ /* 0x0003e200081a104a */
[----:B------:R-:W-:-:S02]  /*c0610*/  IADD3 R12, P2, PT, R12, R252, RZ ;  /* 0x000000fc0c0c7210 */ /* 0x000fc40007f5e0ff */
[----:B------:R-:W-:-:S03]  /*c0620*/  IADD3.X R25, PT, PT, R25, R2, RZ, P3, !PT ;  /* 0x0000000219197210 */ /* 0x000fc60001ffe4ff */
[----:B------:R-:W-:Y:S01]  /*c0630*/  STL [R1+0x30c8], R12 ;  /* 0x0030c80c01007387 */ /* 0x000fe20000100800 */
[----:B-1----:R-:W-:-:S03]  /*c0640*/  IMAD.MOV.U32 R6, RZ, RZ, R18 ;  /* 0x000000ffff067224 */ /* 0x002fc600078e0012 */
[----:B------:R1:W-:Y:S01]  /*c0650*/  STL [R1+0x304c], R25 ;  /* 0x00304c1901007387 */ /* 0x0003e20000100800 */
[----:B------:R-:W-:-:S05]  /*c0660*/  IMAD.MOV.U32 R7, RZ, RZ, R25 ;  /* 0x000000ffff077224 */ /* 0x000fca00078e0019 */
[----:B------:R1:W-:Y:S04]  /*c0670*/  LDGSTS.E [R4+0x4280], desc[UR74][R6.64], P1 ;  /* 0x0428000006047fae */ /* 0x0003e800089a104a */
[----:B-1----:R-:W2:Y:S01]  /*c0680*/  LDL.LU R25, [R1+0x31cc] ;  /* 0x0031cc0001197983 */ /* 0x002ea20000300800 */
[----:B------:R-:W-:Y:S02]  /*c0690*/  IADD3.X R17, PT, PT, R17, R2, RZ, P2, !PT ;  /* 0x0000000211117210 */ /* 0x000fe400017fe4ff */
[----:B------:R-:W-:Y:S01]  /*c06a0*/  IADD3 R9, P3, PT, R9, R252, RZ ;  /* 0x000000fc09097210 */ /* 0x000fe20007f7e0ff */
[----:B------:R-:W-:-:S04]  /*c06b0*/  IMAD.MOV.U32 R6, RZ, RZ, R12 ;  /* 0x000000ffff067224 */ /* 0x000fc800078e000c */
[----:B------:R-:W-:Y:S01]  /*c06c0*/  STL [R1+0x30d0], R9 ;  /* 0x0030d00901007387 */ /* 0x000fe20000100800 */
[----:B------:R-:W-:Y:S01]  /*c06d0*/  IADD3.X R22, PT, PT, R22, R2, RZ, P3, !PT ;  /* 0x0000000216167210 */ /* 0x000fe20001ffe4ff */
[----:B------:R-:W-:Y:S02]  /*c06e0*/  IMAD.MOV.U32 R7, RZ, RZ, R17 ;  /* 0x000000ffff077224 */ /* 0x000fe400078e0011 */
[----:B------:R1:W-:Y:S04]  /*c06f0*/  STL [R1+0x30c4], R17 ;  /* 0x0030c41101007387 */ /* 0x0003e80000100800 */
[----:B------:R-:W2:Y:S04]  /*c0700*/  LDL.LU R18, [R1+0x3250] ;  /* 0x0032500001127983 */ /* 0x000ea80000300800 */
[----:B------:R1:W-:Y:S04]  /*c0710*/  LDGSTS.E [R4+0x4a00], desc[UR74][R6.64], P0 ;  /* 0x04a0000006047fae */ /* 0x0003e800081a104a */
[----:B-1----:R-:W2:Y:S01]  /*c0720*/  LDL.LU R17, [R1+0x3244] ;  /* 0x0032440001117983 */ /* 0x002ea20000300800 */
[----:B------:R-:W-:Y:S01]  /*c0730*/  IMAD.MOV.U32 R7, RZ, RZ, R22 ;  /* 0x000000ffff077224 */ /* 0x000fe200078e0016 */
[----:B------:R-:W-:-:S05]  /*c0740*/  IADD3 R20, P2, PT, R20, R252, RZ ;  /* 0x000000fc14147210 */ /* 0x000fca0007f5e0ff */
[----:B------:R-:W-:Y:S04]  /*c0750*/  STL [R1+0x3148], R20 ;  /* 0x0031481401007387 */ /* 0x000fe80000100800 */
[----:B------:R1:W-:Y:S04]  /*c0760*/  STL [R1+0x30cc], R22 ;  /* 0x0030cc1601007387 */ /* 0x0003e80000100800 */
[----:B------:R-:W2:Y:S04]  /*c0770*/  LDL.LU R12, [R1+0x32c8] ;  /* 0x0032c800010c7983 */ /* 0x000ea80000300800 */
[----:B-1----:R-:W2:Y:S01]  /*c0780*/  LDL.LU R22, [R1+0x324c] ;  /* 0x00324c0001167983 */ /* 0x002ea20000300800 */
[----:B---3--:R-:W-:Y:S01]  /*c0790*/  IADD3.X R24, PT, PT, R24, R2, RZ, P2, !PT ;  /* 0x0000000218187210 */ /* 0x008fe200017fe4ff */
[----:B------:R-:W-:Y:S01]  /*c07a0*/  IMAD.MOV.U32 R6, RZ, RZ, R9 ;  /* 0x000000ffff067224 */ /* 0x000fe200078e0009 */
[----:B----4-:R-:W-:-:S04]  /*c07b0*/  IADD3 R5, P3, PT, R5, R252, RZ ;  /* 0x000000fc05057210 */ /* 0x010fc80007f7e0ff */
[----:B------:R1:W-:Y:S04]  /*c07c0*/  LDGSTS.E [R4+0x4a80], desc[UR74][R6.64], P1 ;  /* 0x04a8000006047fae */ /* 0x0003e800089a104a */
[----:B------:R-:W-:Y:S01]  /*c07d0*/  STL [R1+0x3150], R5 ;  /* 0x0031500501007387 */ /* 0x000fe20000100800 */
[----:B--2---:R-:W-:-:S03]  /*c07e0*/  IADD3.X R23, PT, PT, R23, R2, RZ, P3, !PT ;  /* 0x0000000217177210 */ /* 0x004fc60001ffe4ff */
[----:B------:R2:W-:Y:S04]  /*c07f0*/  STL [R1+0x3144], R24 ;  /* 0x0031441801007387 */ /* 0x0005e80000100800 */
[----:B------:R-:W3:Y:S01]  /*c0800*/  LDL.LU R9, [R1+0x32d0] ;  /* 0x0032d00001097983 */ /* 0x000ee20000300800 */
[----:B-1----:R-:W-:Y:S02]  /*c0810*/  IMAD.MOV.U32 R6, RZ, RZ, R20 ;  /* 0x000000ffff067224 */ /* 0x002fe400078e0014 */
[----:B------:R-:W-:Y:S01]  /*c0820*/  IMAD.MOV.U32 R7, RZ, RZ, R24 ;  /* 0x000000ffff077224 */ /* 0x000fe200078e0018 */
[----:B------:R-:W4:Y:S04]  /*c0830*/  LDL.LU R26, [R1+0x32c4] ;  /* 0x0032c400011a7983 */ /* 0x000f280000300800 */
[----:B------:R1:W-:Y:S01]  /*c0840*/  LDGSTS.E [R4+0x5200], desc[UR74][R6.64], P0 ;  /* 0x0520000006047fae */ /* 0x0003e200081a104a */
[----:B------:R-:W-:-:S05]  /*c0850*/  IADD3 R8, P2, PT, R8, R252, RZ ;  /* 0x000000fc08087210 */ /* 0x000fca0007f5e0ff */
[----:B------:R-:W-:Y:S01]  /*c0860*/  STL [R1+0x31c8], R8 ;  /* 0x0031c80801007387 */ /* 0x000fe20000100800 */
[----:B------:R-:W-:-:S03]  /*c0870*/  IADD3.X R21, PT, PT, R21, R2, RZ, P2, !PT ;  /* 0x0000000215157210 */ /* 0x000fc600017fe4ff */
[----:B------:R2:W-:Y:S01]  /*c0880*/  STL [R1+0x314c], R23 ;  /* 0x00314c1701007387 */ /* 0x0005e20000100800 */
[----:B-1----:R-:W-:Y:S02]  /*c0890*/  IMAD.MOV.U32 R6, RZ, RZ, R5 ;  /* 0x000000ffff067224 */ /* 0x002fe400078e0005 */
[----:B------:R-:W-:Y:S01]  /*c08a0*/  IMAD.MOV.U32 R7, RZ, RZ, R23 ;  /* 0x000000ffff077224 */ /* 0x000fe200078e0017 */
[----:B------:R-:W4:Y:S04]  /*c08b0*/  LDL.LU R20, [R1+0x3348] ;  /* 0x0033480001147983 */ /* 0x000f280000300800 */
[----:B--2---:R-:W2:Y:S01]  /*c08c0*/  LDL.LU R24, [R1+0x32cc] ;  /* 0x0032cc0001187983 */ /* 0x004ea20000300800 */
[----:B------:R-:W-:-:S03]  /*c08d0*/  IADD3 R16, P3, PT, R16, R252, RZ ;  /* 0x000000fc10107210 */ /* 0x000fc60007f7e0ff */
[----:B------:R1:W-:Y:S04]  /*c08e0*/  LDGSTS.E [R4+0x5280], desc[UR74][R6.64], P1 ;  /* 0x0528000006047fae */ /* 0x0003e800089a104a */
[----:B------:R-:W-:Y:S01]  /*c08f0*/  STL [R1+0x31d0], R16 ;  /* 0x0031d01001007387 */ /* 0x000fe20000100800 */
[----:B------:R-:W-:-:S03]  /*c0900*/  IADD3 R13, P2, PT, R13, R252, RZ ;  /* 0x000000fc0d0d7210 */ /* 0x000fc60007f5e0ff */
[----:B------:R1:W-:Y:S04]  /*c0910*/  STL [R1+0x31c4], R21 ;  /* 0x0031c41501007387 */ /* 0x0003e80000100800 */
[----:B------:R-:W2:Y:S01]  /*c0920*/  LDL.LU R23, [R1+0x3344] ;  /* 0x0033440001177983 */ /* 0x000ea20000300800 */
[----:B-1----:R-:W-:-:S03]  /*c0930*/  IMAD.MOV.U32 R6, RZ, RZ, R8 ;  /* 0x000000ffff067224 */ /* 0x002fc600078e0008 */
[----:B------:R-:W2:Y:S01]  /*c0940*/  LDL.LU R5, [R1+0x3350] ;  /* 0x0033500001057983 */ /* 0x000ea20000300800 */
[----:B------:R-:W-:-:S03]  /*c0950*/  IMAD.MOV.U32 R7, RZ, RZ, R21 ;  /* 0x000000ffff077224 */ /* 0x000fc600078e0015 */
[----:B------:R-:W2:Y:S04]  /*c0960*/  LDL.LU R21, [R1+0x334c] ;  /* 0x00334c0001157983 */ /* 0x000ea80000300800 */
[----:B------:R-:W-:Y:S04]  /*c0970*/  STL [R1+0x3248], R13 ;  /* 0x0032480d01007387 */ /* 0x000fe80000100800 */
[----:B------:R1:W-:Y:S01]  /*c0980*/  LDGSTS.E [R4+0x5a00], desc[UR74][R6.64], P0 ;  /* 0x05a0000006047fae */ /* 0x0003e200081a104a */
[----:B------:R-:W-:Y:S01]  /*c0990*/  IADD3.X R25, PT, PT, R25, R2, RZ, P3, !PT ;  /* 0x0000000219197210 */ /* 0x000fe20001ffe4ff */
[----:B-1----:R-:W-:-:S04]  /*c09a0*/  IMAD.MOV.U32 R6, RZ, RZ, R16 ;  /* 0x000000ffff067224 */ /* 0x002fc800078e0010 */
[----:B------:R1:W-:Y:S01]  /*c09b0*/  STL [R1+0x31cc], R25 ;  /* 0x0031cc1901007387 */ /* 0x0003e20000100800 */
[----:B------:R-:W-:-:S03]  /*c09c0*/  IMAD.MOV.U32 R7, RZ, RZ, R25 ;  /* 0x000000ffff077224 */ /* 0x000fc600078e0019 */
[----:B------:R-:W2:Y:S04]  /*c09d0*/  LDL.LU R8, [R1+0x33c8] ;  /* 0x0033c80001087983 */ /* 0x000ea80000300800 */
[----:B------:R1:W-:Y:S04]  /*c09e0*/  LDGSTS.E [R4+0x5a80], desc[UR74][R6.64], P1 ;  /* 0x05a8000006047fae */ /* 0x0003e800089a104a */
[----:B-1----:R-:W2:Y:S01]  /*c09f0*/  LDL.LU R25, [R1+0x33c4] ;  /* 0x0033c40001197983 */ /* 0x002ea20000300800 */
[----:B------:R-:W-:Y:S02]  /*c0a00*/  IADD3 R18, P3, PT, R18, R252, RZ ;  /* 0x000000fc12127210 */ /* 0x000fe40007f7e0ff */
[----:B------:R-:W-:-:S03]  /*c0a10*/  IADD3.X R17, PT, PT, R17, R2, RZ, P2, !PT ;  /* 0x0000000211117210 */ /* 0x000fc600017fe4ff */
[----:B------:R-:W-:Y:S04]  /*c0a20*/  STL [R1+0x3250], R18 ;  /* 0x0032501201007387 */ /* 0x000fe80000100800 */
[----:B------:R1:W-:Y:S01]  /*c0a30*/  STL [R1+0x3244], R17 ;  /* 0x0032441101007387 */ /* 0x0003e20000100800 */
[----:B------:R-:W-:-:S03]  /*c0a40*/  IMAD.MOV.U32 R7, RZ, RZ, R17 ;  /* 0x000000ffff077224 */ /* 0x000fc600078e0011 */
[----:B------:R-:W2:Y:S01]  /*c0a50*/  LDL.LU R16, [R1+0x33d0] ;  /* 0x0033d00001107983 */ /* 0x000ea20000300800 */
[----:B------:R-:W-:-:S03]  /*c0a60*/  IMAD.MOV.U32 R6, RZ, RZ, R13 ;  /* 0x000000ffff067224 */ /* 0x000fc600078e000d */
[----:B-1----:R-:W2:Y:S04]  /*c0a70*/  LDL.LU R17, [R1+0x33cc] ;  /* 0x0033cc0001117983 */ /* 0x002ea80000300800 */
[----:B------:R1:W-:Y:S01]  /*c0a80*/  LDGSTS.E [R4+0x6200], desc[UR74][R6.64], P0 ;  /* 0x0620000006047fae */ /* 0x0003e200081a104a */
[----:B------:R-:W-:Y:S02]  /*c0a90*/  IADD3 R12, P2, PT, R12, R252, RZ ;  /* 0x000000fc0c0c7210 */ /* 0x000fe40007f5e0ff */
[----:B------:R-:W-:-:S03]  /*c0aa0*/  IADD3.X R22, PT, PT, R22, R2, RZ, P3, !PT ;  /* 0x0000000216167210 */ /* 0x000fc60001ffe4ff */
[----:B------:R-:W-:Y:S04]  /*c0ab0*/  STL [R1+0x32c8], R12 ;  /* 0x0032c80c01007387 */ /* 0x000fe80000100800 */
[----:B------:R3:W-:Y:S04]  /*c0ac0*/  STL [R1+0x324c], R22 ;  /* 0x00324c1601007387 */ /* 0x0007e80000100800 */
[----:B------:R-:W2:Y:S01]  /*c0ad0*/  LDL.LU R13, [R1+0x3448] ;  /* 0x00344800010d7983 */ /* 0x000ea20000300800 */
[----:B-1----:R-:W-:Y:S02]  /*c0ae0*/  IMAD.MOV.U32 R6, RZ, RZ, R18 ;  /* 0x000000ffff067224 */ /* 0x002fe400078e0012 */
[----:B------:R-:W-:Y:S01]  /*c0af0*/  IMAD.MOV.U32 R7, RZ, RZ, R22 ;  /* 0x000000ffff077224 */ /* 0x000fe200078e0016 */
[----:B------:R-:W2:Y:S04]  /*c0b00*/  LDL.LU R18, [R1+0x3444] ;  /* 0x0034440001127983 */ /* 0x000ea80000300800 */
[----:B------:R1:W-:Y:S01]  /*c0b10*/  LDGSTS.E [R4+0x6280], desc[UR74][R6.64], P1 ;  /* 0x0628000006047fae */ /* 0x0003e200089a104a */
[----:B---3--:R-:W-:-:S02]  /*c0b20*/  IADD3 R9, P3, PT, R9, R252, RZ ;  /* 0x000000fc09097210 */ /* 0x008fc40007f7e0ff */
[----:B----4-:R-:W-:-:S03]  /*c0b30*/  IADD3.X R26, PT, PT, R26, R2, RZ, P2, !PT ;  /* 0x000000021a1a7210 */ /* 0x010fc600017fe4ff */
[----:B------:R-:W-:Y:S04]  /*c0b40*/  STL [R1+0x32d0], R9 ;  /* 0x0032d00901007387 */ /* 0x000fe80000100800 */
[----:B------:R-:W-:Y:S01]  /*c0b50*/  STL [R1+0x32c4], R26 ;  /* 0x0032c41a01007387 */ /* 0x000fe20000100800 */
[----:B-1----:R-:W-:Y:S02]  /*c0b60*/  IMAD.MOV.U32 R6, RZ, RZ, R12 ;  /* 0x000000ffff067224 */ /* 0x002fe400078e000c */
[----:B------:R-:W-:Y:S01]  /*c0b70*/  IMAD.MOV.U32 R7, RZ, RZ, R26 ;  /* 0x000000ffff077224 */ /* 0x000fe200078e001a */
[----:B------:R-:W3:Y:S04]  /*c0b80*/  LDL.LU R22, [R1+0x3450] ;  /* 0x0034500001167983 */ /* 0x000ee80000300800 */
[----:B------:R-:W4:Y:S04]  /*c0b90*/  LDL.LU R12, [R1+0x34c8] ;  /* 0x0034c800010c7983 */ /* 0x000f280000300800 */
[----:B------:R1:W-:Y:S01]  /*c0ba0*/  LDGSTS.E [R4+0x6a00], desc[UR74][R6.64], P0 ;  /* 0x06a0000006047fae */ /* 0x0003e200081a104a */
[----:B------:R-:W-:-:S02]  /*c0bb0*/  IADD3 R20, P2, PT, R20, R252, RZ ;  /* 0x000000fc14147210 */ /* 0x000fc40007f5e0ff */
[----:B--2---:R-:W-:-:S03]  /*c0bc0*/  IADD3.X R24, PT, PT, R24, R2, RZ, P3, !PT ;  /* 0x0000000218187210 */ /* 0x004fc60001ffe4ff */
[----:B------:R-:W-:Y:S04]  /*c0bd0*/  STL [R1+0x3348], R20 ;  /* 0x0033481401007387 */ /* 0x000fe80000100800 */
[----:B------:R2:W-:Y:S01]  /*c0be0*/  STL [R1+0x32cc], R24 ;  /* 0x0032cc1801007387 */ /* 0x0005e20000100800 */
[----:B-1----:R-:W-:Y:S02]  /*c0bf0*/  IMAD.MOV.U32 R6, RZ, RZ, R9 ;  /* 0x000000ffff067224 */ /* 0x002fe400078e0009 */
[----:B------:R-:W-:-:S05]  /*c0c00*/  IMAD.MOV.U32 R7, RZ, RZ, R24 ;  /* 0x000000ffff077224 */ /* 0x000fca00078e0018 */
[----:B------:R1:W-:Y:S01]  /*c0c10*/  LDGSTS.E [R4+0x6a80], desc[UR74][R6.64], P1 ;  /* 0x06a8000006047fae */ /* 0x0003e200089a104a */
[----:B------:R-:W-:-:S03]  /*c0c20*/  IADD3.X R23, PT, PT, R23, R2, RZ, P2, !PT ;  /* 0x0000000217177210 */ /* 0x000fc600017fe4ff */
[----:B--2---:R-:W2:Y:S01]  /*c0c30*/  LDL.LU R24, [R1+0x344c] ;  /* 0x00344c0001187983 */ /* 0x004ea20000300800 */
[----:B------:R-:W-:-:S05]  /*c0c40*/  IADD3 R5, P3, PT, R5, R252, RZ ;  /* 0x000000fc05057210 */ /* 0x000fca0007f7e0ff */
[----:B------:R-:W-:Y:S01]  /*c0c50*/  STL [R1+0x3350], R5 ;  /* 0x0033500501007387 */ /* 0x000fe20000100800 */
[----:B------:R-:W-:Y:S01]  /*c0c60*/  IADD3.X R21, PT, PT, R21, R2, RZ, P3, !PT ;  /* 0x0000000215157210 */ /* 0x000fe20001ffe4ff */
[----:B-1----:R-:W-:Y:S02]  /*c0c70*/  IMAD.MOV.U32 R6, RZ, RZ, R20 ;  /* 0x000000ffff067224 */ /* 0x002fe400078e0014 */
[----:B------:R1:W-:Y:S01]  /*c0c80*/  STL [R1+0x3344], R23 ;  /* 0x0033441701007387 */ /* 0x0003e20000100800 */
[----:B------:R-:W-:-:S03]  /*c0c90*/  IMAD.MOV.U32 R7, RZ, RZ, R23 ;  /* 0x000000ffff077224 */ /* 0x000fc600078e0017 */
[----:B------:R-:W2:Y:S04]  /*c0ca0*/  LDL.LU R9, [R1+0x34d0] ;  /* 0x0034d00001097983 */ /* 0x000ea80000300800 */
[----:B------:R1:W-:Y:S04]  /*c0cb0*/  LDGSTS.E [R4+0x7200], desc[UR74][R6.64], P0 ;  /* 0x0720000006047fae */ /* 0x0003e800081a104a */
[----:B-1----:R-:W2:Y:S01]  /*c0cc0*/  LDL.LU R23, [R1+0x34c4] ;  /* 0x0034c40001177983 */ /* 0x002ea20000300800 */
[----:B------:R-:W-:Y:S01]  /*c0cd0*/  IADD3 R8, P2, PT, R8, R252, RZ ;  /* 0x000000fc08087210 */ /* 0x000fe20007f5e0ff */
[----:B------:R-:W-:-:S02]  /*c0ce0*/  IMAD.MOV.U32 R6, RZ, RZ, R5 ;  /* 0x000000ffff067224 */ /* 0x000fc400078e0005 */
[----:B------:R-:W-:Y:S02]  /*c0cf0*/  IMAD.MOV.U32 R7, RZ, RZ, R21 ;  /* 0x000000ffff077224 */ /* 0x000fe400078e0015 */
[----:B------:R-:W-:Y:S01]  /*c0d00*/  STL [R1+0x33c8], R8 ;  /* 0x0033c80801007387 */ /* 0x000fe20000100800 */
[----:B------:R-:W-:-:S03]  /*c0d10*/  IADD3.X R25, PT, PT, R25, R2, RZ, P2, !PT ;  /* 0x0000000219197210 */ /* 0x000fc600017fe4ff */
[----:B------:R1:W-:Y:S04]  /*c0d20*/  STL [R1+0x334c], R21 ;  /* 0x00334c1501007387 */ /* 0x0003e80000100800 */
[----:B------:R-:W2:Y:S04]  /*c0d30*/  LDL.LU R20, [R1+0x3548] ;  /* 0x0035480001147983 */ /* 0x000ea80000300800 */
[----:B------:R1:W-:Y:S04]  /*c0d40*/  LDGSTS.E [R4+0x7280], desc[UR74][R6.64], P1 ;  /* 0x0728000006047fae */ /* 0x0003e800089a104a */
[----:B-1----:R-:W2:Y:S01]  /*c0d50*/  LDL.LU R21, [R1+0x34cc] ;  /* 0x0034cc0001157983 */ /* 0x002ea20000300800 */
[----:B------:R-:W-:Y:S01]  /*c0d60*/  IADD3 R16, P3, PT, R16, R252, RZ ;  /* 0x000000fc10107210 */ /* 0x000fe20007f7e0ff */
[----:B------:R-:W-:-:S04]  /*c0d70*/  IMAD.MOV.U32 R6, RZ, RZ, R8 ;  /* 0x000000ffff067224 */ /* 0x000fc800078e0008 */
[----:B------:R-:W-:Y:S01]  /*c0d80*/  STL [R1+0x33d0], R16 ;  /* 0x0033d01001007387 */ /* 0x000fe20000100800 */
[----:B------:R-:W-:Y:S01]  /*c0d90*/  IADD3.X R17, PT, PT, R17, R2, RZ, P3, !PT ;  /* 0x0000000211117210 */ /* 0x000fe20001ffe4ff */
[----:B------:R-:W-:Y:S02]  /*c0da0*/  IMAD.MOV.U32 R7, RZ, RZ, R25 ;  /* 0x000000ffff077224 */ /* 0x000fe400078e0019 */
[----:B------:R-:W-:Y:S04]  /*c0db0*/  STL [R1+0x33c4], R25 ;  /* 0x0033c41901007387 */ /* 0x000fe80000100800 */
[----:B------:R-:W2:Y:S04]  /*c0dc0*/  LDL.LU R5, [R1+0x3550] ;  /* 0x0035500001057983 */ /* 0x000ea80000300800 */
[----:B------:R-:W2:Y:S04]  /*c0dd0*/  LDL.LU R26, [R1+0x3544] ;  /* 0x00354400011a7983 */ /* 0x000ea80000300800 */
[----:B------:R1:W-:Y:S02]  /*c0de0*/  LDGSTS.E [R4+0x7a00], desc[UR74][R6.64], P0 ;  /* 0x07a0000006047fae */ /* 0x0003e400081a104a */
[----:B-1----:R-:W-:Y:S01]  /*c0df0*/  IMAD.MOV.U32 R7, RZ, RZ, R17 ;  /* 0x000000ffff077224 */ /* 0x002fe200078e0011 */
[----:B------:R-:W-:-:S05]  /*c0e00*/  IADD3 R13, P2, PT, R13, R252, RZ ;  /* 0x000000fc0d0d7210 */ /* 0x000fca0007f5e0ff */
[----:B------:R-:W-:Y:S04]  /*c0e10*/  STL [R1+0x3448], R13 ;  /* 0x0034480d01007387 */ /* 0x000fe80000100800 */
[----:B------:R1:W-:Y:S04]  /*c0e20*/  STL [R1+0x33cc], R17 ;  /* 0x0033cc1101007387 */ /* 0x0003e80000100800 */
[----:B------:R-:W2:Y:S04]  /*c0e30*/  LDL.LU R8, [R1+0x35c8] ;  /* 0x0035c80001087983 */ /* 0x000ea80000300800 */
[----:B-1----:R-:W2:Y:S01]  /*c0e40*/  LDL.LU R17, [R1+0x354c] ;  /* 0x00354c0001117983 */ /* 0x002ea20000300800 */
[----:B------:R-:W-:Y:S01]  /*c0e50*/  IMAD.MOV.U32 R6, RZ, RZ, R16 ;  /* 0x000000ffff067224 */ /* 0x000fe200078e0010 */
[----:B------:R-:W-:-:S02]  /*c0e60*/  IADD3.X R18, PT, PT, R18, R2, RZ, P2, !PT ;  /* 0x0000000212127210 */ /* 0x000fc400017fe4ff */
[-C--:B---3--:R-:W-:Y:S02]  /*c0e70*/  IADD3 R22, P3, PT, R22, R252.reuse, RZ ;  /* 0x000000fc16167210 */ /* 0x088fe40007f7e0ff */
[----:B------:R1:W-:Y:S04]  /*c0e80*/  LDGSTS.E [R4+0x7a80], desc[UR74][R6.64], P1 ;  /* 0x07a8000006047fae */ /* 0x0003e800089a104a */
[----:B------:R-:W-:Y:S01]  /*c0e90*/  STL [R1+0x3450], R22 ;  /* 0x0034501601007387 */ /* 0x000fe20000100800 */
[----:B----4-:R-:W-:-:S03]  /*c0ea0*/  IADD3 R12, P2, PT, R12, R252, RZ ;  /* 0x000000fc0c0c7210 */ /* 0x010fc60007f5e0ff */
[----:B------:R3:W-:Y:S01]  /*c0eb0*/  STL [R1+0x3444], R18 ;  /* 0x0034441201007387 */ /* 0x0007e20000100800 */
[----:B-1----:R-:W-:-:S03]  /*c0ec0*/  IMAD.MOV.U32 R6, RZ, RZ, R13 ;  /* 0x000000ffff067224 */ /* 0x002fc600078e000d */
[----:B------:R-:W4:Y:S01]  /*c0ed0*/  LDL.LU R25, [R1+0x35c4] ;  /* 0x0035c40001197983 */ /* 0x000f220000300800 */
[----:B------:R-:W-:-:S03]  /*c0ee0*/  IMAD.MOV.U32 R7, RZ, RZ, R18 ;  /* 0x000000ffff077224 */ /* 0x000fc600078e0012 */
[----:B------:R-:W4:Y:S04]  /*c0ef0*/  LDL.LU R16, [R1+0x35d0] ;  /* 0x0035d00001107983 */ /* 0x000f280000300800 */
[----:B------:R1:W-:Y:S04]  /*c0f00*/  LDGSTS.E [R4+0x8200], desc[UR74][R6.64], P0 ;  /* 0x0820000006047fae */ /* 0x0003e800081a104a */
[----:B---3--:R-:W3:Y:S01]  /*c0f10*/  LDL.LU R18, [R1+0x35cc] ;  /* 0x0035cc0001127983 */ /* 0x008ee20000300800 */
[----:B--2---:R-:W-:-:S03]  /*c0f20*/  IADD3.X R24, PT, PT, R24, R2, RZ, P3, !PT ;  /* 0x0000000218187210 */ /* 0x004fc60001ffe4ff */
[----:B------:R-:W-:Y:S01]  /*c0f30*/  STL [R1+0x34c8], R12 ;  /* 0x0034c80c01007387 */ /* 0x000fe20000100800 */
[----:B-1----:R-:W-:Y:S02]  /*c0f40*/  IMAD.MOV.U32 R6, RZ, RZ, R22 ;  /* 0x000000ffff067224 */ /* 0x002fe400078e0016 */
[----:B------:R-:W-:Y:S01]  /*c0f50*/  IMAD.MOV.U32 R7, RZ, RZ, R24 ;  /* 0x000000ffff077224 */ /* 0x000fe200078e0018 */
[----:B------:R1:W-:Y:S04]  /*c0f60*/  STL [R1+0x344c], R24 ;  /* 0x00344c1801007387 */ /* 0x0003e80000100800 */
[----:B------:R-:W2:Y:S04]  /*c0f70*/  LDL.LU R13, [R1+0x3648] ;  /* 0x00364800010d7983 */ /* 0x000ea80000300800 */
[----:B------:R1:W-:Y:S01]  /*c0f80*/  LDGSTS.E [R4+0x8280], desc[UR74][R6.64], P1 ;  /* 0x0828000006047fae */ /* 0x0003e200089a104a */
[----:B------:R-:W-:-:S03]  /*c0f90*/  IADD3 R9, P3, PT, R9, R252, RZ ;  /* 0x000000fc09097210 */ /* 0x000fc60007f7e0ff */
[----:B-1----:R-:W2:Y:S01]  /*c0fa0*/  LDL.LU R24, [R1+0x3644] ;  /* 0x0036440001187983 */ /* 0x002ea20000300800 */
[----:B------:R-:W-:-:S03]  /*c0fb0*/  IADD3.X R23, PT, PT, R23, R2, RZ, P2, !PT ;  /* 0x0000000217177210 */ /* 0x000fc600017fe4ff */
[----:B------:R-:W-:Y:S01]  /*c0fc0*/  STL [R1+0x34d0], R9 ;  /* 0x0034d00901007387 */ /* 0x000fe20000100800 */
[----:B------:R-:W-:Y:S02]  /*c0fd0*/  IMAD.MOV.U32 R6, RZ, RZ, R12 ;  /* 0x000000ffff067224 */ /* 0x000fe400078e000c */
[----:B------:R-:W-:Y:S01]  /*c0fe0*/  IMAD.MOV.U32 R7, RZ, RZ, R23 ;  /* 0x000000ffff077224 */ /* 0x000fe200078e0017 */
[----:B------:R1:W-:Y:S04]  /*c0ff0*/  STL [R1+0x34c4], R23 ;  /* 0x0034c41701007387 */ /* 0x0003e80000100800 */
[----:B------:R-:W2:Y:S04]  /*c1000*/  LDL.LU R22, [R1+0x3650] ;  /* 0x0036500001167983 */ /* 0x000ea80000300800 */
[----:B------:R1:W-:Y:S04]  /*c1010*/  LDGSTS.E [R4+0x8a00], desc[UR74][R6.64], P0 ;  /* 0x08a0000006047fae */ /* 0x0003e800081a104a */
[----:B-1----:R-:W2:Y:S01]  /*c1020*/  LDL.LU R23, [R1+0x364c] ;  /* 0x00364c0001177983 */ /* 0x002ea20000300800 */
[----:B------:R-:W-:Y:S01]  /*c1030*/  IADD3 R20, P2, PT, R20, R252, RZ ;  /* 0x000000fc14147210 */ /* 0x000fe20007f5e0ff */
[----:B------:R-:W-:Y:S01]  /*c1040*/  IMAD.MOV.U32 R6, RZ, RZ, R9 ;  /* 0x000000ffff067224 */ /* 0x000fe200078e0009 */
[----:B------:R-:W-:-:S03]  /*c1050*/  IADD3.X R21, PT, PT, R21, R2, RZ, P3, !PT ;  /* 0x0000000215157210 */ /* 0x000fc60001ffe4ff */
[----:B------:R-:W-:Y:S02]  /*c1060*/  STL [R1+0x3548], R20 ;  /* 0x0035481401007387 */ /* 0x000fe40000100800 */
[----:B------:R-:W-:Y:S02]  /*c1070*/  IMAD.MOV.U32 R7, RZ, RZ, R21 ;  /* 0x000000ffff077224 */ /* 0x000fe400078e0015 */
[----:B------:R1:W-:Y:S04]  /*c1080*/  STL [R1+0x34cc], R21 ;  /* 0x0034cc1501007387 */ /* 0x0003e80000100800 */
[----:B------:R-:W2:Y:S04]  /*c1090*/  LDL.LU R12, [R1+0x36b0] ;  /* 0x0036b000010c7983 */ /* 0x000ea80000300800 */
[----:B------:R1:W-:Y:S01]  /*c10a0*/  LDGSTS.E [R4+0x8a80], desc[UR74][R6.64], P1 ;  /* 0x08a8000006047fae */ /* 0x0003e200089a104a */
[----:B------:R-:W-:-:S03]  /*c10b0*/  IADD3 R5, P3, PT, R5, R252, RZ ;  /* 0x000000fc05057210 */ /* 0x000fc60007f7e0ff */
[----:B-1----:R-:W2:Y:S01]  /*c10c0*/  LDL.LU R21, [R1+0x36ac] ;  /* 0x0036ac0001157983 */ /* 0x002ea20000300800 */
[----:B------:R-:W-:-:S03]  /*c10d0*/  IADD3.X R26, PT, PT, R26, R2, RZ, P2, !PT ;  /* 0x000000021a1a7210 */ /* 0x000fc600017fe4ff */
[----:B------:R-:W-:Y:S01]  /*c10e0*/  STL [R1+0x3550], R5 ;  /* 0x0035500501007387 */ /* 0x000fe20000100800 */
[----:B------:R-:W-:-:S03]  /*c10f0*/  IMAD.MOV.U32 R6, RZ, RZ, R20 ;  /* 0x000000ffff067224 */ /* 0x000fc600078e0014 */
[----:B------:R-:W-:Y:S01]  /*c1100*/  STL [R1+0x3544], R26 ;  /* 0x0035441a01007387 */ /* 0x000fe20000100800 */
[----:B------:R-:W-:-:S03]  /*c1110*/  IMAD.MOV.U32 R7, RZ, RZ, R26 ;  /* 0x000000ffff077224 */ /* 0x000fc600078e001a */
[----:B------:R-:W2:Y:S04]  /*c1120*/  LDL.LU R9, [R1+0x36b8] ;  /* 0x0036b80001097983 */ /* 0x000ea80000300800 */
[----:B------:R-:W2:Y:S04]  /*c1130*/  LDL.LU R20, [R1+0x3740] ;  /* 0x0037400001147983 */ /* 0x000ea80000300800 */
[----:B------:R1:W-:Y:S01]  /*c1140*/  LDGSTS.E [R4+0x9200], desc[UR74][R6.64], P0 ;  /* 0x0920000006047fae */ /* 0x0003e200081a104a */
[----:B------:R-:W-:Y:S02]  /*c1150*/  IADD3 R8, P2, PT, R8, R252, RZ ;  /* 0x000000fc08087210 */ /* 0x000fe40007f5e0ff */
[----:B------:R-:W-:-:S03]  /*c1160*/  IADD3.X R17, PT, PT, R17, R2, RZ, P3, !PT ;  /* 0x0000000211117210 */ /* 0x000fc60001ffe4ff */
[----:B------:R-:W-:Y:S04]  /*c1170*/  STL [R1+0x35c8], R8 ;  /* 0x0035c80801007387 */ /* 0x000fe80000100800 */
[----:B------:R1:W-:Y:S02]  /*c1180*/  STL [R1+0x354c], R17 ;  /* 0x00354c1101007387 */ /* 0x0003e40000100800 */
[----:B-1----:R-:W-:Y:S02]  /*c1190*/  IMAD.MOV.U32 R7, RZ, RZ, R17 ;  /* 0x000000ffff077224 */ /* 0x002fe400078e0011 */
[----:B------:R-:W2:Y:S01]  /*c11a0*/  LDL.LU R17, [R1+0x36b4] ;  /* 0x0036b40001117983 */ /* 0x000ea20000300800 */
[----:B------:R-:W-:Y:S01]  /*c11b0*/  IMAD.MOV.U32 R6, RZ, RZ, R5 ;  /* 0x000000ffff067224 */ /* 0x000fe200078e0005 */
[----:B----4-:R-:W-:-:S04]  /*c11c0*/  IADD3.X R25, PT, PT, R25, R2, RZ, P2, !PT ;  /* 0x0000000219197210 */ /* 0x010fc800017fe4ff */
[----:B------:R1:W-:Y:S01]  /*c11d0*/  LDGSTS.E [R4+0x9280], desc[UR74][R6.64], P1 ;  /* 0x0928000006047fae */ /* 0x0003e200089a104a */
[----:B------:R-:W-:-:S05]  /*c11e0*/  IADD3 R16, P3, PT, R16, R252, RZ ;  /* 0x000000fc10107210 */ /* 0x000fca0007f7e0ff */
[----:B------:R4:W-:Y:S01]  /*c11f0*/  STL [R1+0x35d0], R16 ;  /* 0x0035d01001007387 */ /* 0x0009e20000100800 */
[----:B---3--:R-:W-:-:S03]  /*c1200*/  IADD3.X R18, PT, PT, R18, R2, RZ, P3, !PT ;  /* 0x0000000212127210 */ /* 0x008fc60001ffe4ff */
[----:B------:R-:W-:Y:S01]  /*c1210*/  STL [R1+0x35c4], R25 ;  /* 0x0035c41901007387 */ /* 0x000fe20000100800 */
[----:B-1----:R-:W-:Y:S02]  /*c1220*/  IMAD.MOV.U32 R6, RZ, RZ, R8 ;  /* 0x000000ffff067224 */ /* 0x002fe400078e0008 */
[----:B------:R-:W-:Y:S01]  /*c1230*/  IMAD.MOV.U32 R7, RZ, RZ, R25 ;  /* 0x000000ffff077224 */ /* 0x000fe200078e0019 */
[----:B------:R-:W3:Y:S04]  /*c1240*/  LDL.LU R5, [R1+0x3748] ;  /* 0x0037480001057983 */ /* 0x000ee80000300800 */
[----:B------:R-:W3:Y:S04]  /*c1250*/  LDL.LU R27, [R1+0x373c] ;  /* 0x00373c00011b7983 */ /* 0x000ee80000300800 */
[----:B------:R1:W-:Y:S01]  /*c1260*/  LDGSTS.E [R4+0x9a00], desc[UR74][R6.64], P0 ;  /* 0x09a0000006047fae */ /* 0x0003e200081a104a */
[----:B--2---:R-:W-:-:S05]  /*c1270*/  IADD3 R13, P2, PT, R13, R252, RZ ;  /* 0x000000fc0d0d7210 */ /* 0x004fca0007f5e0ff */
[----:B------:R-:W-:Y:S01]  /*c1280*/  STL [R1+0x3648], R13 ;  /* 0x0036480d01007387 */ /* 0x000fe20000100800 */
[----:B------:R-:W-:-:S03]  /*c1290*/  IADD3.X R24, PT, PT, R24, R2, RZ, P2, !PT ;  /* 0x0000000218187210 */ /* 0x000fc600017fe4ff */
[----:B------:R2:W-:Y:S01]  /*c12a0*/  STL [R1+0x35cc], R18 ;  /* 0x0035cc1201007387 */ /* 0x0005e20000100800 */
[----:B-1----:R-:W-:-:S03]  /*c12b0*/  IMAD.MOV.U32 R6, RZ, RZ, R16 ;  /* 0x000000ffff067224 */ /* 0x002fc600078e0010 */
[----:B------:R-:W3:Y:S01]  /*c12c0*/  LDL.LU R8, [R1+0x37c0] ;  /* 0x0037c00001087983 */ /* 0x000ee20000300800 */
[----:B------:R-:W-:-:S03]  /*c12d0*/  IMAD.MOV.U32 R7, RZ, RZ, R18 ;  /* 0x000000ffff077224 */ /* 0x000fc600078e0012 */
[----:B----4-:R-:W4:Y:S04]  /*c12e0*/  LDL.LU R16, [R1+0x3744] ;  /* 0x0037440001107983 */ /* 0x010f280000300800 */
[----:B------:R1:W-:Y:S01]  /*c12f0*/  LDGSTS.E [R4+0x9a80], desc[UR74][R6.64], P1 ;  /* 0x09a8000006047fae */ /* 0x0003e200089a104a */
[----:B------:R-:W-:-:S05]  /*c1300*/  IADD3 R22, P3, PT, R22, R252, RZ ;  /* 0x000000fc16167210 */ /* 0x000fca0007f7e0ff */
[----:B------:R-:W-:Y:S01]  /*c1310*/  STL [R1+0x3650], R22 ;  /* 0x0036501601007387 */ /* 0x000fe20000100800 */
[----:B------:R-:W-:-:S03]  /*c1320*/  IADD3.X R23, PT, PT, R23, R2, RZ, P3, !PT ;  /* 0x0000000217177210 */ /* 0x000fc60001ffe4ff */
[----:B------:R2:W-:Y:S01]  /*c1330*/  STL [R1+0x3644], R24 ;  /* 0x0036441801007387 */ /* 0x0005e20000100800 */
[----:B-1----:R-:W-:-:S03]  /*c1340*/  IMAD.MOV.U32 R6, RZ, RZ, R13 ;  /* 0x000000ffff067224 */ /* 0x002fc600078e000d */
[----:B--2---:R-:W2:Y:S01]  /*c1350*/  LDL.LU R18, [R1+0x37c8] ;  /* 0x0037c80001127983 */ /* 0x004ea20000300800 */
[----:B------:R-:W-:-:S03]  /*c1360*/  IMAD.MOV.U32 R7, RZ, RZ, R24 ;  /* 0x000000ffff077224 */ /* 0x000fc600078e0018 */
[----:B------:R-:W2:Y:S04]  /*c1370*/  LDL.LU R26, [R1+0x37bc] ;  /* 0x0037bc00011a7983 */ /* 0x000ea80000300800 */
        /* <DEDUP_REMOVED lines=10> */
[----:B------:R1:W-:Y:S01]  /*c1420*/  LDGSTS.E [R4+0xa280], desc[UR74][R6.64], P1 ;  /* 0x0a28000006047fae */ /* 0x0003e200089a104a */
[----:B------:R-:W-:-:S03]  /*c1430*/  IADD3 R20, P2, PT, R20, R252, RZ ;  /* 0x000000fc14147210 */ /* 0x000fc60007f5e0ff */
[----:B------:R-:W-:Y:S04]  /*c1440*/  STL [R1+0x36b8], R9 ;  /* 0x0036b80901007387 */ /* 0x000fe80000100800 */
[----:B------:R1:W-:Y:S04]  /*c1450*/  STL [R1+0x36ac], R21 ;  /* 0x0036ac1501007387 */ /* 0x0003e80000100800 */
[----:B------:R-:W2:Y:S01]  /*c1460*/  LDL.LU R24, [R1+0x383c] ;  /* 0x00383c0001187983 */ /* 0x000ea20000300800 */
[----:B-1----:R-:W-:-:S03]  /*c1470*/  IMAD.MOV.U32 R6, RZ, RZ, R12 ;  /* 0x000000ffff067224 */ /* 0x002fc600078e000c */
[----:B------:R-:W2:Y:S04]  /*c1480*/  LDL.LU R22, [R1+0x3848] ;  /* 0x0038480001167983 */ /* 0x000ea80000300800 */
[----:B------:R-:W2:Y:S04]  /*c1490*/  LDL.LU R23, [R1+0x3844] ;  /* 0x0038440001177983 */ /* 0x000ea80000300800 */
[----:B------:R-:W-:Y:S01]  /*c14a0*/  STL [R1+0x3740], R20 ;  /* 0x0037401401007387 */ /* 0x000fe20000100800 */
[----:B------:R-:W-:-:S05]  /*c14b0*/  IADD3.X R17, PT, PT, R17, R2, RZ, P3, !PT ;  /* 0x0000000211117210 */ /* 0x000fca0001ffe4ff */
[----:B------:R1:W-:Y:S04]  /*c14c0*/  STL [R1+0x36b4], R17 ;  /* 0x0036b41101007387 */ /* 0x0003e80000100800 */
[----:B------:R-:W2:Y:S01]  /*c14d0*/  LDL.LU R12, [R1+0x3938] ;  /* 0x00393800010c7983 */ /* 0x000ea20000300800 */
[----:B------:R-:W-:-:S03]  /*c14e0*/  IMAD.MOV.U32 R7, RZ, RZ, R21 ;  /* 0x000000ffff077224 */ /* 0x000fc600078e0015 */
[----:B------:R-:W2:Y:S04]  /*c14f0*/  LDL.LU R21, [R1+0x3934] ;  /* 0x0039340001157983 */ /* 0x000ea80000300800 */
[----:B------:R1:W-:Y:S01]  /*c1500*/  LDGSTS.E [R4+0xaa00], desc[UR74][R6.64], P0 ;  /* 0x0aa0000006047fae */ /* 0x0003e200081a104a */
[----:B---3--:R-:W-:Y:S02]  /*c1510*/  IADD3 R5, P3, PT, R5, R252, RZ ;  /* 0x000000fc05057210 */ /* 0x008fe40007f7e0ff */
[----:B------:R-:W-:Y:S01]  /*c1520*/  IADD3.X R27, PT, PT, R27, R2, RZ, P2, !PT ;  /* 0x000000021b1b7210 */ /* 0x000fe200017fe4ff */
[----:B-1----:R-:W-:Y:S02]  /*c1530*/  IMAD.MOV.U32 R6, RZ, RZ, R9 ;  /* 0x000000ffff067224 */ /* 0x002fe400078e0009 */
[----:B------:R-:W-:Y:S01]  /*c1540*/  IMAD.MOV.U32 R7, RZ, RZ, R17 ;  /* 0x000000ffff077224 */ /* 0x000fe200078e0011 */
[----:B------:R-:W-:Y:S04]  /*c1550*/  STL [R1+0x3748], R5 ;  /* 0x0037480501007387 */ /* 0x000fe80000100800 */
[----:B------:R1:W-:Y:S04]  /*c1560*/  LDGSTS.E [R4+0xaa80], desc[UR74][R6.64], P1 ;  /* 0x0aa8000006047fae */ /* 0x0003e800089a104a */
[----:B------:R-:W-:Y:S04]  /*c1570*/  STL [R1+0x373c], R27 ;  /* 0x00373c1b01007387 */ /* 0x000fe80000100800 */
[----:B------:R-:W3:Y:S01]  /*c1580*/  LDL.LU R17, [R1+0x3940] ;  /* 0x0039400001117983 */ /* 0x000ee20000300800 */
[----:B------:R-:W-:Y:S01]  /*c1590*/  IADD3 R8, P2, PT, R8, R252, RZ ;  /* 0x000000fc08087210 */ /* 0x000fe20007f5e0ff */
[----:B-1----:R-:W-:Y:S01]  /*c15a0*/  IMAD.MOV.U32 R6, RZ, RZ, R20 ;  /* 0x000000ffff067224 */ /* 0x002fe200078e0014 */
[----:B----4-:R-:W-:Y:S01]  /*c15b0*/  IADD3.X R16, PT, PT, R16, R2, RZ, P3, !PT ;  /* 0x0000000210107210 */ /* 0x010fe20001ffe4ff */
[----:B------:R-:W-:Y:S01]  /*c15c0*/  IMAD.MOV.U32 R7, RZ, RZ, R27 ;  /* 0x000000ffff077224 */ /* 0x000fe200078e001b */
[----:B------:R-:W4:Y:S04]  /*c15d0*/  LDL.LU R9, [R1+0x39a8] ;  /* 0x0039a80001097983 */ /* 0x000f280000300800 */
[----:B------:R1:W-:Y:S04]  /*c15e0*/  LDGSTS.E [R4+0xb200], desc[UR74][R6.64], P0 ;  /* 0x0b20000006047fae */ /* 0x0003e800081a104a */
[----:B------:R-:W4:Y:S04]  /*c15f0*/  LDL.LU R20, [R1+0x393c] ;  /* 0x00393c0001147983 */ /* 0x000f280000300800 */
[----:B------:R-:W-:Y:S01]  /*c1600*/  STL [R1+0x37c0], R8 ;  /* 0x0037c00801007387 */ /* 0x000fe20000100800 */
[----:B-1----:R-:W-:Y:S01]  /*c1610*/  IMAD.MOV.U32 R6, RZ, RZ, R5 ;  /* 0x000000ffff067224 */ /* 0x002fe200078e0005 */
[----:B--2---:R-:W-:Y:S01]  /*c1620*/  IADD3 R18, P3, PT, R18, R252, RZ ;  /* 0x000000fc12127210 */ /* 0x004fe20007f7e0ff */
[----:B------:R-:W-:Y:S01]  /*c1630*/  IMAD.MOV.U32 R7, RZ, RZ, R16 ;  /* 0x000000ffff077224 */ /* 0x000fe200078e0010 */
[----:B------:R1:W-:Y:S01]  /*c1640*/  STL [R1+0x3744], R16 ;  /* 0x0037441001007387 */ /* 0x0003e20000100800 */
[----:B------:R-:W-:-:S03]  /*c1650*/  IADD3.X R26, PT, PT, R26, R2, RZ, P2, !PT ;  /* 0x000000021a1a7210 */ /* 0x000fc600017fe4ff */
[----:B------:R2:W-:Y:S04]  /*c1660*/  LDGSTS.E [R4+0xb280], desc[UR74][R6.64], P1 ;  /* 0x0b28000006047fae */ /* 0x0005e800089a104a */
[----:B-1----:R-:W4:Y:S04]  /*c1670*/  LDL.LU R16, [R1+0x39a4] ;  /* 0x0039a40001107983 */ /* 0x002f280000300800 */
[----:B------:R1:W-:Y:S01]  /*c1680*/  STL [R1+0x37c8], R18 ;  /* 0x0037c81201007387 */ /* 0x0003e20000100800 */
[----:B--2---:R-:W-:-:S03]  /*c1690*/  IMAD.MOV.U32 R6, RZ, RZ, R8 ;  /* 0x000000ffff067224 */ /* 0x004fc600078e0008 */
[----:B------:R-:W-:Y:S01]  /*c16a0*/  STL [R1+0x37bc], R26 ;  /* 0x0037bc1a01007387 */ /* 0x000fe20000100800 */
[----:B------:R-:W-:-:S03]  /*c16b0*/  IMAD.MOV.U32 R7, RZ, RZ, R26 ;  /* 0x000000ffff077224 */ /* 0x000fc600078e001a */
[----:B------:R-:W2:Y:S04]  /*c16c0*/  LDL.LU R5, [R1+0x39b0] ;  /* 0x0039b00001057983 */ /* 0x000ea80000300800 */
[----:B------:R-:W2:Y:S01]  /*c16d0*/  LDL.LU R8, [R1+0x3a18] ;  /* 0x003a180001087983 */ /* 0x000ea20000300800 */
[----:B------:R-:W-:-:S03]  /*c16e0*/  IADD3 R13, P2, PT, R13, R252, RZ ;  /* 0x000000fc0d0d7210 */ /* 0x000fc60007f5e0ff */
[----:B------:R1:W-:Y:S01]  /*c16f0*/  LDGSTS.E [R4+0xba00], desc[UR74][R6.64], P0 ;  /* 0x0ba0000006047fae */ /* 0x0003e200081a104a */
[----:B------:R-:W-:-:S03]  /*c1700*/  IADD3.X R25, PT, PT, R25, R2, RZ, P3, !PT ;  /* 0x0000000219197210 */ /* 0x000fc60001ffe4ff */
[----:B------:R1:W-:Y:S04]  /*c1710*/  STL [R1+0x3840], R13 ;  /* 0x0038400d01007387 */ /* 0x0003e80000100800 */
[----:B------:R-:W-:Y:S01]  /*c1720*/  STL [R1+0x37c4], R25 ;  /* 0x0037c41901007387 */ /* 0x000fe20000100800 */
[----:B-1----:R-:W-:Y:S02]  /*c1730*/  IMAD.MOV.U32 R6, RZ, RZ, R18 ;  /* 0x000000ffff067224 */ /* 0x002fe400078e0012 */
[----:B------:R-:W-:Y:S01]  /*c1740*/  IMAD.MOV.U32 R7, RZ, RZ, R25 ;  /* 0x000000ffff077224 */ /* 0x000fe200078e0019 */
[----:B------:R-:W2:Y:S01]  /*c1750*/  LDL.LU R18, [R1+0x39ac] ;  /* 0x0039ac0001127983 */ /* 0x000ea20000300800 */
[----:B------:R-:W-:-:S03]  /*c1760*/  IADD3.X R24, PT, PT, R24, R2, RZ, P2, !PT ;  /* 0x0000000218187210 */ /* 0x000fc600017fe4ff */
[----:B------:R1:W-:Y:S01]  /*c1770*/  LDGSTS.E [R4+0xba80], desc[UR74][R6.64], P1 ;  /* 0x0ba8000006047fae */ /* 0x0003e200089a104a */
[----:B------:R-:W-:-:S04]  /*c1780*/  IADD3 R22, P3, PT, R22, R252, RZ ;  /* 0x000000fc16167210 */ /* 0x000fc80007f7e0ff */
[----:B------:R-:W-:Y:S01]  /*c1790*/  IADD3.X R23, PT, PT, R23, R2, RZ, P3, !PT ;  /* 0x0000000217177210 */ /* 0x000fe20001ffe4ff */
[----:B------:R-:W-:Y:S04]  /*c17a0*/  STL [R1+0x3848], R22 ;  /* 0x0038481601007387 */ /* 0x000fe80000100800 */
[----:B------:R3:W-:Y:S01]  /*c17b0*/  STL [R1+0x383c], R24 ;  /* 0x00383c1801007387 */ /* 0x0007e20000100800 */
[----:B-1----:R-:W-:-:S03]  /*c17c0*/  IMAD.MOV.U32 R6, RZ, RZ, R13 ;  /* 0x000000ffff067224 */ /* 0x002fc600078e000d */
[----:B------:R-:W2:Y:S04]  /*c17d0*/  LDL.LU R28, [R1+0x3a20] ;  /* 0x003a2000011c7983 */ /* 0x000ea80000300800 */
[----:B------:R-:W2:Y:S01]  /*c17e0*/  LDL.LU R13, [R1+0x3a14] ;  /* 0x003a1400010d7983 */ /* 0x000ea20000300800 */
[----:B------:R-:W-:-:S05]  /*c17f0*/  IADD3 R12, P2, PT, R12, R252, RZ ;  /* 0x000000fc0c0c7210 */ /* 0x000fca0007f5e0ff */
[----:B------:R1:W-:Y:S04]  /*c1800*/  STL [R1+0x3938], R12 ;  /* 0x0039380c01007387 */ /* 0x0003e80000100800 */
[----:B------:R-:W-:Y:S04]  /*c1810*/  STL [R1+0x3844], R23 ;  /* 0x0038441701007387 */ /* 0x000fe80000100800 */
[----:B------:R-:W2:Y:S04]  /*c1820*/  LDL.LU R26, [R1+0x3a88] ;  /* 0x003a8800011a7983 */ /* 0x000ea80000300800 */
[----:B------:R-:W2:Y:S01]  /*c1830*/  LDL.LU R29, [R1+0x3a1c] ;  /* 0x003a1c00011d7983 */ /* 0x000ea20000300800 */
[----:B------:R-:W-:Y:S01]  /*c1840*/  IMAD.MOV.U32 R7, RZ, RZ, R24 ;  /* 0x000000ffff077224 */ /* 0x000fe200078e0018 */
[----:B------:R-:W-:-:S04]  /*c1850*/  IADD3.X R21, PT, PT, R21, R2, RZ, P2, !PT ;  /* 0x0000000215157210 */ /* 0x000fc800017fe4ff */
[----:B------:R1:W-:Y:S01]  /*c1860*/  LDGSTS.E [R4+0xc200], desc[UR74][R6.64], P0 ;  /* 0x0c20000006047fae */ /* 0x0003e200081a104a */
[-C--:B---3--:R-:W-:Y:S01]  /*c1870*/  IADD3 R17, P3, PT, R17, R252.reuse, RZ ;  /* 0x000000fc11117210 */ /* 0x088fe20007f7e0ff */
[----:B-1----:R-:W-:Y:S02]  /*c1880*/  IMAD.MOV.U32 R6, RZ, RZ, R22 ;  /* 0x000000ffff067224 */ /* 0x002fe400078e0016 */
[----:B------:R-:W-:Y:S02]  /*c1890*/  IMAD.MOV.U32 R7, RZ, RZ, R23 ;  /* 0x000000ffff077224 */ /* 0x000fe400078e0017 */
[----:B------:R1:W-:Y:S01]  /*c18a0*/  STL [R1+0x3940], R17 ;  /* 0x0039401101007387 */ /* 0x0003e20000100800 */
[----:B----4-:R-:W-:-:S03]  /*c18b0*/  IADD3 R9, P2, PT, R9, R252, RZ ;  /* 0x000000fc09097210 */ /* 0x010fc60007f5e0ff */
[----:B------:R3:W-:Y:S04]  /*c18c0*/  LDGSTS.E [R4+0xc280], desc[UR74][R6.64], P1 ;  /* 0x0c28000006047fae */ /* 0x0007e800089a104a */
[----:B------:R-:W-:Y:S01]  /*c18d0*/  STL [R1+0x3934], R21 ;  /* 0x0039341501007387 */ /* 0x000fe20000100800 */
[----:B------:R-:W-:-:S03]  /*c18e0*/  IADD3.X R20, PT, PT, R20, R2, RZ, P3, !PT ;  /* 0x0000000214147210 */ /* 0x000fc60001ffe4ff */
[----:B------:R-:W4:Y:S01]  /*c18f0*/  LDL.LU R27, [R1+0x3a84] ;  /* 0x003a8400011b7983 */ /* 0x000f220000300800 */
[----:B---3--:R-:W-:Y:S02]  /*c1900*/  IMAD.MOV.U32 R6, RZ, RZ, R12 ;  /* 0x000000ffff067224 */ /* 0x008fe400078e000c */
[----:B------:R-:W-:Y:S01]  /*c1910*/  IMAD.MOV.U32 R7, RZ, RZ, R21 ;  /* 0x000000ffff077224 */ /* 0x000fe200078e0015 */
[----:B------:R-:W-:Y:S04]  /*c1920*/  STL [R1+0x39a8], R9 ;  /* 0x0039a80901007387 */ /* 0x000fe80000100800 */
[----:B------:R3:W-:Y:S04]  /*c1930*/  STL [R1+0x393c], R20 ;  /* 0x00393c1401007387 */ /* 0x0007e80000100800 */
[----:B------:R-:W4:Y:S04]  /*c1940*/  LDL.LU R24, [R1+0x3a90] ;  /* 0x003a900001187983 */ /* 0x000f280000300800 */
[----:B------:R1:W-:Y:S01]  /*c1950*/  LDGSTS.E [R4+0xca00], desc[UR74][R6.64], P0 ;  /* 0x0ca0000006047fae */ /* 0x0003e200081a104a */
[----:B------:R-:W-:-:S03]  /*c1960*/  IADD3.X R16, PT, PT, R16, R2, RZ, P2, !PT ;  /* 0x0000000210107210 */ /* 0x000fc600017fe4ff */
[----:B------:R-:W4:Y:S04]  /*c1970*/  LDL.LU R12, [R1+0x3b20] ;  /* 0x003b2000010c7983 */ /* 0x000f280000300800 */
[----:B------:R-:W4:Y:S01]  /*c1980*/  LDL.LU R25, [R1+0x3a8c] ;  /* 0x003a8c0001197983 */ /* 0x000f220000300800 */
[-C--:B--2---:R-:W-:Y:S01]  /*c1990*/  IADD3 R5, P3, PT, R5, R252.reuse, RZ ;  /* 0x000000fc05057210 */ /* 0x084fe20007f7e0ff */
[----:B-1----:R-:W-:Y:S02]  /*c19a0*/  IMAD.MOV.U32 R6, RZ, RZ, R17 ;  /* 0x000000ffff067224 */ /* 0x002fe400078e0011 */
[----:B------:R-:W-:Y:S01]  /*c19b0*/  IMAD.MOV.U32 R7, RZ, RZ, R20 ;  /* 0x000000ffff077224 */ /* 0x000fe200078e0014 */
[----:B------:R-:W-:Y:S01]  /*c19c0*/  IADD3 R8, P2, PT, R8, R252, RZ ;  /* 0x000000fc08087210 */ /* 0x000fe20007f5e0ff */
[----:B------:R-:W-:Y:S04]  /*c19d0*/  STL [R1+0x39b0], R5 ;  /* 0x0039b00501007387 */ /* 0x000fe80000100800 */
[----:B------:R1:W-:Y:S04]  /*c19e0*/  STL [R1+0x39a4], R16 ;  /* 0x0039a41001007387 */ /* 0x0003e80000100800 */
[----:B------:R-:W2:Y:S04]  /*c19f0*/  LDL.LU R17, [R1+0x3b1c] ;  /* 0x003b1c0001117983 */ /* 0x000ea80000300800 */
[----:B------:R-:W2:Y:S04]  /*c1a00*/  LDL.LU R22, [R1+0x3b28] ;  /* 0x003b280001167983 */ /* 0x000ea80000300800 */
[----:B------:R1:W-:Y:S01]  /*c1a10*/  LDGSTS.E [R4+0xca80], desc[UR74][R6.64], P1 ;  /* 0x0ca8000006047fae */ /* 0x0003e200089a104a */
[----:B------:R-:W-:-:S03]  /*c1a20*/  IADD3.X R18, PT, PT, R18, R2, RZ, P3, !PT ;  /* 0x0000000212127210 */ /* 0x000fc60001ffe4ff */
[----:B---3--:R-:W3:Y:S04]  /*c1a30*/  LDL.LU R20, [R1+0x3b80] ;  /* 0x003b800001147983 */ /* 0x008ee80000300800 */
[----:B------:R-:W3:Y:S01]  /*c1a40*/  LDL.LU R23, [R1+0x3b24] ;  /* 0x003b240001177983 */ /* 0x000ee20000300800 */
[----:B-1----:R-:W-:Y:S02]  /*c1a50*/  IMAD.MOV.U32 R6, RZ, RZ, R9 ;  /* 0x000000ffff067224 */ /* 0x002fe400078e0009 */
[----:B------:R-:W-:Y:S01]  /*c1a60*/  IMAD.MOV.U32 R7, RZ, RZ, R16 ;  /* 0x000000ffff077224 */ /* 0x000fe200078e0010 */
[----:B------:R-:W-:Y:S04]  /*c1a70*/  STL [R1+0x3a18], R8 ;  /* 0x003a180801007387 */ /* 0x000fe80000100800 */
[----:B------:R1:W-:Y:S04]  /*c1a80*/  STL [R1+0x39ac], R18 ;  /* 0x0039ac1201007387 */ /* 0x0003e80000100800 */
[----:B------:R-:W3:Y:S01]  /*c1a90*/  LDL.LU R16, [R1+0x3b88] ;  /* 0x003b880001107983 */ /* 0x000ee20000300800 */
[----:B------:R-:W-:-:S03]  /*c1aa0*/  IADD3 R28, P3, PT, R28, R252, RZ ;  /* 0x000000fc1c1c7210 */ /* 0x000fc60007f7e0ff */
[----:B------:R-:W3:Y:S01]  /*c1ab0*/  LDL.LU R9, [R1+0x3be0] ;  /* 0x003be00001097983 */ /* 0x000ee20000300800 */
[----:B------:R-:W-:-:S03]  /*c1ac0*/  IADD3.X R13, PT, PT, R13, R2, RZ, P2, !PT ;  /* 0x000000020d0d7210 */ /* 0x000fc600017fe4ff */
[----:B------:R1:W-:Y:S04]  /*c1ad0*/  LDGSTS.E [R4+0xd200], desc[UR74][R6.64], P0 ;  /* 0x0d20000006047fae */ /* 0x0003e800081a104a */
[----:B------:R-:W3:Y:S04]  /*c1ae0*/  LDL.LU R21, [R1+0x3b7c] ;  /* 0x003b7c0001157983 */ /* 0x000ee80000300800 */
[----:B------:R-:W-:Y:S01]  /*c1af0*/  STL [R1+0x3a20], R28 ;  /* 0x003a201c01007387 */ /* 0x000fe20000100800 */
[----:B-1----:R-:W-:Y:S02]  /*c1b00*/  IMAD.MOV.U32 R6, RZ, RZ, R5 ;  /* 0x000000ffff067224 */ /* 0x002fe400078e0005 */
[----:B------:R-:W-:Y:S01]  /*c1b10*/  IMAD.MOV.U32 R7, RZ, RZ, R18 ;  /* 0x000000ffff077224 */ /* 0x000fe200078e0012 */
[----:B------:R1:W-:Y:S04]  /*c1b20*/  STL [R1+0x3a14], R13 ;  /* 0x003a140d01007387 */ /* 0x0003e80000100800 */
[----:B------:R-:W3:Y:S04]  /*c1b30*/  LDL.LU R5, [R1+0x3be8] ;  /* 0x003be80001057983 */ /* 0x000ee80000300800 */
[----:B------:R-:W3:Y:S04]  /*c1b40*/  LDL.LU R18, [R1+0x3b84] ;  /* 0x003b840001127983 */ /* 0x000ee80000300800 */
[----:B------:R1:W-:Y:S02]  /*c1b50*/  LDGSTS.E [R4+0xd280], desc[UR74][R6.64], P1 ;  /* 0x0d28000006047fae */ /* 0x0003e400089a104a */
[----:B-1----:R-:W-:-:S02]  /*c1b60*/  IMAD.MOV.U32 R7, RZ, RZ, R13 ;  /* 0x000000ffff077224 */ /* 0x002fc400078e000d */
[----:B------:R-:W-:-:S05]  /*c1b70*/  IMAD.MOV.U32 R6, RZ, RZ, R8 ;  /* 0x000000ffff067224 */ /* 0x000fca00078e0008 */
[----:B------:R1:W-:Y:S01]  /*c1b80*/  LDGSTS.E [R4+0xda00], desc[UR74][R6.64], P0 ;  /* 0x0da0000006047fae */ /* 0x0003e200081a104a */
[----:B------:R-:W-:Y:S02]  /*c1b90*/  IADD3 R26, P2, PT, R26, R252, RZ ;  /* 0x000000fc1a1a7210 */ /* 0x000fe40007f5e0ff */
[----:B------:R-:W-:-:S03]  /*c1ba0*/  IADD3.X R29, PT, PT, R29, R2, RZ, P3, !PT ;  /* 0x000000021d1d7210 */ /* 0x000fc60001ffe4ff */
[----:B------:R-:W-:Y:S04]  /*c1bb0*/  STL [R1+0x3a88], R26 ;  /* 0x003a881a01007387 */ /* 0x000fe80000100800 */
[----:B------:R-:W-:Y:S04]  /*c1bc0*/  STL [R1+0x3a1c], R29 ;  /* 0x003a1c1d01007387 */ /* 0x000fe80000100800 */
[----:B------:R-:W3:Y:S04]  /*c1bd0*/  LDL.LU R13, [R1+0x3bdc] ;  /* 0x003bdc00010d7983 */ /* 0x000ee80000300800 */
[----:B------:R-:W3:Y:S01]  /*c1be0*/  LDL.LU R8, [R1+0x3be4] ;  /* 0x003be40001087983 */ /* 0x000ee20000300800 */
[----:B-1----:R-:W-:-:S02]  /*c1bf0*/  IMAD.MOV.U32 R6, RZ, RZ, R28 ;  /* 0x000000ffff067224 */ /* 0x002fc400078e001c */
[----:B------:R-:W-:-:S05]  /*c1c00*/  IMAD.MOV.U32 R7, RZ, RZ, R29 ;  /* 0x000000ffff077224 */ /* 0x000fca00078e001d */
[----:B------:R1:W-:Y:S01]  /*c1c10*/  LDGSTS.E [R4+0xda80], desc[UR74][R6.64], P1 ;  /* 0x0da8000006047fae */ /* 0x0003e200089a104a */
[----:B----4-:R-:W-:Y:S01]  /*c1c20*/  IADD3.X R27, PT, PT, R27, R2, RZ, P2, !PT ;  /* 0x000000021b1b7210 */ /* 0x010fe200017fe4ff */
[----:B-1----:R-:W-:-:S04]  /*c1c30*/  IMAD.MOV.U32 R6, RZ, RZ, R26 ;  /* 0x000000ffff067224 */ /* 0x002fc800078e001a */
[----:B------:R-:W-:-:S05]  /*c1c40*/  IMAD.MOV.U32 R7, RZ, RZ, R27 ;  /* 0x000000ffff077224 */ /* 0x000fca00078e001b */
[----:B------:R1:W-:Y:S01]  /*c1c50*/  LDGSTS.E [R4+0xe200], desc[UR74][R6.64], P0 ;  /* 0x0e20000006047fae */ /* 0x0003e200081a104a */
[-C--:B------:R-:W-:Y:S02]  /*c1c60*/  IADD3 R24, P3, PT, R24, R252.reuse, RZ ;  /* 0x000000fc18187210 */ /* 0x080fe40007f7e0ff */
[----:B------:R-:W-:Y:S02]  /*c1c70*/  IADD3 R12, P2, PT, R12, R252, RZ ;  /* 0x000000fc0c0c7210 */ /* 0x000fe40007f5e0ff */
[-C--:B------:R-:W-:Y:S01]  /*c1c80*/  IADD3.X R25, PT, PT, R25, R2.reuse, RZ, P3, !PT ;  /* 0x0000000219197210 */ /* 0x080fe20001ffe4ff */
[----:B-1----:R-:W-:Y:S01]  /*c1c90*/  IMAD.MOV.U32 R6, RZ, RZ, R24 ;  /* 0x000000ffff067224 */ /* 0x002fe200078e0018 */
[----:B------:R-:W-:Y:S03]  /*c1ca0*/  STL [R1+0x3a90], R24 ;  /* 0x003a901801007387 */ /* 0x000fe60000100800 */
[----:B------:R-:W-:Y:S01]  /*c1cb0*/  IMAD.MOV.U32 R7, RZ, RZ, R25 ;  /* 0x000000ffff077224 */ /* 0x000fe200078e0019 */
[----:B------:R-:W-:Y:S04]  /*c1cc0*/  STL [R1+0x3a84], R27 ;  /* 0x003a841b01007387 */ /* 0x000fe80000100800 */
[----:B------:R1:W-:Y:S04]  /*c1cd0*/  STL [R1+0x3b20], R12 ;  /* 0x003b200c01007387 */ /* 0x0003e80000100800 */
[----:B------:R-:W-:Y:S01]  /*c1ce0*/  STL [R1+0x3a8c], R25 ;  /* 0x003a8c1901007387 */ /* 0x000fe20000100800 */
[----:B--2---:R-:W-:-:S03]  /*c1cf0*/  IADD3.X R17, PT, PT, R17, R2, RZ, P2, !PT ;  /* 0x0000000211117210 */ /* 0x004fc600017fe4ff */
[----:B------:R2:W-:Y:S01]  /*c1d00*/  LDGSTS.E [R4+0xe280], desc[UR74][R6.64], P1 ;  /* 0x0e28000006047fae */ /* 0x0005e200089a104a */
[----:B------:R-:W-:-:S05]  /*c1d10*/  IADD3 R22, P3, PT, R22, R252, RZ ;  /* 0x000000fc16167210 */ /* 0x000fca0007f7e0ff */
[----:B------:R-:W-:Y:S01]  /*c1d20*/  STL [R1+0x3b28], R22 ;  /* 0x003b281601007387 */ /* 0x000fe20000100800 */
[----:B---3--:R-:W-:-:S03]  /*c1d30*/  IADD3 R20, P2, PT, R20, R252, RZ ;  /* 0x000000fc14147210 */ /* 0x008fc60007f5e0ff */
[----:B------:R3:W-:Y:S01]  /*c1d40*/  STL [R1+0x3b1c], R17 ;  /* 0x003b1c1101007387 */ /* 0x0007e20000100800 */
[----:B--2---:R-:W-:Y:S01]  /*c1d50*/  IMAD.MOV.U32 R6, RZ, RZ, R12 ;  /* 0x000000ffff067224 */ /* 0x004fe200078e000c */
[----:B------:R-:W-:Y:S02]  /*c1d60*/  IADD3.X R23, PT, PT, R23, R2, RZ, P3, !PT ;  /* 0x0000000217177210 */ /* 0x000fe40001ffe4ff */
[----:B-1----:R-:W2:Y:S01]  /*c1d70*/  LDL.LU R12, [R1+0x3ea8] ;  /* 0x003ea800010c7983 */ /* 0x002ea20000300800 */
[----:B------:R-:W-:-:S03]  /*c1d80*/  IMAD.MOV.U32 R7, RZ, RZ, R17 ;  /* 0x000000ffff077224 */ /* 0x000fc600078e0011 */
[----:B------:R-:W-:Y:S04]  /*c1d90*/  STL [R1+0x3b80], R20 ;  /* 0x003b801401007387 */ /* 0x000fe80000100800 */
[----:B------:R-:W-:Y:S04]  /*c1da0*/  STL [R1+0x3b24], R23 ;  /* 0x003b241701007387 */ /* 0x000fe80000100800 */
[----:B---3--:R-:W3:Y:S01]  /*c1db0*/  LDL.LU R17, [R1+0x3df0] ;  /* 0x003df00001117983 */ /* 0x008ee20000300800 */
[----:B------:R-:W-:-:S03]  /*c1dc0*/  IADD3 R16, P3, PT, R16, R252, RZ ;  /* 0x000000fc10107210 */ /* 0x000fc60007f7e0ff */
[----:B------:R1:W-:Y:S01]  /*c1dd0*/  LDGSTS.E [R4+0xea00], desc[UR74][R6.64], P0 ;  /* 0x0ea0000006047fae */ /* 0x0003e200081a104a */
[----:B------:R-:W-:-:S03]  /*c1de0*/  IADD3 R9, P4, PT, R9, R252, RZ ;  /* 0x000000fc09097210 */ /* 0x000fc60007f9e0ff */
[----:B------:R-:W-:Y:S04]  /*c1df0*/  STL [R1+0x3b88], R16 ;  /* 0x003b881001007387 */ /* 0x000fe80000100800 */
[----:B------:R-:W4:Y:S01]  /*c1e00*/  LDL.LU R24, [R1+0x3dec] ;  /* 0x003dec0001187983 */ /* 0x000f220000300800 */
[----:B------:R-:W-:-:S05]  /*c1e10*/  IADD3.X R21, PT, PT, R21, R2, RZ, P2, !PT ;  /* 0x0000000215157210 */ /* 0x000fca00017fe4ff */
[----:B------:R-:W-:Y:S04]  /*c1e20*/  STL [R1+0x3b7c], R21 ;  /* 0x003b7c1501007387 */ /* 0x000fe80000100800 */
[----:B------:R1:W-:Y:S01]  /*c1e30*/  STL [R1+0x3be0], R9 ;  /* 0x003be00901007387 */ /* 0x0003e20000100800 */
[----:B------:R-:W-:Y:S02]  /*c1e40*/  IADD3 R5, P2, PT, R5, R252, RZ ;  /* 0x000000fc05057210 */ /* 0x000fe40007f5e0ff */
[----:B------:R-:W-:-:S03]  /*c1e50*/  IADD3.X R18, PT, PT, R18, R2, RZ, P3, !PT ;  /* 0x0000000212127210 */ /* 0x000fc60001ffe4ff */
[----:B------:R-:W-:Y:S04]  /*c1e60*/  STL [R1+0x3be8], R5 ;  /* 0x003be80501007387 */ /* 0x000fe80000100800 */
[----:B------:R1:W-:Y:S02]  /*c1e70*/  STL [R1+0x3b84], R18 ;  /* 0x003b841201007387 */ /* 0x0003e40000100800 */
[----:B-1----:R-:W-:Y:S02]  /*c1e80*/  IMAD.MOV.U32 R6, RZ, RZ, R22 ;  /* 0x000000ffff067224 */ /* 0x002fe400078e0016 */
[----:B------:R-:W-:-:S05]  /*c1e90*/  IMAD.MOV.U32 R7, RZ, RZ, R23 ;  /* 0x000000ffff077224 */ /* 0x000fca00078e0017 */
[----:B------:R1:W-:Y:S02]  /*c1ea0*/  LDGSTS.E [R4+0xea80], desc[UR74][R6.64], P1 ;  /* 0x0ea8000006047fae */ /* 0x0003e400089a104a */
[----:B-1----:R-:W-:Y:S01]  /*c1eb0*/  IMAD.MOV.U32 R6, RZ, RZ, R20 ;  /* 0x000000ffff067224 */ /* 0x002fe200078e0014 */
[----:B------:R-:W-:-:S05]  /*c1ec0*/  MOV R7, R21 ;  /* 0x0000001500077202 */ /* 0x000fca0000000f00 */
[----:B------:R1:W-:Y:S02]  /*c1ed0*/  LDGSTS.E [R4+0xf200], desc[UR74][R6.64], P0 ;  /* 0x0f20000006047fae */ /* 0x0003e400081a104a */
[----:B-1----:R-:W-:Y:S01]  /*c1ee0*/  IMAD.MOV.U32 R6, RZ, RZ, R16 ;  /* 0x000000ffff067224 */ /* 0x002fe200078e0010 */
[----:B------:R-:W-:-:S05]  /*c1ef0*/  MOV R7, R18 ;  /* 0x0000001200077202 */ /* 0x000fca0000000f00 */
[----:B------:R1:W-:Y:S02]  /*c1f00*/  LDGSTS.E [R4+0xf280], desc[UR74][R6.64], P1 ;  /* 0x0f28000006047fae */ /* 0x0003e400089a104a */
[----:B-1----:R-:W-:Y:S02]  /*c1f10*/  IMAD.MOV.U32 R6, RZ, RZ, R9 ;  /* 0x000000ffff067224 */ /* 0x002fe400078e0009 */
[--C-:B------:R-:W-:Y:S02]  /*c1f20*/  IMAD.X R13, R13, 0x1, R2.reuse, P4 ;  /* 0x000000010d0d7824 */ /* 0x100fe400020e0602 */
[----:B------:R-:W-:-:S03]  /*c1f30*/  IMAD.X R8, R8, 0x1, R2, P2 ;  /* 0x0000000108087824 */ /* 0x000fc600010e0602 */
[----:B------:R-:W-:Y:S04]  /*c1f40*/  STL [R1+0x3bdc], R13 ;  /* 0x003bdc0d01007387 */ /* 0x000fe80000100800 */
[----:B------:R1:W-:Y:S04]  /*c1f50*/  STL [R1+0x3be4], R8 ;  /* 0x003be40801007387 */ /* 0x0003e80000100800 */
        /* <DEDUP_REMOVED lines=32> */
[----:B--2---:R-:W-:-:S02]  /*c2160*/  IADD3 R12, P2, PT, R12, R252, RZ ;  /* 0x000000fc0c0c7210 */ /* 0x004fc40007f5e0ff */
[----:B---3--:R-:W-:-:S03]  /*c2170*/  IADD3 R17, P3, PT, R17, R252, RZ ;  /* 0x000000fc11117210 */ /* 0x008fc60007f7e0ff */
[----:B----4-:R-:W-:Y:S01]  /*c2180*/  IMAD.X R24, R24, 0x1, R2, P2 ;  /* 0x0000000118187824 */ /* 0x010fe200010e0602 */
[----:B------:R-:W-:Y:S04]  /*c2190*/  STL [R1+0x3ea8], R12 ;  /* 0x003ea80c01007387 */ /* 0x000fe80000100800 */
[----:B------:R-:W-:Y:S04]  /*c21a0*/  STL [R1+0x3df0], R17 ;  /* 0x003df01101007387 */ /* 0x000fe80000100800 */
[----:B------:R-:W-:Y:S01]  /*c21b0*/  STL [R1+0x3dec], R24 ;  /* 0x003dec1801007387 */ /* 0x000fe20000100800 */
[----:B------:R-:W-:Y:S01]  /*c21c0*/  IMAD.MOV.U32 R147, RZ, RZ, R54 ;  /* 0x000000ffff937224 */ /* 0x000fe200078e0036 */
[----:B------:R-:W-:-:S02]  /*c21d0*/  MOV R146, R55 ;  /* 0x0000003700927202 */ /* 0x000fc40000000f00 */
[----:B------:R-:W-:Y:S01]  /*c21e0*/  MOV R145, R58 ;  /* 0x0000003a00917202 */ /* 0x000fe20000000f00 */
[----:B------:R-:W-:Y:S02]  /*c21f0*/  IMAD.MOV.U32 R144, RZ, RZ, R59 ;  /* 0x000000ffff907224 */ /* 0x000fe400078e003b */
[----:B------:R-:W-:Y:S01]  /*c2200*/  STL.64 [R1+0x2a10], R146 ;  /* 0x002a109201007387 */ /* 0x000fe20000100a00 */
[----:B------:R-:W-:Y:S02]  /*c2210*/  IMAD.MOV.U32 R143, RZ, RZ, R62 ;  /* 0x000000ffff8f7224 */ /* 0x000fe400078e003e */
[----:B------:R-:W-:Y:S01]  /*c2220*/  IMAD.MOV.U32 R142, RZ, RZ, R63 ;  /* 0x000000ffff8e7224 */ /* 0x000fe200078e003f */
[----:B------:R-:W-:Y:S01]  /*c2230*/  STL.64 [R1+0x2a08], R144 ;  /* 0x002a089001007387 */ /* 0x000fe20000100a00 */
[----:B------:R-:W-:Y:S01]  /*c2240*/  IMAD.MOV.U32 R141, RZ, RZ, R66 ;  /* 0x000000ffff8d7224 */ /* 0x000fe200078e0042 */
[----:B------:R-:W-:Y:S02]  /*c2250*/  MOV R140, R67 ;  /* 0x00000043008c7202 */ /* 0x000fe40000000f00 */
[----:B------:R-:W-:Y:S01]  /*c2260*/  STL.64 [R1+0x2a00], R142 ;  /* 0x002a008e01007387 */ /* 0x000fe20000100a00 */
[----:B------:R-:W-:Y:S01]  /*c2270*/  MOV R139, R70 ;  /* 0x00000046008b7202 */ /* 0x000fe20000000f00 */
[----:B------:R-:W-:-:S02]  /*c2280*/  IMAD.MOV.U32 R138, RZ, RZ, R71 ;  /* 0x000000ffff8a7224 */ /* 0x000fc400078e0047 */
        /* <DEDUP_REMOVED lines=21> */
[----:B------:R-:W-:Y:S04]  /*c23e0*/  STL.64 [R1+0x29c0], R126 ;  /* 0x0029c07e01007387 */ /* 0x000fe80000100a00 */
[----:B------:R-:W-:Y:S04]  /*c23f0*/  STL.64 [R1+0x29b8], R124 ;  /* 0x0029b87c01007387 */ /* 0x000fe80000100a00 */
        /* <DEDUP_REMOVED lines=27> */
[----:B------:R-:W-:Y:S01]  /*c25b0*/  MOV R121, R30 ;  /* 0x0000001e00797202 */ /* 0x000fe20000000f00 */
[----:B------:R-:W-:Y:S02]  /*c25c0*/  IMAD.MOV.U32 R120, RZ, RZ, R31 ;  /* 0x000000ffff787224 */ /* 0x000fe400078e001f */
[----:B------:R-:W4:Y:S01]  /*c25d0*/  LDL.LU R27, [R1+0x2e8] ;  /* 0x0002e800011b7983 */ /* 0x000f220000300800 */
[----:B------:R-:W-:-:S03]  /*c25e0*/  IMAD.MOV.U32 R119, RZ, RZ, R34 ;  /* 0x000000ffff777224 */ /* 0x000fc600078e0022 */
[----:B------:R-:W4:Y:S01]  /*c25f0*/  LDL.LU R30, [R1+0x1cc] ;  /* 0x0001cc00011e7983 */ /* 0x000f220000300800 */
[----:B------:R-:W-:-:S03]  /*c2600*/  IMAD.MOV.U32 R118, RZ, RZ, R35 ;  /* 0x000000ffff767224 */ /* 0x000fc600078e0023 */
[----:B------:R-:W4:Y:S01]  /*c2610*/  LDL.LU R31, [R1+0x2ec] ;  /* 0x0002ec00011f7983 */ /* 0x000f220000300800 */
[----:B------:R-:W-:Y:S01]  /*c2620*/  IMAD.MOV.U32 R117, RZ, RZ, R38 ;  /* 0x000000ffff757224 */ /* 0x000fe200078e0026 */
[----:B------:R-:W-:Y:S02]  /*c2630*/  MOV R116, R39 ;  /* 0x0000002700747202 */ /* 0x000fe40000000f00 */
        /* <DEDUP_REMOVED lines=8> */
[----:B--2---:R-:W-:Y:S01]  /*c26c0*/  MOV R115, R54 ;  /* 0x0000003600737202 */ /* 0x004fe20000000f00 */
[----:B---3--:R-:W-:-:S02]  /*c26d0*/  IMAD.MOV.U32 R114, RZ, RZ, R55 ;  /* 0x000000ffff727224 */ /* 0x008fc400078e0037 */
[----:B----4-:R-:W-:Y:S02]  /*c26e0*/  IMAD.MOV.U32 R113, RZ, RZ, R58 ;  /* 0x000000ffff717224 */ /* 0x010fe400078e003a */
[----:B------:R-:W-:Y:S01]  /*c26f0*/  IMAD.MOV.U32 R112, RZ, RZ, R59 ;  /* 0x000000ffff707224 */ /* 0x000fe200078e003b */
[----:B------:R-:W-:Y:S01]  /*c2700*/  STL.64 [R1+0x2990], R114 ;  /* 0x0029907201007387 */ /* 0x000fe20000100a00 */
[----:B------:R-:W-:Y:S01]  /*c2710*/  IMAD.MOV.U32 R111, RZ, RZ, R62 ;  /* 0x000000ffff6f7224 */ /* 0x000fe200078e003e */
[----:B------:R-:W-:Y:S02]  /*c2720*/  MOV R110, R63 ;  /* 0x0000003f006e7202 */ /* 0x000fe40000000f00 */
[----:B------:R-:W-:Y:S01]  /*c2730*/  STL.64 [R1+0x2988], R112 ;  /* 0x0029887001007387 */ /* 0x000fe20000100a00 */
[----:B------:R-:W-:Y:S01]  /*c2740*/  MOV R109, R66 ;  /* 0x00000042006d7202 */ /* 0x000fe20000000f00 */
[----:B------:R-:W-:Y:S02]  /*c2750*/  IMAD.MOV.U32 R108, RZ, RZ, R67 ;  /* 0x000000ffff6c7224 */ /* 0x000fe400078e0043 */
[----:B------:R-:W-:Y:S01]  /*c2760*/  STL.64 [R1+0x2980], R110 ;  /* 0x0029806e01007387 */ /* 0x000fe20000100a00 */
[----:B------:R-:W-:-:S02]  /*c2770*/  IMAD.MOV.U32 R107, RZ, RZ, R70 ;  /* 0x000000ffff6b7224 */ /* 0x000fc400078e0046 */
        /* <DEDUP_REMOVED lines=22> */
[----:B------:R-:W-:Y:S04]  /*c28e0*/  STL.64 [R1+0x2940], R94 ;  /* 0x0029405e01007387 */ /* 0x000fe80000100a00 */
[----:B------:R-:W-:Y:S04]  /*c28f0*/  STL.64 [R1+0x2938], R92 ;  /* 0x0029385c01007387 */ /* 0x000fe80000100a00 */
        /* <DEDUP_REMOVED lines=26> */
[----:B------:R-:W4:Y:S01]  /*c2aa0*/  LDL.LU R26, [R1+0x208] ;  /* 0x00020800011a7983 */ /* 0x000f220000300800 */
[----:B------:R-:W-:Y:S02]  /*c2ab0*/  IMAD.MOV.U32 R89, RZ, RZ, R30 ;  /* 0x000000ffff597224 */ /* 0x000fe400078e001e */
[----:B------:R-:W-:Y:S01]  /*c2ac0*/  IMAD.MOV.U32 R88, RZ, RZ, R31 ;  /* 0x000000ffff587224 */ /* 0x000fe200078e001f */
[----:B------:R-:W4:Y:S01]  /*c2ad0*/  LDL.LU R27, [R1+0x558] ;  /* 0x00055800011b7983 */ /* 0x000f220000300800 */
[----:B------:R-:W-:Y:S01]  /*c2ae0*/  IMAD.MOV.U32 R87, RZ, RZ, R34 ;  /* 0x000000ffff577224 */ /* 0x000fe200078e0022 */
[----:B------:R-:W-:Y:S02]  /*c2af0*/  MOV R86, R35 ;  /* 0x0000002300567202 */ /* 0x000fe40000000f00 */
[----:B------:R-:W4:Y:S01]  /*c2b00*/  LDL.LU R30, [R1+0x20c] ;  /* 0x00020c00011e7983 */ /* 0x000f220000300800 */
[----:B------:R-:W-:-:S03]  /*c2b10*/  MOV R85, R38 ;  /* 0x0000002600557202 */ /* 0x000fc60000000f00 */
[----:B------:R-:W4:Y:S01]  /*c2b20*/  LDL.LU R31, [R1+0x55c] ;  /* 0x00055c00011f7983 */ /* 0x000f220000300800 */
[----:B------:R-:W-:-:S03]  /*c2b30*/  IMAD.MOV.U32 R84, RZ, RZ, R39 ;  /* 0x000000ffff547224 */ /* 0x000fc600078e0027 */
[----:B------:R-:W4:Y:S04]  /*c2b40*/  LDL.LU R34, [R1+0x210] ;  /* 0x0002100001227983 */ /* 0x000f280000300800 */
[----:B------:R-:W1:Y:S04]  /*c2b50*/  LDL.LU R35, [R1+0x560] ;  /* 0x0005600001237983 */ /* 0x000e680000300800 */
[----:B------:R-:W4:Y:S04]  /*c2b60*/  LDL.LU R38, [R1+0x214] ;  /* 0x0002140001267983 */ /* 0x000f280000300800 */
[----:B------:R-:W4:Y:S04]  /*c2b70*/  LDL.LU R39, [R1+0x564] ;  /* 0x0005640001277983 */ /* 0x000f280000300800 */
[----:B------:R-:W-:Y:S04]  /*c2b80*/  STL.64 [R1+0x2930], R90 ;  /* 0x0029305a01007387 */ /* 0x000fe80000100a00 */
[----:B------:R-:W-:Y:S04]  /*c2b90*/  STL.64 [R1+0x2928], R88 ;  /* 0x0029285801007387 */ /* 0x000fe80000100a00 */
[----:B------:R-:W-:Y:S04]  /*c2ba0*/  STL.64 [R1+0x2920], R86 ;  /* 0x0029205601007387 */ /* 0x000fe80000100a00 */
[----:B------:R-:W-:Y:S01]  /*c2bb0*/  STL.64 [R1+0x2918], R84 ;  /* 0x0029185401007387 */ /* 0x000fe20000100a00 */
[----:B------:R-:W-:-:S05]  /*c2bc0*/  IMAD.MOV.U32 R7, RZ, RZ, R13 ;  /* 0x000000ffff077224 */ /* 0x000fca00078e000d */
[----:B------:R2:W-:Y:S02]  /*c2bd0*/  LDGSTS.E [R4+0xfa00], desc[UR74][R6.64], P0 ;  /* 0x0fa0000006047fae */ /* 0x0005e400081a104a */
[----:B--2---:R-:W-:Y:S01]  /*c2be0*/  IMAD.MOV.U32 R7, RZ, RZ, R8 ;  /* 0x000000ffff077224 */ /* 0x004fe200078e0008 */
[----:B------:R-:W-:-:S04]  /*c2bf0*/  LOP3.LUT R83, R83, R82, RZ, 0x3c, !PT ;  /* 0x0000005253537212 */ /* 0x000fc800078e3cff */
[----:B------:R-:W-:Y:S01]  /*c2c00*/  LOP3.LUT R82, R83, R82, RZ, 0x3c, !PT ;  /* 0x0000005253527212 */ /* 0x000fe200078e3cff */
[----:B---3--:R-:W-:-:S03]  /*c2c10*/  IMAD.MOV.U32 R81, RZ, RZ, R46 ;  /* 0x000000ffff517224 */ /* 0x008fc600078e002e */
[----:B------:R-:W-:Y:S01]  /*c2c20*/  LOP3.LUT R83, R83, R82, RZ, 0x3c, !PT ;  /* 0x0000005253537212 */ /* 0x000fe200078e3cff */
[----:B----4-:R-:W-:Y:S01]  /*c2c30*/  IMAD.MOV.U32 R80, RZ, RZ, R47 ;  /* 0x000000ffff507224 */ /* 0x010fe200078e002f */
[----:B------:R-:W-:-:S04]  /*c2c40*/  LOP3.LUT R79, R79, R78, RZ, 0x3c, !PT ;  /* 0x0000004e4f4f7212 */ /* 0x000fc800078e3cff */
[----:B------:R-:W-:Y:S01]  /*c2c50*/  LOP3.LUT R78, R79, R78, RZ, 0x3c, !PT ;  /* 0x0000004e4f4e7212 */ /* 0x000fe200078e3cff */
[----:B------:R-:W-:-:S03]  /*c2c60*/  IMAD.MOV.U32 R77, RZ, RZ, R50 ;  /* 0x000000ffff4d7224 */ /* 0x000fc600078e0032 */
[----:B------:R-:W-:Y:S02]  /*c2c70*/  LOP3.LUT R79, R79, R78, RZ, 0x3c, !PT ;  /* 0x0000004e4f4f7212 */ /* 0x000fe400078e3cff */
[----:B------:R-:W-:-:S04]  /*c2c80*/  LOP3.LUT R75, R75, R74, RZ, 0x3c, !PT ;  /* 0x0000004a4b4b7212 */ /* 0x000fc800078e3cff */
[C---:B------:R-:W-:Y:S02]  /*c2c90*/  LOP3.LUT R74, R75.reuse, R74, RZ, 0x3c, !PT ;  /* 0x0000004a4b4a7212 */ /* 0x040fe400078e3cff */
[----:B------:R-:W-:Y:S01]  /*c2ca0*/  MOV R76, R51 ;  /* 0x00000033004c7202 */ /* 0x000fe20000000f00 */
[----:B------:R-:W-:Y:S01]  /*c2cb0*/  STL.64 [R1+0x2910], R82 ;  /* 0x0029105201007387 */ /* 0x000fe20000100a00 */
[----:B------:R-:W-:Y:S01]  /*c2cc0*/  LOP3.LUT R75, R75, R74, RZ, 0x3c, !PT ;  /* 0x0000004a4b4b7212 */ /* 0x000fe200078e3cff */
[----:B------:R-:W-:Y:S01]  /*c2cd0*/  IMAD.MOV.U32 R72, RZ, RZ, R55 ;  /* 0x000000ffff487224 */ /* 0x000fe200078e0037 */
[----:B------:R-:W-:-:S04]  /*c2ce0*/  LOP3.LUT R71, R71, R70, RZ, 0x3c, !PT ;  /* 0x0000004647477212 */ /* 0x000fc800078e3cff */
[C---:B------:R-:W-:Y:S01]  /*c2cf0*/  LOP3.LUT R70, R71.reuse, R70, RZ, 0x3c, !PT ;  /* 0x0000004647467212 */ /* 0x040fe200078e3cff */
[----:B------:R-:W-:Y:S01]  /*c2d00*/  STL.64 [R1+0x2908], R80 ;  /* 0x0029085001007387 */ /* 0x000fe20000100a00 */
[----:B------:R-:W-:Y:S01]  /*c2d10*/  MOV R73, R54 ;  /* 0x0000003600497202 */ /* 0x000fe20000000f00 */
[----:B------:R-:W-:Y:S01]  /*c2d20*/  IMAD.MOV.U32 R69, RZ, RZ, R58 ;  /* 0x000000ffff457224 */ /* 0x000fe200078e003a */
[----:B------:R-:W-:Y:S01]  /*c2d30*/  LOP3.LUT R71, R71, R70, RZ, 0x3c, !PT ;  /* 0x0000004647477212 */ /* 0x000fe200078e3cff */
[----:B------:R-:W-:Y:S01]  /*c2d40*/  STL.64 [R1+0x2900], R78 ;  /* 0x0029004e01007387 */ /* 0x000fe20000100a00 */
[----:B------:R-:W-:Y:S01]  /*c2d50*/  LOP3.LUT R67, R67, R66, RZ, 0x3c, !PT ;  /* 0x0000004243437212 */ /* 0x000fe200078e3cff */
[----:B------:R-:W-:-:S03]  /*c2d60*/  IMAD.MOV.U32 R68, RZ, RZ, R59 ;  /* 0x000000ffff447224 */ /* 0x000fc600078e003b */
[C---:B------:R-:W-:Y:S01]  /*c2d70*/  LOP3.LUT R66, R67.reuse, R66, RZ, 0x3c, !PT ;  /* 0x0000004243427212 */ /* 0x040fe200078e3cff */
[----:B------:R-:W-:Y:S01]  /*c2d80*/  STL.64 [R1+0x28f8], R76 ;  /* 0x0028f84c01007387 */ /* 0x000fe20000100a00 */
[----:B------:R-:W-:Y:S02]  /*c2d90*/  IMAD.MOV.U32 R65, RZ, RZ, R62 ;  /* 0x000000ffff417224 */ /* 0x000fe400078e003e */
[----:B------:R-:W-:Y:S01]  /*c2da0*/  LOP3.LUT R67, R67, R66, RZ, 0x3c, !PT ;  /* 0x0000004243437212 */ /* 0x000fe200078e3cff */
[----:B------:R-:W-:Y:S01]  /*c2db0*/  STL.64 [R1+0x28f0], R74 ;  /* 0x0028f04a01007387 */ /* 0x000fe20000100a00 */
[----:B------:R-:W-:Y:S02]  /*c2dc0*/  MOV R64, R63 ;  /* 0x0000003f00407202 */ /* 0x000fe40000000f00 */
[----:B------:R-:W-:Y:S01]  /*c2dd0*/  MOV R63, R9 ;  /* 0x00000009003f7202 */ /* 0x000fe20000000f00 */
[----:B------:R-:W-:Y:S01]  /*c2de0*/  STL.64 [R1+0x28e8], R72 ;  /* 0x0028e84801007387 */ /* 0x000fe20000100a00 */
[----:B------:R-:W-:-:S03]  /*c2df0*/  IMAD.MOV.U32 R62, RZ, RZ, R18 ;  /* 0x000000ffff3e7224 */ /* 0x000fc600078e0012 */
[----:B------:R-:W-:Y:S01]  /*c2e00*/  STL.64 [R1+0x28e0], R70 ;  /* 0x0028e04601007387 */ /* 0x000fe20000100a00 */
[----:B------:R-:W-:-:S03]  /*c2e10*/  IMAD.MOV.U32 R61, RZ, RZ, R22 ;  /* 0x000000ffff3d7224 */ /* 0x000fc600078e0016 */
[----:B------:R-:W-:Y:S01]  /*c2e20*/  STL.64 [R1+0x28d8], R68 ;  /* 0x0028d84401007387 */ /* 0x000fe20000100a00 */
[----:B------:R-:W-:-:S03]  /*c2e30*/  IMAD.MOV.U32 R60, RZ, RZ, R23 ;  /* 0x000000ffff3c7224 */ /* 0x000fc600078e0017 */
[----:B------:R-:W-:Y:S04]  /*c2e40*/  STL.64 [R1+0x28d0], R66 ;  /* 0x0028d04201007387 */ /* 0x000fe80000100a00 */
[----:B------:R-:W-:Y:S04]  /*c2e50*/  STL.64 [R1+0x28c8], R64 ;  /* 0x0028c84001007387 */ /* 0x000fe80000100a00 */
[----:B------:R-:W-:Y:S04]  /*c2e60*/  STL.64 [R1+0x28c0], R62 ;  /* 0x0028c03e01007387 */ /* 0x000fe80000100a00 */
[----:B------:R-:W-:Y:S04]  /*c2e70*/  STL.64 [R1+0x28b8], R60 ;  /* 0x0028b83c01007387 */ /* 0x000fe80000100a00 */
[----:B------:R-:W2:Y:S04]  /*c2e80*/  LDL.LU R54, [R1+0x218] ;  /* 0x0002180001367983 */ /* 0x000ea80000300800 */
[----:B------:R-:W2:Y:S04]  /*c2e90*/  LDL.LU R55, [R1+0x568] ;  /* 0x0005680001377983 */ /* 0x000ea80000300800 */
        /* <DEDUP_REMOVED lines=16> */
[----:B------:R-:W-:-:S03]  /*c2fa0*/  IMAD.MOV.U32 R9, RZ, RZ, R34 ;  /* 0x000000ffff097224 */ /* 0x000fc600078e0022 */
[----:B------:R-:W3:Y:S01]  /*c2fb0*/  LDL.LU R38, [R1+0x248] ;  /* 0x0002480001267983 */ /* 0x000ee20000300800 */
[----:B-1----:R-:W-:-:S03]  /*c2fc0*/  IMAD.MOV.U32 R8, RZ, RZ, R35 ;  /* 0x000000ffff087224 */ /* 0x002fc600078e0023 */
        /* <DEDUP_REMOVED lines=18> */
[----:B------:R-:W3:Y:S01]  /*c30f0*/  LDL.LU R18, [R1+0x5a4] ;  /* 0x0005a40001127983 */ /* 0x000ee20000300800 */
[----:B------:R-:W-:-:S05]  /*c3100*/  MOV R6, R5 ;  /* 0x0000000500067202 */ /* 0x000fca0000000f00 */
        /* <DEDUP_REMOVED lines=27> */
[----:B------:R-:W-:Y:S04]  /*c32c0*/  STL.64 [R1+0x28a8], R58 ;  /* 0x0028a83a01007387 */ /* 0x000fe80000100a00 */
[----:B------:R-:W-:Y:S04]  /*c32d0*/  LDGSTS.E [R4+0x16280], desc[UR74][R96.64], P1 ;  /* 0x1628000060047fae */ /* 0x000fe800089a104a */
[----:B------:R1:W-:Y:S04]  /*c32e0*/  STL.64 [R1+0x28a0], R8 ;  /* 0x0028a00801007387 */ /* 0x0003e80000100a00 */
[----:B------:R-:W-:Y:S04]  /*c32f0*/  LDGSTS.E [R4+0x16a00], desc[UR74][R94.64], P0 ;  /* 0x16a000005e047fae */ /* 0x000fe800081a104a */
        /* <DEDUP_REMOVED lines=13> */
[----:B--2---:R-:W-:-:S03]  /*c33d0*/  LOP3.LUT R55, R55, R54, RZ, 0x3c, !PT ;  /* 0x0000003637377212 */ /* 0x004fc600078e3cff */
[----:B------:R-:W-:Y:S01]  /*c33e0*/  LDGSTS.E [R4+0x19a80], desc[UR74][R68.64], P1 ;  /* 0x19a8000044047fae */ /* 0x000fe200089a104a */
[----:B------:R-:W-:-:S03]  /*c33f0*/  LOP3.LUT R54, R55, R54, RZ, 0x3c, !PT ;  /* 0x0000003637367212 */ /* 0x000fc600078e3cff */
[----:B------:R-:W-:Y:S01]  /*c3400*/  LDGSTS.E [R4+0x1a200], desc[UR74][R66.64], P0 ;  /* 0x1a20000042047fae */ /* 0x000fe200081a104a */
[----:B------:R-:W-:-:S03]  /*c3410*/  LOP3.LUT R55, R55, R54, RZ, 0x3c, !PT ;  /* 0x0000003637377212 */ /* 0x000fc600078e3cff */
[----:B------:R-:W-:Y:S01]  /*c3420*/  LDGSTS.E [R4+0x1a280], desc[UR74][R64.64], P1 ;  /* 0x1a28000040047fae */ /* 0x000fe200089a104a */
[----:B----4-:R-:W-:Y:S01]  /*c3430*/  MOV R53, R41 ;  /* 0x0000002900357202 */ /* 0x010fe20000000f00 */
[----:B---3--:R-:W-:Y:S01]  /*c3440*/  IMAD.MOV.U32 R52, RZ, RZ, R40 ;  /* 0x000000ffff347224 */ /* 0x008fe200078e0028 */
[-C--:B------:R-:W-:Y:S01]  /*c3450*/  LOP3.LUT R51, R51, R50.reuse, RZ, 0x3c, !PT ;  /* 0x0000003233337212 */ /* 0x080fe200078e3cff */
[----:B------:R-:W-:Y:S03]  /*c3460*/  STL.64 [R1+0x2890], R54 ;  /* 0x0028903601007387 */ /* 0x000fe60000100a00 */
[C---:B------:R-:W-:Y:S01]  /*c3470*/  LOP3.LUT R50, R51.reuse, R50, RZ, 0x3c, !PT ;  /* 0x0000003233327212 */ /* 0x040fe200078e3cff */
[----:B------:R-:W-:Y:S01]  /*c3480*/  IMAD.MOV.U32 R49, RZ, RZ, R37 ;  /* 0x000000ffff317224 */ /* 0x000fe200078e0025 */
[----:B------:R-:W-:Y:S02]  /*c3490*/  LDGSTS.E [R4+0x1aa00], desc[UR74][R62.64], P0 ;  /* 0x1aa000003e047fae */ /* 0x000fe400081a104a */
[----:B------:R-:W-:Y:S01]  /*c34a0*/  LOP3.LUT R51, R51, R50, RZ, 0x3c, !PT ;  /* 0x0000003233337212 */ /* 0x000fe200078e3cff */
[----:B------:R-:W-:Y:S01]  /*c34b0*/  IMAD.MOV.U32 R48, RZ, RZ, R36 ;  /* 0x000000ffff307224 */ /* 0x000fe200078e0024 */
[-C--:B------:R-:W-:Y:S01]  /*c34c0*/  LOP3.LUT R47, R47, R46.reuse, RZ, 0x3c, !PT ;  /* 0x0000002e2f2f7212 */ /* 0x080fe200078e3cff */
[----:B------:R2:W-:Y:S03]  /*c34d0*/  STL.64 [R1+0x2888], R20 ;  /* 0x0028881401007387 */ /* 0x0005e60000100a00 */
[C---:B------:R-:W-:Y:S01]  /*c34e0*/  LOP3.LUT R46, R47.reuse, R46, RZ, 0x3c, !PT ;  /* 0x0000002e2f2e7212 */ /* 0x040fe200078e3cff */
[----:B------:R-:W-:Y:S01]  /*c34f0*/  IMAD.MOV.U32 R45, RZ, RZ, R33 ;  /* 0x000000ffff2d7224 */ /* 0x000fe200078e0021 */
[----:B------:R-:W-:Y:S02]  /*c3500*/  STL.64 [R1+0x2880], R52 ;  /* 0x0028803401007387 */ /* 0x000fe40000100a00 */
[----:B------:R-:W-:-:S02]  /*c3510*/  LOP3.LUT R47, R47, R46, RZ, 0x3c, !PT ;  /* 0x0000002e2f2f7212 */ /* 0x000fc400078e3cff */
[----:B------:R-:W-:Y:S01]  /*c3520*/  MOV R44, R32 ;  /* 0x00000020002c7202 */ /* 0x000fe20000000f00 */
[----:B------:R-:W-:Y:S01]  /*c3530*/  STL.64 [R1+0x2878], R50 ;  /* 0x0028783201007387 */ /* 0x000fe20000100a00 */
[----:B------:R-:W-:Y:S01]  /*c3540*/  MOV R41, R29 ;  /* 0x0000001d00297202 */ /* 0x000fe20000000f00 */
[----:B------:R-:W-:Y:S01]  /*c3550*/  IMAD.MOV.U32 R40, RZ, RZ, R28 ;  /* 0x000000ffff287224 */ /* 0x000fe200078e001c */
[-C--:B------:R-:W-:Y:S01]  /*c3560*/  LOP3.LUT R39, R39, R38.reuse, RZ, 0x3c, !PT ;  /* 0x0000002627277212 */ /* 0x080fe200078e3cff */
[----:B------:R-:W-:Y:S03]  /*c3570*/  LDGSTS.E [R4+0x1aa80], desc[UR74][R60.64], P1 ;  /* 0x1aa800003c047fae */ /* 0x000fe600089a104a */
[----:B------:R-:W-:Y:S01]  /*c3580*/  LOP3.LUT R38, R39, R38, RZ, 0x3c, !PT ;  /* 0x0000002627267212 */ /* 0x000fe200078e3cff */
[----:B------:R-:W-:Y:S01]  /*c3590*/  STL.64 [R1+0x2870], R48 ;  /* 0x0028703001007387 */ /* 0x000fe20000100a00 */
[----:B------:R-:W-:-:S02]  /*c35a0*/  IMAD.MOV.U32 R37, RZ, RZ, R25 ;  /* 0x000000ffff257224 */ /* 0x000fc400078e0019 */
[----:B------:R-:W-:Y:S01]  /*c35b0*/  LOP3.LUT R39, R39, R38, RZ, 0x3c, !PT ;  /* 0x0000002627277212 */ /* 0x000fe200078e3cff */
[----:B------:R-:W-:Y:S01]  /*c35c0*/  IMAD.MOV.U32 R36, RZ, RZ, R16 ;  /* 0x000000ffff247224 */ /* 0x000fe200078e0010 */
[-C--:B------:R-:W-:Y:S01]  /*c35d0*/  LOP3.LUT R35, R35, R34.reuse, RZ, 0x3c, !PT ;  /* 0x0000002223237212 */ /* 0x080fe200078e3cff */
[----:B------:R-:W-:Y:S03]  /*c35e0*/  LDGSTS.E [R4+0x1b200], desc[UR74][R22.64], P0 ;  /* 0x1b20000016047fae */ /* 0x000fe600081a104a */
[C---:B------:R-:W-:Y:S01]  /*c35f0*/  LOP3.LUT R34, R35.reuse, R34, RZ, 0x3c, !PT ;  /* 0x0000002223227212 */ /* 0x040fe200078e3cff */
[----:B------:R-:W-:Y:S01]  /*c3600*/  STL.64 [R1+0x2868], R46 ;  /* 0x0028682e01007387 */ /* 0x000fe20000100a00 */
[----:B------:R-:W-:Y:S02]  /*c3610*/  IMAD.MOV.U32 R33, RZ, RZ, R13 ;  /* 0x000000ffff217224 */ /* 0x000fe400078e000d */
[----:B------:R-:W-:Y:S01]  /*c3620*/  LOP3.LUT R35, R35, R34, RZ, 0x3c, !PT ;  /* 0x0000002223237212 */ /* 0x000fe200078e3cff */
[----:B------:R-:W-:Y:S01]  /*c3630*/  STL.64 [R1+0x2860], R44 ;  /* 0x0028602c01007387 */ /* 0x000fe20000100a00 */
[----:B------:R-:W-:-:S03]  /*c3640*/  LOP3.LUT R31, R31, R30, RZ, 0x3c, !PT ;  /* 0x0000001e1f1f7212 */ /* 0x000fc600078e3cff */
[----:B------:R-:W-:Y:S01]  /*c3650*/  LDGSTS.E [R4+0x1b280], desc[UR74][R58.64], P1 ;  /* 0x1b2800003a047fae */ /* 0x000fe200089a104a */
[----:B------:R-:W-:-:S03]  /*c3660*/  LOP3.LUT R30, R31, R30, RZ, 0x3c, !PT ;  /* 0x0000001e1f1e7212 */ /* 0x000fc600078e3cff */
[----:B------:R-:W-:Y:S01]  /*c3670*/  STL.64 [R1+0x2858], R40 ;  /* 0x0028582801007387 */ /* 0x000fe20000100a00 */
[----:B------:R-:W-:Y:S02]  /*c3680*/  MOV R32, R240 ;  /* 0x000000f000207202 */ /* 0x000fe40000000f00 */
[----:B------:R-:W-:Y:S01]  /*c3690*/  LOP3.LUT R31, R31, R30, RZ, 0x3c, !PT ;  /* 0x0000001e1f1f7212 */ /* 0x000fe200078e3cff */
[----:B------:R-:W-:Y:S01]  /*c36a0*/  STL.64 [R1+0x2850], R38 ;  /* 0x0028502601007387 */ /* 0x000fe20000100a00 */
[-C--:B------:R-:W-:Y:S01]  /*c36b0*/  LOP3.LUT R27, R27, R26.reuse, RZ, 0x3c, !PT ;  /* 0x0000001a1b1b7212 */ /* 0x080fe200078e3cff */
[----:B------:R-:W-:Y:S01]  /*c36c0*/  IMAD.MOV.U32 R28, RZ, RZ, R242 ;  /* 0x000000ffff1c7224 */ /* 0x000fe200078e00f2 */
[----:B------:R-:W-:Y:S01]  /*c36d0*/  MOV R29, R241 ;  /* 0x000000f1001d7202 */ /* 0x000fe20000000f00 */
[----:B------:R-:W-:Y:S01]  /*c36e0*/  LDGSTS.E [R4+0x1ba00], desc[UR74][R8.64], P0 ;  /* 0x1ba0000008047fae */ /* 0x000fe200081a104a */
[----:B------:R-:W-:Y:S01]  /*c36f0*/  LOP3.LUT R26, R27, R26, RZ, 0x3c, !PT ;  /* 0x0000001a1b1a7212 */ /* 0x000fe200078e3cff */
[----:B-1----:R-:W-:-:S02]  /*c3700*/  IMAD.MOV.U32 R7, RZ, RZ, R243 ;  /* 0x000000ffff077224 */ /* 0x002fc400078e00f3 */
[----:B------:R-:W-:Y:S01]  /*c3710*/  STL.64 [R1+0x2848], R36 ;  /* 0x0028482401007387 */ /* 0x000fe20000100a00 */
[----:B------:R-:W-:Y:S01]  /*c3720*/  LOP3.LUT R27, R27, R26, RZ, 0x3c, !PT ;  /* 0x0000001a1b1b7212 */ /* 0x000fe200078e3cff */
[----:B------:R-:W-:Y:S02]  /*c3730*/  IMAD.MOV.U32 R6, RZ, RZ, R18 ;  /* 0x000000ffff067224 */ /* 0x000fe400078e0012 */
        /* <DEDUP_REMOVED lines=8> */
[----:B------:R-:W-:Y:S04]  /*c37c0*/  LDGSTS.E [R4+0x1ba80], desc[UR74][R56.64], P1 ;  /* 0x1ba8000038047fae */ /* 0x000fe800089a104a */
[----:B------:R-:W-:Y:S04]  /*c37d0*/  LDGSTS.E [R4+0x1c200], desc[UR74][R54.64], P0 ;  /* 0x1c20000036047fae */ /* 0x000fe800081a104a */
[----:B------:R-:W4:Y:S04]  /*c37e0*/  LDL.LU R9, [R1+0x3d70] ;  /* 0x003d700001097983 */ /* 0x000f280000300800 */
[----:B------:R-:W-:Y:S04]  /*c37f0*/  LDGSTS.E [R4+0x1c280], desc[UR74][R20.64], P1 ;  /* 0x1c28000014047fae */ /* 0x000fe800089a104a */
[----:B------:R-:W-:Y:S04]  /*c3800*/  LDGSTS.E [R4+0x1ca00], desc[UR74][R52.64], P0 ;  /* 0x1ca0000034047fae */ /* 0x000fe800081a104a */
[----:B------:R-:W-:Y:S04]  /*c3810*/  LDGSTS.E [R4+0x1ca80], desc[UR74][R50.64], P1 ;  /* 0x1ca8000032047fae */ /* 0x000fe800089a104a */
[----:B--2---:R-:W2:Y:S04]  /*c3820*/  LDL.LU R21, [R1+0x3d6c] ;  /* 0x003d6c0001157983 */ /* 0x004ea80000300800 */
[----:B------:R-:W2:Y:S04]  /*c3830*/  LDL.LU R18, [R1+0x3d1c] ;  /* 0x003d1c0001127983 */ /* 0x000ea80000300800 */
[----:B------:R-:W2:Y:S04]  /*c3840*/  LDL.LU R25, [R1+0x3d64] ;  /* 0x003d640001197983 */ /* 0x000ea80000300800 */
[----:B------:R-:W-:Y:S04]  /*c3850*/  LDGSTS.E [R4+0x1d200], desc[UR74][R48.64], P0 ;  /* 0x1d20000030047fae */ /* 0x000fe800081a104a */
[----:B------:R-:W-:Y:S04]  /*c3860*/  LDGSTS.E [R4+0x1d280], desc[UR74][R46.64], P1 ;  /* 0x1d2800002e047fae */ /* 0x000fe800089a104a */
[----:B------:R-:W-:Y:S04]  /*c3870*/  LDGSTS.E [R4+0x1da00], desc[UR74][R44.64], P0 ;  /* 0x1da000002c047fae */ /* 0x000fe800081a104a */
[----:B------:R-:W2:Y:S04]  /*c3880*/  LDL.LU R22, [R1+0x3d24] ;  /* 0x003d240001167983 */ /* 0x000ea80000300800 */
[----:B------:R-:W-:Y:S04]  /*c3890*/  LDGSTS.E [R4+0x1da80], desc[UR74][R40.64], P1 ;  /* 0x1da8000028047fae */ /* 0x000fe800089a104a */
[----:B------:R-:W2:Y:S04]  /*c38a0*/  LDL.LU R20, [R1+0x3d18] ;  /* 0x003d180001147983 */ /* 0x000ea80000300800 */
        /* <DEDUP_REMOVED lines=8> */
[----:B------:R3:W-:Y:S04]  /*c3930*/  LDGSTS.E [R4+0x1fa80], desc[UR74][R6.64], P1 ;  /* 0x1fa8000006047fae */ /* 0x0007e800089a104a */
[----:B-1----:R-:W2:Y:S04]  /*c3940*/  LDL.LU R27, [R1+0x3d20] ;  /* 0x003d2000011b7983 */ /* 0x002ea80000300800 */
[----:B------:R-:W2:Y:S04]  /*c3950*/  LDL.LU R16, [R1+0x3ca4] ;  /* 0x003ca40001107983 */ /* 0x000ea80000300800 */
[----:B------:R-:W2:Y:S01]  /*c3960*/  LDL.LU R26, [R1+0x3c98] ;  /* 0x003c9800011a7983 */ /* 0x000ea20000300800 */
[----:B---3--:R-:W-:Y:S01]  /*c3970*/  IMAD.MOV.U32 R6, RZ, RZ, R12 ;  /* 0x000000ffff067224 */ /* 0x008fe200078e000c */
[----:B------:R-:W-:-:S02]  /*c3980*/  MOV R7, R24 ;  /* 0x0000001800077202 */ /* 0x000fc40000000f00 */
[----:B----4-:R-:W-:Y:S01]  /*c3990*/  IADD3 R13, P2, PT, R13, R252, RZ ;  /* 0x000000fc0d0d7210 */ /* 0x010fe20007f5e0ff */
[----:B------:R-:W-:-:S04]  /*c39a0*/  IMAD.X R23, R23, 0x1, R2, P3 ;  /* 0x0000000117177824 */ /* 0x000fc800018e0602 */
[----:B------:R-:W-:Y:S04]  /*c39b0*/  STL [R1+0x3da8], R13 ;  /* 0x003da80d01007387 */ /* 0x000fe80000100800 */
[----:B------:R1:W-:Y:S04]  /*c39c0*/  STL [R1+0x3de4], R23 ;  /* 0x003de41701007387 */ /* 0x0003e80000100800 */
[----:B------:R-:W3:Y:S04]  /*c39d0*/  LDL.LU R12, [R1+0x2e58] ;  /* 0x002e5800010c7983 */ /* 0x000ee80000300800 */
[----:B------:R-:W4:Y:S01]  /*c39e0*/  LDL.LU R24, [R1+0x3ca0] ;  /* 0x003ca00001187983 */ /* 0x000f220000300800 */
[----:B------:R-:W-:-:S04]  /*c39f0*/  LOP3.LUT R5, R15, 0x30, RZ, 0x3c, !PT ;  /* 0x000000300f057812 */ /* 0x000fc800078e3cff */
[----:B------:R-:W-:Y:S02]  /*c3a00*/  IADD3 R5, PT, PT, R5, UR10, RZ ;  /* 0x0000000a05057c10 */ /* 0x000fe4000fffe0ff */
[----:B------:R-:W-:-:S03]  /*c3a10*/  IADD3 R9, P3, PT, R9, R252, RZ ;  /* 0x000000fc09097210 */ /* 0x000fc60007f7e0ff */
[----:B------:R1:W-:Y:S01]  /*c3a20*/  LDGSTS.E [R5+0x300], desc[UR74][R6.64], P0 ;  /* 0x0030000006057fae */ /* 0x0003e200081a104a */
[----:B--2---:R-:W-:-:S03]  /*c3a30*/  IMAD.X R21, R21, 0x1, R2, P2 ;  /* 0x0000000115157824 */ /* 0x004fc600010e0602 */
[----:B------:R-:W-:Y:S01]  /*c3a40*/  STL [R1+0x3d70], R9 ;  /* 0x003d700901007387 */ /* 0x000fe20000100800 */
[----:B-1----:R-:W-:Y:S01]  /*c3a50*/  IMAD.MOV.U32 R6, RZ, RZ, R17 ;  /* 0x000000ffff067224 */ /* 0x002fe200078e0011 */
[----:B------:R-:W-:Y:S02]  /*c3a60*/  MOV R7, R23 ;  /* 0x0000001700077202 */ /* 0x000fe40000000f00 */
[----:B------:R1:W-:Y:S01]  /*c3a70*/  STL [R1+0x3d6c], R21 ;  /* 0x003d6c1501007387 */ /* 0x0003e20000100800 */
[----:B------:R-:W-:Y:S01]  /*c3a80*/  IADD3 R18, P2, PT, R18, R252, RZ ;  /* 0x000000fc12127210 */ /* 0x000fe20007f5e0ff */
[----:B------:R-:W-:Y:S02]  /*c3a90*/  IMAD.X R25, R25, 0x1, R2, P3 ;  /* 0x0000000119197824 */ /* 0x000fe400018e0602 */
[----:B------:R2:W-:Y:S04]  /*c3aa0*/  LDGSTS.E [R5+0x380], desc[UR74][R6.64], P1 ;  /* 0x0038000006057fae */ /* 0x0005e800089a104a */
[----:B------:R-:W4:Y:S04]  /*c3ab0*/  LDL.LU R23, [R1+0x2e54] ;  /* 0x002e540001177983 */ /* 0x000f280000300800 */
[----:B------:R-:W4:Y:S01]  /*c3ac0*/  LDL.LU R17, [R1+0x2e60] ;  /* 0x002e600001117983 */ /* 0x000f220000300800 */
[----:B--2---:R-:W-:Y:S01]  /*c3ad0*/  IMAD.MOV.U32 R6, RZ, RZ, R13 ;  /* 0x000000ffff067224 */ /* 0x004fe200078e000d */
[----:B------:R-:W-:-:S02]  /*c3ae0*/  MOV R7, R21 ;  /* 0x0000001500077202 */ /* 0x000fc40000000f00 */
[----:B-1----:R-:W2:Y:S01]  /*c3af0*/  LDL.LU R21, [R1+0x2e5c] ;  /* 0x002e5c0001157983 */ /* 0x002ea20000300800 */
[----:B------:R-:W-:-:S03]  /*c3b00*/  IADD3 R22, P3, PT, R22, R252, RZ ;  /* 0x000000fc16167210 */ /* 0x000fc60007f7e0ff */
[----:B------:R-:W-:Y:S01]  /*c3b10*/  STL [R1+0x3d1c], R18 ;  /* 0x003d1c1201007387 */ /* 0x000fe20000100800 */
[----:B------:R-:W-:-:S03]  /*c3b20*/  IMAD.X R20, R20, 0x1, R2, P2 ;  /* 0x0000000114147824 */ /* 0x000fc600010e0602 */
[----:B------:R1:W-:Y:S04]  /*c3b30*/  LDGSTS.E [R5+0xb00], desc[UR74][R6.64], P0 ;  /* 0x00b0000006057fae */ /* 0x0003e800081a104a */
[----:B------:R1:W-:Y:S04]  /*c3b40*/  STL [R1+0x3d64], R25 ;  /* 0x003d641901007387 */ /* 0x0003e80000100800 */
[----:B------:R-:W2:Y:S01]  /*c3b50*/  LDL.LU R13, [R1+0x2ed8] ;  /* 0x002ed800010d7983 */ /* 0x000ea20000300800 */
[----:B-1----:R-:W-:Y:S01]  /*c3b60*/  IMAD.MOV.U32 R6, RZ, RZ, R9 ;  /* 0x000000ffff067224 */ /* 0x002fe200078e0009 */
[----:B------:R-:W-:-:S02]  /*c3b70*/  MOV R7, R25 ;  /* 0x0000001900077202 */ /* 0x000fc40000000f00 */
[----:B------:R-:W2:Y:S04]  /*c3b80*/  LDL.LU R25, [R1+0x2ed4] ;  /* 0x002ed40001197983 */ /* 0x000ea80000300800 */
[----:B------:R-:W-:Y:S04]  /*c3b90*/  STL [R1+0x3d24], R22 ;  /* 0x003d241601007387 */ /* 0x000fe80000100800 */
[----:B------:R1:W-:Y:S01]  /*c3ba0*/  STL [R1+0x3d18], R20 ;  /* 0x003d181401007387 */ /* 0x0003e20000100800 */
[----:B------:R-:W-:-:S03]  /*c3bb0*/  IADD3 R8, P2, PT, R8, R252, RZ ;  /* 0x000000fc08087210 */ /* 0x000fc60007f5e0ff */
[----:B------:R-:W2:Y:S04]  /*c3bc0*/  LDL.LU R9, [R1+0x2ee0] ;  /* 0x002ee00001097983 */ /* 0x000ea80000300800 */
[----:B------:R1:W-:Y:S01]  /*c3bd0*/  LDGSTS.E [R5+0xb80], desc[UR74][R6.64], P1 ;  /* 0x00b8000006057fae */ /* 0x0003e200089a104a */
[----:B------:R-:W-:Y:S02]  /*c3be0*/  IMAD.X R27, R27, 0x1, R2, P3 ;  /* 0x000000011b1b7824 */ /* 0x000fe400018e0602 */
[----:B-1----:R-:W-:Y:S01]  /*c3bf0*/  IMAD.MOV.U32 R6, RZ, RZ, R18 ;  /* 0x000000ffff067224 */ /* 0x002fe200078e0012 */
[----:B------:R-:W-:Y:S01]  /*c3c00*/  MOV R7, R20 ;  /* 0x0000001400077202 */ /* 0x000fe20000000f00 */
[----:B------:R-:W2:Y:S01]  /*c3c10*/  LDL.LU R18, [R1+0x2edc] ;  /* 0x002edc0001127983 */ /* 0x000ea20000300800 */
[----:B------:R-:W-:Y:S01]  /*c3c20*/  IADD3 R16, P3, PT, R16, R252, RZ ;  /* 0x000000fc10107210 */ /* 0x000fe20007f7e0ff */
[----:B------:R-:W-:-:S02]  /*c3c30*/  IMAD.X R26, R26, 0x1, R2, P2 ;  /* 0x000000011a1a7824 */ /* 0x000fc400010e0602 */
[----:B------:R1:W-:Y:S04]  /*c3c40*/  STL [R1+0x3c9c], R8 ;  /* 0x003c9c0801007387 */ /* 0x0003e80000100800 */
[----:B------:R1:W-:Y:S04]  /*c3c50*/  LDGSTS.E [R5+0x1300], desc[UR74][R6.64], P0 ;  /* 0x0130000006057fae */ /* 0x0003e800081a104a */
[----:B------:R-:W-:Y:S04]  /*c3c60*/  STL [R1+0x3d20], R27 ;  /* 0x003d201b01007387 */ /* 0x000fe80000100800 */
[----:B------:R-:W2:Y:S01]  /*c3c70*/  LDL.LU R20, [R1+0x2f58] ;  /* 0x002f580001147983 */ /* 0x000ea20000300800 */
[----:B-1----:R-:W-:Y:S01]  /*c3c80*/  IMAD.MOV.U32 R6, RZ, RZ, R22 ;  /* 0x000000ffff067224 */ /* 0x002fe200078e0016 */
[----:B------:R-:W-:-:S02]  /*c3c90*/  MOV R7, R27 ;  /* 0x0000001b00077202 */ /* 0x000fc40000000f00 */
[----:B------:R-:W2:Y:S04]  /*c3ca0*/  LDL.LU R22, [R1+0x2f54] ;  /* 0x002f540001167983 */ /* 0x000ea80000300800 */
[----:B------:R-:W-:Y:S04]  /*c3cb0*/  STL [R1+0x3ca4], R16 ;  /* 0x003ca41001007387 */ /* 0x000fe80000100800 */
[----:B------:R-:W-:Y:S04]  /*c3cc0*/  STL [R1+0x3c98], R26 ;  /* 0x003c981a01007387 */ /* 0x000fe80000100800 */
[----:B------:R-:W2:Y:S04]  /*c3cd0*/  LDL.LU R4, [R1+0x2f60] ;  /* 0x002f600001047983 */ /* 0x000ea80000300800 */
[----:B------:R1:W-:Y:S02]  /*c3ce0*/  LDGSTS.E [R5+0x1380], desc[UR74][R6.64], P1 ;  /* 0x0138000006057fae */ /* 0x0003e400089a104a */
[----:B-1----:R-:W-:Y:S01]  /*c3cf0*/  IMAD.MOV.U32 R6, RZ, RZ, R8 ;  /* 0x000000ffff067224 */ /* 0x002fe200078e0008 */
[----:B------:R-:W-:Y:S01]  /*c3d00*/  MOV R7, R26 ;  /* 0x0000001a00077202 */ /* 0x000fe20000000f00 */
[----:B------:R-:W2:Y:S04]  /*c3d10*/  LDL.LU R8, [R1+0x2fd8] ;  /* 0x002fd80001087983 */ /* 0x000ea80000300800 */
[----:B------:R1:W-:Y:S01]  /*c3d20*/  LDGSTS.E [R5+0x1b00], desc[UR74][R6.64], P0 ;  /* 0x01b0000006057fae */ /* 0x0003e200081a104a */
[----:B---3--:R-:W-:Y:S01]  /*c3d30*/  IADD3 R12, P2, PT, R12, R252, RZ ;  /* 0x000000fc0c0c7210 */ /* 0x008fe20007f5e0ff */
[----:B----4-:R-:W-:-:S04]  /*c3d40*/  IMAD.X R24, R24, 0x1, R2, P3 ;  /* 0x0000000118187824 */ /* 0x010fc800018e0602 */
[----:B------:R-:W-:Y:S04]  /*c3d50*/  STL [R1+0x2e58], R12 ;  /* 0x002e580c01007387 */ /* 0x000fe80000100800 */
[----:B------:R3:W-:Y:S01]  /*c3d60*/  STL [R1+0x3ca0], R24 ;  /* 0x003ca01801007387 */ /* 0x0007e20000100800 */
[----:B-1----:R-:W-:-:S03]  /*c3d70*/  MOV R7, R24 ;  /* 0x0000001800077202 */ /* 0x002fc60000000f00 */
[----:B---3--:R-:W3:Y:S01]  /*c3d80*/  LDL.LU R24, [R1+0x2f5c] ;  /* 0x002f5c0001187983 */ /* 0x008ee20000300800 */
[----:B------:R-:W-:-:S05]  /*c3d90*/  IMAD.MOV.U32 R6, RZ, RZ, R16 ;  /* 0x000000ffff067224 */ /* 0x000fca00078e0010 */
[----:B------:R1:W-:Y:S01]  /*c3da0*/  LDGSTS.E [R5+0x1b80], desc[UR74][R6.64], P1 ;  /* 0x01b8000006057fae */ /* 0x0003e200089a104a */
[----:B------:R-:W-:Y:S01]  /*c3db0*/  IMAD.X R23, R23, 0x1, R2, P2 ;  /* 0x0000000117177824 */ /* 0x000fe200010e0602 */
[----:B------:R-:W-:Y:S01]  /*c3dc0*/  IADD3 R17, P3, PT, R17, R252, RZ ;  /* 0x000000fc11117210 */ /* 0x000fe20007f7e0ff */
[----:B-1----:R-:W-:-:S03]  /*c3dd0*/  IMAD.MOV.U32 R6, RZ, RZ, R12 ;  /* 0x000000ffff067224 */ /* 0x002fc600078e000c */
[----:B------:R-:W-:Y:S01]  /*c3de0*/  MOV R7, R23 ;  /* 0x0000001700077202 */ /* 0x000fe20000000f00 */
[----:B------:R-:W-:Y:S01]  /*c3df0*/  STL [R1+0x2e60], R17 ;  /* 0x002e601101007387 */ /* 0x000fe20000100800 */
[----:B--2---:R-:W-:-:S03]  /*c3e00*/  IMAD.X R21, R21, 0x1, R2, P3 ;  /* 0x0000000115157824 */ /* 0x004fc600018e0602 */
[----:B------:R1:W-:Y:S04]  /*c3e10*/  STL [R1+0x2e54], R23 ;  /* 0x002e541701007387 */ /* 0x0003e80000100800 */
[----:B------:R-:W2:Y:S04]  /*c3e20*/  LDL.LU R16, [R1+0x2fe0] ;  /* 0x002fe00001107983 */ /* 0x000ea80000300800 */
[----:B------:R4:W-:Y:S04]  /*c3e30*/  LDGSTS.E [R5+0x2300], desc[UR74][R6.64], P0 ;  /* 0x0230000006057fae */ /* 0x0009e800081a104a */
[----:B-1----:R-:W2:Y:S01]  /*c3e40*/  LDL.LU R23, [R1+0x2fd4] ;  /* 0x002fd40001177983 */ /* 0x002ea20000300800 */
[----:B------:R-:W-:-:S05]  /*c3e50*/  IADD3 R13, P2, PT, R13, R252, RZ ;  /* 0x000000fc0d0d7210 */ /* 0x000fca0007f5e0ff */
[----:B------:R-:W-:Y:S01]  /*c3e60*/  STL [R1+0x2ed8], R13 ;  /* 0x002ed80d01007387 */ /* 0x000fe20000100800 */
[----:B------:R-:W-:Y:S01]  /*c3e70*/  IMAD.X R25, R25, 0x1, R2, P2 ;  /* 0x0000000119197824 */ /* 0x000fe200010e0602 */
[----:B----4-:R-:W-:Y:S02]  /*c3e80*/  MOV R7, R21 ;  /* 0x0000001500077202 */ /* 0x010fe40000000f00 */
[----:B------:R1:W-:Y:S01]  /*c3e90*/  STL [R1+0x2e5c], R21 ;  /* 0x002e5c1501007387 */ /* 0x0003e20000100800 */
[----:B------:R-:W-:-:S03]  /*c3ea0*/  IMAD.MOV.U32 R6, RZ, RZ, R17 ;  /* 0x000000ffff067224 */ /* 0x000fc600078e0011 */
[----:B------:R-:W4:Y:S04]  /*c3eb0*/  LDL.LU R12, [R1+0x3058] ;  /* 0x00305800010c7983 */ /* 0x000f280000300800 */
[----:B------:R1:W-:Y:S01]  /*c3ec0*/  LDGSTS.E [R5+0x2380], desc[UR74][R6.64], P1 ;  /* 0x0238000006057fae */ /* 0x0003e200089a104a */
[----:B------:R-:W-:-:S03]  /*c3ed0*/  IADD3 R9, P3, PT, R9, R252, RZ ;  /* 0x000000fc09097210 */ /* 0x000fc60007f7e0ff */
[----:B-1----:R-:W4:Y:S04]  /*c3ee0*/  LDL.LU R21, [R1+0x2fdc] ;  /* 0x002fdc0001157983 */ /* 0x002f280000300800 */
[----:B------:R-:W-:Y:S04]  /*c3ef0*/  STL [R1+0x2ee0], R9 ;  /* 0x002ee00901007387 */ /* 0x000fe80000100800 */
[----:B------:R1:W-:Y:S01]  /*c3f00*/  STL [R1+0x2ed4], R25 ;  /* 0x002ed41901007387 */ /* 0x0003e20000100800 */
[----:B------:R-:W-:-:S03]  /*c3f10*/  IMAD.MOV.U32 R6, RZ, RZ, R13 ;  /* 0x000000ffff067224 */ /* 0x000fc600078e000d */
[----:B------:R-:W4:Y:S01]  /*c3f20*/  LDL.LU R17, [R1+0x3060] ;  /* 0x0030600001117983 */ /* 0x000f220000300800 */
[----:B------:R-:W-:-:S03]  /*c3f30*/  MOV R7, R25 ;  /* 0x0000001900077202 */ /* 0x000fc60000000f00 */
[----:B------:R-:W4:Y:S01]  /*c3f40*/  LDL.LU R26, [R1+0x3054] ;  /* 0x00305400011a7983 */ /* 0x000f220000300800 */
[----:B------:R-:W-:-:S03]  /*c3f50*/  IMAD.X R18, R18, 0x1, R2, P3 ;  /* 0x0000000112127824 */ /* 0x000fc600018e0602 */
[----:B------:R1:W-:Y:S01]  /*c3f60*/  LDGSTS.E [R5+0x2b00], desc[UR74][R6.64], P0 ;  /* 0x02b0000006057fae */ /* 0x0003e200081a104a */
[----:B------:R-:W-:Y:S01]  /*c3f70*/  IADD3 R20, P2, PT, R20, R252, RZ ;  /* 0x000000fc14147210 */ /* 0x000fe20007f5e0ff */
[----:B-1----:R-:W-:Y:S01]  /*c3f80*/  IMAD.MOV.U32 R6, RZ, RZ, R9 ;  /* 0x000000ffff067224 */ /* 0x002fe200078e0009 */
[----:B------:R-:W-:-:S03]  /*c3f90*/  MOV R7, R18 ;  /* 0x0000001200077202 */ /* 0x000fc60000000f00 */
[----:B------:R-:W-:Y:S01]  /*c3fa0*/  STL [R1+0x2f58], R20 ;  /* 0x002f581401007387 */ /* 0x000fe20000100800 */
[----:B------:R-:W-:-:S03]  /*c3fb0*/  IMAD.X R22, R22, 0x1, R2, P2 ;  /* 0x0000000116167824 */ /* 0x000fc600010e0602 */
[----:B------:R1:W-:Y:S04]  /*c3fc0*/  STL [R1+0x2edc], R18 ;  /* 0x002edc1201007387 */ /* 0x0003e80000100800 */
[----:B------:R-:W4:Y:S04]  /*c3fd0*/  LDL.LU R13, [R1+0x30d8] ;  /* 0x0030d800010d7983 */ /* 0x000f280000300800 */
[----:B------:R-:W4:Y:S01]  /*c3fe0*/  LDL.LU R25, [R1+0x305c] ;  /* 0x00305c0001197983 */ /* 0x000f220000300800 */
[----:B------:R-:W-:-:S03]  /*c3ff0*/  IADD3 R4, P3, PT, R4, R252, RZ ;  /* 0x000000fc04047210 */ /* 0x000fc60007f7e0ff */
[----:B------:R1:W-:Y:S04]  /*c4000*/  LDGSTS.E [R5+0x2b80], desc[UR74][R6.64], P1 ;  /* 0x02b8000006057fae */ /* 0x0003e800089a104a */
[----:B------:R-:W-:Y:S04]  /*c4010*/  STL [R1+0x2f60], R4 ;  /* 0x002f600401007387 */ /* 0x000fe80000100800 */
[----:B------:R1:W-:Y:S04]  /*c4020*/  STL [R1+0x2f54], R22 ;  /* 0x002f541601007387 */ /* 0x0003e80000100800 */
[----:B-1----:R-:W4:Y:S01]  /*c4030*/  LDL.LU R18, [R1+0x30d4] ;  /* 0x0030d40001127983 */ /* 0x002f220000300800 */
[----:B------:R-:W-:-:S03]  /*c4040*/  IADD3 R8, P2, PT, R8, R252, RZ ;  /* 0x000000fc08087210 */ /* 0x000fc60007f5e0ff */
[----:B------:R-:W4:Y:S01]  /*c4050*/  LDL.LU R9, [R1+0x30e0] ;  /* 0x0030e00001097983 */ /* 0x000f220000300800 */
[----:B------:R-:W-:Y:S01]  /*c4060*/  MOV R7, R22 ;  /* 0x0000001600077202 */ /* 0x000fe20000000f00 */
[----:B------:R-:W-:Y:S02]  /*c4070*/  IMAD.MOV.U32 R6, RZ, RZ, R20 ;  /* 0x000000ffff067224 */ /* 0x000fe400078e0014 */
[----:B------:R-:W4:Y:S04]  /*c4080*/  LDL.LU R22, [R1+0x30dc] ;  /* 0x0030dc0001167983 */ /* 0x000f280000300800 */
[----:B------:R-:W-:Y:S04]  /*c4090*/  STL [R1+0x2fd8], R8 ;  /* 0x002fd80801007387 */ /* 0x000fe80000100800 */
[----:B------:R1:W-:Y:S01]  /*c40a0*/  LDGSTS.E [R5+0x3300], desc[UR74][R6.64], P0 ;  /* 0x0330000006057fae */ /* 0x0003e200081a104a */
[----:B---3--:R-:W-:-:S05]  /*c40b0*/  IMAD.X R24, R24, 0x1, R2, P3 ;  /* 0x0000000118187824 */ /* 0x008fca00018e0602 */
[----:B------:R3:W-:Y:S04]  /*c40c0*/  STL [R1+0x2f5c], R24 ;  /* 0x002f5c1801007387 */ /* 0x0007e80000100800 */
[----:B------:R-:W4:Y:S01]  /*c40d0*/  LDL.LU R20, [R1+0x3158] ;  /* 0x0031580001147983 */ /* 0x000f220000300800 */
[----:B-1----:R-:W-:Y:S01]  /*c40e0*/  IMAD.MOV.U32 R6, RZ, RZ, R4 ;  /* 0x000000ffff067224 */ /* 0x002fe200078e0004 */
[----:B------:R-:W-:Y:S02]  /*c40f0*/  MOV R7, R24 ;  /* 0x0000001800077202 */ /* 0x000fe40000000f00 */
[----:B---3--:R-:W3:Y:S04]  /*c4100*/  LDL.LU R24, [R1+0x3154] ;  /* 0x0031540001187983 */ /* 0x008ee80000300800 */
[----:B------:R1:W-:Y:S01]  /*c4110*/  LDGSTS.E [R5+0x3380], desc[UR74][R6.64], P1 ;  /* 0x0338000006057fae */ /* 0x0003e200089a104a */
[----:B--2---:R-:W-:Y:S01]  /*c4120*/  IADD3 R16, P3, PT, R16, R252, RZ ;  /* 0x000000fc10107210 */ /* 0x004fe20007f7e0ff */
[----:B-1----:R-:W-:-:S02]  /*c4130*/  IMAD.MOV.U32 R6, RZ, RZ, R8 ;  /* 0x000000ffff067224 */ /* 0x002fc400078e0008 */
[----:B------:R-:W-:Y:S02]  /*c4140*/  IMAD.X R23, R23, 0x1, R2, P2 ;  /* 0x0000000117177824 */ /* 0x000fe400010e0602 */
[----:B------:R-:W-:Y:S04]  /*c4150*/  STL [R1+0x2fe0], R16 ;  /* 0x002fe01001007387 */ /* 0x000fe80000100800 */
[----:B------:R1:W-:Y:S01]  /*c4160*/  STL [R1+0x2fd4], R23 ;  /* 0x002fd41701007387 */ /* 0x0003e20000100800 */
[----:B------:R-:W-:-:S03]  /*c4170*/  MOV R7, R23 ;  /* 0x0000001700077202 */ /* 0x000fc60000000f00 */
[----:B------:R-:W2:Y:S04]  /*c4180*/  LDL.LU R4, [R1+0x3160] ;  /* 0x0031600001047983 */ /* 0x000ea80000300800 */
[----:B------:R4:W-:Y:S02]  /*c4190*/  LDGSTS.E [R5+0x3b00], desc[UR74][R6.64], P0 ;  /* 0x03b0000006057fae */ /* 0x0009e400081a104a */
[----:B----4-:R-:W-:Y:S02]  /*c41a0*/  IADD3 R12, P2, PT, R12, R252, RZ ;  /* 0x000000fc0c0c7210 */ /* 0x010fe40007f5e0ff */
[----:B-1----:R-:W4:Y:S01]  /*c41b0*/  LDL.LU R23, [R1+0x315c] ;  /* 0x00315c0001177983 */ /* 0x002f220000300800 */
[----:B------:R-:W-:-:S03]  /*c41c0*/  IMAD.X R21, R21, 0x1, R2, P3 ;  /* 0x0000000115157824 */ /* 0x000fc600018e0602 */
[----:B------:R-:W-:Y:S01]  /*c41d0*/  STL [R1+0x3058], R12 ;  /* 0x0030580c01007387 */ /* 0x000fe20000100800 */
[----:B------:R-:W-:-:S03]  /*c41e0*/  IMAD.MOV.U32 R6, RZ, RZ, R16 ;  /* 0x000000ffff067224 */ /* 0x000fc600078e0010 */
[----:B------:R1:W-:Y:S01]  /*c41f0*/  STL [R1+0x2fdc], R21 ;  /* 0x002fdc1501007387 */ /* 0x0003e20000100800 */
[----:B------:R-:W-:-:S03]  /*c4200*/  MOV R7, R21 ;  /* 0x0000001500077202 */ /* 0x000fc60000000f00 */
[----:B------:R-:W4:Y:S01]  /*c4210*/  LDL.LU R8, [R1+0x31d8] ;  /* 0x0031d80001087983 */ /* 0x000f220000300800 */
[----:B------:R-:W-:-:S03]  /*c4220*/  IADD3 R17, P3, PT, R17, R252, RZ ;  /* 0x000000fc11117210 */ /* 0x000fc60007f7e0ff */
[----:B------:R1:W-:Y:S01]  /*c4230*/  LDGSTS.E [R5+0x3b80], desc[UR74][R6.64], P1 ;  /* 0x03b8000006057fae */ /* 0x0003e200089a104a */
[----:B------:R-:W-:-:S03]  /*c4240*/  IMAD.X R26, R26, 0x1, R2, P2 ;  /* 0x000000011a1a7824 */ /* 0x000fc600010e0602 */
[----:B-1----:R-:W4:Y:S04]  /*c4250*/  LDL.LU R21, [R1+0x31d4] ;  /* 0x0031d40001157983 */ /* 0x002f280000300800 */
[----:B------:R-:W-:Y:S04]  /*c4260*/  STL [R1+0x3060], R17 ;  /* 0x0030601101007387 */ /* 0x000fe80000100800 */
[----:B------:R-:W-:Y:S01]  /*c4270*/  STL [R1+0x3054], R26 ;  /* 0x0030541a01007387 */ /* 0x000fe20000100800 */
[----:B------:R-:W-:Y:S01]  /*c4280*/  IMAD.MOV.U32 R6, RZ, RZ, R12 ;  /* 0x000000ffff067224 */ /* 0x000fe200078e000c */
[----:B------:R-:W-:-:S02]  /*c4290*/  MOV R7, R26 ;  /* 0x0000001a00077202 */ /* 0x000fc40000000f00 */
[----:B------:R-:W4:Y:S04]  /*c42a0*/  LDL.LU R16, [R1+0x31e0] ;  /* 0x0031e00001107983 */ /* 0x000f280000300800 */
[----:B------:R-:W4:Y:S04]  /*c42b0*/  LDL.LU R12, [R1+0x3258] ;  /* 0x00325800010c7983 */ /* 0x000f280000300800 */
[----:B------:R1:W-:Y:S01]  /*c42c0*/  LDGSTS.E [R5+0x4300], desc[UR74][R6.64], P0 ;  /* 0x0430000006057fae */ /* 0x0003e200081a104a */
[----:B------:R-:W-:Y:S01]  /*c42d0*/  IADD3 R13, P2, PT, R13, R252, RZ ;  /* 0x000000fc0d0d7210 */ /* 0x000fe20007f5e0ff */
[----:B------:R-:W-:-:S04]  /*c42e0*/  IMAD.X R25, R25, 0x1, R2, P3 ;  /* 0x0000000119197824 */ /* 0x000fc800018e0602 */
[----:B------:R-:W-:Y:S01]  /*c42f0*/  STL [R1+0x30d8], R13 ;  /* 0x0030d80d01007387 */ /* 0x000fe20000100800 */
[----:B-1----:R-:W-:-:S03]  /*c4300*/  IMAD.MOV.U32 R6, RZ, RZ, R17 ;  /* 0x000000ffff067224 */ /* 0x002fc600078e0011 */
[----:B------:R1:W-:Y:S01]  /*c4310*/  STL [R1+0x305c], R25 ;  /* 0x00305c1901007387 */ /* 0x0003e20000100800 */
[----:B------:R-:W-:-:S05]  /*c4320*/  MOV R7, R25 ;  /* 0x0000001900077202 */ /* 0x000fca0000000f00 */
[----:B------:R1:W-:Y:S04]  /*c4330*/  LDGSTS.E [R5+0x4380], desc[UR74][R6.64], P1 ;  /* 0x0438000006057fae */ /* 0x0003e800089a104a */
[----:B-1----:R-:W4:Y:S01]  /*c4340*/  LDL.LU R25, [R1+0x31dc] ;  /* 0x0031dc0001197983 */ /* 0x002f220000300800 */
[----:B------:R-:W-:Y:S01]  /*c4350*/  IMAD.X R18, R18, 0x1, R2, P2 ;  /* 0x0000000112127824 */ /* 0x000fe200010e0602 */
[----:B------:R-:W-:Y:S01]  /*c4360*/  IADD3 R9, P3, PT, R9, R252, RZ ;  /* 0x000000fc09097210 */ /* 0x000fe20007f7e0ff */
[----:B------:R-:W-:-:S04]  /*c4370*/  IMAD.MOV.U32 R6, RZ, RZ, R13 ;  /* 0x000000ffff067224 */ /* 0x000fc800078e000d */
[----:B------:R-:W-:Y:S01]  /*c4380*/  STL [R1+0x30e0], R9 ;  /* 0x0030e00901007387 */ /* 0x000fe20000100800 */
[----:B------:R-:W-:Y:S01]  /*c4390*/  IMAD.X R22, R22, 0x1, R2, P3 ;  /* 0x0000000116167824 */ /* 0x000fe200018e0602 */
[----:B------:R-:W-:Y:S02]  /*c43a0*/  MOV R7, R18 ;  /* 0x0000001200077202 */ /* 0x000fe40000000f00 */
[----:B------:R1:W-:Y:S04]  /*c43b0*/  STL [R1+0x30d4], R18 ;  /* 0x0030d41201007387 */ /* 0x0003e80000100800 */
[----:B------:R-:W4:Y:S04]  /*c43c0*/  LDL.LU R17, [R1+0x3260] ;  /* 0x0032600001117983 */ /* 0x000f280000300800 */
[----:B------:R1:W-:Y:S04]  /*c43d0*/  LDGSTS.E [R5+0x4b00], desc[UR74][R6.64], P0 ;  /* 0x04b0000006057fae */ /* 0x0003e800081a104a */
[----:B-1----:R-:W4:Y:S01]  /*c43e0*/  LDL.LU R18, [R1+0x3254] ;  /* 0x0032540001127983 */ /* 0x002f220000300800 */
[----:B------:R-:W-:-:S02]  /*c43f0*/  MOV R7, R22 ;  /* 0x0000001600077202 */ /* 0x000fc40000000f00 */
[----:B------:R-:W-:-:S05]  /*c4400*/  IADD3 R20, P2, PT, R20, R252, RZ ;  /* 0x000000fc14147210 */ /* 0x000fca0007f5e0ff */
[----:B------:R-:W-:Y:S04]  /*c4410*/  STL [R1+0x3158], R20 ;  /* 0x0031581401007387 */ /* 0x000fe80000100800 */
[----:B------:R1:W-:Y:S04]  /*c4420*/  STL [R1+0x30dc], R22 ;  /* 0x0030dc1601007387 */ /* 0x0003e80000100800 */
[----:B------:R-:W4:Y:S04]  /*c4430*/  LDL.LU R13, [R1+0x32d8] ;  /* 0x0032d800010d7983 */ /* 0x000f280000300800 */
[----:B-1----:R-:W4:Y:S01]  /*c4440*/  LDL.LU R22, [R1+0x325c] ;  /* 0x00325c0001167983 */ /* 0x002f220000300800 */
[----:B---3--:R-:W-:-:S02]  /*c4450*/  IMAD.X R24, R24, 0x1, R2, P2 ;  /* 0x0000000118187824 */ /* 0x008fc400010e0602 */
[----:B------:R-:W-:-:S05]  /*c4460*/  IMAD.MOV.U32 R6, RZ, RZ, R9 ;  /* 0x000000ffff067224 */ /* 0x000fca00078e0009 */
[----:B------:R1:W-:Y:S01]  /*c4470*/  LDGSTS.E [R5+0x4b80], desc[UR74][R6.64], P1 ;  /* 0x04b8000006057fae */ /* 0x0003e200089a104a */
[----:B--2---:R-:W-:Y:S01]  /*c4480*/  IADD3 R4, P3, PT, R4, R252, RZ ;  /* 0x000000fc04047210 */ /* 0x004fe20007f7e0ff */
[----:B-1----:R-:W-:Y:S01]  /*c4490*/  IMAD.MOV.U32 R6, RZ, RZ, R20 ;  /* 0x000000ffff067224 */ /* 0x002fe200078e0014 */
[----:B------:R-:W-:-:S03]  /*c44a0*/  MOV R7, R24 ;  /* 0x0000001800077202 */ /* 0x000fc60000000f00 */
[----:B------:R-:W-:Y:S01]  /*c44b0*/  STL [R1+0x3160], R4 ;  /* 0x0031600401007387 */ /* 0x000fe20000100800 */
[----:B----4-:R-:W-:-:S03]  /*c44c0*/  IMAD.X R23, R23, 0x1, R2, P3 ;  /* 0x0000000117177824 */ /* 0x010fc600018e0602 */
[----:B------:R1:W-:Y:S04]  /*c44d0*/  STL [R1+0x3154], R24 ;  /* 0x0031541801007387 */ /* 0x0003e80000100800 */
[----:B------:R-:W2:Y:S04]  /*c44e0*/  LDL.LU R9, [R1+0x32e0] ;  /* 0x0032e00001097983 */ /* 0x000ea80000300800 */
[----:B------:R-:W3:Y:S04]  /*c44f0*/  LDL.LU R26, [R1+0x32d4] ;  /* 0x0032d400011a7983 */ /* 0x000ee80000300800 */
[----:B------:R4:W-:Y:S01]  /*c4500*/  LDGSTS.E [R5+0x5300], desc[UR74][R6.64], P0 ;  /* 0x0530000006057fae */ /* 0x0009e200081a104a */
[----:B------:R-:W-:-:S05]  /*c4510*/  IADD3 R8, P2, PT, R8, R252, RZ ;  /* 0x000000fc08087210 */ /* 0x000fca0007f5e0ff */
[----:B------:R-:W-:Y:S01]  /*c4520*/  STL [R1+0x31d8], R8 ;  /* 0x0031d80801007387 */ /* 0x000fe20000100800 */
[----:B------:R-:W-:-:S03]  /*c4530*/  IMAD.X R21, R21, 0x1, R2, P2 ;  /* 0x0000000115157824 */ /* 0x000fc600010e0602 */
[----:B------:R4:W-:Y:S02]  /*c4540*/  STL [R1+0x315c], R23 ;  /* 0x00315c1701007387 */ /* 0x0009e40000100800 */
[----:B----4-:R-:W-:Y:S01]  /*c4550*/  IMAD.MOV.U32 R6, RZ, RZ, R4 ;  /* 0x000000ffff067224 */ /* 0x010fe200078e0004 */
[----:B------:R-:W-:Y:S01]  /*c4560*/  MOV R7, R23 ;  /* 0x0000001700077202 */ /* 0x000fe20000000f00 */
[----:B------:R-:W4:Y:S04]  /*c4570*/  LDL.LU R20, [R1+0x3358] ;  /* 0x0033580001147983 */ /* 0x000f280000300800 */
[----:B-1----:R-:W4:Y:S01]  /*c4580*/  LDL.LU R24, [R1+0x32dc] ;  /* 0x0032dc0001187983 */ /* 0x002f220000300800 */
[----:B------:R-:W-:-:S03]  /*c4590*/  IADD3 R16, P3, PT, R16, R252, RZ ;  /* 0x000000fc10107210 */ /* 0x000fc60007f7e0ff */
[----:B------:R1:W-:Y:S04]  /*c45a0*/  LDGSTS.E [R5+0x5380], desc[UR74][R6.64], P1 ;  /* 0x0538000006057fae */ /* 0x0003e800089a104a */
[----:B------:R-:W-:Y:S01]  /*c45b0*/  STL [R1+0x31e0], R16 ;  /* 0x0031e01001007387 */ /* 0x000fe20000100800 */
[----:B------:R-:W-:-:S03]  /*c45c0*/  IADD3 R12, P2, PT, R12, R252, RZ ;  /* 0x000000fc0c0c7210 */ /* 0x000fc60007f5e0ff */
[----:B------:R1:W-:Y:S04]  /*c45d0*/  STL [R1+0x31d4], R21 ;  /* 0x0031d41501007387 */ /* 0x0003e80000100800 */
[----:B------:R-:W4:Y:S01]  /*c45e0*/  LDL.LU R23, [R1+0x3354] ;  /* 0x0033540001177983 */ /* 0x000f220000300800 */
[----:B-1----:R-:W-:Y:S01]  /*c45f0*/  IMAD.MOV.U32 R6, RZ, RZ, R8 ;  /* 0x000000ffff067224 */ /* 0x002fe200078e0008 */
[----:B------:R-:W-:Y:S02]  /*c4600*/  MOV R7, R21 ;  /* 0x0000001500077202 */ /* 0x000fe40000000f00 */
[----:B------:R-:W4:Y:S04]  /*c4610*/  LDL.LU R4, [R1+0x3360] ;  /* 0x0033600001047983 */ /* 0x000f280000300800 */
[----:B------:R-:W4:Y:S04]  /*c4620*/  LDL.LU R21, [R1+0x335c] ;  /* 0x00335c0001157983 */ /* 0x000f280000300800 */
[----:B------:R-:W-:Y:S04]  /*c4630*/  STL [R1+0x3258], R12 ;  /* 0x0032580c01007387 */ /* 0x000fe80000100800 */
[----:B------:R1:W-:Y:S01]  /*c4640*/  LDGSTS.E [R5+0x5b00], desc[UR74][R6.64], P0 ;  /* 0x05b0000006057fae */ /* 0x0003e200081a104a */
[----:B------:R-:W-:-:S05]  /*c4650*/  IMAD.X R25, R25, 0x1, R2, P3 ;  /* 0x0000000119197824 */ /* 0x000fca00018e0602 */
[----:B------:R1:W-:Y:S02]  /*c4660*/  STL [R1+0x31dc], R25 ;  /* 0x0031dc1901007387 */ /* 0x0003e40000100800 */
[----:B-1----:R-:W-:Y:S01]  /*c4670*/  IMAD.MOV.U32 R6, RZ, RZ, R16 ;  /* 0x000000ffff067224 */ /* 0x002fe200078e0010 */
[----:B------:R-:W-:Y:S01]  /*c4680*/  MOV R7, R25 ;  /* 0x0000001900077202 */ /* 0x000fe20000000f00 */
[----:B------:R-:W4:Y:S04]  /*c4690*/  LDL.LU R8, [R1+0x33d8] ;  /* 0x0033d80001087983 */ /* 0x000f280000300800 */
[----:B------:R1:W-:Y:S04]  /*c46a0*/  LDGSTS.E [R5+0x5b80], desc[UR74][R6.64], P1 ;  /* 0x05b8000006057fae */ /* 0x0003e800089a104a */
[----:B------:R-:W4:Y:S01]  /*c46b0*/  LDL.LU R25, [R1+0x33d4] ;  /* 0x0033d40001197983 */ /* 0x000f220000300800 */
[----:B------:R-:W-:Y:S01]  /*c46c0*/  IADD3 R17, P3, PT, R17, R252, RZ ;  /* 0x000000fc11117210 */ /* 0x000fe20007f7e0ff */
[----:B------:R-:W-:-:S04]  /*c46d0*/  IMAD.X R18, R18, 0x1, R2, P2 ;  /* 0x0000000112127824 */ /* 0x000fc800010e0602 */
[----:B------:R-:W-:Y:S04]  /*c46e0*/  STL [R1+0x3260], R17 ;  /* 0x0032601101007387 */ /* 0x000fe80000100800 */
[----:B------:R1:W-:Y:S02]  /*c46f0*/  STL [R1+0x3254], R18 ;  /* 0x0032541201007387 */ /* 0x0003e40000100800 */
[----:B-1----:R-:W-:Y:S02]  /*c4700*/  MOV R7, R18 ;  /* 0x0000001200077202 */ /* 0x002fe40000000f00 */
[----:B------:R-:W4:Y:S01]  /*c4710*/  LDL.LU R16, [R1+0x33e0] ;  /* 0x0033e00001107983 */ /* 0x000f220000300800 */
[----:B------:R-:W-:-:S03]  /*c4720*/  IMAD.MOV.U32 R6, RZ, RZ, R12 ;  /* 0x000000ffff067224 */ /* 0x000fc600078e000c */
[----:B------:R-:W4:Y:S04]  /*c4730*/  LDL.LU R18, [R1+0x33dc] ;  /* 0x0033dc0001127983 */ /* 0x000f280000300800 */
[----:B------:R1:W-:Y:S01]  /*c4740*/  LDGSTS.E [R5+0x6300], desc[UR74][R6.64], P0 ;  /* 0x0630000006057fae */ /* 0x0003e200081a104a */
[----:B------:R-:W-:Y:S01]  /*c4750*/  IADD3 R13, P2, PT, R13, R252, RZ ;  /* 0x000000fc0d0d7210 */ /* 0x000fe20007f5e0ff */
[----:B------:R-:W-:-:S04]  /*c4760*/  IMAD.X R22, R22, 0x1, R2, P3 ;  /* 0x0000000116167824 */ /* 0x000fc800018e0602 */
[----:B------:R-:W-:Y:S04]  /*c4770*/  STL [R1+0x32d8], R13 ;  /* 0x0032d80d01007387 */ /* 0x000fe80000100800 */
[----:B------:R2:W-:Y:S04]  /*c4780*/  STL [R1+0x325c], R22 ;  /* 0x00325c1601007387 */ /* 0x0005e80000100800 */
[----:B------:R-:W4:Y:S01]  /*c4790*/  LDL.LU R12, [R1+0x3458] ;  /* 0x00345800010c7983 */ /* 0x000f220000300800 */
[----:B-1----:R-:W-:Y:S01]  /*c47a0*/  IMAD.MOV.U32 R6, RZ, RZ, R17 ;  /* 0x000000ffff067224 */ /* 0x002fe200078e0011 */
[----:B------:R-:W-:-:S02]  /*c47b0*/  MOV R7, R22 ;  /* 0x0000001600077202 */ /* 0x000fc40000000f00 */
[----:B------:R-:W4:Y:S04]  /*c47c0*/  LDL.LU R17, [R1+0x3454] ;  /* 0x0034540001117983 */ /* 0x000f280000300800 */
[----:B------:R1:W-:Y:S02]  /*c47d0*/  LDGSTS.E [R5+0x6380], desc[UR74][R6.64], P1 ;  /* 0x0638000006057fae */ /* 0x0003e400089a104a */
[----:B-1----:R-:W-:Y:S01]  /*c47e0*/  IMAD.MOV.U32 R6, RZ, RZ, R13 ;  /* 0x000000ffff067224 */ /* 0x002fe200078e000d */
[----:B--2---:R-:W-:Y:S01]  /*c47f0*/  IADD3 R9, P3, PT, R9, R252, RZ ;  /* 0x000000fc09097210 */ /* 0x004fe20007f7e0ff */
[----:B---3--:R-:W-:-:S04]  /*c4800*/  IMAD.X R26, R26, 0x1, R2, P2 ;  /* 0x000000011a1a7824 */ /* 0x008fc800010e0602 */
[----:B------:R-:W-:Y:S04]  /*c4810*/  STL [R1+0x32e0], R9 ;  /* 0x0032e00901007387 */ /* 0x000fe80000100800 */
[----:B------:R-:W-:Y:S01]  /*c4820*/  STL [R1+0x32d4], R26 ;  /* 0x0032d41a01007387 */ /* 0x000fe20000100800 */
[----:B------:R-:W-:-:S03]  /*c4830*/  MOV R7, R26 ;  /* 0x0000001a00077202 */ /* 0x000fc60000000f00 */
[----:B------:R-:W2:Y:S04]  /*c4840*/  LDL.LU R22, [R1+0x3460] ;  /* 0x0034600001167983 */ /* 0x000ea80000300800 */
[----:B------:R-:W3:Y:S04]  /*c4850*/  LDL.LU R13, [R1+0x34d8] ;  /* 0x0034d800010d7983 */ /* 0x000ee80000300800 */
[----:B------:R1:W-:Y:S01]  /*c4860*/  LDGSTS.E [R5+0x6b00], desc[UR74][R6.64], P0 ;  /* 0x06b0000006057fae */ /* 0x0003e200081a104a */
[----:B----4-:R-:W-:Y:S01]  /*c4870*/  IADD3 R20, P2, PT, R20, R252, RZ ;  /* 0x000000fc14147210 */ /* 0x010fe20007f5e0ff */
[----:B------:R-:W-:-:S04]  /*c4880*/  IMAD.X R24, R24, 0x1, R2, P3 ;  /* 0x0000000118187824 */ /* 0x000fc800018e0602 */
[----:B------:R-:W-:Y:S04]  /*c4890*/  STL [R1+0x3358], R20 ;  /* 0x0033581401007387 */ /* 0x000fe80000100800 */
[----:B------:R4:W-:Y:S01]  /*c48a0*/  STL [R1+0x32dc], R24 ;  /* 0x0032dc1801007387 */ /* 0x0009e20000100800 */
[----:B-1----:R-:W-:Y:S01]  /*c48b0*/  IMAD.MOV.U32 R6, RZ, RZ, R9 ;  /* 0x000000ffff067224 */ /* 0x002fe200078e0009 */
[----:B------:R-:W-:-:S05]  /*c48c0*/  MOV R7, R24 ;  /* 0x0000001800077202 */ /* 0x000fca0000000f00 */
[----:B------:R1:W-:Y:S01]  /*c48d0*/  LDGSTS.E [R5+0x6b80], desc[UR74][R6.64], P1 ;  /* 0x06b8000006057fae */ /* 0x0003e200089a104a */
[----:B------:R-:W-:-:S03]  /*c48e0*/  IMAD.X R23, R23, 0x1, R2, P2 ;  /* 0x0000000117177824 */ /* 0x000fc600010e0602 */
[----:B----4-:R-:W4:Y:S01]  /*c48f0*/  LDL.LU R24, [R1+0x345c] ;  /* 0x00345c0001187983 */ /* 0x010f220000300800 */
[----:B------:R-:W-:-:S05]  /*c4900*/  IADD3 R4, P3, PT, R4, R252, RZ ;  /* 0x000000fc04047210 */ /* 0x000fca0007f7e0ff */
[----:B------:R-:W-:Y:S01]  /*c4910*/  STL [R1+0x3360], R4 ;  /* 0x0033600401007387 */ /* 0x000fe20000100800 */
[----:B------:R-:W-:Y:S01]  /*c4920*/  IMAD.X R21, R21, 0x1, R2, P3 ;  /* 0x0000000115157824 */ /* 0x000fe200018e0602 */
[----:B-1----:R-:W-:Y:S01]  /*c4930*/  MOV R7, R23 ;  /* 0x0000001700077202 */ /* 0x002fe20000000f00 */
[----:B------:R-:W-:Y:S01]  /*c4940*/  IMAD.MOV.U32 R6, RZ, RZ, R20 ;  /* 0x000000ffff067224 */ /* 0x000fe200078e0014 */
[----:B------:R1:W-:Y:S04]  /*c4950*/  STL [R1+0x3354], R23 ;  /* 0x0033541701007387 */ /* 0x0003e80000100800 */
        /* <DEDUP_REMOVED lines=12> */
[----:B------:R-:W-:Y:S01]  /*c4a20*/  IADD3 R16, P3, PT, R16, R252, RZ ;  /* 0x000000fc10107210 */ /* 0x000fe20007f7e0ff */
[----:B------:R-:W-:-:S04]  /*c4a30*/  IMAD.MOV.U32 R6, RZ, RZ, R8 ;  /* 0x000000ffff067224 */ /* 0x000fc800078e0008 */
[----:B------:R-:W-:Y:S01]  /*c4a40*/  STL [R1+0x33e0], R16 ;  /* 0x0033e01001007387 */ /* 0x000fe20000100800 */
[----:B------:R-:W-:Y:S01]  /*c4a50*/  IMAD.X R18, R18, 0x1, R2, P3 ;  /* 0x0000000112127824 */ /* 0x000fe200018e0602 */
[----:B------:R-:W-:Y:S02]  /*c4a60*/  MOV R7, R25 ;  /* 0x0000001900077202 */ /* 0x000fe40000000f00 */
[----:B------:R-:W-:Y:S04]  /*c4a70*/  STL [R1+0x33d4], R25 ;  /* 0x0033d41901007387 */ /* 0x000fe80000100800 */
[----:B------:R-:W4:Y:S04]  /*c4a80*/  LDL.LU R4, [R1+0x3560] ;  /* 0x0035600001047983 */ /* 0x000f280000300800 */
[----:B------:R-:W4:Y:S04]  /*c4a90*/  LDL.LU R26, [R1+0x3554] ;  /* 0x00355400011a7983 */ /* 0x000f280000300800 */
[----:B------:R1:W-:Y:S02]  /*c4aa0*/  LDGSTS.E [R5+0x7b00], desc[UR74][R6.64], P0 ;  /* 0x07b0000006057fae */ /* 0x0003e400081a104a */
[----:B-1----:R-:W-:-:S02]  /*c4ab0*/  MOV R7, R18 ;  /* 0x0000001200077202 */ /* 0x002fc40000000f00 */
[----:B------:R-:W-:-:S05]  /*c4ac0*/  IADD3 R12, P2, PT, R12, R252, RZ ;  /* 0x000000fc0c0c7210 */ /* 0x000fca0007f5e0ff */
[----:B------:R-:W-:Y:S04]  /*c4ad0*/  STL [R1+0x3458], R12 ;  /* 0x0034580c01007387 */ /* 0x000fe80000100800 */
[----:B------:R1:W-:Y:S04]  /*c4ae0*/  STL [R1+0x33dc], R18 ;  /* 0x0033dc1201007387 */ /* 0x0003e80000100800 */
[----:B------:R-:W4:Y:S04]  /*c4af0*/  LDL.LU R8, [R1+0x35d8] ;  /* 0x0035d80001087983 */ /* 0x000f280000300800 */
[----:B-1----:R-:W4:Y:S01]  /*c4b00*/  LDL.LU R18, [R1+0x355c] ;  /* 0x00355c0001127983 */ /* 0x002f220000300800 */
[----:B------:R-:W-:-:S02]  /*c4b10*/  IMAD.MOV.U32 R6, RZ, RZ, R16 ;  /* 0x000000ffff067224 */ /* 0x000fc400078e0010 */
[----:B------:R-:W-:-:S03]  /*c4b20*/  IMAD.X R17, R17, 0x1, R2, P2 ;  /* 0x0000000111117824 */ /* 0x000fc600010e0602 */
[----:B------:R1:W-:Y:S01]  /*c4b30*/  LDGSTS.E [R5+0x7b80], desc[UR74][R6.64], P1 ;  /* 0x07b8000006057fae */ /* 0x0003e200089a104a */
[----:B--2---:R-:W-:Y:S01]  /*c4b40*/  IADD3 R22, P3, PT, R22, R252, RZ ;  /* 0x000000fc16167210 */ /* 0x004fe20007f7e0ff */
[----:B-1----:R-:W-:Y:S01]  /*c4b50*/  IMAD.MOV.U32 R6, RZ, RZ, R12 ;  /* 0x000000ffff067224 */ /* 0x002fe200078e000c */
[----:B------:R-:W-:-:S03]  /*c4b60*/  MOV R7, R17 ;  /* 0x0000001100077202 */ /* 0x000fc60000000f00 */
[----:B------:R-:W-:Y:S01]  /*c4b70*/  STL [R1+0x3460], R22 ;  /* 0x0034601601007387 */ /* 0x000fe20000100800 */
[----:B---3--:R-:W-:-:S03]  /*c4b80*/  IADD3 R13, P2, PT, R13, R252, RZ ;  /* 0x000000fc0d0d7210 */ /* 0x008fc60007f5e0ff */
[----:B------:R1:W-:Y:S04]  /*c4b90*/  STL [R1+0x3454], R17 ;  /* 0x0034541101007387 */ /* 0x0003e80000100800 */
[----:B------:R-:W2:Y:S04]  /*c4ba0*/  LDL.LU R25, [R1+0x35d4] ;  /* 0x0035d40001197983 */ /* 0x000ea80000300800 */
[----:B------:R-:W3:Y:S04]  /*c4bb0*/  LDL.LU R16, [R1+0x35e0] ;  /* 0x0035e00001107983 */ /* 0x000ee80000300800 */
[----:B------:R4:W-:Y:S04]  /*c4bc0*/  LDGSTS.E [R5+0x8300], desc[UR74][R6.64], P0 ;  /* 0x0830000006057fae */ /* 0x0009e800081a104a */
[----:B-1----:R-:W3:Y:S01]  /*c4bd0*/  LDL.LU R17, [R1+0x35dc] ;  /* 0x0035dc0001117983 */ /* 0x002ee20000300800 */
[----:B----4-:R-:W-:-:S03]  /*c4be0*/  IMAD.X R24, R24, 0x1, R2, P3 ;  /* 0x0000000118187824 */ /* 0x010fc600018e0602 */
[----:B------:R-:W-:Y:S01]  /*c4bf0*/  STL [R1+0x34d8], R13 ;  /* 0x0034d80d01007387 */ /* 0x000fe20000100800 */
[----:B------:R-:W-:Y:S01]  /*c4c00*/  IMAD.MOV.U32 R6, RZ, RZ, R22 ;  /* 0x000000ffff067224 */ /* 0x000fe200078e0016 */
[----:B------:R-:W-:Y:S02]  /*c4c10*/  MOV R7, R24 ;  /* 0x0000001800077202 */ /* 0x000fe40000000f00 */
[----:B------:R1:W-:Y:S04]  /*c4c20*/  STL [R1+0x345c], R24 ;  /* 0x00345c1801007387 */ /* 0x0003e80000100800 */
[----:B------:R-:W4:Y:S04]  /*c4c30*/  LDL.LU R12, [R1+0x3658] ;  /* 0x00365800010c7983 */ /* 0x000f280000300800 */
[----:B------:R1:W-:Y:S01]  /*c4c40*/  LDGSTS.E [R5+0x8380], desc[UR74][R6.64], P1 ;  /* 0x0838000006057fae */ /* 0x0003e200089a104a */
[----:B------:R-:W-:-:S03]  /*c4c50*/  IADD3 R9, P3, PT, R9, R252, RZ ;  /* 0x000000fc09097210 */ /* 0x000fc60007f7e0ff */
[----:B-1----:R-:W4:Y:S01]  /*c4c60*/  LDL.LU R24, [R1+0x3654] ;  /* 0x0036540001187983 */ /* 0x002f220000300800 */
[----:B------:R-:W-:-:S03]  /*c4c70*/  IMAD.X R23, R23, 0x1, R2, P2 ;  /* 0x0000000117177824 */ /* 0x000fc600010e0602 */
[----:B------:R-:W-:Y:S01]  /*c4c80*/  STL [R1+0x34e0], R9 ;  /* 0x0034e00901007387 */ /* 0x000fe20000100800 */
[----:B------:R-:W-:Y:S01]  /*c4c90*/  IMAD.MOV.U32 R6, RZ, RZ, R13 ;  /* 0x000000ffff067224 */ /* 0x000fe200078e000d */
[----:B------:R-:W-:Y:S02]  /*c4ca0*/  MOV R7, R23 ;  /* 0x0000001700077202 */ /* 0x000fe40000000f00 */
[----:B------:R1:W-:Y:S04]  /*c4cb0*/  STL [R1+0x34d4], R23 ;  /* 0x0034d41701007387 */ /* 0x0003e80000100800 */
[----:B------:R-:W4:Y:S04]  /*c4cc0*/  LDL.LU R22, [R1+0x3660] ;  /* 0x0036600001167983 */ /* 0x000f280000300800 */
[----:B------:R1:W-:Y:S04]  /*c4cd0*/  LDGSTS.E [R5+0x8b00], desc[UR74][R6.64], P0 ;  /* 0x08b0000006057fae */ /* 0x0003e800081a104a */
[----:B-1----:R-:W4:Y:S01]  /*c4ce0*/  LDL.LU R23, [R1+0x365c] ;  /* 0x00365c0001177983 */ /* 0x002f220000300800 */
[----:B------:R-:W-:Y:S01]  /*c4cf0*/  IADD3 R20, P2, PT, R20, R252, RZ ;  /* 0x000000fc14147210 */ /* 0x000fe20007f5e0ff */
[----:B------:R-:W-:-:S04]  /*c4d00*/  IMAD.X R21, R21, 0x1, R2, P3 ;  /* 0x0000000115157824 */ /* 0x000fc800018e0602 */
        /* <DEDUP_REMOVED lines=10> */
[----:B------:R-:W-:-:S03]  /*c4db0*/  IMAD.MOV.U32 R6, RZ, RZ, R20 ;  /* 0x000000ffff067224 */ /* 0x000fc600078e0014 */
[----:B------:R-:W-:Y:S01]  /*c4dc0*/  STL [R1+0x3554], R26 ;  /* 0x0035541a01007387 */ /* 0x000fe20000100800 */
[----:B------:R-:W-:-:S03]  /*c4dd0*/  MOV R7, R26 ;  /* 0x0000001a00077202 */ /* 0x000fc60000000f00 */
[----:B------:R-:W4:Y:S04]  /*c4de0*/  LDL.LU R9, [R1+0x36c8] ;  /* 0x0036c80001097983 */ /* 0x000f280000300800 */
[----:B------:R-:W4:Y:S04]  /*c4df0*/  LDL.LU R20, [R1+0x3750] ;  /* 0x0037500001147983 */ /* 0x000f280000300800 */
[----:B------:R1:W-:Y:S01]  /*c4e00*/  LDGSTS.E [R5+0x9300], desc[UR74][R6.64], P0 ;  /* 0x0930000006057fae */ /* 0x0003e200081a104a */
[----:B------:R-:W-:Y:S01]  /*c4e10*/  IADD3 R8, P2, PT, R8, R252, RZ ;  /* 0x000000fc08087210 */ /* 0x000fe20007f5e0ff */
[----:B------:R-:W-:-:S04]  /*c4e20*/  IMAD.X R18, R18, 0x1, R2, P3 ;  /* 0x0000000112127824 */ /* 0x000fc800018e0602 */
[----:B------:R-:W-:Y:S04]  /*c4e30*/  STL [R1+0x35d8], R8 ;  /* 0x0035d80801007387 */ /* 0x000fe80000100800 */
[----:B------:R1:W-:Y:S02]  /*c4e40*/  STL [R1+0x355c], R18 ;  /* 0x00355c1201007387 */ /* 0x0003e40000100800 */
[----:B-1----:R-:W-:Y:S02]  /*c4e50*/  MOV R7, R18 ;  /* 0x0000001200077202 */ /* 0x002fe40000000f00 */
[----:B------:R-:W4:Y:S01]  /*c4e60*/  LDL.LU R18, [R1+0x36c4] ;  /* 0x0036c40001127983 */ /* 0x000f220000300800 */
[----:B------:R-:W-:-:S05]  /*c4e70*/  IMAD.MOV.U32 R6, RZ, RZ, R4 ;  /* 0x000000ffff067224 */ /* 0x000fca00078e0004 */
[----:B------:R1:W-:Y:S01]  /*c4e80*/  LDGSTS.E [R5+0x9380], desc[UR74][R6.64], P1 ;  /* 0x0938000006057fae */ /* 0x0003e200089a104a */
[----:B--2---:R-:W-:Y:S01]  /*c4e90*/  IMAD.X R25, R25, 0x1, R2, P2 ;  /* 0x0000000119197824 */ /* 0x004fe200010e0602 */
[----:B---3--:R-:W-:Y:S01]  /*c4ea0*/  IADD3 R16, P3, PT, R16, R252, RZ ;  /* 0x000000fc10107210 */ /* 0x008fe20007f7e0ff */
[----:B-1----:R-:W-:-:S03]  /*c4eb0*/  IMAD.MOV.U32 R6, RZ, RZ, R8 ;  /* 0x000000ffff067224 */ /* 0x002fc600078e0008 */
[----:B------:R-:W-:Y:S01]  /*c4ec0*/  MOV R7, R25 ;  /* 0x0000001900077202 */ /* 0x000fe20000000f00 */
[----:B------:R1:W-:Y:S01]  /*c4ed0*/  STL [R1+0x35e0], R16 ;  /* 0x0035e01001007387 */ /* 0x0003e20000100800 */
[----:B------:R-:W-:-:S03]  /*c4ee0*/  IMAD.X R17, R17, 0x1, R2, P3 ;  /* 0x0000000111117824 */ /* 0x000fc600018e0602 */
[----:B------:R-:W-:Y:S04]  /*c4ef0*/  STL [R1+0x35d4], R25 ;  /* 0x0035d41901007387 */ /* 0x000fe80000100800 */
[----:B------:R-:W2:Y:S04]  /*c4f00*/  LDL.LU R4, [R1+0x3758] ;  /* 0x0037580001047983 */ /* 0x000ea80000300800 */
[----:B------:R-:W3:Y:S04]  /*c4f10*/  LDL.LU R27, [R1+0x374c] ;  /* 0x00374c00011b7983 */ /* 0x000ee80000300800 */
[----:B------:R1:W-:Y:S01]  /*c4f20*/  LDGSTS.E [R5+0x9b00], desc[UR74][R6.64], P0 ;  /* 0x09b0000006057fae */ /* 0x0003e200081a104a */
[----:B----4-:R-:W-:-:S05]  /*c4f30*/  IADD3 R12, P2, PT, R12, R252, RZ ;  /* 0x000000fc0c0c7210 */ /* 0x010fca0007f5e0ff */
[----:B------:R-:W-:Y:S01]  /*c4f40*/  STL [R1+0x3658], R12 ;  /* 0x0036580c01007387 */ /* 0x000fe20000100800 */
[----:B------:R-:W-:-:S03]  /*c4f50*/  IMAD.X R24, R24, 0x1, R2, P2 ;  /* 0x0000000118187824 */ /* 0x000fc600010e0602 */
[----:B------:R4:W-:Y:S01]  /*c4f60*/  STL [R1+0x35dc], R17 ;  /* 0x0035dc1101007387 */ /* 0x0009e20000100800 */
[----:B-1----:R-:W-:Y:S01]  /*c4f70*/  IMAD.MOV.U32 R6, RZ, RZ, R16 ;  /* 0x000000ffff067224 */ /* 0x002fe200078e0010 */
[----:B------:R-:W-:Y:S02]  /*c4f80*/  MOV R7, R17 ;  /* 0x0000001100077202 */ /* 0x000fe40000000f00 */
[----:B------:R-:W3:Y:S04]  /*c4f90*/  LDL.LU R8, [R1+0x37d0] ;  /* 0x0037d00001087983 */ /* 0x000ee80000300800 */
[----:B------:R-:W3:Y:S04]  /*c4fa0*/  LDL.LU R16, [R1+0x3754] ;  /* 0x0037540001107983 */ /* 0x000ee80000300800 */
[----:B------:R1:W-:Y:S01]  /*c4fb0*/  LDGSTS.E [R5+0x9b80], desc[UR74][R6.64], P1 ;  /* 0x09b8000006057fae */ /* 0x0003e200089a104a */
[----:B------:R-:W-:-:S05]  /*c4fc0*/  IADD3 R22, P3, PT, R22, R252, RZ ;  /* 0x000000fc16167210 */ /* 0x000fca0007f7e0ff */
[----:B------:R-:W-:Y:S01]  /*c4fd0*/  STL [R1+0x3660], R22 ;  /* 0x0036601601007387 */ /* 0x000fe20000100800 */
[----:B------:R-:W-:-:S03]  /*c4fe0*/  IMAD.X R23, R23, 0x1, R2, P3 ;  /* 0x0000000117177824 */ /* 0x000fc600018e0602 */
[----:B------:R4:W-:Y:S01]  /*c4ff0*/  STL [R1+0x3654], R24 ;  /* 0x0036541801007387 */ /* 0x0009e20000100800 */
[----:B-1----:R-:W-:Y:S01]  /*c5000*/  IMAD.MOV.U32 R6, RZ, RZ, R12 ;  /* 0x000000ffff067224 */ /* 0x002fe200078e000c */
[----:B------:R-:W-:Y:S02]  /*c5010*/  MOV R7, R24 ;  /* 0x0000001800077202 */ /* 0x000fe40000000f00 */
[----:B----4-:R-:W4:Y:S04]  /*c5020*/  LDL.LU R17, [R1+0x37d8] ;  /* 0x0037d80001117983 */ /* 0x010f280000300800 */
[----:B------:R-:W4:Y:S04]  /*c5030*/  LDL.LU R26, [R1+0x37cc] ;  /* 0x0037cc00011a7983 */ /* 0x000f280000300800 */
[----:B------:R1:W-:Y:S01]  /*c5040*/  LDGSTS.E [R5+0xa300], desc[UR74][R6.64], P0 ;  /* 0x0a30000006057fae */ /* 0x0003e200081a104a */
[----:B------:R-:W-:-:S05]  /*c5050*/  IADD3 R13, P2, PT, R13, R252, RZ ;  /* 0x000000fc0d0d7210 */ /* 0x000fca0007f5e0ff */
[----:B------:R-:W-:Y:S01]  /*c5060*/  STL [R1+0x36c0], R13 ;  /* 0x0036c00d01007387 */ /* 0x000fe20000100800 */
[----:B------:R-:W-:-:S03]  /*c5070*/  IMAD.X R21, R21, 0x1, R2, P2 ;  /* 0x0000000115157824 */ /* 0x000fc600010e0602 */
[----:B------:R1:W-:Y:S02]  /*c5080*/  STL [R1+0x365c], R23 ;  /* 0x00365c1701007387 */ /* 0x0003e40000100800 */
[----:B-1----:R-:W-:Y:S01]  /*c5090*/  IMAD.MOV.U32 R6, RZ, RZ, R22 ;  /* 0x000000ffff067224 */ /* 0x002fe200078e0016 */
[----:B------:R-:W-:Y:S01]  /*c50a0*/  MOV R7, R23 ;  /* 0x0000001700077202 */ /* 0x000fe20000000f00 */
[----:B------:R-:W4:Y:S04]  /*c50b0*/  LDL.LU R12, [R1+0x3850] ;  /* 0x00385000010c7983 */ /* 0x000f280000300800 */
[----:B------:R-:W4:Y:S01]  /*c50c0*/  LDL.LU R25, [R1+0x37d4] ;  /* 0x0037d40001197983 */ /* 0x000f220000300800 */
[----:B------:R-:W-:-:S03]  /*c50d0*/  IADD3 R9, P3, PT, R9, R252, RZ ;  /* 0x000000fc09097210 */ /* 0x000fc60007f7e0ff */
[----:B------:R1:W-:Y:S01]  /*c50e0*/  LDGSTS.E [R5+0xa380], desc[UR74][R6.64], P1 ;  /* 0x0a38000006057fae */ /* 0x0003e200089a104a */
[----:B------:R-:W-:-:S03]  /*c50f0*/  IADD3 R20, P2, PT, R20, R252, RZ ;  /* 0x000000fc14147210 */ /* 0x000fc60007f5e0ff */
[----:B------:R-:W-:Y:S04]  /*c5100*/  STL [R1+0x36c8], R9 ;  /* 0x0036c80901007387 */ /* 0x000fe80000100800 */
[----:B------:R1:W-:Y:S04]  /*c5110*/  STL [R1+0x36bc], R21 ;  /* 0x0036bc1501007387 */ /* 0x0003e80000100800 */
[----:B------:R-:W4:Y:S01]  /*c5120*/  LDL.LU R24, [R1+0x384c] ;  /* 0x00384c0001187983 */ /* 0x000f220000300800 */
[----:B-1----:R-:W-:-:S03]  /*c5130*/  IMAD.MOV.U32 R6, RZ, RZ, R13 ;  /* 0x000000ffff067224 */ /* 0x002fc600078e000d */
[----:B------:R-:W4:Y:S04]  /*c5140*/  LDL.LU R22, [R1+0x3858] ;  /* 0x0038580001167983 */ /* 0x000f280000300800 */
[----:B------:R-:W4:Y:S04]  /*c5150*/  LDL.LU R23, [R1+0x3854] ;  /* 0x0038540001177983 */ /* 0x000f280000300800 */
[----:B------:R-:W-:Y:S01]  /*c5160*/  STL [R1+0x3750], R20 ;  /* 0x0037501401007387 */ /* 0x000fe20000100800 */
[----:B------:R-:W-:-:S05]  /*c5170*/  IMAD.X R18, R18, 0x1, R2, P3 ;  /* 0x0000000112127824 */ /* 0x000fca00018e0602 */
[----:B------:R1:W-:Y:S04]  /*c5180*/  STL [R1+0x36c4], R18 ;  /* 0x0036c41201007387 */ /* 0x0003e80000100800 */
[----:B------:R-:W4:Y:S01]  /*c5190*/  LDL.LU R13, [R1+0x3948] ;  /* 0x00394800010d7983 */ /* 0x000f220000300800 */
[----:B------:R-:W-:-:S03]  /*c51a0*/  MOV R7, R21 ;  /* 0x0000001500077202 */ /* 0x000fc60000000f00 */
[----:B------:R-:W4:Y:S04]  /*c51b0*/  LDL.LU R21, [R1+0x3944] ;  /* 0x0039440001157983 */ /* 0x000f280000300800 */
[----:B------:R1:W-:Y:S02]  /*c51c0*/  LDGSTS.E [R5+0xab00], desc[UR74][R6.64], P0 ;  /* 0x0ab0000006057fae */ /* 0x0003e400081a104a */
[----:B-1----:R-:W-:Y:S01]  /*c51d0*/  IMAD.MOV.U32 R6, RZ, RZ, R9 ;  /* 0x000000ffff067224 */ /* 0x002fe200078e0009 */
[----:B------:R-:W-:-:S05]  /*c51e0*/  MOV R7, R18 ;  /* 0x0000001200077202 */ /* 0x000fca0000000f00 */
[----:B------:R1:W-:Y:S01]  /*c51f0*/  LDGSTS.E [R5+0xab80], desc[UR74][R6.64], P1 ;  /* 0x0ab8000006057fae */ /* 0x0003e200089a104a */
[----:B--2---:R-:W-:Y:S01]  /*c5200*/  IADD3 R4, P3, PT, R4, R252, RZ ;  /* 0x000000fc04047210 */ /* 0x004fe20007f7e0ff */
[----:B---3--:R-:W-:-:S04]  /*c5210*/  IMAD.X R27, R27, 0x1, R2, P2 ;  /* 0x000000011b1b7824 */ /* 0x008fc800010e0602 */
[----:B------:R-:W-:Y:S04]  /*c5220*/  STL [R1+0x3758], R4 ;  /* 0x0037580401007387 */ /* 0x000fe80000100800 */
[----:B------:R-:W-:Y:S01]  /*c5230*/  STL [R1+0x374c], R27 ;  /* 0x00374c1b01007387 */ /* 0x000fe20000100800 */
[----:B-1----:R-:W-:Y:S01]  /*c5240*/  IMAD.MOV.U32 R6, RZ, RZ, R20 ;  /* 0x000000ffff067224 */ /* 0x002fe200078e0014 */
[----:B------:R-:W-:Y:S02]  /*c5250*/  MOV R7, R27 ;  /* 0x0000001b00077202 */ /* 0x000fe40000000f00 */
[----:B------:R-:W2:Y:S04]  /*c5260*/  LDL.LU R18, [R1+0x3950] ;  /* 0x0039500001127983 */ /* 0x000ea80000300800 */
        /* <DEDUP_REMOVED lines=8> */
[----:B------:R1:W-:Y:S04]  /*c52f0*/  STL [R1+0x3754], R16 ;  /* 0x0037541001007387 */ /* 0x0003e80000100800 */
[----:B------:R4:W-:Y:S04]  /*c5300*/  LDGSTS.E [R5+0xb380], desc[UR74][R6.64], P1 ;  /* 0x0b38000006057fae */ /* 0x0009e800089a104a */
[----:B-1----:R-:W3:Y:S01]  /*c5310*/  LDL.LU R16, [R1+0x39b4] ;  /* 0x0039b40001107983 */ /* 0x002ee20000300800 */
[----:B----4-:R-:W-:Y:S01]  /*c5320*/  IADD3 R17, P3, PT, R17, R252, RZ ;  /* 0x000000fc11117210 */ /* 0x010fe20007f7e0ff */
[----:B------:R-:W-:-:S04]  /*c5330*/  IMAD.X R26, R26, 0x1, R2, P2 ;  /* 0x000000011a1a7824 */ /* 0x000fc800010e0602 */
[----:B------:R1:W-:Y:S01]  /*c5340*/  STL [R1+0x37d8], R17 ;  /* 0x0037d81101007387 */ /* 0x0003e20000100800 */
        /* <DEDUP_REMOVED lines=8> */
[----:B------:R1:W-:Y:S02]  /*c53d0*/  STL [R1+0x3850], R12 ;  /* 0x0038500c01007387 */ /* 0x0003e40000100800 */
[----:B-1----:R-:W-:Y:S01]  /*c53e0*/  IMAD.MOV.U32 R6, RZ, RZ, R17 ;  /* 0x000000ffff067224 */ /* 0x002fe200078e0011 */
[----:B------:R-:W-:Y:S01]  /*c53f0*/  MOV R7, R25 ;  /* 0x0000001900077202 */ /* 0x000fe20000000f00 */
[----:B------:R-:W-:Y:S04]  /*c5400*/  STL [R1+0x37d4], R25 ;  /* 0x0037d41901007387 */ /* 0x000fe80000100800 */
[----:B------:R-:W4:Y:S04]  /*c5410*/  LDL.LU R17, [R1+0x39bc] ;  /* 0x0039bc0001117983 */ /* 0x000f280000300800 */
[----:B------:R1:W-:Y:S01]  /*c5420*/  LDGSTS.E [R5+0xbb80], desc[UR74][R6.64], P1 ;  /* 0x0bb8000006057fae */ /* 0x0003e200089a104a */
[----:B------:R-:W-:Y:S01]  /*c5430*/  IMAD.X R24, R24, 0x1, R2, P2 ;  /* 0x0000000118187824 */ /* 0x000fe200010e0602 */
[----:B------:R-:W-:-:S05]  /*c5440*/  IADD3 R22, P3, PT, R22, R252, RZ ;  /* 0x000000fc16167210 */ /* 0x000fca0007f7e0ff */
[----:B------:R-:W-:Y:S01]  /*c5450*/  STL [R1+0x3858], R22 ;  /* 0x0038581601007387 */ /* 0x000fe20000100800 */
[----:B------:R-:W-:Y:S02]  /*c5460*/  IMAD.X R23, R23, 0x1, R2, P3 ;  /* 0x0000000117177824 */ /* 0x000fe400018e0602 */
[----:B-1----:R-:W-:Y:S01]  /*c5470*/  IMAD.MOV.U32 R6, RZ, RZ, R12 ;  /* 0x000000ffff067224 */ /* 0x002fe200078e000c */
[----:B------:R1:W-:Y:S04]  /*c5480*/  STL [R1+0x384c], R24 ;  /* 0x00384c1801007387 */ /* 0x0003e80000100800 */
[----:B------:R-:W4:Y:S04]  /*c5490*/  LDL.LU R28, [R1+0x3a30] ;  /* 0x003a3000011c7983 */ /* 0x000f280000300800 */
[----:B------:R-:W4:Y:S01]  /*c54a0*/  LDL.LU R12, [R1+0x3a24] ;  /* 0x003a2400010c7983 */ /* 0x000f220000300800 */
[----:B------:R-:W-:-:S05]  /*c54b0*/  IADD3 R13, P2, PT, R13, R252, RZ ;  /* 0x000000fc0d0d7210 */ /* 0x000fca0007f5e0ff */
[----:B------:R1:W-:Y:S04]  /*c54c0*/  STL [R1+0x3948], R13 ;  /* 0x0039480d01007387 */ /* 0x0003e80000100800 */
[----:B------:R-:W-:Y:S04]  /*c54d0*/  STL [R1+0x3854], R23 ;  /* 0x0038541701007387 */ /* 0x000fe80000100800 */
[----:B------:R-:W4:Y:S04]  /*c54e0*/  LDL.LU R26, [R1+0x3a98] ;  /* 0x003a9800011a7983 */ /* 0x000f280000300800 */
[----:B------:R-:W4:Y:S01]  /*c54f0*/  LDL.LU R29, [R1+0x3a2c] ;  /* 0x003a2c00011d7983 */ /* 0x000f220000300800 */
[----:B------:R-:W-:Y:S01]  /*c5500*/  MOV R7, R24 ;  /* 0x0000001800077202 */ /* 0x000fe20000000f00 */
[----:B------:R-:W-:-:S04]  /*c5510*/  IMAD.X R21, R21, 0x1, R2, P2 ;  /* 0x0000000115157824 */ /* 0x000fc800010e0602 */
[----:B------:R1:W-:Y:S02]  /*c5520*/  LDGSTS.E [R5+0xc300], desc[UR74][R6.64], P0 ;  /* 0x0c30000006057fae */ /* 0x0003e400081a104a */
[----:B-1----:R-:W-:Y:S01]  /*c5530*/  IMAD.MOV.U32 R6, RZ, RZ, R22 ;  /* 0x000000ffff067224 */ /* 0x002fe200078e0016 */
[----:B------:R-:W-:Y:S02]  /*c5540*/  MOV R7, R23 ;  /* 0x0000001700077202 */ /* 0x000fe40000000f00 */
[----:B--2---:R-:W-:-:S03]  /*c5550*/  IADD3 R18, P3, PT, R18, R252, RZ ;  /* 0x000000fc12127210 */ /* 0x004fc60007f7e0ff */
[----:B------:R1:W-:Y:S01]  /*c5560*/  LDGSTS.E [R5+0xc380], desc[UR74][R6.64], P1 ;  /* 0x0c38000006057fae */ /* 0x0003e200089a104a */
[----:B---3--:R-:W-:-:S03]  /*c5570*/  IADD3 R9, P2, PT, R9, R252, RZ ;  /* 0x000000fc09097210 */ /* 0x008fc60007f5e0ff */
[----:B------:R2:W-:Y:S04]  /*c5580*/  STL [R1+0x3950], R18 ;  /* 0x0039501201007387 */ /* 0x0005e80000100800 */
[----:B------:R-:W-:Y:S01]  /*c5590*/  STL [R1+0x3944], R21 ;  /* 0x0039441501007387 */ /* 0x000fe20000100800 */
[----:B------:R-:W-:-:S03]  /*c55a0*/  IMAD.X R20, R20, 0x1, R2, P3 ;  /* 0x0000000114147824 */ /* 0x000fc600018e0602 */
[----:B------:R-:W3:Y:S01]  /*c55b0*/  LDL.LU R27, [R1+0x3a94] ;  /* 0x003a9400011b7983 */ /* 0x000ee20000300800 */
[----:B-1----:R-:W-:Y:S01]  /*c55c0*/  IMAD.MOV.U32 R6, RZ, RZ, R13 ;  /* 0x000000ffff067224 */ /* 0x002fe200078e000d */
[----:B------:R-:W-:Y:S02]  /*c55d0*/  MOV R7, R21 ;  /* 0x0000001500077202 */ /* 0x000fe40000000f00 */
[----:B------:R-:W-:Y:S04]  /*c55e0*/  STL [R1+0x39b8], R9 ;  /* 0x0039b80901007387 */ /* 0x000fe80000100800 */
[----:B------:R1:W-:Y:S04]  /*c55f0*/  STL [R1+0x394c], R20 ;  /* 0x00394c1401007387 */ /* 0x0003e80000100800 */
[----:B------:R-:W3:Y:S04]  /*c5600*/  LDL.LU R24, [R1+0x3aa0] ;  /* 0x003aa00001187983 */ /* 0x000ee80000300800 */
[----:B------:R1:W-:Y:S01]  /*c5610*/  LDGSTS.E [R5+0xcb00], desc[UR74][R6.64], P0 ;  /* 0x0cb0000006057fae */ /* 0x0003e200081a104a */
[----:B------:R-:W-:-:S03]  /*c5620*/  IMAD.X R16, R16, 0x1, R2, P2 ;  /* 0x0000000110107824 */ /* 0x000fc600010e0602 */
[----:B------:R-:W3:Y:S04]  /*c5630*/  LDL.LU R13, [R1+0x3b30] ;  /* 0x003b3000010d7983 */ /* 0x000ee80000300800 */
[----:B------:R-:W3:Y:S01]  /*c5640*/  LDL.LU R25, [R1+0x3a9c] ;  /* 0x003a9c0001197983 */ /* 0x000ee20000300800 */
[----:B-1----:R-:W-:Y:S01]  /*c5650*/  IMAD.MOV.U32 R6, RZ, RZ, R18 ;  /* 0x000000ffff067224 */ /* 0x002fe200078e0012 */
[----:B------:R-:W-:-:S05]  /*c5660*/  MOV R7, R20 ;  /* 0x0000001400077202 */ /* 0x000fca0000000f00 */
[----:B------:R1:W-:Y:S01]  /*c5670*/  LDGSTS.E [R5+0xcb80], desc[UR74][R6.64], P1 ;  /* 0x0cb8000006057fae */ /* 0x0003e200089a104a */
[-C--:B----4-:R-:W-:Y:S02]  /*c5680*/  IADD3 R4, P3, PT, R4, R252.reuse, RZ ;  /* 0x000000fc04047210 */ /* 0x090fe40007f7e0ff */
[----:B------:R-:W-:-:S03]  /*c5690*/  IADD3 R8, P2, PT, R8, R252, RZ ;  /* 0x000000fc08087210 */ /* 0x000fc60007f5e0ff */
[----:B------:R-:W-:Y:S04]  /*c56a0*/  STL [R1+0x39c0], R4 ;  /* 0x0039c00401007387 */ /* 0x000fe80000100800 */
[----:B------:R4:W-:Y:S01]  /*c56b0*/  STL [R1+0x39b4], R16 ;  /* 0x0039b41001007387 */ /* 0x0009e20000100800 */
[----:B-1----:R-:W-:-:S03]  /*c56c0*/  IMAD.MOV.U32 R6, RZ, RZ, R9 ;  /* 0x000000ffff067224 */ /* 0x002fc600078e0009 */
[----:B--2---:R-:W2:Y:S01]  /*c56d0*/  LDL.LU R18, [R1+0x3b2c] ;  /* 0x003b2c0001127983 */ /* 0x004ea20000300800 */
[----:B------:R-:W-:-:S03]  /*c56e0*/  MOV R7, R16 ;  /* 0x0000001000077202 */ /* 0x000fc60000000f00 */
[----:B------:R-:W2:Y:S04]  /*c56f0*/  LDL.LU R22, [R1+0x3b38] ;  /* 0x003b380001167983 */ /* 0x000ea80000300800 */
[----:B------:R-:W2:Y:S04]  /*c5700*/  LDL.LU R20, [R1+0x3b90] ;  /* 0x003b900001147983 */ /* 0x000ea80000300800 */
[----:B------:R-:W2:Y:S01]  /*c5710*/  LDL.LU R23, [R1+0x3b34] ;  /* 0x003b340001177983 */ /* 0x000ea20000300800 */
[----:B------:R-:W-:-:S03]  /*c5720*/  IMAD.X R17, R17, 0x1, R2, P3 ;  /* 0x0000000111117824 */ /* 0x000fc600018e0602 */
[----:B------:R-:W-:Y:S04]  /*c5730*/  STL [R1+0x3a28], R8 ;  /* 0x003a280801007387 */ /* 0x000fe80000100800 */
[----:B------:R1:W-:Y:S04]  /*c5740*/  STL [R1+0x39bc], R17 ;  /* 0x0039bc1101007387 */ /* 0x0003e80000100800 */
[----:B----4-:R-:W4:Y:S04]  /*c5750*/  LDL.LU R16, [R1+0x3b98] ;  /* 0x003b980001107983 */ /* 0x010f280000300800 */
[----:B------:R-:W4:Y:S04]  /*c5760*/  LDL.LU R9, [R1+0x3bf0] ;  /* 0x003bf00001097983 */ /* 0x000f280000300800 */
[----:B------:R1:W-:Y:S04]  /*c5770*/  LDGSTS.E [R5+0xd300], desc[UR74][R6.64], P0 ;  /* 0x0d30000006057fae */ /* 0x0003e800081a104a */
[----:B------:R-:W4:Y:S01]  /*c5780*/  LDL.LU R21, [R1+0x3b8c] ;  /* 0x003b8c0001157983 */ /* 0x000f220000300800 */
[----:B------:R-:W-:Y:S01]  /*c5790*/  IADD3 R28, P3, PT, R28, R252, RZ ;  /* 0x000000fc1c1c7210 */ /* 0x000fe20007f7e0ff */
[----:B------:R-:W-:-:S04]  /*c57a0*/  IMAD.X R12, R12, 0x1, R2, P2 ;  /* 0x000000010c0c7824 */ /* 0x000fc800010e0602 */
[----:B------:R-:W-:Y:S01]  /*c57b0*/  STL [R1+0x3a30], R28 ;  /* 0x003a301c01007387 */ /* 0x000fe20000100800 */
[----:B-1----:R-:W-:Y:S01]  /*c57c0*/  IMAD.MOV.U32 R6, RZ, RZ, R4 ;  /* 0x000000ffff067224 */ /* 0x002fe200078e0004 */
[----:B------:R-:W-:Y:S02]  /*c57d0*/  MOV R7, R17 ;  /* 0x0000001100077202 */ /* 0x000fe40000000f00 */
[----:B------:R1:W-:Y:S04]  /*c57e0*/  STL [R1+0x3a24], R12 ;  /* 0x003a240c01007387 */ /* 0x0003e80000100800 */
[----:B------:R-:W4:Y:S04]  /*c57f0*/  LDL.LU R4, [R1+0x3bf8] ;  /* 0x003bf80001047983 */ /* 0x000f280000300800 */
[----:B------:R-:W4:Y:S04]  /*c5800*/  LDL.LU R17, [R1+0x3b94] ;  /* 0x003b940001117983 */ /* 0x000f280000300800 */
[----:B------:R1:W-:Y:S02]  /*c5810*/  LDGSTS.E [R5+0xd380], desc[UR74][R6.64], P1 ;  /* 0x0d38000006057fae */ /* 0x0003e400089a104a */
[----:B-1----:R-:W-:Y:S01]  /*c5820*/  MOV R7, R12 ;  /* 0x0000000c00077202 */ /* 0x002fe20000000f00 */
[----:B------:R-:W-:-:S05]  /*c5830*/  IMAD.MOV.U32 R6, RZ, RZ, R8 ;  /* 0x000000ffff067224 */ /* 0x000fca00078e0008 */
[----:B------:R1:W-:Y:S01]  /*c5840*/  LDGSTS.E [R5+0xdb00], desc[UR74][R6.64], P0 ;  /* 0x0db0000006057fae */ /* 0x0003e200081a104a */
[----:B------:R-:W-:Y:S01]  /*c5850*/  IADD3 R26, P2, PT, R26, R252, RZ ;  /* 0x000000fc1a1a7210 */ /* 0x000fe20007f5e0ff */
[----:B------:R-:W-:-:S04]  /*c5860*/  IMAD.X R29, R29, 0x1, R2, P3 ;  /* 0x000000011d1d7824 */ /* 0x000fc800018e0602 */
[----:B------:R-:W-:Y:S04]  /*c5870*/  STL [R1+0x3a98], R26 ;  /* 0x003a981a01007387 */ /* 0x000fe80000100800 */
[----:B------:R-:W-:Y:S04]  /*c5880*/  STL [R1+0x3a2c], R29 ;  /* 0x003a2c1d01007387 */ /* 0x000fe80000100800 */
[----:B------:R-:W4:Y:S04]  /*c5890*/  LDL.LU R12, [R1+0x3bec] ;  /* 0x003bec00010c7983 */ /* 0x000f280000300800 */
[----:B------:R-:W4:Y:S01]  /*c58a0*/  LDL.LU R8, [R1+0x3bf4] ;  /* 0x003bf40001087983 */ /* 0x000f220000300800 */
[----:B-1----:R-:W-:Y:S01]  /*c58b0*/  IMAD.MOV.U32 R6, RZ, RZ, R28 ;  /* 0x000000ffff067224 */ /* 0x002fe200078e001c */
[----:B------:R-:W-:-:S05]  /*c58c0*/  MOV R7, R29 ;  /* 0x0000001d00077202 */ /* 0x000fca0000000f00 */
[----:B------:R1:W-:Y:S01]  /*c58d0*/  LDGSTS.E [R5+0xdb80], desc[UR74][R6.64], P1 ;  /* 0x0db8000006057fae */ /* 0x0003e200089a104a */
[----:B---3--:R-:W-:Y:S02]  /*c58e0*/  IMAD.X R27, R27, 0x1, R2, P2 ;  /* 0x000000011b1b7824 */ /* 0x008fe400010e0602 */
[----:B-1----:R-:W-:-:S03]  /*c58f0*/  IMAD.MOV.U32 R6, RZ, RZ, R26 ;  /* 0x000000ffff067224 */ /* 0x002fc600078e001a */
[----:B------:R-:W-:-:S05]  /*c5900*/  MOV R7, R27 ;  /* 0x0000001b00077202 */ /* 0x000fca0000000f00 */
[----:B------:R1:W-:Y:S01]  /*c5910*/  LDGSTS.E [R5+0xe300], desc[UR74][R6.64], P0 ;  /* 0x0e30000006057fae */ /* 0x0003e200081a104a */
[-C--:B------:R-:W-:Y:S02]  /*c5920*/  IADD3 R24, P3, PT, R24, R252.reuse, RZ ;  /* 0x000000fc18187210 */ /* 0x080fe40007f7e0ff */
[----:B------:R-:W-:-:S03]  /*c5930*/  IADD3 R13, P2, PT, R13, R252, RZ ;  /* 0x000000fc0d0d7210 */ /* 0x000fc60007f5e0ff */
[----:B------:R-:W-:Y:S02]  /*c5940*/  IMAD.X R25, R25, 0x1, R2, P3 ;  /* 0x0000000119197824 */ /* 0x000fe400018e0602 */
[----:B-1----:R-:W-:Y:S01]  /*c5950*/  IMAD.MOV.U32 R6, RZ, RZ, R24 ;  /* 0x000000ffff067224 */ /* 0x002fe200078e0018 */
[----:B------:R-:W-:Y:S02]  /*c5960*/  STL [R1+0x3aa0], R24 ;  /* 0x003aa01801007387 */ /* 0x000fe40000100800 */
[----:B------:R-:W-:Y:S02]  /*c5970*/  MOV R7, R25 ;  /* 0x0000001900077202 */ /* 0x000fe40000000f00 */
[----:B------:R-:W-:Y:S04]  /*c5980*/  STL [R1+0x3a94], R27 ;  /* 0x003a941b01007387 */ /* 0x000fe80000100800 */
[----:B------:R1:W-:Y:S04]  /*c5990*/  STL [R1+0x3b30], R13 ;  /* 0x003b300d01007387 */ /* 0x0003e80000100800 */
[----:B------:R-:W-:Y:S04]  /*c59a0*/  STL [R1+0x3a9c], R25 ;  /* 0x003a9c1901007387 */ /* 0x000fe80000100800 */
[----:B------:R3:W-:Y:S01]  /*c59b0*/  LDGSTS.E [R5+0xe380], desc[UR74][R6.64], P1 ;  /* 0x0e38000006057fae */ /* 0x0007e200089a104a */
[----:B--2---:R-:W-:Y:S01]  /*c59c0*/  IMAD.X R18, R18, 0x1, R2, P2 ;  /* 0x0000000112127824 */ /* 0x004fe200010e0602 */
[----:B------:R-:W-:-:S02]  /*c59d0*/  IADD3 R22, P3, PT, R22, R252, RZ ;  /* 0x000000fc16167210 */ /* 0x000fc40007f7e0ff */
[----:B------:R-:W-:-:S03]  /*c59e0*/  IADD3 R20, P2, PT, R20, R252, RZ ;  /* 0x000000fc14147210 */ /* 0x000fc60007f5e0ff */
[----:B------:R-:W-:Y:S01]  /*c59f0*/  STL [R1+0x3b38], R22 ;  /* 0x003b381601007387 */ /* 0x000fe20000100800 */
[----:B---3--:R-:W-:Y:S01]  /*c5a00*/  IMAD.MOV.U32 R6, RZ, RZ, R13 ;  /* 0x000000ffff067224 */ /* 0x008fe200078e000d */
[----:B------:R-:W-:Y:S01]  /*c5a10*/  MOV R7, R18 ;  /* 0x0000001200077202 */ /* 0x000fe20000000f00 */
[----:B------:R-:W-:Y:S01]  /*c5a20*/  IMAD.X R23, R23, 0x1, R2, P3 ;  /* 0x0000000117177824 */ /* 0x000fe200018e0602 */
[----:B------:R2:W-:Y:S04]  /*c5a30*/  STL [R1+0x3b2c], R18 ;  /* 0x003b2c1201007387 */ /* 0x0005e80000100800 */
[----:B-1----:R-:W3:Y:S04]  /*c5a40*/  LDL.LU R13, [R1+0x3de8] ;  /* 0x003de800010d7983 */ /* 0x002ee80000300800 */
[----:B------:R-:W-:Y:S01]  /*c5a50*/  STL [R1+0x3b90], R20 ;  /* 0x003b901401007387 */ /* 0x000fe20000100800 */
[----:B----4-:R-:W-:-:S03]  /*c5a60*/  IADD3 R16, P3, PT, R16, R252, RZ ;  /* 0x000000fc10107210 */ /* 0x010fc60007f7e0ff */
[----:B------:R1:W-:Y:S01]  /*c5a70*/  STL [R1+0x3b34], R23 ;  /* 0x003b341701007387 */ /* 0x0003e20000100800 */
[----:B------:R-:W-:-:S03]  /*c5a80*/  IADD3 R9, P4, PT, R9, R252, RZ ;  /* 0x000000fc09097210 */ /* 0x000fc60007f9e0ff */
[----:B--2---:R-:W2:Y:S04]  /*c5a90*/  LDL.LU R18, [R1+0x3de0] ;  /* 0x003de00001127983 */ /* 0x004ea80000300800 */
[----:B------:R4:W-:Y:S01]  /*c5aa0*/  LDGSTS.E [R5+0xeb00], desc[UR74][R6.64], P0 ;  /* 0x0eb0000006057fae */ /* 0x0009e200081a104a */
[----:B------:R-:W-:-:S03]  /*c5ab0*/  IMAD.X R21, R21, 0x1, R2, P2 ;  /* 0x0000000115157824 */ /* 0x000fc600010e0602 */
[----:B------:R-:W-:Y:S01]  /*c5ac0*/  STL [R1+0x3b98], R16 ;  /* 0x003b981001007387 */ /* 0x000fe20000100800 */
[----:B----4-:R-:W-:-:S03]  /*c5ad0*/  MOV R7, R23 ;  /* 0x0000001700077202 */ /* 0x010fc60000000f00 */
[----:B-1----:R-:W4:Y:S01]  /*c5ae0*/  LDL.LU R23, [R1+0x3ddc] ;  /* 0x003ddc0001177983 */ /* 0x002f220000300800 */
[----:B------:R-:W-:-:S03]  /*c5af0*/  IADD3 R4, P2, PT, R4, R252, RZ ;  /* 0x000000fc04047210 */ /* 0x000fc60007f5e0ff */
[----:B------:R-:W-:Y:S01]  /*c5b00*/  STL [R1+0x3b8c], R21 ;  /* 0x003b8c1501007387 */ /* 0x000fe20000100800 */
[----:B------:R-:W-:-:S03]  /*c5b10*/  IMAD.X R17, R17, 0x1, R2, P3 ;  /* 0x0000000111117824 */ /* 0x000fc600018e0602 */
[----:B------:R1:W-:Y:S04]  /*c5b20*/  STL [R1+0x3bf0], R9 ;  /* 0x003bf00901007387 */ /* 0x0003e80000100800 */
[----:B------:R-:W-:Y:S04]  /*c5b30*/  STL [R1+0x3bf8], R4 ;  /* 0x003bf80401007387 */ /* 0x000fe80000100800 */
[----:B------:R1:W-:Y:S01]  /*c5b40*/  STL [R1+0x3b94], R17 ;  /* 0x003b941101007387 */ /* 0x0003e20000100800 */
        /* <DEDUP_REMOVED lines=45> */
[----:B---3--:R-:W-:-:S02]  /*c5e20*/  IADD3 R13, P2, PT, R13, R252, RZ ;  /* 0x000000fc0d0d7210 */ /* 0x008fc40007f5e0ff */
[----:B--2---:R-:W-:Y:S02]  /*c5e30*/  IADD3 R18, P3, PT, R18, R252, RZ ;  /* 0x000000fc12127210 */ /* 0x004fe40007f7e0ff */
[----:B----4-:R-:W-:Y:S01]  /*c5e40*/  IADD3.X R23, PT, PT, R23, R2, RZ, P2, !PT ;  /* 0x0000000217177210 */ /* 0x010fe200017fe4ff */
[----:B------:R-:W-:Y:S04]  /*c5e50*/  STL [R1+0x3de8], R13 ;  /* 0x003de80d01007387 */ /* 0x000fe80000100800 */
[----:B------:R-:W-:Y:S04]  /*c5e60*/  STL [R1+0x3de0], R18 ;  /* 0x003de01201007387 */ /* 0x000fe80000100800 */
[----:B------:R-:W-:Y:S01]  /*c5e70*/  STL [R1+0x3ddc], R23 ;  /* 0x003ddc1701007387 */ /* 0x000fe20000100800 */
[----:B------:R-:W-:-:S02]  /*c5e80*/  IMAD.MOV.U32 R145, RZ, RZ, R50 ;  /* 0x000000ffff917224 */ /* 0x000fc400078e0032 */
[----:B------:R-:W-:Y:S02]  /*c5e90*/  IMAD.MOV.U32 R144, RZ, RZ, R51 ;  /* 0x000000ffff907224 */ /* 0x000fe400078e0033 */
        /* <DEDUP_REMOVED lines=60> */
[----:B------:R-:W4:Y:S01]  /*c6260*/  LDL.LU R26, [R1+0x628] ;  /* 0x00062800011a7983 */ /* 0x000f220000300800 */
[----:B------:R-:W-:Y:S01]  /*c6270*/  IMAD.MOV.U32 R119, RZ, RZ, R30 ;  /* 0x000000ffff777224 */ /* 0x000fe200078e001e */
[----:B------:R-:W-:Y:S02]  /*c6280*/  MOV R118, R31 ;  /* 0x0000001f00767202 */ /* 0x000fe40000000f00 */
[----:B------:R-:W4:Y:S01]  /*c6290*/  LDL.LU R27, [R1+0x738] ;  /* 0x00073800011b7983 */ /* 0x000f220000300800 */
[----:B------:R-:W-:Y:S01]  /*c62a0*/  MOV R117, R34 ;  /* 0x0000002200757202 */ /* 0x000fe20000000f00 */
[----:B------:R-:W-:Y:S02]  /*c62b0*/  IMAD.MOV.U32 R116, RZ, RZ, R35 ;  /* 0x000000ffff747224 */ /* 0x000fe400078e0023 */
[----:B------:R-:W4:Y:S01]  /*c62c0*/  LDL.LU R30, [R1+0x62c] ;  /* 0x00062c00011e7983 */ /* 0x000f220000300800 */
[----:B------:R-:W-:-:S03]  /*c62d0*/  IMAD.MOV.U32 R115, RZ, RZ, R38 ;  /* 0x000000ffff737224 */ /* 0x000fc600078e0026 */
[----:B------:R-:W4:Y:S01]  /*c62e0*/  LDL.LU R31, [R1+0x73c] ;  /* 0x00073c00011f7983 */ /* 0x000f220000300800 */
[----:B------:R-:W-:-:S03]  /*c62f0*/  IMAD.MOV.U32 R114, RZ, RZ, R39 ;  /* 0x000000ffff727224 */ /* 0x000fc600078e0027 */
[----:B------:R-:W4:Y:S04]  /*c6300*/  LDL.LU R34, [R1+0x630] ;  /* 0x0006300001227983 */ /* 0x000f280000300800 */
[----:B------:R-:W4:Y:S04]  /*c6310*/  LDL.LU R35, [R1+0x740] ;  /* 0x0007400001237983 */ /* 0x000f280000300800 */
[----:B------:R-:W4:Y:S04]  /*c6320*/  LDL.LU R38, [R1+0x634] ;  /* 0x0006340001267983 */ /* 0x000f280000300800 */
[----:B------:R-:W4:Y:S01]  /*c6330*/  LDL.LU R39, [R1+0x744] ;  /* 0x0007440001277983 */ /* 0x000f220000300800 */
[----:B------:R-:W-:-:S03]  /*c6340*/  MOV R7, R12 ;  /* 0x0000000c00077202 */ /* 0x000fc60000000f00 */
[----:B------:R-:W-:Y:S04]  /*c6350*/  STL.64 [R1+0x27b0], R120 ;  /* 0x0027b07801007387 */ /* 0x000fe80000100a00 */
[----:B------:R1:W-:Y:S04]  /*c6360*/  LDGSTS.E [R5+0xfb00], desc[UR74][R6.64], P0 ;  /* 0x0fb0000006057fae */ /* 0x0003e800081a104a */
[----:B------:R-:W-:Y:S04]  /*c6370*/  STL.64 [R1+0x27a8], R118 ;  /* 0x0027a87601007387 */ /* 0x000fe80000100a00 */
[----:B------:R-:W-:Y:S01]  /*c6380*/  STL.64 [R1+0x27a0], R116 ;  /* 0x0027a07401007387 */ /* 0x000fe20000100a00 */
[----:B-1----:R-:W-:-:S02]  /*c6390*/  IMAD.MOV.U32 R6, RZ, RZ, R4 ;  /* 0x000000ffff067224 */ /* 0x002fc400078e0004 */
[----:B------:R-:W-:Y:S01]  /*c63a0*/  IMAD.MOV.U32 R7, RZ, RZ, R8 ;  /* 0x000000ffff077224 */ /* 0x000fe200078e0008 */
[----:B------:R-:W-:Y:S04]  /*c63b0*/  STL.64 [R1+0x2798], R114 ;  /* 0x0027987201007387 */ /* 0x000fe80000100a00 */
        /* <DEDUP_REMOVED lines=17> */
[----:B--2---:R-:W-:Y:S01]  /*c64d0*/  IMAD.MOV.U32 R113, RZ, RZ, R50 ;  /* 0x000000ffff717224 */ /* 0x004fe200078e0032 */
[----:B---3--:R-:W-:-:S02]  /*c64e0*/  MOV R112, R51 ;  /* 0x0000003300707202 */ /* 0x008fc40000000f00 */
[----:B----4-:R-:W-:Y:S01]  /*c64f0*/  MOV R111, R54 ;  /* 0x00000036006f7202 */ /* 0x010fe20000000f00 */
        /* <DEDUP_REMOVED lines=14> */
[----:B-1----:R-:W-:Y:S01]  /*c65e0*/  IMAD.MOV.U32 R7, RZ, RZ, R74 ;  /* 0x000000ffff077224 */ /* 0x002fe200078e004a */
        /* <DEDUP_REMOVED lines=77> */
[----:B--2---:R-:W-:-:S04]  /*c6ac0*/  LOP3.LUT R83, R83, R82, RZ, 0x3c, !PT ;  /* 0x0000005253537212 */ /* 0x004fc800078e3cff */
[C---:B------:R-:W-:Y:S02]  /*c6ad0*/  LOP3.LUT R82, R83.reuse, R82, RZ, 0x3c, !PT ;  /* 0x0000005253527212 */ /* 0x040fe400078e3cff */
[----:B---3--:R-:W-:Y:S02]  /*c6ae0*/  MOV R81, R242 ;  /* 0x000000f200517202 */ /* 0x008fe40000000f00 */
[----:B------:R-:W-:Y:S01]  /*c6af0*/  LOP3.LUT R83, R83, R82, RZ, 0x3c, !PT ;  /* 0x0000005253537212 */ /* 0x000fe200078e3cff */
[----:B----4-:R-:W-:Y:S01]  /*c6b00*/  IMAD.MOV.U32 R80, RZ, RZ, R243 ;  /* 0x000000ffff507224 */ /* 0x010fe200078e00f3 */
[----:B------:R-:W-:-:S03]  /*c6b10*/  LOP3.LUT R79, R79, R78, RZ, 0x3c, !PT ;  /* 0x0000004e4f4f7212 */ /* 0x000fc600078e3cff */
[----:B------:R-:W-:Y:S01]  /*c6b20*/  LDGSTS.E [R5+0x17b80], desc[UR74][R82.64], P1 ;  /* 0x17b8000052057fae */ /* 0x000fe200089a104a */
[C---:B------:R-:W-:Y:S01]  /*c6b30*/  LOP3.LUT R78, R79.reuse, R78, RZ, 0x3c, !PT ;  /* 0x0000004e4f4e7212 */ /* 0x040fe200078e3cff */
[----:B------:R-:W-:Y:S02]  /*c6b40*/  IMAD.MOV.U32 R77, RZ, RZ, R46 ;  /* 0x000000ffff4d7224 */ /* 0x000fe400078e002e */
[----:B------:R-:W-:Y:S01]  /*c6b50*/  STL.64 [R1+0x2718], R82 ;  /* 0x0027185201007387 */ /* 0x000fe20000100a00 */
[----:B------:R-:W-:Y:S01]  /*c6b60*/  LOP3.LUT R79, R79, R78, RZ, 0x3c, !PT ;  /* 0x0000004e4f4f7212 */ /* 0x000fe200078e3cff */
[----:B------:R-:W-:Y:S01]  /*c6b70*/  IMAD.MOV.U32 R76, RZ, RZ, R47 ;  /* 0x000000ffff4c7224 */ /* 0x000fe200078e002f */
[-C--:B------:R-:W-:Y:S01]  /*c6b80*/  LOP3.LUT R75, R75, R74.reuse, RZ, 0x3c, !PT ;  /* 0x0000004a4b4b7212 */ /* 0x080fe200078e3cff */
[----:B------:R-:W-:Y:S03]  /*c6b90*/  LDGSTS.E [R5+0x18300], desc[UR74][R80.64], P0 ;  /* 0x1830000050057fae */ /* 0x000fe600081a104a */
[C---:B------:R-:W-:Y:S01]  /*c6ba0*/  LOP3.LUT R74, R75.reuse, R74, RZ, 0x3c, !PT ;  /* 0x0000004a4b4a7212 */ /* 0x040fe200078e3cff */
[----:B------:R-:W-:Y:S01]  /*c6bb0*/  IMAD.MOV.U32 R73, RZ, RZ, R50 ;  /* 0x000000ffff497224 */ /* 0x000fe200078e0032 */
[----:B------:R-:W-:Y:S02]  /*c6bc0*/  STL.64 [R1+0x2710], R80 ;  /* 0x0027105001007387 */ /* 0x000fe40000100a00 */
[----:B------:R-:W-:-:S02]  /*c6bd0*/  LOP3.LUT R75, R75, R74, RZ, 0x3c, !PT ;  /* 0x0000004a4b4b7212 */ /* 0x000fc400078e3cff */
[-C--:B------:R-:W-:Y:S01]  /*c6be0*/  LOP3.LUT R71, R71, R70.reuse, RZ, 0x3c, !PT ;  /* 0x0000004647477212 */ /* 0x080fe200078e3cff */
[----:B------:R-:W-:Y:S03]  /*c6bf0*/  LDGSTS.E [R5+0x18380], desc[UR74][R78.64], P1 ;  /* 0x183800004e057fae */ /* 0x000fe600089a104a */
[C---:B------:R-:W-:Y:S02]  /*c6c00*/  LOP3.LUT R70, R71.reuse, R70, RZ, 0x3c, !PT ;  /* 0x0000004647467212 */ /* 0x040fe400078e3cff */
[----:B------:R-:W-:Y:S01]  /*c6c10*/  MOV R72, R51 ;  /* 0x0000003300487202 */ /* 0x000fe20000000f00 */
[----:B------:R-:W-:Y:S01]  /*c6c20*/  STL.64 [R1+0x2708], R78 ;  /* 0x0027084e01007387 */ /* 0x000fe20000100a00 */
[----:B------:R-:W-:Y:S01]  /*c6c30*/  LOP3.LUT R71, R71, R70, RZ, 0x3c, !PT ;  /* 0x0000004647477212 */ /* 0x000fe200078e3cff */
[----:B------:R-:W-:Y:S01]  /*c6c40*/  IMAD.MOV.U32 R68, RZ, RZ, R55 ;  /* 0x000000ffff447224 */ /* 0x000fe200078e0037 */
[-C--:B------:R-:W-:Y:S01]  /*c6c50*/  LOP3.LUT R67, R67, R66.reuse, RZ, 0x3c, !PT ;  /* 0x0000004243437212 */ /* 0x080fe200078e3cff */
[----:B------:R-:W-:Y:S03]  /*c6c60*/  LDGSTS.E [R5+0x18b00], desc[UR74][R76.64], P0 ;  /* 0x18b000004c057fae */ /* 0x000fe600081a104a */
[C---:B------:R-:W-:Y:S01]  /*c6c70*/  LOP3.LUT R66, R67.reuse, R66, RZ, 0x3c, !PT ;  /* 0x0000004243427212 */ /* 0x040fe200078e3cff */
[----:B------:R-:W-:Y:S01]  /*c6c80*/  STL.64 [R1+0x2700], R76 ;  /* 0x0027004c01007387 */ /* 0x000fe20000100a00 */
[----:B------:R-:W-:Y:S01]  /*c6c90*/  MOV R69, R54 ;  /* 0x0000003600457202 */ /* 0x000fe20000000f00 */
[----:B------:R-:W-:Y:S01]  /*c6ca0*/  IMAD.MOV.U32 R65, RZ, RZ, R58 ;  /* 0x000000ffff417224 */ /* 0x000fe200078e003a */
[----:B------:R-:W-:Y:S01]  /*c6cb0*/  LOP3.LUT R67, R67, R66, RZ, 0x3c, !PT ;  /* 0x0000004243437212 */ /* 0x000fe200078e3cff */
[----:B------:R-:W-:Y:S01]  /*c6cc0*/  STL.64 [R1+0x26f8], R74 ;  /* 0x0026f84a01007387 */ /* 0x000fe20000100a00 */
[----:B------:R-:W-:Y:S01]  /*c6cd0*/  LOP3.LUT R63, R63, R62, RZ, 0x3c, !PT ;  /* 0x0000003e3f3f7212 */ /* 0x000fe200078e3cff */
[----:B------:R-:W-:-:S02]  /*c6ce0*/  IMAD.MOV.U32 R64, RZ, RZ, R59 ;  /* 0x000000ffff407224 */ /* 0x000fc400078e003b */
[----:B------:R-:W-:Y:S01]  /*c6cf0*/  LDGSTS.E [R5+0x18b80], desc[UR74][R74.64], P1 ;  /* 0x18b800004a057fae */ /* 0x000fe200089a104a */
[C---:B------:R-:W-:Y:S01]  /*c6d00*/  LOP3.LUT R62, R63.reuse, R62, RZ, 0x3c, !PT ;  /* 0x0000003e3f3e7212 */ /* 0x040fe200078e3cff */
[----:B------:R-:W-:Y:S02]  /*c6d10*/  IMAD.MOV.U32 R61, RZ, RZ, R9 ;  /* 0x000000ffff3d7224 */ /* 0x000fe400078e0009 */
[----:B------:R-:W-:Y:S01]  /*c6d20*/  STL.64 [R1+0x26f0], R72 ;  /* 0x0026f04801007387 */ /* 0x000fe20000100a00 */
[----:B------:R-:W-:-:S03]  /*c6d30*/  LOP3.LUT R63, R63, R62, RZ, 0x3c, !PT ;  /* 0x0000003e3f3f7212 */ /* 0x000fc600078e3cff */
[----:B------:R-:W-:Y:S01]  /*c6d40*/  STL.64 [R1+0x26e8], R70 ;  /* 0x0026e84601007387 */ /* 0x000fe20000100a00 */
[----:B------:R-:W-:-:S03]  /*c6d50*/  MOV R60, R22 ;  /* 0x00000016003c7202 */ /* 0x000fc60000000f00 */
[----:B------:R-:W-:Y:S04]  /*c6d60*/  STL.64 [R1+0x26e0], R68 ;  /* 0x0026e04401007387 */ /* 0x000fe80000100a00 */
[----:B------:R-:W-:Y:S04]  /*c6d70*/  STL.64 [R1+0x26d8], R66 ;  /* 0x0026d84201007387 */ /* 0x000fe80000100a00 */
[----:B------:R-:W-:Y:S04]  /*c6d80*/  STL.64 [R1+0x26d0], R64 ;  /* 0x0026d04001007387 */ /* 0x000fe80000100a00 */
        /* <DEDUP_REMOVED lines=21> */
[----:B------:R-:W4:Y:S01]  /*c6ee0*/  LDL.LU R28, [R1+0x888] ;  /* 0x00088800011c7983 */ /* 0x000f220000300800 */
[----:B------:R-:W-:-:S03]  /*c6ef0*/  IMAD.MOV.U32 R55, RZ, RZ, R34 ;  /* 0x000000ffff377224 */ /* 0x000fc600078e0022 */
[----:B------:R-:W4:Y:S01]  /*c6f00*/  LDL.LU R38, [R1+0x6ac] ;  /* 0x0006ac0001267983 */ /* 0x000f220000300800 */
[----:B------:R-:W-:-:S03]  /*c6f10*/  MOV R54, R35 ;  /* 0x0000002300367202 */ /* 0x000fc60000000f00 */
        /* <DEDUP_REMOVED lines=20> */
[----:B------:R1:W-:Y:S04]  /*c7060*/  STL.64 [R1+0x26a0], R8 ;  /* 0x0026a00801007387 */ /* 0x0003e80000100a00 */
        /* <DEDUP_REMOVED lines=11> */
[----:B--2---:R-:W-:-:S02]  /*c7120*/  IMAD.MOV.U32 R53, RZ, RZ, R41 ;  /* 0x000000ffff357224 */ /* 0x004fc400078e0029 */
[----:B---3--:R-:W-:Y:S01]  /*c7130*/  IMAD.MOV.U32 R52, RZ, RZ, R40 ;  /* 0x000000ffff347224 */ /* 0x008fe200078e0028 */
[----:B----4-:R-:W-:-:S04]  /*c7140*/  LOP3.LUT R51, R51, R50, RZ, 0x3c, !PT ;  /* 0x0000003233337212 */ /* 0x010fc800078e3cff */
[----:B------:R-:W-:Y:S01]  /*c7150*/  LDGSTS.E [R5+0x1bb80], desc[UR74][R52.64], P1 ;  /* 0x1bb8000034057fae */ /* 0x000fe200089a104a */
[----:B------:R-:W-:-:S04]  /*c7160*/  LOP3.LUT R50, R51, R50, RZ, 0x3c, !PT ;  /* 0x0000003233327212 */ /* 0x000fc800078e3cff */
[----:B------:R-:W-:Y:S01]  /*c7170*/  LOP3.LUT R51, R51, R50, RZ, 0x3c, !PT ;  /* 0x0000003233337212 */ /* 0x000fe200078e3cff */
[----:B------:R-:W-:Y:S01]  /*c7180*/  STL.64 [R1+0x2698], R52 ;  /* 0x0026983401007387 */ /* 0x000fe20000100a00 */
[----:B------:R-:W-:-:S03]  /*c7190*/  IMAD.MOV.U32 R49, RZ, RZ, R37 ;  /* 0x000000ffff317224 */ /* 0x000fc600078e0025 */
[----:B------:R-:W-:Y:S01]  /*c71a0*/  STL.64 [R1+0x2690], R50 ;  /* 0x0026903201007387 */ /* 0x000fe20000100a00 */
[----:B------:R-:W-:-:S03]  /*c71b0*/  MOV R48, R36 ;  /* 0x0000002400307202 */ /* 0x000fc60000000f00 */
[----:B------:R2:W-:Y:S04]  /*c71c0*/  STL.64 [R1+0x2688], R20 ;  /* 0x0026881401007387 */ /* 0x0005e80000100a00 */
[----:B------:R-:W-:Y:S01]  /*c71d0*/  STL.64 [R1+0x2680], R48 ;  /* 0x0026803001007387 */ /* 0x000fe20000100a00 */
[----:B------:R-:W-:-:S03]  /*c71e0*/  LOP3.LUT R47, R47, R46, RZ, 0x3c, !PT ;  /* 0x0000002e2f2f7212 */ /* 0x000fc600078e3cff */
[----:B------:R-:W-:Y:S01]  /*c71f0*/  LDGSTS.E [R5+0x1c300], desc[UR74][R50.64], P0 ;  /* 0x1c30000032057fae */ /* 0x000fe200081a104a */
[C---:B------:R-:W-:Y:S02]  /*c7200*/  LOP3.LUT R46, R47.reuse, R46, RZ, 0x3c, !PT ;  /* 0x0000002e2f2e7212 */ /* 0x040fe400078e3cff */
[----:B------:R-:W-:Y:S01]  /*c7210*/  MOV R45, R33 ;  /* 0x00000021002d7202 */ /* 0x000fe20000000f00 */
[----:B------:R-:W-:Y:S01]  /*c7220*/  IMAD.MOV.U32 R44, RZ, RZ, R32 ;  /* 0x000000ffff2c7224 */ /* 0x000fe200078e0020 */
[----:B------:R-:W-:Y:S01]  /*c7230*/  LOP3.LUT R47, R47, R46, RZ, 0x3c, !PT ;  /* 0x0000002e2f2f7212 */ /* 0x000fe200078e3cff */
[----:B------:R3:W-:Y:S04]  /*c7240*/  STL.64 [R1+0x2678], R16 ;  /* 0x0026781001007387 */ /* 0x0007e80000100a00 */
[----:B------:R-:W-:Y:S01]  /*c7250*/  STL.64 [R1+0x2670], R46 ;  /* 0x0026702e01007387 */ /* 0x000fe20000100a00 */
[----:B------:R-:W-:-:S03]  /*c7260*/  IMAD.MOV.U32 R41, RZ, RZ, R29 ;  /* 0x000000ffff297224 */ /* 0x000fc600078e001d */
[----:B------:R-:W-:Y:S01]  /*c7270*/  STL.64 [R1+0x2668], R44 ;  /* 0x0026682c01007387 */ /* 0x000fe20000100a00 */
[----:B------:R-:W-:Y:S01]  /*c7280*/  IMAD.MOV.U32 R40, RZ, RZ, R28 ;  /* 0x000000ffff287224 */ /* 0x000fe200078e001c */
[-C--:B------:R-:W-:Y:S02]  /*c7290*/  LOP3.LUT R39, R39, R38.reuse, RZ, 0x3c, !PT ;  /* 0x0000002627277212 */ /* 0x080fe400078e3cff */
[----:B------:R-:W-:Y:S02]  /*c72a0*/  LDGSTS.E [R5+0x1c380], desc[UR74][R20.64], P1 ;  /* 0x1c38000014057fae */ /* 0x000fe400089a104a */
[C---:B------:R-:W-:Y:S01]  /*c72b0*/  LOP3.LUT R38, R39.reuse, R38, RZ, 0x3c, !PT ;  /* 0x0000002627267212 */ /* 0x040fe200078e3cff */
[----:B------:R-:W-:Y:S01]  /*c72c0*/  IMAD.MOV.U32 R37, RZ, RZ, R12 ;  /* 0x000000ffff257224 */ /* 0x000fe200078e000c */
[----:B------:R4:W-:Y:S02]  /*c72d0*/  STL.64 [R1+0x2660], R24 ;  /* 0x0026601801007387 */ /* 0x0009e40000100a00 */
        /* <DEDUP_REMOVED lines=10> */
[----:B------:R-:W-:-:S02]  /*c7380*/  LOP3.LUT R30, R31, R30, RZ, 0x3c, !PT ;  /* 0x0000001e1f1e7212 */ /* 0x000fc400078e3cff */
[----:B------:R-:W-:Y:S01]  /*c7390*/  MOV R33, R241 ;  /* 0x000000f100217202 */ /* 0x000fe20000000f00 */
[----:B------:R-:W-:Y:S01]  /*c73a0*/  STL.64 [R1+0x2650], R38 ;  /* 0x0026502601007387 */ /* 0x000fe20000100a00 */
[----:B------:R-:W-:Y:S01]  /*c73b0*/  LOP3.LUT R31, R31, R30, RZ, 0x3c, !PT ;  /* 0x0000001e1f1f7212 */ /* 0x000fe200078e3cff */
[----:B------:R-:W-:Y:S01]  /*c73c0*/  IMAD.MOV.U32 R28, RZ, RZ, R22 ;  /* 0x000000ffff1c7224 */ /* 0x000fe200078e0016 */
[-C--:B------:R-:W-:Y:S01]  /*c73d0*/  LOP3.LUT R27, R27, R26.reuse, RZ, 0x3c, !PT ;  /* 0x0000001a1b1b7212 */ /* 0x080fe200078e3cff */
[----:B------:R-:W-:Y:S01]  /*c73e0*/  IMAD.MOV.U32 R29, RZ, RZ, R243 ;  /* 0x000000ffff1d7224 */ /* 0x000fe200078e00f3 */
[----:B------:R-:W-:Y:S02]  /*c73f0*/  LDGSTS.E [R5+0x1d300], desc[UR74][R46.64], P0 ;  /* 0x1d3000002e057fae */ /* 0x000fe400081a104a */
[C---:B------:R-:W-:Y:S02]  /*c7400*/  LOP3.LUT R26, R27.reuse, R26, RZ, 0x3c, !PT ;  /* 0x0000001a1b1a7212 */ /* 0x040fe400078e3cff */
[----:B------:R-:W-:Y:S02]  /*c7410*/  STL.64 [R1+0x2648], R36 ;  /* 0x0026482401007387 */ /* 0x000fe40000100a00 */
[----:B------:R-:W-:-:S02]  /*c7420*/  LOP3.LUT R27, R27, R26, RZ, 0x3c, !PT ;  /* 0x0000001a1b1b7212 */ /* 0x000fc400078e3cff */
[----:B------:R-:W-:Y:S04]  /*c7430*/  STL.64 [R1+0x2640], R34 ;  /* 0x0026402201007387 */ /* 0x000fe80000100a00 */
[----:B------:R-:W-:Y:S04]  /*c7440*/  STL.64 [R1+0x2638], R32 ;  /* 0x0026382001007387 */ /* 0x000fe80000100a00 */
[----:B------:R-:W-:Y:S04]  /*c7450*/  STL.64 [R1+0x2630], R30 ;  /* 0x0026301e01007387 */ /* 0x000fe80000100a00 */
[----:B------:R-:W-:Y:S04]  /*c7460*/  STL.64 [R1+0x2628], R28 ;  /* 0x0026281c01007387 */ /* 0x000fe80000100a00 */
[----:B------:R1:W-:Y:S04]  /*c7470*/  STL.64 [R1+0x2620], R26 ;  /* 0x0026201a01007387 */ /* 0x0003e80000100a00 */
[----:B------:R-:W4:Y:S04]  /*c7480*/  LDL.LU R12, [R1+0x3d68] ;  /* 0x003d6800010c7983 */ /* 0x000f280000300800 */
[----:B------:R-:W4:Y:S04]  /*c7490*/  LDL.LU R22, [R1+0x3dd4] ;  /* 0x003dd40001167983 */ /* 0x000f280000300800 */
[----:B-1----:R-:W4:Y:S04]  /*c74a0*/  LDL.LU R9, [R1+0x3d60] ;  /* 0x003d600001097983 */ /* 0x002f280000300800 */
[----:B--2---:R-:W2:Y:S04]  /*c74b0*/  LDL.LU R20, [R1+0x3d5c] ;  /* 0x003d5c0001147983 */ /* 0x004ea80000300800 */
[----:B------:R-:W-:Y:S04]  /*c74c0*/  LDGSTS.E [R5+0x1d380], desc[UR74][R44.64], P1 ;  /* 0x1d3800002c057fae */ /* 0x000fe800089a104a */
[----:B---3--:R-:W3:Y:S04]  /*c74d0*/  LDL.LU R17, [R1+0x3d28] ;  /* 0x003d280001117983 */ /* 0x008ee80000300800 */
[----:B------:R-:W-:Y:S01]  /*c74e0*/  LDGSTS.E [R5+0x1db00], desc[UR74][R24.64], P0 ;  /* 0x1db0000018057fae */ /* 0x000fe200081a104a */
[----:B------:R-:W-:-:S03]  /*c74f0*/  IADD3 R4, PT, PT, R19, UR10, RZ ;  /* 0x0000000a13047c10 */ /* 0x000fc6000fffe0ff */
[----:B------:R-:W-:Y:S04]  /*c7500*/  LDGSTS.E [R5+0x1db80], desc[UR74][R40.64], P1 ;  /* 0x1db8000028057fae */ /* 0x000fe800089a104a */
[----:B------:R-:W-:Y:S04]  /*c7510*/  LDGSTS.E [R5+0x1e300], desc[UR74][R38.64], P0 ;  /* 0x1e30000026057fae */ /* 0x000fe800081a104a */
[----:B----4-:R-:W4:Y:S04]  /*c7520*/  LDL.LU R24, [R1+0x3d54] ;  /* 0x003d540001187983 */ /* 0x010f280000300800 */
[----:B------:R-:W4:Y:S04]  /*c7530*/  LDL.LU R21, [R1+0x3ce0] ;  /* 0x003ce00001157983 */ /* 0x000f280000300800 */
[----:B------:R-:W4:Y:S04]  /*c7540*/  LDL.LU R19, [R1+0x3cdc] ;  /* 0x003cdc0001137983 */ /* 0x000f280000300800 */
[----:B------:R-:W-:Y:S04]  /*c7550*/  LDGSTS.E [R5+0x1e380], desc[UR74][R36.64], P1 ;  /* 0x1e38000024057fae */ /* 0x000fe800089a104a */
[----:B------:R-:W-:Y:S04]  /*c7560*/  LDGSTS.E [R5+0x1eb00], desc[UR74][R34.64], P0 ;  /* 0x1eb0000022057fae */ /* 0x000fe800081a104a */
[----:B------:R-:W-:Y:S04]  /*c7570*/  LDGSTS.E [R5+0x1eb80], desc[UR74][R32.64], P1 ;  /* 0x1eb8000020057fae */ /* 0x000fe800089a104a */
[----:B------:R-:W-:Y:S04]  /*c7580*/  LDGSTS.E [R5+0x1f300], desc[UR74][R30.64], P0 ;  /* 0x1f3000001e057fae */ /* 0x000fe800081a104a */
[----:B------:R-:W-:Y:S04]  /*c7590*/  LDGSTS.E [R5+0x1f380], desc[UR74][R28.64], P1 ;  /* 0x1f3800001c057fae */ /* 0x000fe800089a104a */
[----:B------:R-:W4:Y:S04]  /*c75a0*/  LDL.LU R8, [R1+0x3ca8] ;  /* 0x003ca80001087983 */ /* 0x000f280000300800 */
[----:B------:R-:W-:Y:S04]  /*c75b0*/  LDGSTS.E [R5+0x1fb00], desc[UR74][R26.64], P0 ;  /* 0x1fb000001a057fae */ /* 0x000fe800081a104a */
[----:B------:R1:W-:Y:S04]  /*c75c0*/  LDGSTS.E [R5+0x1fb80], desc[UR74][R6.64], P1 ;  /* 0x1fb8000006057fae */ /* 0x0003e800089a104a */
[----:B------:R-:W4:Y:S04]  /*c75d0*/  LDL.LU R26, [R1+0x3cd4] ;  /* 0x003cd400011a7983 */ /* 0x000f280000300800 */
[----:B------:R-:W4:Y:S04]  /*c75e0*/  LDL.LU R16, [R1+0x3c60] ;  /* 0x003c600001107983 */ /* 0x000f280000300800 */
[----:B------:R-:W4:Y:S01]  /*c75f0*/  LDL.LU R25, [R1+0x3c5c] ;  /* 0x003c5c0001197983 */ /* 0x000f220000300800 */
[----:B-1----:R-:W-:Y:S01]  /*c7600*/  IMAD.MOV.U32 R6, RZ, RZ, R13 ;  /* 0x000000ffff067224 */ /* 0x002fe200078e000d */
[----:B------:R-:W-:-:S05]  /*c7610*/  MOV R7, R23 ;  /* 0x0000001700077202 */ /* 0x000fca0000000f00 */
[----:B------:R1:W-:Y:S01]  /*c7620*/  LDGSTS.E [R4+0x400], desc[UR74][R6.64], P0 ;  /* 0x0040000006047fae */ /* 0x0003e200081a104a */
[----:B------:R-:W-:Y:S01]  /*c7630*/  IADD3 R12, P2, PT, R12, R252, RZ ;  /* 0x000000fc0c0c7210 */ /* 0x000fe20007f5e0ff */
[----:B------:R-:W-:-:S04]  /*c7640*/  IMAD.X R22, R22, 0x1, R2, P3 ;  /* 0x0000000116167824 */ /* 0x000fc800018e0602 */
[----:B------:R-:W-:Y:S04]  /*c7650*/  STL [R1+0x3d68], R12 ;  /* 0x003d680c01007387 */ /* 0x000fe80000100800 */
[----:B------:R1:W-:Y:S04]  /*c7660*/  STL [R1+0x3dd4], R22 ;  /* 0x003dd41601007387 */ /* 0x0003e80000100800 */
[----:B------:R-:W4:Y:S04]  /*c7670*/  LDL.LU R13, [R1+0x2e68] ;  /* 0x002e6800010d7983 */ /* 0x000f280000300800 */
[----:B------:R-:W4:Y:S01]  /*c7680*/  LDL.LU R23, [R1+0x3c54] ;  /* 0x003c540001177983 */ /* 0x000f220000300800 */
[----:B------:R-:W-:Y:S01]  /*c7690*/  IADD3 R9, P3, PT, R9, R252, RZ ;  /* 0x000000fc09097210 */ /* 0x000fe20007f7e0ff */
[----:B--2---:R-:W-:Y:S01]  /*c76a0*/  IMAD.X R20, R20, 0x1, R2, P2 ;  /* 0x0000000114147824 */ /* 0x004fe200010e0602 */
[----:B-1----:R-:W-:Y:S01]  /*c76b0*/  MOV R7, R22 ;  /* 0x0000001600077202 */ /* 0x002fe20000000f00 */
[----:B------:R-:W-:-:S02]  /*c76c0*/  IMAD.MOV.U32 R6, RZ, RZ, R18 ;  /* 0x000000ffff067224 */ /* 0x000fc400078e0012 */
[----:B------:R-:W-:Y:S01]  /*c76d0*/  STL [R1+0x3d60], R9 ;  /* 0x003d600901007387 */ /* 0x000fe20000100800 */
[----:B---3--:R-:W-:-:S03]  /*c76e0*/  IADD3 R17, P2, PT, R17, R252, RZ ;  /* 0x000000fc11117210 */ /* 0x008fc60007f5e0ff */
[----:B------:R1:W-:Y:S04]  /*c76f0*/  STL [R1+0x3d5c], R20 ;  /* 0x003d5c1401007387 */ /* 0x0003e80000100800 */
[----:B------:R2:W-:Y:S04]  /*c7700*/  LDGSTS.E [R4+0x480], desc[UR74][R6.64], P1 ;  /* 0x0048000006047fae */ /* 0x0005e800089a104a */
[----:B------:R-:W3:Y:S01]  /*c7710*/  LDL.LU R22, [R1+0x2e64] ;  /* 0x002e640001167983 */ /* 0x000ee20000300800 */
[----:B----4-:R-:W-:-:S03]  /*c7720*/  IMAD.X R24, R24, 0x1, R2, P3 ;  /* 0x0000000118187824 */ /* 0x010fc600018e0602 */
[----:B------:R-:W4:Y:S01]  /*c7730*/  LDL.LU R18, [R1+0x2e70] ;  /* 0x002e700001127983 */ /* 0x000f220000300800 */
[----:B--2---:R-:W-:Y:S01]  /*c7740*/  IMAD.MOV.U32 R6, RZ, RZ, R12 ;  /* 0x000000ffff067224 */ /* 0x004fe200078e000c */
[----:B------:R-:W-:Y:S01]  /*c7750*/  MOV R7, R20 ;  /* 0x0000001400077202 */ /* 0x000fe20000000f00 */
[----:B------:R-:W-:Y:S01]  /*c7760*/  IMAD.X R19, R19, 0x1, R2, P2 ;  /* 0x0000000113137824 */ /* 0x000fe200010e0602 */
[----:B-1----:R-:W2:Y:S01]  /*c7770*/  LDL.LU R20, [R1+0x2e6c] ;  /* 0x002e6c0001147983 */ /* 0x002ea20000300800 */
[----:B------:R-:W-:-:S03]  /*c7780*/  IADD3 R21, P3, PT, R21, R252, RZ ;  /* 0x000000fc15157210 */ /* 0x000fc60007f7e0ff */
[----:B------:R-:W-:Y:S04]  /*c7790*/  STL [R1+0x3d28], R17 ;  /* 0x003d281101007387 */ /* 0x000fe80000100800 */
[----:B------:R1:W-:Y:S04]  /*c77a0*/  LDGSTS.E [R4+0xc00], desc[UR74][R6.64], P0 ;  /* 0x00c0000006047fae */ /* 0x0003e800081a104a */
[----:B------:R1:W-:Y:S04]  /*c77b0*/  STL [R1+0x3d54], R24 ;  /* 0x003d541801007387 */ /* 0x0003e80000100800 */
[----:B------:R-:W2:Y:S01]  /*c77c0*/  LDL.LU R12, [R1+0x2ee8] ;  /* 0x002ee800010c7983 */ /* 0x000ea20000300800 */
[----:B-1----:R-:W-:Y:S01]  /*c77d0*/  IMAD.MOV.U32 R6, RZ, RZ, R9 ;  /* 0x000000ffff067224 */ /* 0x002fe200078e0009 */
[----:B------:R-:W-:-:S02]  /*c77e0*/  MOV R7, R24 ;  /* 0x0000001800077202 */ /* 0x000fc40000000f00 */
[----:B------:R-:W2:Y:S01]  /*c77f0*/  LDL.LU R24, [R1+0x2ee4] ;  /* 0x002ee40001187983 */ /* 0x000ea20000300800 */
[----:B------:R-:W-:-:S03]  /*c7800*/  IADD3 R8, P2, PT, R8, R252, RZ ;  /* 0x000000fc08087210 */ /* 0x000fc60007f5e0ff */
[----:B------:R-:W-:Y:S04]  /*c7810*/  STL [R1+0x3ce0], R21 ;  /* 0x003ce01501007387 */ /* 0x000fe80000100800 */
[----:B------:R1:W-:Y:S04]  /*c7820*/  STL [R1+0x3cdc], R19 ;  /* 0x003cdc1301007387 */ /* 0x0003e80000100800 */
[----:B------:R-:W2:Y:S04]  /*c7830*/  LDL.LU R9, [R1+0x2ef0] ;  /* 0x002ef00001097983 */ /* 0x000ea80000300800 */
[----:B------:R1:W-:Y:S01]  /*c7840*/  LDGSTS.E [R4+0xc80], desc[UR74][R6.64], P1 ;  /* 0x00c8000006047fae */ /* 0x0003e200089a104a */
[--C-:B------:R-:W-:Y:S01]  /*c7850*/  IMAD.X R26, R26, 0x1, R2.reuse, P3 ;  /* 0x000000011a1a7824 */ /* 0x100fe200018e0602 */
[----:B------:R-:W-:Y:S01]  /*c7860*/  IADD3 R16, P3, PT, R16, R252, RZ ;  /* 0x000000fc10107210 */ /* 0x000fe20007f7e0ff */
[----:B------:R-:W-:-:S02]  /*c7870*/  IMAD.X R25, R25, 0x1, R2, P2 ;  /* 0x0000000119197824 */ /* 0x000fc400010e0602 */
[----:B-1----:R-:W-:Y:S01]  /*c7880*/  IMAD.MOV.U32 R6, RZ, RZ, R17 ;  /* 0x000000ffff067224 */ /* 0x002fe200078e0011 */
[----:B------:R-:W-:Y:S01]  /*c7890*/  MOV R7, R19 ;  /* 0x0000001300077202 */ /* 0x000fe20000000f00 */
[----:B------:R-:W2:Y:S04]  /*c78a0*/  LDL.LU R17, [R1+0x2eec] ;  /* 0x002eec0001117983 */ /* 0x000ea80000300800 */
        /* <DEDUP_REMOVED lines=15> */
[----:B------:R-:W-:Y:S01]  /*c79a0*/  IADD3 R13, P2, PT, R13, R252, RZ ;  /* 0x000000fc0d0d7210 */ /* 0x000fe20007f5e0ff */
[----:B------:R-:W-:-:S04]  /*c79b0*/  IMAD.X R23, R23, 0x1, R2, P3 ;  /* 0x0000000117177824 */ /* 0x000fc800018e0602 */
[----:B------:R-:W-:Y:S04]  /*c79c0*/  STL [R1+0x2e68], R13 ;  /* 0x002e680d01007387 */ /* 0x000fe80000100800 */
[----:B------:R3:W-:Y:S01]  /*c79d0*/  STL [R1+0x3c54], R23 ;  /* 0x003c541701007387 */ /* 0x0007e20000100800 */
[----:B-1----:R-:W-:-:S03]  /*c79e0*/  MOV R7, R23 ;  /* 0x0000001700077202 */ /* 0x002fc60000000f00 */
[----:B---3--:R-:W3:Y:S01]  /*c79f0*/  LDL.LU R23, [R1+0x2f6c] ;  /* 0x002f6c0001177983 */ /* 0x008ee20000300800 */
[----:B------:R-:W-:Y:S02]  /*c7a00*/  IMAD.MOV.U32 R6, RZ, RZ, R16 ;  /* 0x000000ffff067224 */ /* 0x000fe400078e0010 */
[----:B------:R-:W-:-:S03]  /*c7a10*/  IMAD.X R22, R22, 0x1, R2, P2 ;  /* 0x0000000116167824 */ /* 0x000fc600010e0602 */
[----:B------:R1:W-:Y:S01]  /*c7a20*/  LDGSTS.E [R4+0x1c80], desc[UR74][R6.64], P1 ;  /* 0x01c8000006047fae */ /* 0x0003e200089a104a */
[----:B----4-:R-:W-:-:S05]  /*c7a30*/  IADD3 R18, P3, PT, R18, R252, RZ ;  /* 0x000000fc12127210 */ /* 0x010fca0007f7e0ff */
[----:B------:R-:W-:Y:S01]  /*c7a40*/  STL [R1+0x2e70], R18 ;  /* 0x002e701201007387 */ /* 0x000fe20000100800 */
[----:B--2---:R-:W-:-:S03]  /*c7a50*/  IMAD.X R20, R20, 0x1, R2, P3 ;  /* 0x0000000114147824 */ /* 0x004fc600018e0602 */
[----:B------:R2:W-:Y:S01]  /*c7a60*/  STL [R1+0x2e64], R22 ;  /* 0x002e641601007387 */ /* 0x0005e20000100800 */
[----:B-1----:R-:W-:Y:S01]  /*c7a70*/  IMAD.MOV.U32 R6, RZ, RZ, R13 ;  /* 0x000000ffff067224 */ /* 0x002fe200078e000d */
[----:B------:R-:W-:Y:S02]  /*c7a80*/  MOV R7, R22 ;  /* 0x0000001600077202 */ /* 0x000fe40000000f00 */
[----:B------:R-:W4:Y:S04]  /*c7a90*/  LDL.LU R16, [R1+0x2ff0] ;  /* 0x002ff00001107983 */ /* 0x000f280000300800 */
[----:B------:R1:W-:Y:S04]  /*c7aa0*/  LDGSTS.E [R4+0x2400], desc[UR74][R6.64], P0 ;  /* 0x0240000006047fae */ /* 0x0003e800081a104a */
[----:B--2---:R-:W2:Y:S01]  /*c7ab0*/  LDL.LU R22, [R1+0x2fe4] ;  /* 0x002fe40001167983 */ /* 0x004ea20000300800 */
[----:B------:R-:W-:-:S05]  /*c7ac0*/  IADD3 R12, P2, PT, R12, R252, RZ ;  /* 0x000000fc0c0c7210 */ /* 0x000fca0007f5e0ff */
[----:B------:R-:W-:Y:S01]  /*c7ad0*/  STL [R1+0x2ee8], R12 ;  /* 0x002ee80c01007387 */ /* 0x000fe20000100800 */
[----:B------:R-:W-:Y:S01]  /*c7ae0*/  IMAD.X R24, R24, 0x1, R2, P2 ;  /* 0x0000000118187824 */ /* 0x000fe200010e0602 */
[----:B-1----:R-:W-:Y:S02]  /*c7af0*/  MOV R7, R20 ;  /* 0x0000001400077202 */ /* 0x002fe40000000f00 */
[----:B------:R1:W-:Y:S01]  /*c7b00*/  STL [R1+0x2e6c], R20 ;  /* 0x002e6c1401007387 */ /* 0x0003e20000100800 */
[----:B------:R-:W-:-:S03]  /*c7b10*/  IMAD.MOV.U32 R6, RZ, RZ, R18 ;  /* 0x000000ffff067224 */ /* 0x000fc600078e0012 */
[----:B------:R-:W2:Y:S04]  /*c7b20*/  LDL.LU R13, [R1+0x3068] ;  /* 0x00306800010d7983 */ /* 0x000ea80000300800 */
[----:B------:R1:W-:Y:S01]  /*c7b30*/  LDGSTS.E [R4+0x2480], desc[UR74][R6.64], P1 ;  /* 0x0248000006047fae */ /* 0x0003e200089a104a */
[----:B------:R-:W-:-:S03]  /*c7b40*/  IADD3 R9, P3, PT, R9, R252, RZ ;  /* 0x000000fc09097210 */ /* 0x000fc60007f7e0ff */
[----:B-1----:R-:W2:Y:S04]  /*c7b50*/  LDL.LU R20, [R1+0x2fec] ;  /* 0x002fec0001147983 */ /* 0x002ea80000300800 */
[----:B------:R-:W-:Y:S04]  /*c7b60*/  STL [R1+0x2ef0], R9 ;  /* 0x002ef00901007387 */ /* 0x000fe80000100800 */
[----:B------:R1:W-:Y:S01]  /*c7b70*/  STL [R1+0x2ee4], R24 ;  /* 0x002ee41801007387 */ /* 0x0003e20000100800 */
[----:B------:R-:W-:-:S03]  /*c7b80*/  IMAD.MOV.U32 R6, RZ, RZ, R12 ;  /* 0x000000ffff067224 */ /* 0x000fc600078e000c */
[----:B------:R-:W2:Y:S01]  /*c7b90*/  LDL.LU R18, [R1+0x3070] ;  /* 0x0030700001127983 */ /* 0x000ea20000300800 */
[----:B------:R-:W-:-:S03]  /*c7ba0*/  MOV R7, R24 ;  /* 0x0000001800077202 */ /* 0x000fc60000000f00 */
[----:B------:R-:W2:Y:S01]  /*c7bb0*/  LDL.LU R25, [R1+0x3064] ;  /* 0x0030640001197983 */ /* 0x000ea20000300800 */
        /* <DEDUP_REMOVED lines=8> */
[----:B------:R-:W2:Y:S04]  /*c7c40*/  LDL.LU R12, [R1+0x30e8] ;  /* 0x0030e800010c7983 */ /* 0x000ea80000300800 */
[----:B------:R-:W2:Y:S01]  /*c7c50*/  LDL.LU R24, [R1+0x306c] ;  /* 0x00306c0001187983 */ /* 0x000ea20000300800 */
[----:B------:R-:W-:-:S03]  /*c7c60*/  IADD3 R5, P3, PT, R5, R252, RZ ;  /* 0x000000fc05057210 */ /* 0x000fc60007f7e0ff */
[----:B------:R1:W-:Y:S04]  /*c7c70*/  LDGSTS.E [R4+0x2c80], desc[UR74][R6.64], P1 ;  /* 0x02c8000006047fae */ /* 0x0003e800089a104a */
[----:B------:R-:W-:Y:S04]  /*c7c80*/  STL [R1+0x2f70], R5 ;  /* 0x002f700501007387 */ /* 0x000fe80000100800 */
[----:B------:R1:W-:Y:S04]  /*c7c90*/  STL [R1+0x2f64], R21 ;  /* 0x002f641501007387 */ /* 0x0003e80000100800 */
[----:B-1----:R-:W2:Y:S01]  /*c7ca0*/  LDL.LU R17, [R1+0x30e4] ;  /* 0x0030e40001117983 */ /* 0x002ea20000300800 */
[----:B------:R-:W-:-:S03]  /*c7cb0*/  IADD3 R8, P2, PT, R8, R252, RZ ;  /* 0x000000fc08087210 */ /* 0x000fc60007f5e0ff */
[----:B------:R-:W2:Y:S01]  /*c7cc0*/  LDL.LU R9, [R1+0x30f0] ;  /* 0x0030f00001097983 */ /* 0x000ea20000300800 */
[----:B------:R-:W-:Y:S01]  /*c7cd0*/  MOV R7, R21 ;  /* 0x0000001500077202 */ /* 0x000fe20000000f00 */
[----:B------:R-:W-:Y:S02]  /*c7ce0*/  IMAD.MOV.U32 R6, RZ, RZ, R19 ;  /* 0x000000ffff067224 */ /* 0x000fe400078e0013 */
[----:B------:R-:W2:Y:S04]  /*c7cf0*/  LDL.LU R21, [R1+0x30ec] ;  /* 0x0030ec0001157983 */ /* 0x000ea80000300800 */
[----:B------:R-:W-:Y:S04]  /*c7d00*/  STL [R1+0x2fe8], R8 ;  /* 0x002fe80801007387 */ /* 0x000fe80000100800 */
[----:B------:R1:W-:Y:S01]  /*c7d10*/  LDGSTS.E [R4+0x3400], desc[UR74][R6.64], P0 ;  /* 0x0340000006047fae */ /* 0x0003e200081a104a */
[----:B---3--:R-:W-:-:S05]  /*c7d20*/  IMAD.X R23, R23, 0x1, R2, P3 ;  /* 0x0000000117177824 */ /* 0x008fca00018e0602 */
[----:B------:R3:W-:Y:S04]  /*c7d30*/  STL [R1+0x2f6c], R23 ;  /* 0x002f6c1701007387 */ /* 0x0007e80000100800 */
[----:B------:R-:W2:Y:S01]  /*c7d40*/  LDL.LU R19, [R1+0x3168] ;  /* 0x0031680001137983 */ /* 0x000ea20000300800 */
[----:B-1----:R-:W-:Y:S01]  /*c7d50*/  IMAD.MOV.U32 R6, RZ, RZ, R5 ;  /* 0x000000ffff067224 */ /* 0x002fe200078e0005 */
[----:B------:R-:W-:Y:S02]  /*c7d60*/  MOV R7, R23 ;  /* 0x0000001700077202 */ /* 0x000fe40000000f00 */
[----:B---3--:R-:W3:Y:S04]  /*c7d70*/  LDL.LU R23, [R1+0x3164] ;  /* 0x0031640001177983 */ /* 0x008ee80000300800 */
[----:B------:R1:W-:Y:S01]  /*c7d80*/  LDGSTS.E [R4+0x3480], desc[UR74][R6.64], P1 ;  /* 0x0348000006047fae */ /* 0x0003e200089a104a */
[----:B----4-:R-:W-:Y:S01]  /*c7d90*/  IADD3 R16, P3, PT, R16, R252, RZ ;  /* 0x000000fc10107210 */ /* 0x010fe20007f7e0ff */
[----:B--2---:R-:W-:-:S04]  /*c7da0*/  IMAD.X R22, R22, 0x1, R2, P2 ;  /* 0x0000000116167824 */ /* 0x004fc800010e0602 */
[----:B------:R-:W-:Y:S01]  /*c7db0*/  STL [R1+0x2ff0], R16 ;  /* 0x002ff01001007387 */ /* 0x000fe20000100800 */
[----:B-1----:R-:W-:-:S03]  /*c7dc0*/  IMAD.MOV.U32 R6, RZ, RZ, R8 ;  /* 0x000000ffff067224 */ /* 0x002fc600078e0008 */
[----:B------:R1:W-:Y:S01]  /*c7dd0*/  STL [R1+0x2fe4], R22 ;  /* 0x002fe41601007387 */ /* 0x0003e20000100800 */
[----:B------:R-:W-:-:S03]  /*c7de0*/  MOV R7, R22 ;  /* 0x0000001600077202 */ /* 0x000fc60000000f00 */
[----:B------:R-:W2:Y:S04]  /*c7df0*/  LDL.LU R5, [R1+0x3170] ;  /* 0x0031700001057983 */ /* 0x000ea80000300800 */
[----:B------:R4:W-:Y:S01]  /*c7e00*/  LDGSTS.E [R4+0x3c00], desc[UR74][R6.64], P0 ;  /* 0x03c0000006047fae */ /* 0x0009e200081a104a */
[----:B------:R-:W-:-:S03]  /*c7e10*/  IADD3 R13, P2, PT, R13, R252, RZ ;  /* 0x000000fc0d0d7210 */ /* 0x000fc60007f5e0ff */
[----:B-1----:R-:W2:Y:S01]  /*c7e20*/  LDL.LU R22, [R1+0x316c] ;  /* 0x00316c0001167983 */ /* 0x002ea20000300800 */
[----:B------:R-:W-:-:S03]  /*c7e30*/  IMAD.X R20, R20, 0x1, R2, P3 ;  /* 0x0000000114147824 */ /* 0x000fc600018e0602 */
[----:B------:R-:W-:Y:S01]  /*c7e40*/  STL [R1+0x3068], R13 ;  /* 0x0030680d01007387 */ /* 0x000fe20000100800 */
[----:B----4-:R-:W-:-:S03]  /*c7e50*/  IMAD.MOV.U32 R6, RZ, RZ, R16 ;  /* 0x000000ffff067224 */ /* 0x010fc600078e0010 */
        /* <DEDUP_REMOVED lines=41> */
[----:B--2---:R-:W-:-:S05]  /*c80f0*/  IADD3 R5, P3, PT, R5, R252, RZ ;  /* 0x000000fc05057210 */ /* 0x004fca0007f7e0ff */
        /* <DEDUP_REMOVED lines=15> */
[----:B--2---:R-:W2:Y:S01]  /*c81f0*/  LDL.LU R23, [R1+0x32ec] ;  /* 0x0032ec0001177983 */ /* 0x004ea20000300800 */
[----:B------:R-:W-:-:S03]  /*c8200*/  IADD3 R16, P3, PT, R16, R252, RZ ;  /* 0x000000fc10107210 */ /* 0x000fc60007f7e0ff */
[----:B------:R1:W-:Y:S04]  /*c8210*/  LDGSTS.E [R4+0x5480], desc[UR74][R6.64], P1 ;  /* 0x0548000006047fae */ /* 0x0003e800089a104a */
[----:B------:R-:W-:Y:S01]  /*c8220*/  STL [R1+0x31f0], R16 ;  /* 0x0031f01001007387 */ /* 0x000fe20000100800 */
[----:B------:R-:W-:-:S03]  /*c8230*/  IADD3 R13, P2, PT, R13, R252, RZ ;  /* 0x000000fc0d0d7210 */ /* 0x000fc60007f5e0ff */
[----:B------:R4:W-:Y:S04]  /*c8240*/  STL [R1+0x31e4], R20 ;  /* 0x0031e41401007387 */ /* 0x0009e80000100800 */
[----:B----4-:R-:W4:Y:S01]  /*c8250*/  LDL.LU R22, [R1+0x3364] ;  /* 0x0033640001167983 */ /* 0x010f220000300800 */
        /* <DEDUP_REMOVED lines=30> */
[----:B------:R1:W-:Y:S01]  /*c8440*/  LDGSTS.E [R4+0x6480], desc[UR74][R6.64], P1 ;  /* 0x0648000006047fae */ /* 0x0003e200089a104a */
[----:B---3--:R-:W-:Y:S01]  /*c8450*/  IADD3 R9, P3, PT, R9, R252, RZ ;  /* 0x000000fc09097210 */ /* 0x008fe20007f7e0ff */
[----:B------:R-:W-:-:S04]  /*c8460*/  IMAD.X R25, R25, 0x1, R2, P2 ;  /* 0x0000000119197824 */ /* 0x000fc800010e0602 */
[----:B------:R-:W-:Y:S01]  /*c8470*/  STL [R1+0x32f0], R9 ;  /* 0x0032f00901007387 */ /* 0x000fe20000100800 */
[----:B-1----:R-:W-:-:S03]  /*c8480*/  IMAD.MOV.U32 R6, RZ, RZ, R12 ;  /* 0x000000ffff067224 */ /* 0x002fc600078e000c */
[----:B------:R-:W-:Y:S01]  /*c8490*/  STL [R1+0x32e4], R25 ;  /* 0x0032e41901007387 */ /* 0x000fe20000100800 */
[----:B------:R-:W-:-:S03]  /*c84a0*/  MOV R7, R25 ;  /* 0x0000001900077202 */ /* 0x000fc60000000f00 */
[----:B------:R-:W3:Y:S04]  /*c84b0*/  LDL.LU R21, [R1+0x3470] ;  /* 0x0034700001157983 */ /* 0x000ee80000300800 */
[----:B------:R-:W3:Y:S04]  /*c84c0*/  LDL.LU R12, [R1+0x34e8] ;  /* 0x0034e800010c7983 */ /* 0x000ee80000300800 */
[----:B------:R1:W-:Y:S01]  /*c84d0*/  LDGSTS.E [R4+0x6c00], desc[UR74][R6.64], P0 ;  /* 0x06c0000006047fae */ /* 0x0003e200081a104a */
[----:B------:R-:W-:Y:S01]  /*c84e0*/  IADD3 R19, P2, PT, R19, R252, RZ ;  /* 0x000000fc13137210 */ /* 0x000fe20007f5e0ff */
[----:B--2---:R-:W-:-:S04]  /*c84f0*/  IMAD.X R23, R23, 0x1, R2, P3 ;  /* 0x0000000117177824 */ /* 0x004fc800018e0602 */
[----:B------:R-:W-:Y:S04]  /*c8500*/  STL [R1+0x3368], R19 ;  /* 0x0033681301007387 */ /* 0x000fe80000100800 */
[----:B------:R2:W-:Y:S01]  /*c8510*/  STL [R1+0x32ec], R23 ;  /* 0x0032ec1701007387 */ /* 0x0005e20000100800 */
[----:B-1----:R-:W-:Y:S01]  /*c8520*/  IMAD.MOV.U32 R6, RZ, RZ, R9 ;  /* 0x000000ffff067224 */ /* 0x002fe200078e0009 */
[----:B------:R-:W-:-:S05]  /*c8530*/  MOV R7, R23 ;  /* 0x0000001700077202 */ /* 0x000fca0000000f00 */
[----:B------:R1:W-:Y:S01]  /*c8540*/  LDGSTS.E [R4+0x6c80], desc[UR74][R6.64], P1 ;  /* 0x06c8000006047fae */ /* 0x0003e200089a104a */
[----:B----4-:R-:W-:-:S03]  /*c8550*/  IMAD.X R22, R22, 0x1, R2, P2 ;  /* 0x0000000116167824 */ /* 0x010fc600010e0602 */
[----:B--2---:R-:W2:Y:S01]  /*c8560*/  LDL.LU R23, [R1+0x346c] ;  /* 0x00346c0001177983 */ /* 0x004ea20000300800 */
        /* <DEDUP_REMOVED lines=36> */
[----:B---3--:R-:W-:-:S05]  /*c87b0*/  IADD3 R21, P3, PT, R21, R252, RZ ;  /* 0x000000fc15157210 */ /* 0x008fca0007f7e0ff */
[----:B------:R-:W-:Y:S01]  /*c87c0*/  STL [R1+0x3470], R21 ;  /* 0x0034701501007387 */ /* 0x000fe20000100800 */
[----:B------:R-:W-:-:S03]  /*c87d0*/  IADD3 R12, P2, PT, R12, R252, RZ ;  /* 0x000000fc0c0c7210 */ /* 0x000fc60007f5e0ff */
[----:B------:R3:W-:Y:S01]  /*c87e0*/  STL [R1+0x3464], R18 ;  /* 0x0034641201007387 */ /* 0x0007e20000100800 */
[----:B-1----:R-:W-:Y:S01]  /*c87f0*/  IMAD.MOV.U32 R6, RZ, RZ, R13 ;  /* 0x000000ffff067224 */ /* 0x002fe200078e000d */
[----:B------:R-:W-:Y:S02]  /*c8800*/  MOV R7, R18 ;  /* 0x0000001200077202 */ /* 0x000fe40000000f00 */
[----:B------:R-:W4:Y:S04]  /*c8810*/  LDL.LU R24, [R1+0x35e4] ;  /* 0x0035e40001187983 */ /* 0x000f280000300800 */
[----:B------:R-:W4:Y:S04]  /*c8820*/  LDL.LU R16, [R1+0x35f0] ;  /* 0x0035f00001107983 */ /* 0x000f280000300800 */
[----:B------:R1:W-:Y:S04]  /*c8830*/  LDGSTS.E [R4+0x8400], desc[UR74][R6.64], P0 ;  /* 0x0840000006047fae */ /* 0x0003e800081a104a */
[----:B---3--:R-:W3:Y:S01]  /*c8840*/  LDL.LU R18, [R1+0x35ec] ;  /* 0x0035ec0001127983 */ /* 0x008ee20000300800 */
[----:B--2---:R-:W-:-:S03]  /*c8850*/  IMAD.X R23, R23, 0x1, R2, P3 ;  /* 0x0000000117177824 */ /* 0x004fc600018e0602 */
[----:B------:R-:W-:Y:S01]  /*c8860*/  STL [R1+0x34e8], R12 ;  /* 0x0034e80c01007387 */ /* 0x000fe20000100800 */
[----:B-1----:R-:W-:Y:S01]  /*c8870*/  IMAD.MOV.U32 R6, RZ, RZ, R21 ;  /* 0x000000ffff067224 */ /* 0x002fe200078e0015 */
[----:B------:R-:W-:Y:S02]  /*c8880*/  MOV R7, R23 ;  /* 0x0000001700077202 */ /* 0x000fe40000000f00 */
[----:B------:R1:W-:Y:S04]  /*c8890*/  STL [R1+0x346c], R23 ;  /* 0x00346c1701007387 */ /* 0x0003e80000100800 */
[----:B------:R-:W2:Y:S04]  /*c88a0*/  LDL.LU R13, [R1+0x3668] ;  /* 0x00366800010d7983 */ /* 0x000ea80000300800 */
[----:B------:R4:W-:Y:S02]  /*c88b0*/  LDGSTS.E [R4+0x8480], desc[UR74][R6.64], P1 ;  /* 0x0848000006047fae */ /* 0x0009e400089a104a */
[----:B----4-:R-:W-:-:S02]  /*c88c0*/  IADD3 R9, P3, PT, R9, R252, RZ ;  /* 0x000000fc09097210 */ /* 0x010fc40007f7e0ff */
        /* <DEDUP_REMOVED lines=33> */
[----:B------:R-:W-:Y:S02]  /*c8ae0*/  IMAD.MOV.U32 R6, RZ, RZ, R5 ;  /* 0x000000ffff067224 */ /* 0x000fe400078e0005 */
[----:B------:R-:W-:-:S03]  /*c8af0*/  IMAD.X R24, R24, 0x1, R2, P2 ;  /* 0x0000000118187824 */ /* 0x000fc600010e0602 */
[----:B------:R1:W-:Y:S01]  /*c8b00*/  LDGSTS.E [R4+0x9480], desc[UR74][R6.64], P1 ;  /* 0x0948000006047fae */ /* 0x0003e200089a104a */
[----:B------:R-:W-:-:S05]  /*c8b10*/  IADD3 R16, P3, PT, R16, R252, RZ ;  /* 0x000000fc10107210 */ /* 0x000fca0007f7e0ff */
[----:B------:R2:W-:Y:S01]  /*c8b20*/  STL [R1+0x35f0], R16 ;  /* 0x0035f01001007387 */ /* 0x0005e20000100800 */
[----:B---3--:R-:W-:-:S03]  /*c8b30*/  IMAD.X R18, R18, 0x1, R2, P3 ;  /* 0x0000000112127824 */ /* 0x008fc600018e0602 */
[----:B------:R-:W-:Y:S01]  /*c8b40*/  STL [R1+0x35e4], R24 ;  /* 0x0035e41801007387 */ /* 0x000fe20000100800 */
[----:B-1----:R-:W-:Y:S01]  /*c8b50*/  IMAD.MOV.U32 R6, RZ, RZ, R8 ;  /* 0x000000ffff067224 */ /* 0x002fe200078e0008 */
[----:B------:R-:W-:Y:S02]  /*c8b60*/  MOV R7, R24 ;  /* 0x0000001800077202 */ /* 0x000fe40000000f00 */
[----:B------:R-:W3:Y:S04]  /*c8b70*/  LDL.LU R5, [R1+0x3768] ;  /* 0x0037680001057983 */ /* 0x000ee80000300800 */
[----:B------:R-:W3:Y:S04]  /*c8b80*/  LDL.LU R26, [R1+0x375c] ;  /* 0x00375c00011a7983 */ /* 0x000ee80000300800 */
[----:B------:R1:W-:Y:S01]  /*c8b90*/  LDGSTS.E [R4+0x9c00], desc[UR74][R6.64], P0 ;  /* 0x09c0000006047fae */ /* 0x0003e200081a104a */
[----:B--2---:R-:W-:-:S05]  /*c8ba0*/  IADD3 R13, P2, PT, R13, R252, RZ ;  /* 0x000000fc0d0d7210 */ /* 0x004fca0007f5e0ff */
[----:B------:R-:W-:Y:S01]  /*c8bb0*/  STL [R1+0x3668], R13 ;  /* 0x0036680d01007387 */ /* 0x000fe20000100800 */
[----:B----4-:R-:W-:-:S03]  /*c8bc0*/  IMAD.X R23, R23, 0x1, R2, P2 ;  /* 0x0000000117177824 */ /* 0x010fc600010e0602 */
[----:B------:R2:W-:Y:S01]  /*c8bd0*/  STL [R1+0x35ec], R18 ;  /* 0x0035ec1201007387 */ /* 0x0005e20000100800 */
[----:B-1----:R-:W-:Y:S01]  /*c8be0*/  IMAD.MOV.U32 R6, RZ, RZ, R16 ;  /* 0x000000ffff067224 */ /* 0x002fe200078e0010 */
[----:B------:R-:W-:Y:S02]  /*c8bf0*/  MOV R7, R18 ;  /* 0x0000001200077202 */ /* 0x000fe40000000f00 */
[----:B------:R-:W4:Y:S04]  /*c8c00*/  LDL.LU R8, [R1+0x37e0] ;  /* 0x0037e00001087983 */ /* 0x000f280000300800 */
[----:B------:R-:W4:Y:S04]  /*c8c10*/  LDL.LU R16, [R1+0x3764] ;  /* 0x0037640001107983 */ /* 0x000f280000300800 */
[----:B------:R1:W-:Y:S01]  /*c8c20*/  LDGSTS.E [R4+0x9c80], desc[UR74][R6.64], P1 ;  /* 0x09c8000006047fae */ /* 0x0003e200089a104a */
[----:B------:R-:W-:-:S05]  /*c8c30*/  IADD3 R21, P3, PT, R21, R252, RZ ;  /* 0x000000fc15157210 */ /* 0x000fca0007f7e0ff */
[----:B------:R-:W-:Y:S01]  /*c8c40*/  STL [R1+0x3670], R21 ;  /* 0x0036701501007387 */ /* 0x000fe20000100800 */
[----:B------:R-:W-:-:S03]  /*c8c50*/  IMAD.X R22, R22, 0x1, R2, P3 ;  /* 0x0000000116167824 */ /* 0x000fc600018e0602 */
[----:B------:R2:W-:Y:S01]  /*c8c60*/  STL [R1+0x3664], R23 ;  /* 0x0036641701007387 */ /* 0x0005e20000100800 */
[----:B-1----:R-:W-:Y:S01]  /*c8c70*/  IMAD.MOV.U32 R6, RZ, RZ, R13 ;  /* 0x000000ffff067224 */ /* 0x002fe200078e000d */
[----:B------:R-:W-:Y:S02]  /*c8c80*/  MOV R7, R23 ;  /* 0x0000001700077202 */ /* 0x000fe40000000f00 */
[----:B--2---:R-:W2:Y:S04]  /*c8c90*/  LDL.LU R18, [R1+0x37e8] ;  /* 0x0037e80001127983 */ /* 0x004ea80000300800 */
[----:B------:R-:W2:Y:S04]  /*c8ca0*/  LDL.LU R25, [R1+0x37dc] ;  /* 0x0037dc0001197983 */ /* 0x000ea80000300800 */
[----:B------:R1:W-:Y:S01]  /*c8cb0*/  LDGSTS.E [R4+0xa400], desc[UR74][R6.64], P0 ;  /* 0x0a40000006047fae */ /* 0x0003e200081a104a */
[----:B------:R-:W-:-:S05]  /*c8cc0*/  IADD3 R12, P2, PT, R12, R252, RZ ;  /* 0x000000fc0c0c7210 */ /* 0x000fca0007f5e0ff */
[----:B------:R-:W-:Y:S01]  /*c8cd0*/  STL [R1+0x36d0], R12 ;  /* 0x0036d00c01007387 */ /* 0x000fe20000100800 */
[----:B------:R-:W-:-:S03]  /*c8ce0*/  IMAD.X R20, R20, 0x1, R2, P2 ;  /* 0x0000000114147824 */ /* 0x000fc600010e0602 */
[----:B------:R1:W-:Y:S02]  /*c8cf0*/  STL [R1+0x366c], R22 ;  /* 0x00366c1601007387 */ /* 0x0003e40000100800 */
[----:B-1----:R-:W-:Y:S01]  /*c8d00*/  IMAD.MOV.U32 R6, RZ, RZ, R21 ;  /* 0x000000ffff067224 */ /* 0x002fe200078e0015 */
[----:B------:R-:W-:Y:S01]  /*c8d10*/  MOV R7, R22 ;  /* 0x0000001600077202 */ /* 0x000fe20000000f00 */
[----:B------:R-:W2:Y:S04]  /*c8d20*/  LDL.LU R13, [R1+0x3860] ;  /* 0x00386000010d7983 */ /* 0x000ea80000300800 */
        /* <DEDUP_REMOVED lines=11> */
[----:B------:R-:W-:-:S05]  /*c8de0*/  IMAD.X R17, R17, 0x1, R2, P3 ;  /* 0x0000000111117824 */ /* 0x000fca00018e0602 */
[----:B------:R1:W-:Y:S04]  /*c8df0*/  STL [R1+0x36d4], R17 ;  /* 0x0036d41101007387 */ /* 0x0003e80000100800 */
[----:B------:R-:W2:Y:S01]  /*c8e00*/  LDL.LU R12, [R1+0x3958] ;  /* 0x00395800010c7983 */ /* 0x000ea20000300800 */
[----:B------:R-:W-:-:S03]  /*c8e10*/  MOV R7, R20 ;  /* 0x0000001400077202 */ /* 0x000fc60000000f00 */
[----:B------:R-:W2:Y:S04]  /*c8e20*/  LDL.LU R20, [R1+0x3954] ;  /* 0x0039540001147983 */ /* 0x000ea80000300800 */
[----:B------:R1:W-:Y:S01]  /*c8e30*/  LDGSTS.E [R4+0xac00], desc[UR74][R6.64], P0 ;  /* 0x0ac0000006047fae */ /* 0x0003e200081a104a */
[----:B---3--:R-:W-:Y:S01]  /*c8e40*/  IADD3 R5, P3, PT, R5, R252, RZ ;  /* 0x000000fc05057210 */ /* 0x008fe20007f7e0ff */
[----:B------:R-:W-:Y:S02]  /*c8e50*/  IMAD.X R26, R26, 0x1, R2, P2 ;  /* 0x000000011a1a7824 */ /* 0x000fe400010e0602 */
[----:B-1----:R-:W-:Y:S01]  /*c8e60*/  IMAD.MOV.U32 R6, RZ, RZ, R9 ;  /* 0x000000ffff067224 */ /* 0x002fe200078e0009 */
[----:B------:R-:W-:Y:S01]  /*c8e70*/  MOV R7, R17 ;  /* 0x0000001100077202 */ /* 0x000fe20000000f00 */
[----:B------:R-:W-:Y:S04]  /*c8e80*/  STL [R1+0x3768], R5 ;  /* 0x0037680501007387 */ /* 0x000fe80000100800 */
[----:B------:R1:W-:Y:S04]  /*c8e90*/  LDGSTS.E [R4+0xac80], desc[UR74][R6.64], P1 ;  /* 0x0ac8000006047fae */ /* 0x0003e800089a104a */
[----:B------:R-:W-:Y:S04]  /*c8ea0*/  STL [R1+0x375c], R26 ;  /* 0x00375c1a01007387 */ /* 0x000fe80000100800 */
[----:B------:R-:W3:Y:S01]  /*c8eb0*/  LDL.LU R17, [R1+0x3960] ;  /* 0x0039600001117983 */ /* 0x000ee20000300800 */
[----:B-1----:R-:W-:Y:S01]  /*c8ec0*/  IMAD.MOV.U32 R6, RZ, RZ, R19 ;  /* 0x000000ffff067224 */ /* 0x002fe200078e0013 */
[----:B------:R-:W-:-:S02]  /*c8ed0*/  MOV R7, R26 ;  /* 0x0000001a00077202 */ /* 0x000fc40000000f00 */
[----:B------:R-:W3:Y:S01]  /*c8ee0*/  LDL.LU R9, [R1+0x39c8] ;  /* 0x0039c80001097983 */ /* 0x000ee20000300800 */
[----:B----4-:R-:W-:Y:S01]  /*c8ef0*/  IMAD.X R16, R16, 0x1, R2, P3 ;  /* 0x0000000110107824 */ /* 0x010fe200018e0602 */
[----:B------:R-:W-:Y:S02]  /*c8f00*/  IADD3 R8, P2, PT, R8, R252, RZ ;  /* 0x000000fc08087210 */ /* 0x000fe40007f5e0ff */
[----:B------:R1:W-:Y:S04]  /*c8f10*/  LDGSTS.E [R4+0xb400], desc[UR74][R6.64], P0 ;  /* 0x0b40000006047fae */ /* 0x0003e800081a104a */
[----:B------:R-:W4:Y:S04]  /*c8f20*/  LDL.LU R19, [R1+0x395c] ;  /* 0x00395c0001137983 */ /* 0x000f280000300800 */
[----:B------:R-:W-:Y:S01]  /*c8f30*/  STL [R1+0x37e0], R8 ;  /* 0x0037e00801007387 */ /* 0x000fe20000100800 */
[----:B-1----:R-:W-:Y:S01]  /*c8f40*/  IMAD.MOV.U32 R6, RZ, RZ, R5 ;  /* 0x000000ffff067224 */ /* 0x002fe200078e0005 */
[----:B------:R-:W-:-:S02]  /*c8f50*/  MOV R7, R16 ;  /* 0x0000001000077202 */ /* 0x000fc40000000f00 */
[----:B------:R1:W-:Y:S01]  /*c8f60*/  STL [R1+0x3764], R16 ;  /* 0x0037641001007387 */ /* 0x0003e20000100800 */
[----:B--2---:R-:W-:-:S03]  /*c8f70*/  IADD3 R18, P3, PT, R18, R252, RZ ;  /* 0x000000fc12127210 */ /* 0x004fc60007f7e0ff */
[----:B------:R2:W-:Y:S01]  /*c8f80*/  LDGSTS.E [R4+0xb480], desc[UR74][R6.64], P1 ;  /* 0x0b48000006047fae */ /* 0x0005e200089a104a */
[----:B------:R-:W-:-:S03]  /*c8f90*/  IMAD.X R25, R25, 0x1, R2, P2 ;  /* 0x0000000119197824 */ /* 0x000fc600010e0602 */
[----:B-1----:R-:W4:Y:S04]  /*c8fa0*/  LDL.LU R16, [R1+0x39c4] ;  /* 0x0039c40001107983 */ /* 0x002f280000300800 */
[----:B------:R1:W-:Y:S01]  /*c8fb0*/  STL [R1+0x37e8], R18 ;  /* 0x0037e81201007387 */ /* 0x0003e20000100800 */
[----:B--2---:R-:W-:Y:S01]  /*c8fc0*/  IMAD.MOV.U32 R6, RZ, RZ, R8 ;  /* 0x000000ffff067224 */ /* 0x004fe200078e0008 */
[----:B------:R-:W-:Y:S02]  /*c8fd0*/  MOV R7, R25 ;  /* 0x0000001900077202 */ /* 0x000fe40000000f00 */
[----:B------:R-:W-:Y:S04]  /*c8fe0*/  STL [R1+0x37dc], R25 ;  /* 0x0037dc1901007387 */ /* 0x000fe80000100800 */
[----:B------:R-:W2:Y:S04]  /*c8ff0*/  LDL.LU R5, [R1+0x39d0] ;  /* 0x0039d00001057983 */ /* 0x000ea80000300800 */
[----:B------:R-:W2:Y:S04]  /*c9000*/  LDL.LU R8, [R1+0x3a38] ;  /* 0x003a380001087983 */ /* 0x000ea80000300800 */
[----:B------:R1:W-:Y:S01]  /*c9010*/  LDGSTS.E [R4+0xbc00], desc[UR74][R6.64], P0 ;  /* 0x0bc0000006047fae */ /* 0x0003e200081a104a */
[----:B------:R-:W-:Y:S01]  /*c9020*/  IADD3 R13, P2, PT, R13, R252, RZ ;  /* 0x000000fc0d0d7210 */ /* 0x000fe20007f5e0ff */
[----:B------:R-:W-:-:S04]  /*c9030*/  IMAD.X R24, R24, 0x1, R2, P3 ;  /* 0x0000000118187824 */ /* 0x000fc800018e0602 */
[----:B------:R1:W-:Y:S04]  /*c9040*/  STL [R1+0x3860], R13 ;  /* 0x0038600d01007387 */ /* 0x0003e80000100800 */
[----:B------:R-:W-:Y:S01]  /*c9050*/  STL [R1+0x37e4], R24 ;  /* 0x0037e41801007387 */ /* 0x000fe20000100800 */
[----:B-1----:R-:W-:Y:S01]  /*c9060*/  IMAD.MOV.U32 R6, RZ, RZ, R18 ;  /* 0x000000ffff067224 */ /* 0x002fe200078e0012 */
[----:B------:R-:W-:Y:S02]  /*c9070*/  MOV R7, R24 ;  /* 0x0000001800077202 */ /* 0x000fe40000000f00 */
[----:B------:R-:W2:Y:S04]  /*c9080*/  LDL.LU R18, [R1+0x39cc] ;  /* 0x0039cc0001127983 */ /* 0x000ea80000300800 */
[----:B------:R1:W-:Y:S01]  /*c9090*/  LDGSTS.E [R4+0xbc80], desc[UR74][R6.64], P1 ;  /* 0x0bc8000006047fae */ /* 0x0003e200089a104a */
[----:B------:R-:W-:Y:S01]  /*c90a0*/  IMAD.X R23, R23, 0x1, R2, P2 ;  /* 0x0000000117177824 */ /* 0x000fe200010e0602 */
[----:B------:R-:W-:-:S05]  /*c90b0*/  IADD3 R21, P3, PT, R21, R252, RZ ;  /* 0x000000fc15157210 */ /* 0x000fca0007f7e0ff */
[----:B------:R-:W-:Y:S01]  /*c90c0*/  STL [R1+0x3868], R21 ;  /* 0x0038681501007387 */ /* 0x000fe20000100800 */
[----:B------:R-:W-:Y:S02]  /*c90d0*/  IMAD.X R22, R22, 0x1, R2, P3 ;  /* 0x0000000116167824 */ /* 0x000fe400018e0602 */
[----:B-1----:R-:W-:Y:S01]  /*c90e0*/  IMAD.MOV.U32 R6, RZ, RZ, R13 ;  /* 0x000000ffff067224 */ /* 0x002fe200078e000d */
[----:B------:R1:W-:Y:S04]  /*c90f0*/  STL [R1+0x385c], R23 ;  /* 0x00385c1701007387 */ /* 0x0003e80000100800 */
[----:B------:R-:W2:Y:S04]  /*c9100*/  LDL.LU R27, [R1+0x3a40] ;  /* 0x003a4000011b7983 */ /* 0x000ea80000300800 */
[----:B------:R-:W2:Y:S01]  /*c9110*/  LDL.LU R13, [R1+0x3a34] ;  /* 0x003a3400010d7983 */ /* 0x000ea20000300800 */
[----:B------:R-:W-:-:S05]  /*c9120*/  IADD3 R12, P2, PT, R12, R252, RZ ;  /* 0x000000fc0c0c7210 */ /* 0x000fca0007f5e0ff */
[----:B------:R1:W-:Y:S04]  /*c9130*/  STL [R1+0x3958], R12 ;  /* 0x0039580c01007387 */ /* 0x0003e80000100800 */
[----:B------:R-:W-:Y:S04]  /*c9140*/  STL [R1+0x3864], R22 ;  /* 0x0038641601007387 */ /* 0x000fe80000100800 */
[----:B------:R-:W2:Y:S04]  /*c9150*/  LDL.LU R25, [R1+0x3aa8] ;  /* 0x003aa80001197983 */ /* 0x000ea80000300800 */
[----:B------:R-:W2:Y:S01]  /*c9160*/  LDL.LU R28, [R1+0x3a3c] ;  /* 0x003a3c00011c7983 */ /* 0x000ea20000300800 */
[----:B------:R-:W-:Y:S01]  /*c9170*/  MOV R7, R23 ;  /* 0x0000001700077202 */ /* 0x000fe20000000f00 */
[----:B------:R-:W-:-:S04]  /*c9180*/  IMAD.X R20, R20, 0x1, R2, P2 ;  /* 0x0000000114147824 */ /* 0x000fc800010e0602 */
[----:B------:R1:W-:Y:S01]  /*c9190*/  LDGSTS.E [R4+0xc400], desc[UR74][R6.64], P0 ;  /* 0x0c40000006047fae */ /* 0x0003e200081a104a */
[----:B---3--:R-:W-:Y:S01]  /*c91a0*/  IADD3 R17, P3, PT, R17, R252, RZ ;  /* 0x000000fc11117210 */ /* 0x008fe20007f7e0ff */
[----:B-1----:R-:W-:Y:S01]  /*c91b0*/  IMAD.MOV.U32 R6, RZ, RZ, R21 ;  /* 0x000000ffff067224 */ /* 0x002fe200078e0015 */
[----:B------:R-:W-:Y:S02]  /*c91c0*/  MOV R7, R22 ;  /* 0x0000001600077202 */ /* 0x000fe40000000f00 */
[----:B------:R-:W-:Y:S01]  /*c91d0*/  IADD3 R9, P2, PT, R9, R252, RZ ;  /* 0x000000fc09097210 */ /* 0x000fe20007f5e0ff */
[----:B------:R1:W-:Y:S04]  /*c91e0*/  STL [R1+0x3960], R17 ;  /* 0x0039601101007387 */ /* 0x0003e80000100800 */
[----:B------:R-:W-:Y:S01]  /*c91f0*/  STL [R1+0x3954], R20 ;  /* 0x0039541401007387 */ /* 0x000fe20000100800 */
[----:B----4-:R-:W-:-:S03]  /*c9200*/  IMAD.X R19, R19, 0x1, R2, P3 ;  /* 0x0000000113137824 */ /* 0x010fc600018e0602 */
[----:B------:R3:W-:Y:S04]  /*c9210*/  LDGSTS.E [R4+0xc480], desc[UR74][R6.64], P1 ;  /* 0x0c48000006047fae */ /* 0x0007e800089a104a */
[----:B------:R-:W4:Y:S04]  /*c9220*/  LDL.LU R26, [R1+0x3aa4] ;  /* 0x003aa400011a7983 */ /* 0x000f280000300800 */
[----:B------:R-:W-:Y:S01]  /*c9230*/  STL [R1+0x39c8], R9 ;  /* 0x0039c80901007387 */ /* 0x000fe20000100800 */
[----:B---3--:R-:W-:Y:S01]  /*c9240*/  IMAD.MOV.U32 R6, RZ, RZ, R12 ;  /* 0x000000ffff067224 */ /* 0x008fe200078e000c */
[----:B------:R-:W-:-:S02]  /*c9250*/  MOV R7, R20 ;  /* 0x0000001400077202 */ /* 0x000fc40000000f00 */
[----:B------:R3:W-:Y:S04]  /*c9260*/  STL [R1+0x395c], R19 ;  /* 0x00395c1301007387 */ /* 0x0007e80000100800 */
[----:B------:R-:W4:Y:S01]  /*c9270*/  LDL.LU R23, [R1+0x3ab0] ;  /* 0x003ab00001177983 */ /* 0x000f220000300800 */
[----:B------:R-:W-:-:S03]  /*c9280*/  IMAD.X R16, R16, 0x1, R2, P2 ;  /* 0x0000000110107824 */ /* 0x000fc600010e0602 */
[----:B------:R1:W-:Y:S04]  /*c9290*/  LDGSTS.E [R4+0xcc00], desc[UR74][R6.64], P0 ;  /* 0x0cc0000006047fae */ /* 0x0003e800081a104a */
[----:B------:R-:W4:Y:S04]  /*c92a0*/  LDL.LU R12, [R1+0x3b40] ;  /* 0x003b4000010c7983 */ /* 0x000f280000300800 */
[----:B------:R-:W4:Y:S01]  /*c92b0*/  LDL.LU R24, [R1+0x3aac] ;  /* 0x003aac0001187983 */ /* 0x000f220000300800 */
[----:B--2---:R-:W-:Y:S01]  /*c92c0*/  IADD3 R5, P3, PT, R5, R252, RZ ;  /* 0x000000fc05057210 */ /* 0x004fe20007f7e0ff */
[----:B-1----:R-:W-:Y:S01]  /*c92d0*/  IMAD.MOV.U32 R6, RZ, RZ, R17 ;  /* 0x000000ffff067224 */ /* 0x002fe200078e0011 */
[----:B------:R-:W-:-:S03]  /*c92e0*/  MOV R7, R19 ;  /* 0x0000001300077202 */ /* 0x000fc60000000f00 */
[----:B------:R-:W-:Y:S01]  /*c92f0*/  STL [R1+0x39d0], R5 ;  /* 0x0039d00501007387 */ /* 0x000fe20000100800 */
[----:B------:R-:W-:-:S03]  /*c9300*/  IADD3 R8, P2, PT, R8, R252, RZ ;  /* 0x000000fc08087210 */ /* 0x000fc60007f5e0ff */
[----:B------:R1:W-:Y:S04]  /*c9310*/  STL [R1+0x39c4], R16 ;  /* 0x0039c41001007387 */ /* 0x0003e80000100800 */
[----:B------:R-:W2:Y:S04]  /*c9320*/  LDL.LU R17, [R1+0x3b3c] ;  /* 0x003b3c0001117983 */ /* 0x000ea80000300800 */
[----:B------:R-:W2:Y:S04]  /*c9330*/  LDL.LU R21, [R1+0x3b48] ;  /* 0x003b480001157983 */ /* 0x000ea80000300800 */
[----:B------:R1:W-:Y:S01]  /*c9340*/  LDGSTS.E [R4+0xcc80], desc[UR74][R6.64], P1 ;  /* 0x0cc8000006047fae */ /* 0x0003e200089a104a */
[----:B------:R-:W-:-:S03]  /*c9350*/  IMAD.X R18, R18, 0x1, R2, P3 ;  /* 0x0000000112127824 */ /* 0x000fc600018e0602 */
[----:B---3--:R-:W3:Y:S04]  /*c9360*/  LDL.LU R19, [R1+0x3ba0] ;  /* 0x003ba00001137983 */ /* 0x008ee80000300800 */
[----:B------:R-:W3:Y:S01]  /*c9370*/  LDL.LU R22, [R1+0x3b44] ;  /* 0x003b440001167983 */ /* 0x000ee20000300800 */
[----:B-1----:R-:W-:Y:S01]  /*c9380*/  IMAD.MOV.U32 R6, RZ, RZ, R9 ;  /* 0x000000ffff067224 */ /* 0x002fe200078e0009 */
[----:B------:R-:W-:Y:S02]  /*c9390*/  MOV R7, R16 ;  /* 0x0000001000077202 */ /* 0x000fe40000000f00 */
[----:B------:R-:W-:Y:S04]  /*c93a0*/  STL [R1+0x3a38], R8 ;  /* 0x003a380801007387 */ /* 0x000fe80000100800 */
[----:B------:R1:W-:Y:S04]  /*c93b0*/  STL [R1+0x39cc], R18 ;  /* 0x0039cc1201007387 */ /* 0x0003e80000100800 */
[----:B------:R-:W3:Y:S01]  /*c93c0*/  LDL.LU R16, [R1+0x3ba8] ;  /* 0x003ba80001107983 */ /* 0x000ee20000300800 */
[----:B------:R-:W-:-:S03]  /*c93d0*/  IADD3 R27, P3, PT, R27, R252, RZ ;  /* 0x000000fc1b1b7210 */ /* 0x000fc60007f7e0ff */
[----:B------:R-:W3:Y:S01]  /*c93e0*/  LDL.LU R9, [R1+0x3c00] ;  /* 0x003c000001097983 */ /* 0x000ee20000300800 */
[----:B------:R-:W-:-:S03]  /*c93f0*/  IMAD.X R13, R13, 0x1, R2, P2 ;  /* 0x000000010d0d7824 */ /* 0x000fc600010e0602 */
[----:B------:R1:W-:Y:S04]  /*c9400*/  LDGSTS.E [R4+0xd400], desc[UR74][R6.64], P0 ;  /* 0x0d40000006047fae */ /* 0x0003e800081a104a */
[----:B------:R-:W3:Y:S04]  /*c9410*/  LDL.LU R20, [R1+0x3b9c] ;  /* 0x003b9c0001147983 */ /* 0x000ee80000300800 */
[----:B------:R-:W-:Y:S01]  /*c9420*/  STL [R1+0x3a40], R27 ;  /* 0x003a401b01007387 */ /* 0x000fe20000100800 */
[----:B-1----:R-:W-:Y:S01]  /*c9430*/  IMAD.MOV.U32 R6, RZ, RZ, R5 ;  /* 0x000000ffff067224 */ /* 0x002fe200078e0005 */
[----:B------:R-:W-:-:S02]  /*c9440*/  MOV R7, R18 ;  /* 0x0000001200077202 */ /* 0x000fc40000000f00 */
[----:B------:R1:W-:Y:S04]  /*c9450*/  STL [R1+0x3a34], R13 ;  /* 0x003a340d01007387 */ /* 0x0003e80000100800 */
[----:B------:R-:W3:Y:S04]  /*c9460*/  LDL.LU R5, [R1+0x3c08] ;  /* 0x003c080001057983 */ /* 0x000ee80000300800 */
[----:B------:R-:W3:Y:S04]  /*c9470*/  LDL.LU R18, [R1+0x3ba4] ;  /* 0x003ba40001127983 */ /* 0x000ee80000300800 */
        /* <DEDUP_REMOVED lines=8> */
[----:B------:R-:W3:Y:S04]  /*c9500*/  LDL.LU R13, [R1+0x3bfc] ;  /* 0x003bfc00010d7983 */ /* 0x000ee80000300800 */
[----:B------:R-:W3:Y:S01]  /*c9510*/  LDL.LU R8, [R1+0x3c04] ;  /* 0x003c040001087983 */ /* 0x000ee20000300800 */
[----:B-1----:R-:W-:Y:S01]  /*c9520*/  IMAD.MOV.U32 R6, RZ, RZ, R27 ;  /* 0x000000ffff067224 */ /* 0x002fe200078e001b */
[----:B------:R-:W-:-:S05]  /*c9530*/  MOV R7, R28 ;  /* 0x0000001c00077202 */ /* 0x000fca0000000f00 */
[----:B------:R1:W-:Y:S01]  /*c9540*/  LDGSTS.E [R4+0xdc80], desc[UR74][R6.64], P1 ;  /* 0x0dc8000006047fae */ /* 0x0003e200089a104a */
[----:B----4-:R-:W-:Y:S02]  /*c9550*/  IMAD.X R26, R26, 0x1, R2, P2 ;  /* 0x000000011a1a7824 */ /* 0x010fe400010e0602 */
[----:B-1----:R-:W-:-:S03]  /*c9560*/  IMAD.MOV.U32 R6, RZ, RZ, R25 ;  /* 0x000000ffff067224 */ /* 0x002fc600078e0019 */
[----:B------:R-:W-:-:S05]  /*c9570*/  MOV R7, R26 ;  /* 0x0000001a00077202 */ /* 0x000fca0000000f00 */
[----:B------:R1:W-:Y:S01]  /*c9580*/  LDGSTS.E [R4+0xe400], desc[UR74][R6.64], P0 ;  /* 0x0e40000006047fae */ /* 0x0003e200081a104a */
[-C--:B------:R-:W-:Y:S02]  /*c9590*/  IADD3 R23, P3, PT, R23, R252.reuse, RZ ;  /* 0x000000fc17177210 */ /* 0x080fe40007f7e0ff */
[----:B------:R-:W-:-:S03]  /*c95a0*/  IADD3 R12, P2, PT, R12, R252, RZ ;  /* 0x000000fc0c0c7210 */ /* 0x000fc60007f5e0ff */
[----:B------:R-:W-:Y:S01]  /*c95b0*/  IMAD.X R24, R24, 0x1, R2, P3 ;  /* 0x0000000118187824 */ /* 0x000fe200018e0602 */
[----:B------:R-:W-:Y:S01]  /*c95c0*/  STL [R1+0x3ab0], R23 ;  /* 0x003ab01701007387 */ /* 0x000fe20000100800 */
[----:B-1----:R-:W-:-:S03]  /*c95d0*/  IMAD.MOV.U32 R6, RZ, RZ, R23 ;  /* 0x000000ffff067224 */ /* 0x002fc600078e0017 */
[----:B------:R-:W-:Y:S01]  /*c95e0*/  MOV R7, R24 ;  /* 0x0000001800077202 */ /* 0x000fe20000000f00 */
[----:B------:R-:W-:Y:S04]  /*c95f0*/  STL [R1+0x3aa4], R26 ;  /* 0x003aa41a01007387 */ /* 0x000fe80000100800 */
[----:B------:R1:W-:Y:S01]  /*c9600*/  STL [R1+0x3b40], R12 ;  /* 0x003b400c01007387 */ /* 0x0003e20000100800 */
[----:B--2---:R-:W-:Y:S01]  /*c9610*/  IMAD.X R17, R17, 0x1, R2, P2 ;  /* 0x0000000111117824 */ /* 0x004fe200010e0602 */
[-C--:B------:R-:W-:Y:S02]  /*c9620*/  IADD3 R21, P3, PT, R21, R252.reuse, RZ ;  /* 0x000000fc15157210 */ /* 0x080fe40007f7e0ff */
[----:B------:R-:W-:Y:S04]  /*c9630*/  STL [R1+0x3aac], R24 ;  /* 0x003aac1801007387 */ /* 0x000fe80000100800 */
[----:B------:R2:W-:Y:S01]  /*c9640*/  LDGSTS.E [R4+0xe480], desc[UR74][R6.64], P1 ;  /* 0x0e48000006047fae */ /* 0x0005e200089a104a */
[----:B---3--:R-:W-:-:S03]  /*c9650*/  IADD3 R19, P2, PT, R19, R252, RZ ;  /* 0x000000fc13137210 */ /* 0x008fc60007f5e0ff */
[----:B------:R-:W-:Y:S01]  /*c9660*/  STL [R1+0x3b48], R21 ;  /* 0x003b481501007387 */ /* 0x000fe20000100800 */
[----:B------:R-:W-:-:S03]  /*c9670*/  IMAD.X R22, R22, 0x1, R2, P3 ;  /* 0x0000000116167824 */ /* 0x000fc600018e0602 */
[----:B------:R3:W-:Y:S01]  /*c9680*/  STL [R1+0x3b3c], R17 ;  /* 0x003b3c1101007387 */ /* 0x0007e20000100800 */
[----:B--2---:R-:W-:-:S03]  /*c9690*/  IMAD.MOV.U32 R6, RZ, RZ, R12 ;  /* 0x000000ffff067224 */ /* 0x004fc600078e000c */
[----:B-1----:R-:W2:Y:S01]  /*c96a0*/  LDL.LU R12, [R1+0x3dd8] ;  /* 0x003dd800010c7983 */ /* 0x002ea20000300800 */
[----:B------:R-:W-:-:S03]  /*c96b0*/  MOV R7, R17 ;  /* 0x0000001100077202 */ /* 0x000fc60000000f00 */
[----:B------:R-:W-:Y:S01]  /*c96c0*/  STL [R1+0x3ba0], R19 ;  /* 0x003ba01301007387 */ /* 0x000fe20000100800 */
[----:B------:R-:W-:-:S03]  /*c96d0*/  IADD3 R16, P3, PT, R16, R252, RZ ;  /* 0x000000fc10107210 */ /* 0x000fc60007f7e0ff */
[----:B------:R-:W-:Y:S01]  /*c96e0*/  STL [R1+0x3b44], R22 ;  /* 0x003b441601007387 */ /* 0x000fe20000100800 */
[----:B------:R-:W-:-:S03]  /*c96f0*/  IADD3 R9, P4, PT, R9, R252, RZ ;  /* 0x000000fc09097210 */ /* 0x000fc60007f9e0ff */
[----:B---3--:R-:W3:Y:S01]  /*c9700*/  LDL.LU R17, [R1+0x3dd0] ;  /* 0x003dd00001117983 */ /* 0x008ee20000300800 */
[----:B------:R-:W-:-:S03]  /*c9710*/  IMAD.X R20, R20, 0x1, R2, P2 ;  /* 0x0000000114147824 */ /* 0x000fc600010e0602 */
[----:B------:R-:W-:Y:S04]  /*c9720*/  STL [R1+0x3ba8], R16 ;  /* 0x003ba81001007387 */ /* 0x000fe80000100800 */
[----:B------:R-:W4:Y:S04]  /*c9730*/  LDL.LU R23, [R1+0x3dcc] ;  /* 0x003dcc0001177983 */ /* 0x000f280000300800 */
[----:B------:R-:W-:Y:S04]  /*c9740*/  STL [R1+0x3b9c], R20 ;  /* 0x003b9c1401007387 */ /* 0x000fe80000100800 */
[----:B------:R1:W-:Y:S01]  /*c9750*/  LDGSTS.E [R4+0xec00], desc[UR74][R6.64], P0 ;  /* 0x0ec0000006047fae */ /* 0x0003e200081a104a */
[----:B------:R-:W-:Y:S01]  /*c9760*/  IADD3 R5, P2, PT, R5, R252, RZ ;  /* 0x000000fc05057210 */ /* 0x000fe20007f5e0ff */
[----:B------:R-:W-:-:S02]  /*c9770*/  IMAD.X R18, R18, 0x1, R2, P3 ;  /* 0x0000000112127824 */ /* 0x000fc400018e0602 */
[----:B------:R1:W-:Y:S04]  /*c9780*/  STL [R1+0x3c00], R9 ;  /* 0x003c000901007387 */ /* 0x0003e80000100800 */
[----:B------:R-:W-:Y:S04]  /*c9790*/  STL [R1+0x3c08], R5 ;  /* 0x003c080501007387 */ /* 0x000fe80000100800 */
[----:B------:R1:W-:Y:S02]  /*c97a0*/  STL [R1+0x3ba4], R18 ;  /* 0x003ba41201007387 */ /* 0x0003e40000100800 */
[----:B-1----:R-:W-:Y:S01]  /*c97b0*/  IMAD.MOV.U32 R6, RZ, RZ, R21 ;  /* 0x000000ffff067224 */ /* 0x002fe200078e0015 */
[----:B------:R-:W-:-:S05]  /*c97c0*/  MOV R7, R22 ;  /* 0x0000001600077202 */ /* 0x000fca0000000f00 */
        /* <DEDUP_REMOVED lines=45> */
[----:B---3--:R-:W-:Y:S02]  /*c9aa0*/  IADD3 R17, P3, PT, R17, R252, RZ ;  /* 0x000000fc11117210 */ /* 0x008fe40007f7e0ff */
        /* <DEDUP_REMOVED lines=164> */
[----:B------:R-:W-:-:S05]  /*ca4f0*/  MOV R7, R13 ;  /* 0x0000000d00077202 */ /* 0x000fca0000000f00 */
[----:B------:R2:W-:Y:S02]  /*ca500*/  LDGSTS.E [R4+0xfc00], desc[UR74][R6.64], P0 ;  /* 0x0fc0000006047fae */ /* 0x0005e400081a104a */
[----:B--2---:R-:W-:Y:S01]  /*ca510*/  IMAD.MOV.U32 R7, RZ, RZ, R8 ;  /* 0x000000ffff077224 */ /* 0x004fe200078e0008 */
[----:B------:R-:W-:Y:S01]  /*ca520*/  MOV R81, R242 ;  /* 0x000000f200517202 */ /* 0x000fe20000000f00 */
[----:B---3--:R-:W-:Y:S01]  /*ca530*/  IMAD.MOV.U32 R80, RZ, RZ, R243 ;  /* 0x000000ffff507224 */ /* 0x008fe200078e00f3 */
[----:B----4-:R-:W-:-:S04]  /*ca540*/  LOP3.LUT R79, R79, R78, RZ, 0x3c, !PT ;  /* 0x0000004e4f4f7212 */ /* 0x010fc800078e3cff */
[----:B------:R-:W-:Y:S01]  /*ca550*/  LOP3.LUT R78, R79, R78, RZ, 0x3c, !PT ;  /* 0x0000004e4f4e7212 */ /* 0x000fe200078e3cff */
[----:B------:R-:W-:-:S03]  /*ca560*/  IMAD.MOV.U32 R77, RZ, RZ, R46 ;  /* 0x000000ffff4d7224 */ /* 0x000fc600078e002e */
[----:B------:R-:W-:Y:S01]  /*ca570*/  LOP3.LUT R79, R79, R78, RZ, 0x3c, !PT ;  /* 0x0000004e4f4f7212 */ /* 0x000fe200078e3cff */
[----:B------:R-:W-:Y:S01]  /*ca580*/  IMAD.MOV.U32 R76, RZ, RZ, R47 ;  /* 0x000000ffff4c7224 */ /* 0x000fe200078e002f */
[----:B------:R-:W-:-:S04]  /*ca590*/  LOP3.LUT R75, R75, R74, RZ, 0x3c, !PT ;  /* 0x0000004a4b4b7212 */ /* 0x000fc800078e3cff */
[C---:B------:R-:W-:Y:S01]  /*ca5a0*/  LOP3.LUT R74, R75.reuse, R74, RZ, 0x3c, !PT ;  /* 0x0000004a4b4a7212 */ /* 0x040fe200078e3cff */
[----:B------:R-:W-:Y:S01]  /*ca5b0*/  IMAD.MOV.U32 R73, RZ, RZ, R50 ;  /* 0x000000ffff497224 */ /* 0x000fe200078e0032 */
[----:B------:R-:W-:Y:S02]  /*ca5c0*/  STL.64 [R1+0x2510], R80 ;  /* 0x0025105001007387 */ /* 0x000fe40000100a00 */
        /* <DEDUP_REMOVED lines=25> */
[----:B------:R-:W-:Y:S04]  /*ca760*/  STL.64 [R1+0x24d8], R66 ;  /* 0x0024d84201007387 */ /* 0x000fe80000100a00 */
        /* <DEDUP_REMOVED lines=22> */
[----:B------:R-:W-:-:S03]  /*ca8d0*/  MOV R9, R34 ;  /* 0x0000002200097202 */ /* 0x000fc60000000f00 */
[----:B------:R-:W3:Y:S01]  /*ca8e0*/  LDL.LU R38, [R1+0x9b8] ;  /* 0x0009b80001267983 */ /* 0x000ee20000300800 */
[----:B-1----:R-:W-:-:S03]  /*ca8f0*/  IMAD.MOV.U32 R8, RZ, RZ, R35 ;  /* 0x000000ffff087224 */ /* 0x002fc600078e0023 */
        /* <DEDUP_REMOVED lines=21> */
[----:B------:R1:W-:Y:S04]  /*caa50*/  STL.64 [R1+0x24a0], R8 ;  /* 0x0024a00801007387 */ /* 0x0003e80000100a00 */
[----:B------:R-:W-:Y:S01]  /*caa60*/  STL.64 [R1+0x2498], R52 ;  /* 0x0024983401007387 */ /* 0x000fe20000100a00 */
        /* <DEDUP_REMOVED lines=47> */
[----:B----4-:R-:W-:Y:S01]  /*cad60*/  IMAD.MOV.U32 R49, RZ, RZ, R40 ;  /* 0x000000ffff317224 */ /* 0x010fe200078e0028 */
[----:B---3--:R-:W-:Y:S02]  /*cad70*/  MOV R48, R37 ;  /* 0x0000002500307202 */ /* 0x008fe40000000f00 */
[----:B------:R-:W-:Y:S02]  /*cad80*/  LOP3.LUT R19, R19, R18, RZ, 0x3c, !PT ;  /* 0x0000001213137212 */ /* 0x000fe400078e3cff */
[----:B------:R-:W-:Y:S01]  /*cad90*/  LOP3.LUT R47, R47, R46, RZ, 0x3c, !PT ;  /* 0x0000002e2f2f7212 */ /* 0x000fe200078e3cff */
[----:B------:R-:W-:Y:S01]  /*cada0*/  STL.64 [R1+0x2490], R50 ;  /* 0x0024903201007387 */ /* 0x000fe20000100a00 */
[----:B------:R-:W-:Y:S02]  /*cadb0*/  LOP3.LUT R18, R19, R18, RZ, 0x3c, !PT ;  /* 0x0000001213127212 */ /* 0x000fe400078e3cff */
[----:B------:R-:W-:Y:S01]  /*cadc0*/  LOP3.LUT R46, R47, R46, RZ, 0x3c, !PT ;  /* 0x0000002e2f2e7212 */ /* 0x000fe200078e3cff */
[----:B------:R-:W-:Y:S01]  /*cadd0*/  LDGSTS.E [R4+0x1ac00], desc[UR74][R60.64], P0 ;  /* 0x1ac000003c047fae */ /* 0x000fe200081a104a */
[----:B------:R-:W-:-:S02]  /*cade0*/  LOP3.LUT R19, R19, R18, RZ, 0x3c, !PT ;  /* 0x0000001213137212 */ /* 0x000fc400078e3cff */
[----:B------:R-:W-:Y:S01]  /*cadf0*/  LOP3.LUT R47, R47, R46, RZ, 0x3c, !PT ;  /* 0x0000002e2f2f7212 */ /* 0x000fe200078e3cff */
[----:B------:R-:W-:Y:S01]  /*cae00*/  IMAD.MOV.U32 R44, RZ, RZ, R33 ;  /* 0x000000ffff2c7224 */ /* 0x000fe200078e0021 */
[----:B------:R-:W-:Y:S01]  /*cae10*/  MOV R45, R36 ;  /* 0x00000024002d7202 */ /* 0x000fe20000000f00 */
[----:B------:R2:W-:Y:S04]  /*cae20*/  STL.64 [R1+0x2488], R20 ;  /* 0x0024881401007387 */ /* 0x0005e80000100a00 */
[----:B------:R-:W-:Y:S04]  /*cae30*/  STL.64 [R1+0x2480], R48 ;  /* 0x0024803001007387 */ /* 0x000fe80000100a00 */
[----:B------:R3:W-:Y:S01]  /*cae40*/  STL.64 [R1+0x2478], R18 ;  /* 0x0024781201007387 */ /* 0x0007e20000100a00 */
[----:B------:R-:W-:-:S02]  /*cae50*/  IMAD.MOV.U32 R41, RZ, RZ, R32 ;  /* 0x000000ffff297224 */ /* 0x000fc400078e0020 */
[----:B------:R-:W-:Y:S01]  /*cae60*/  IMAD.MOV.U32 R40, RZ, RZ, R29 ;  /* 0x000000ffff287224 */ /* 0x000fe200078e001d */
[-C--:B------:R-:W-:Y:S01]  /*cae70*/  LOP3.LUT R39, R39, R38.reuse, RZ, 0x3c, !PT ;  /* 0x0000002627277212 */ /* 0x080fe200078e3cff */
[----:B------:R-:W-:Y:S03]  /*cae80*/  LDGSTS.E [R4+0x1ac80], desc[UR74][R58.64], P1 ;  /* 0x1ac800003a047fae */ /* 0x000fe600089a104a */
[C---:B------:R-:W-:Y:S01]  /*cae90*/  LOP3.LUT R38, R39.reuse, R38, RZ, 0x3c, !PT ;  /* 0x0000002627267212 */ /* 0x040fe200078e3cff */
[----:B------:R-:W-:Y:S01]  /*caea0*/  STL.64 [R1+0x2470], R46 ;  /* 0x0024702e01007387 */ /* 0x000fe20000100a00 */
[----:B------:R-:W-:Y:S02]  /*caeb0*/  IMAD.MOV.U32 R37, RZ, RZ, R28 ;  /* 0x000000ffff257224 */ /* 0x000fe400078e001c */
[----:B------:R-:W-:Y:S02]  /*caec0*/  LOP3.LUT R39, R39, R38, RZ, 0x3c, !PT ;  /* 0x0000002627277212 */ /* 0x000fe400078e3cff */
[-C--:B------:R-:W-:Y:S01]  /*caed0*/  LOP3.LUT R35, R35, R34.reuse, RZ, 0x3c, !PT ;  /* 0x0000002223237212 */ /* 0x080fe200078e3cff */
[----:B------:R-:W-:Y:S03]  /*caee0*/  LDGSTS.E [R4+0x1b400], desc[UR74][R56.64], P0 ;  /* 0x1b40000038047fae */ /* 0x000fe600081a104a */
[----:B------:R-:W-:Y:S01]  /*caef0*/  LOP3.LUT R34, R35, R34, RZ, 0x3c, !PT ;  /* 0x0000002223227212 */ /* 0x000fe200078e3cff */
[----:B------:R-:W-:Y:S01]  /*caf00*/  STL.64 [R1+0x2468], R44 ;  /* 0x0024682c01007387 */ /* 0x000fe20000100a00 */
[----:B------:R-:W-:-:S02]  /*caf10*/  MOV R36, R16 ;  /* 0x0000001000247202 */ /* 0x000fc40000000f00 */
[----:B------:R-:W-:Y:S01]  /*caf20*/  LOP3.LUT R35, R35, R34, RZ, 0x3c, !PT ;  /* 0x0000002223237212 */ /* 0x000fe200078e3cff */
[----:B------:R4:W-:Y:S01]  /*caf30*/  STL.64 [R1+0x2460], R24 ;  /* 0x0024601801007387 */ /* 0x0009e20000100a00 */
[-C--:B------:R-:W-:Y:S01]  /*caf40*/  LOP3.LUT R31, R31, R30.reuse, RZ, 0x3c, !PT ;  /* 0x0000001e1f1f7212 */ /* 0x080fe200078e3cff */
[----:B------:R-:W-:Y:S01]  /*caf50*/  IMAD.MOV.U32 R32, RZ, RZ, R240 ;  /* 0x000000ffff207224 */ /* 0x000fe200078e00f0 */
[----:B------:R-:W-:Y:S01]  /*caf60*/  MOV R33, R13 ;  /* 0x0000000d00217202 */ /* 0x000fe20000000f00 */
[----:B------:R-:W-:Y:S01]  /*caf70*/  LDGSTS.E [R4+0x1b480], desc[UR74][R54.64], P1 ;  /* 0x1b48000036047fae */ /* 0x000fe200089a104a */
[C---:B------:R-:W-:Y:S01]  /*caf80*/  LOP3.LUT R30, R31.reuse, R30, RZ, 0x3c, !PT ;  /* 0x0000001e1f1e7212 */ /* 0x040fe200078e3cff */
[----:B------:R-:W-:Y:S02]  /*caf90*/  IMAD.MOV.U32 R29, RZ, RZ, R241 ;  /* 0x000000ffff1d7224 */ /* 0x000fe400078e00f1 */
[----:B------:R-:W-:Y:S01]  /*cafa0*/  STL.64 [R1+0x2458], R40 ;  /* 0x0024582801007387 */ /* 0x000fe20000100a00 */
[----:B------:R-:W-:Y:S01]  /*cafb0*/  LOP3.LUT R31, R31, R30, RZ, 0x3c, !PT ;  /* 0x0000001e1f1f7212 */ /* 0x000fe200078e3cff */
[----:B------:R-:W-:Y:S01]  /*cafc0*/  IMAD.MOV.U32 R28, RZ, RZ, R242 ;  /* 0x000000ffff1c7224 */ /* 0x000fe200078e00f2 */
[-C--:B------:R-:W-:Y:S01]  /*cafd0*/  LOP3.LUT R27, R27, R26.reuse, RZ, 0x3c, !PT ;  /* 0x0000001a1b1b7212 */ /* 0x080fe200078e3cff */
[----:B------:R-:W-:Y:S03]  /*cafe0*/  STL.64 [R1+0x2450], R38 ;  /* 0x0024502601007387 */ /* 0x000fe60000100a00 */
[----:B------:R-:W-:Y:S01]  /*caff0*/  LOP3.LUT R26, R27, R26, RZ, 0x3c, !PT ;  /* 0x0000001a1b1a7212 */ /* 0x000fe200078e3cff */
[----:B------:R-:W-:Y:S01]  /*cb000*/  STL.64 [R1+0x2448], R36 ;  /* 0x0024482401007387 */ /* 0x000fe20000100a00 */
[----:B-1----:R-:W-:-:S02]  /*cb010*/  IMAD.MOV.U32 R7, RZ, RZ, R243 ;  /* 0x000000ffff077224 */ /* 0x002fc400078e00f3 */
[----:B------:R-:W-:Y:S01]  /*cb020*/  LOP3.LUT R27, R27, R26, RZ, 0x3c, !PT ;  /* 0x0000001a1b1b7212 */ /* 0x000fe200078e3cff */
[----:B------:R-:W-:Y:S01]  /*cb030*/  STL.64 [R1+0x2440], R34 ;  /* 0x0024402201007387 */ /* 0x000fe20000100a00 */
[----:B------:R-:W-:-:S03]  /*cb040*/  MOV R6, R22 ;  /* 0x0000001600067202 */ /* 0x000fc60000000f00 */
        /* <DEDUP_REMOVED lines=9> */
[----:B------:R-:W-:Y:S04]  /*cb0e0*/  LDGSTS.E [R4+0x1c400], desc[UR74][R50.64], P0 ;  /* 0x1c40000032047fae */ /* 0x000fe800081a104a */
[----:B------:R-:W4:Y:S04]  /*cb0f0*/  LDL.LU R9, [R1+0x3d50] ;  /* 0x003d500001097983 */ /* 0x000f280000300800 */
[----:B------:R-:W-:Y:S04]  /*cb100*/  LDGSTS.E [R4+0x1c480], desc[UR74][R20.64], P1 ;  /* 0x1c48000014047fae */ /* 0x000fe800089a104a */
[----:B------:R-:W-:Y:S04]  /*cb110*/  LDGSTS.E [R4+0x1cc00], desc[UR74][R48.64], P0 ;  /* 0x1cc0000030047fae */ /* 0x000fe800081a104a */
[----:B------:R-:W-:Y:S04]  /*cb120*/  LDGSTS.E [R4+0x1cc80], desc[UR74][R18.64], P1 ;  /* 0x1cc8000012047fae */ /* 0x000fe800089a104a */
[----:B--2---:R-:W2:Y:S04]  /*cb130*/  LDL.LU R20, [R1+0x3d4c] ;  /* 0x003d4c0001147983 */ /* 0x004ea80000300800 */
[----:B------:R-:W-:Y:S04]  /*cb140*/  LDGSTS.E [R4+0x1d400], desc[UR74][R46.64], P0 ;  /* 0x1d4000002e047fae */ /* 0x000fe800081a104a */
[----:B------:R-:W-:Y:S04]  /*cb150*/  LDGSTS.E [R4+0x1d480], desc[UR74][R44.64], P1 ;  /* 0x1d4800002c047fae */ /* 0x000fe800089a104a */
[----:B---3--:R-:W3:Y:S04]  /*cb160*/  LDL.LU R18, [R1+0x3cd8] ;  /* 0x003cd80001127983 */ /* 0x008ee80000300800 */
[----:B------:R-:W-:Y:S04]  /*cb170*/  LDGSTS.E [R4+0x1dc00], desc[UR74][R24.64], P0 ;  /* 0x1dc0000018047fae */ /* 0x000fe800081a104a */
        /* <DEDUP_REMOVED lines=13> */
[----:B-1----:R-:W4:Y:S04]  /*cb250*/  LDL.LU R26, [R1+0x3cc4] ;  /* 0x003cc400011a7983 */ /* 0x002f280000300800 */
[----:B------:R-:W4:Y:S04]  /*cb260*/  LDL.LU R16, [R1+0x3c50] ;  /* 0x003c500001107983 */ /* 0x000f280000300800 */
[----:B------:R-:W4:Y:S01]  /*cb270*/  LDL.LU R25, [R1+0x3c4c] ;  /* 0x003c4c0001197983 */ /* 0x000f220000300800 */
[----:B------:R-:W-:-:S02]  /*cb280*/  IMAD.MOV.U32 R6, RZ, RZ, R12 ;  /* 0x000000ffff067224 */ /* 0x000fc400078e000c */
[----:B------:R-:W-:Y:S01]  /*cb290*/  IMAD.MOV.U32 R7, RZ, RZ, R23 ;  /* 0x000000ffff077224 */ /* 0x000fe200078e0017 */
[----:B------:R-:W-:Y:S02]  /*cb2a0*/  IADD3 R13, P2, PT, R13, R252, RZ ;  /* 0x000000fc0d0d7210 */ /* 0x000fe40007f5e0ff */
[----:B------:R-:W-:-:S03]  /*cb2b0*/  IADD3.X R22, PT, PT, R22, R2, RZ, P3, !PT ;  /* 0x0000000216167210 */ /* 0x000fc60001ffe4ff */
[----:B------:R-:W-:Y:S04]  /*cb2c0*/  STL [R1+0x3d58], R13 ;  /* 0x003d580d01007387 */ /* 0x000fe80000100800 */
[----:B------:R1:W-:Y:S04]  /*cb2d0*/  STL [R1+0x3dc4], R22 ;  /* 0x003dc41601007387 */ /* 0x0003e80000100800 */
[----:B------:R-:W4:Y:S04]  /*cb2e0*/  LDL.LU R12, [R1+0x2e78] ;  /* 0x002e7800010c7983 */ /* 0x000f280000300800 */
[----:B------:R-:W4:Y:S01]  /*cb2f0*/  LDL.LU R23, [R1+0x3c44] ;  /* 0x003c440001177983 */ /* 0x000f220000300800 */
[----:B------:R-:W-:-:S05]  /*cb300*/  LOP3.LUT R5, R15, 0x50, RZ, 0x3c, !PT ;  /* 0x000000500f057812 */ /* 0x000fca00078e3cff */
[----:B------:R-:W-:Y:S01]  /*cb310*/  VIADD R5, R5, UR10 ;  /* 0x0000000a05057c36 */ /* 0x000fe20008000000 */
[----:B------:R-:W-:-:S04]  /*cb320*/  IADD3 R9, P3, PT, R9, R252, RZ ;  /* 0x000000fc09097210 */ /* 0x000fc80007f7e0ff */
[----:B------:R1:W-:Y:S04]  /*cb330*/  LDGSTS.E [R5+0x500], desc[UR74][R6.64], P0 ;  /* 0x0050000006057fae */ /* 0x0003e800081a104a */
[----:B------:R-:W-:Y:S01]  /*cb340*/  STL [R1+0x3d50], R9 ;  /* 0x003d500901007387 */ /* 0x000fe20000100800 */
[----:B--2---:R-:W-:Y:S01]  /*cb350*/  IADD3.X R20, PT, PT, R20, R2, RZ, P2, !PT ;  /* 0x0000000214147210 */ /* 0x004fe200017fe4ff */
[----:B-1----:R-:W-:Y:S02]  /*cb360*/  IMAD.MOV.U32 R6, RZ, RZ, R17 ;  /* 0x000000ffff067224 */ /* 0x002fe400078e0011 */
[----:B------:R-:W-:Y:S02]  /*cb370*/  IMAD.MOV.U32 R7, RZ, RZ, R22 ;  /* 0x000000ffff077224 */ /* 0x000fe400078e0016 */
[----:B------:R1:W-:Y:S04]  /*cb380*/  STL [R1+0x3d4c], R20 ;  /* 0x003d4c1401007387 */ /* 0x0003e80000100800 */
[----:B------:R2:W-:Y:S01]  /*cb390*/  LDGSTS.E [R5+0x580], desc[UR74][R6.64], P1 ;  /* 0x0058000006057fae */ /* 0x0005e200089a104a */
[----:B---3--:R-:W-:-:S03]  /*cb3a0*/  IADD3 R18, P2, PT, R18, R252, RZ ;  /* 0x000000fc12127210 */ /* 0x008fc60007f5e0ff */
[----:B------:R-:W3:Y:S04]  /*cb3b0*/  LDL.LU R22, [R1+0x2e74] ;  /* 0x002e740001167983 */ /* 0x000ee80000300800 */
[----:B------:R-:W3:Y:S01]  /*cb3c0*/  LDL.LU R17, [R1+0x2e80] ;  /* 0x002e800001117983 */ /* 0x000ee20000300800 */
[----:B--2---:R-:W-:Y:S02]  /*cb3d0*/  IMAD.MOV.U32 R6, RZ, RZ, R13 ;  /* 0x000000ffff067224 */ /* 0x004fe400078e000d */
[----:B------:R-:W-:Y:S02]  /*cb3e0*/  IMAD.MOV.U32 R7, RZ, RZ, R20 ;  /* 0x000000ffff077224 */ /* 0x000fe400078e0014 */
[----:B-1----:R-:W2:Y:S01]  /*cb3f0*/  LDL.LU R20, [R1+0x2e7c] ;  /* 0x002e7c0001147983 */ /* 0x002ea20000300800 */
[----:B----4-:R-:W-:-:S03]  /*cb400*/  IADD3.X R24, PT, PT, R24, R2, RZ, P3, !PT ;  /* 0x0000000218187210 */ /* 0x010fc60001ffe4ff */
[----:B------:R-:W-:Y:S01]  /*cb410*/  STL [R1+0x3cd8], R18 ;  /* 0x003cd81201007387 */ /* 0x000fe20000100800 */
[----:B------:R-:W-:-:S03]  /*cb420*/  IADD3 R21, P3, PT, R21, R252, RZ ;  /* 0x000000fc15157210 */ /* 0x000fc60007f7e0ff */
[----:B------:R1:W-:Y:S01]  /*cb430*/  LDGSTS.E [R5+0xd00], desc[UR74][R6.64], P0 ;  /* 0x00d0000006057fae */ /* 0x0003e200081a104a */
[----:B------:R-:W-:-:S03]  /*cb440*/  IADD3.X R19, PT, PT, R19, R2, RZ, P2, !PT ;  /* 0x0000000213137210 */ /* 0x000fc600017fe4ff */
[----:B------:R4:W-:Y:S04]  /*cb450*/  STL [R1+0x3d44], R24 ;  /* 0x003d441801007387 */ /* 0x0009e80000100800 */
[----:B------:R-:W2:Y:S01]  /*cb460*/  LDL.LU R13, [R1+0x2ef8] ;  /* 0x002ef800010d7983 */ /* 0x000ea20000300800 */
[----:B-1----:R-:W-:Y:S02]  /*cb470*/  IMAD.MOV.U32 R6, RZ, RZ, R9 ;  /* 0x000000ffff067224 */ /* 0x002fe400078e0009 */
[----:B------:R-:W-:Y:S02]  /*cb480*/  IMAD.MOV.U32 R7, RZ, RZ, R24 ;  /* 0x000000ffff077224 */ /* 0x000fe400078e0018 */
[----:B----4-:R-:W4:Y:S04]  /*cb490*/  LDL.LU R24, [R1+0x2ef4] ;  /* 0x002ef40001187983 */ /* 0x010f280000300800 */
[----:B------:R-:W-:Y:S04]  /*cb4a0*/  STL [R1+0x3cd0], R21 ;  /* 0x003cd01501007387 */ /* 0x000fe80000100800 */
[----:B------:R1:W-:Y:S01]  /*cb4b0*/  STL [R1+0x3ccc], R19 ;  /* 0x003ccc1301007387 */ /* 0x0003e20000100800 */
[----:B------:R-:W-:-:S03]  /*cb4c0*/  IADD3 R8, P2, PT, R8, R252, RZ ;  /* 0x000000fc08087210 */ /* 0x000fc60007f5e0ff */
[----:B------:R-:W4:Y:S04]  /*cb4d0*/  LDL.LU R9, [R1+0x2f00] ;  /* 0x002f000001097983 */ /* 0x000f280000300800 */
[----:B------:R1:W-:Y:S01]  /*cb4e0*/  LDGSTS.E [R5+0xd80], desc[UR74][R6.64], P1 ;  /* 0x00d8000006057fae */ /* 0x0003e200089a104a */
[----:B------:R-:W-:Y:S01]  /*cb4f0*/  IADD3.X R26, PT, PT, R26, R2, RZ, P3, !PT ;  /* 0x000000021a1a7210 */ /* 0x000fe20001ffe4ff */
[----:B-1----:R-:W-:Y:S02]  /*cb500*/  IMAD.MOV.U32 R6, RZ, RZ, R18 ;  /* 0x000000ffff067224 */ /* 0x002fe400078e0012 */
[----:B------:R-:W-:Y:S01]  /*cb510*/  IMAD.MOV.U32 R7, RZ, RZ, R19 ;  /* 0x000000ffff077224 */ /* 0x000fe200078e0013 */
[----:B------:R-:W4:Y:S01]  /*cb520*/  LDL.LU R18, [R1+0x2efc] ;  /* 0x002efc0001127983 */ /* 0x000f220000300800 */
[----:B------:R-:W-:-:S02]  /*cb530*/  IADD3 R16, P3, PT, R16, R252, RZ ;  /* 0x000000fc10107210 */ /* 0x000fc40007f7e0ff */
[----:B------:R-:W-:Y:S01]  /*cb540*/  IADD3.X R25, PT, PT, R25, R2, RZ, P2, !PT ;  /* 0x0000000219197210 */ /* 0x000fe200017fe4ff */
[----:B------:R1:W-:Y:S04]  /*cb550*/  STL [R1+0x3c58], R8 ;  /* 0x003c580801007387 */ /* 0x0003e80000100800 */
[----:B------:R1:W-:Y:S04]  /*cb560*/  LDGSTS.E [R5+0x1500], desc[UR74][R6.64], P0 ;  /* 0x0150000006057fae */ /* 0x0003e800081a104a */
[----:B------:R-:W-:Y:S04]  /*cb570*/  STL [R1+0x3cc4], R26 ;  /* 0x003cc41a01007387 */ /* 0x000fe80000100800 */
[----:B------:R-:W4:Y:S01]  /*cb580*/  LDL.LU R19, [R1+0x2f78] ;  /* 0x002f780001137983 */ /* 0x000f220000300800 */
[----:B-1----:R-:W-:-:S02]  /*cb590*/  IMAD.MOV.U32 R6, RZ, RZ, R21 ;  /* 0x000000ffff067224 */ /* 0x002fc400078e0015 */
[----:B------:R-:W-:Y:S01]  /*cb5a0*/  IMAD.MOV.U32 R7, RZ, RZ, R26 ;  /* 0x000000ffff077224 */ /* 0x000fe200078e001a */
[----:B------:R-:W4:Y:S04]  /*cb5b0*/  LDL.LU R21, [R1+0x2f74] ;  /* 0x002f740001157983 */ /* 0x000f280000300800 */
[----:B------:R-:W-:Y:S04]  /*cb5c0*/  STL [R1+0x3c50], R16 ;  /* 0x003c501001007387 */ /* 0x000fe80000100800 */
[----:B------:R-:W-:Y:S04]  /*cb5d0*/  STL [R1+0x3c4c], R25 ;  /* 0x003c4c1901007387 */ /* 0x000fe80000100800 */
[----:B------:R-:W4:Y:S04]  /*cb5e0*/  LDL.LU R4, [R1+0x2f80] ;  /* 0x002f800001047983 */ /* 0x000f280000300800 */
[----:B------:R1:W-:Y:S02]  /*cb5f0*/  LDGSTS.E [R5+0x1580], desc[UR74][R6.64], P1 ;  /* 0x0158000006057fae */ /* 0x0003e400089a104a */
[----:B-1----:R-:W-:-:S02]  /*cb600*/  IMAD.MOV.U32 R6, RZ, RZ, R8 ;  /* 0x000000ffff067224 */ /* 0x002fc400078e0008 */
[----:B------:R-:W-:Y:S01]  /*cb610*/  IMAD.MOV.U32 R7, RZ, RZ, R25 ;  /* 0x000000ffff077224 */ /* 0x000fe200078e0019 */
[----:B------:R-:W4:Y:S04]  /*cb620*/  LDL.LU R8, [R1+0x2ff8] ;  /* 0x002ff80001087983 */ /* 0x000f280000300800 */
[----:B------:R1:W-:Y:S01]  /*cb630*/  LDGSTS.E [R5+0x1d00], desc[UR74][R6.64], P0 ;  /* 0x01d0000006057fae */ /* 0x0003e200081a104a */
[----:B------:R-:W-:Y:S02]  /*cb640*/  IADD3 R12, P2, PT, R12, R252, RZ ;  /* 0x000000fc0c0c7210 */ /* 0x000fe40007f5e0ff */
[----:B------:R-:W-:-:S03]  /*cb650*/  IADD3.X R23, PT, PT, R23, R2, RZ, P3, !PT ;  /* 0x0000000217177210 */ /* 0x000fc60001ffe4ff */
[----:B------:R-:W-:Y:S04]  /*cb660*/  STL [R1+0x2e78], R12 ;  /* 0x002e780c01007387 */ /* 0x000fe80000100800 */
[----:B------:R1:W-:Y:S02]  /*cb670*/  STL [R1+0x3c44], R23 ;  /* 0x003c441701007387 */ /* 0x0003e40000100800 */
[----:B-1----:R-:W-:Y:S02]  /*cb680*/  IMAD.MOV.U32 R7, RZ, RZ, R23 ;  /* 0x000000ffff077224 */ /* 0x002fe400078e0017 */
[----:B------:R-:W4:Y:S01]  /*cb690*/  LDL.LU R23, [R1+0x2f7c] ;  /* 0x002f7c0001177983 */ /* 0x000f220000300800 */
[----:B------:R-:W-:-:S05]  /*cb6a0*/  IMAD.MOV.U32 R6, RZ, RZ, R16 ;  /* 0x000000ffff067224 */ /* 0x000fca00078e0010 */
[----:B------:R1:W-:Y:S01]  /*cb6b0*/  LDGSTS.E [R5+0x1d80], desc[UR74][R6.64], P1 ;  /* 0x01d8000006057fae */ /* 0x0003e200089a104a */
[----:B---3--:R-:W-:Y:S02]  /*cb6c0*/  IADD3.X R22, PT, PT, R22, R2, RZ, P2, !PT ;  /* 0x0000000216167210 */ /* 0x008fe400017fe4ff */
[----:B------:R-:W-:Y:S01]  /*cb6d0*/  IADD3 R17, P3, PT, R17, R252, RZ ;  /* 0x000000fc11117210 */ /* 0x000fe20007f7e0ff */
[----:B-1----:R-:W-:Y:S02]  /*cb6e0*/  IMAD.MOV.U32 R6, RZ, RZ, R12 ;  /* 0x000000ffff067224 */ /* 0x002fe400078e000c */
[----:B------:R-:W-:Y:S02]  /*cb6f0*/  IMAD.MOV.U32 R7, RZ, RZ, R22 ;  /* 0x000000ffff077224 */ /* 0x000fe400078e0016 */
[----:B------:R-:W-:Y:S01]  /*cb700*/  STL [R1+0x2e80], R17 ;  /* 0x002e801101007387 */ /* 0x000fe20000100800 */
[----:B--2---:R-:W-:-:S03]  /*cb710*/  IADD3.X R20, PT, PT, R20, R2, RZ, P3, !PT ;  /* 0x0000000214147210 */ /* 0x004fc60001ffe4ff */
[----:B------:R1:W-:Y:S04]  /*cb720*/  STL [R1+0x2e74], R22 ;  /* 0x002e741601007387 */ /* 0x0003e80000100800 */
[----:B------:R-:W2:Y:S04]  /*cb730*/  LDL.LU R16, [R1+0x3000] ;  /* 0x0030000001107983 */ /* 0x000ea80000300800 */
[----:B------:R3:W-:Y:S04]  /*cb740*/  LDGSTS.E [R5+0x2500], desc[UR74][R6.64], P0 ;  /* 0x0250000006057fae */ /* 0x0007e800081a104a */
[----:B-1----:R-:W2:Y:S01]  /*cb750*/  LDL.LU R22, [R1+0x2ff4] ;  /* 0x002ff40001167983 */ /* 0x002ea20000300800 */
[----:B------:R-:W-:-:S05]  /*cb760*/  IADD3 R13, P2, PT, R13, R252, RZ ;  /* 0x000000fc0d0d7210 */ /* 0x000fca0007f5e0ff */
[----:B------:R-:W-:Y:S01]  /*cb770*/  STL [R1+0x2ef8], R13 ;  /* 0x002ef80d01007387 */ /* 0x000fe20000100800 */
[----:B---3--:R-:W-:Y:S01]  /*cb780*/  IMAD.MOV.U32 R7, RZ, RZ, R20 ;  /* 0x000000ffff077224 */ /* 0x008fe200078e0014 */
[----:B----4-:R-:W-:Y:S02]  /*cb790*/  IADD3.X R24, PT, PT, R24, R2, RZ, P2, !PT ;  /* 0x0000000218187210 */ /* 0x010fe400017fe4ff */
[----:B------:R1:W-:Y:S01]  /*cb7a0*/  STL [R1+0x2e7c], R20 ;  /* 0x002e7c1401007387 */ /* 0x0003e20000100800 */
[----:B------:R-:W-:-:S03]  /*cb7b0*/  IMAD.MOV.U32 R6, RZ, RZ, R17 ;  /* 0x000000ffff067224 */ /* 0x000fc600078e0011 */
[----:B------:R-:W3:Y:S04]  /*cb7c0*/  LDL.LU R12, [R1+0x3078] ;  /* 0x00307800010c7983 */ /* 0x000ee80000300800 */
[----:B------:R4:W-:Y:S01]  /*cb7d0*/  LDGSTS.E [R5+0x2580], desc[UR74][R6.64], P1 ;  /* 0x0258000006057fae */ /* 0x0009e200089a104a */
[----:B------:R-:W-:-:S03]  /*cb7e0*/  IADD3 R9, P3, PT, R9, R252, RZ ;  /* 0x000000fc09097210 */ /* 0x000fc60007f7e0ff */
[----:B-1----:R-:W3:Y:S04]  /*cb7f0*/  LDL.LU R20, [R1+0x2ffc] ;  /* 0x002ffc0001147983 */ /* 0x002ee80000300800 */
[----:B------:R-:W-:Y:S04]  /*cb800*/  STL [R1+0x2f00], R9 ;  /* 0x002f000901007387 */ /* 0x000fe80000100800 */
[----:B------:R1:W-:Y:S01]  /*cb810*/  STL [R1+0x2ef4], R24 ;  /* 0x002ef41801007387 */ /* 0x0003e20000100800 */
[----:B----4-:R-:W-:-:S03]  /*cb820*/  IMAD.MOV.U32 R6, RZ, RZ, R13 ;  /* 0x000000ffff067224 */ /* 0x010fc600078e000d */
[----:B------:R-:W4:Y:S01]  /*cb830*/  LDL.LU R17, [R1+0x3080] ;  /* 0x0030800001117983 */ /* 0x000f220000300800 */
[----:B------:R-:W-:-:S03]  /*cb840*/  IMAD.MOV.U32 R7, RZ, RZ, R24 ;  /* 0x000000ffff077224 */ /* 0x000fc600078e0018 */
[----:B------:R-:W4:Y:S01]  /*cb850*/  LDL.LU R25, [R1+0x3074] ;  /* 0x0030740001197983 */ /* 0x000f220000300800 */
[----:B------:R-:W-:-:S03]  /*cb860*/  IADD3.X R18, PT, PT, R18, R2, RZ, P3, !PT ;  /* 0x0000000212127210 */ /* 0x000fc60001ffe4ff */
[----:B------:R1:W-:Y:S01]  /*cb870*/  LDGSTS.E [R5+0x2d00], desc[UR74][R6.64], P0 ;  /* 0x02d0000006057fae */ /* 0x0003e200081a104a */
[----:B------:R-:W-:Y:S01]  /*cb880*/  IADD3 R19, P2, PT, R19, R252, RZ ;  /* 0x000000fc13137210 */ /* 0x000fe20007f5e0ff */
[----:B-1----:R-:W-:-:S04]  /*cb890*/  IMAD.MOV.U32 R6, RZ, RZ, R9 ;  /* 0x000000ffff067224 */ /* 0x002fc800078e0009 */
[----:B------:R-:W-:Y:S01]  /*cb8a0*/  STL [R1+0x2f78], R19 ;  /* 0x002f781301007387 */ /* 0x000fe20000100800 */
[----:B------:R-:W-:-:S03]  /*cb8b0*/  IADD3.X R21, PT, PT, R21, R2, RZ, P2, !PT ;  /* 0x0000000215157210 */ /* 0x000fc600017fe4ff */
[----:B------:R1:W-:Y:S01]  /*cb8c0*/  STL [R1+0x2efc], R18 ;  /* 0x002efc1201007387 */ /* 0x0003e20000100800 */
[----:B------:R-:W-:-:S03]  /*cb8d0*/  IMAD.MOV.U32 R7, RZ, RZ, R18 ;  /* 0x000000ffff077224 */ /* 0x000fc600078e0012 */
[----:B------:R-:W4:Y:S04]  /*cb8e0*/  LDL.LU R13, [R1+0x30f8] ;  /* 0x0030f800010d7983 */ /* 0x000f280000300800 */
[----:B------:R-:W4:Y:S01]  /*cb8f0*/  LDL.LU R24, [R1+0x307c] ;  /* 0x00307c0001187983 */ /* 0x000f220000300800 */
[----:B------:R-:W-:-:S03]  /*cb900*/  IADD3 R4, P3, PT, R4, R252, RZ ;  /* 0x000000fc04047210 */ /* 0x000fc60007f7e0ff */
[----:B------:R1:W-:Y:S04]  /*cb910*/  LDGSTS.E [R5+0x2d80], desc[UR74][R6.64], P1 ;  /* 0x02d8000006057fae */ /* 0x0003e800089a104a */
[----:B------:R-:W-:Y:S04]  /*cb920*/  STL [R1+0x2f80], R4 ;  /* 0x002f800401007387 */ /* 0x000fe80000100800 */
[----:B------:R1:W-:Y:S04]  /*cb930*/  STL [R1+0x2f74], R21 ;  /* 0x002f741501007387 */ /* 0x0003e80000100800 */
[----:B-1----:R-:W4:Y:S01]  /*cb940*/  LDL.LU R18, [R1+0x30f4] ;  /* 0x0030f40001127983 */ /* 0x002f220000300800 */
[----:B------:R-:W-:-:S03]  /*cb950*/  IMAD.MOV.U32 R7, RZ, RZ, R21 ;  /* 0x000000ffff077224 */ /* 0x000fc600078e0015 */
[----:B------:R-:W4:Y:S01]  /*cb960*/  LDL.LU R9, [R1+0x3100] ;  /* 0x0031000001097983 */ /* 0x000f220000300800 */
[----:B------:R-:W-:Y:S01]  /*cb970*/  IADD3 R8, P2, PT, R8, R252, RZ ;  /* 0x000000fc08087210 */ /* 0x000fe20007f5e0ff */
[----:B------:R-:W-:Y:S02]  /*cb980*/  IMAD.MOV.U32 R6, RZ, RZ, R19 ;  /* 0x000000ffff067224 */ /* 0x000fe400078e0013 */
[----:B------:R-:W4:Y:S04]  /*cb990*/  LDL.LU R21, [R1+0x30fc] ;  /* 0x0030fc0001157983 */ /* 0x000f280000300800 */
[----:B------:R-:W-:Y:S04]  /*cb9a0*/  STL [R1+0x2ff8], R8 ;  /* 0x002ff80801007387 */ /* 0x000fe80000100800 */
[----:B------:R1:W-:Y:S01]  /*cb9b0*/  LDGSTS.E [R5+0x3500], desc[UR74][R6.64], P0 ;  /* 0x0350000006057fae */ /* 0x0003e200081a104a */
[----:B------:R-:W-:-:S05]  /*cb9c0*/  IADD3.X R23, PT, PT, R23, R2, RZ, P3, !PT ;  /* 0x0000000217177210 */ /* 0x000fca0001ffe4ff */
[----:B------:R1:W-:Y:S04]  /*cb9d0*/  STL [R1+0x2f7c], R23 ;  /* 0x002f7c1701007387 */ /* 0x0003e80000100800 */
[----:B------:R-:W4:Y:S01]  /*cb9e0*/  LDL.LU R19, [R1+0x3178] ;  /* 0x0031780001137983 */ /* 0x000f220000300800 */
[----:B-1----:R-:W-:Y:S02]  /*cb9f0*/  IMAD.MOV.U32 R6, RZ, RZ, R4 ;  /* 0x000000ffff067224 */ /* 0x002fe400078e0004 */
[----:B------:R-:W-:Y:S02]  /*cba00*/  IMAD.MOV.U32 R7, RZ, RZ, R23 ;  /* 0x000000ffff077224 */ /* 0x000fe400078e0017 */
[----:B------:R-:W4:Y:S04]  /*cba10*/  LDL.LU R23, [R1+0x3174] ;  /* 0x0031740001177983 */ /* 0x000f280000300800 */
[----:B------:R1:W-:Y:S01]  /*cba20*/  LDGSTS.E [R5+0x3580], desc[UR74][R6.64], P1 ;  /* 0x0358000006057fae */ /* 0x0003e200089a104a */
[----:B--2---:R-:W-:Y:S01]  /*cba30*/  IADD3 R16, P3, PT, R16, R252, RZ ;  /* 0x000000fc10107210 */ /* 0x004fe20007f7e0ff */
[----:B-1----:R-:W-:Y:S01]  /*cba40*/  IMAD.MOV.U32 R6, RZ, RZ, R8 ;  /* 0x000000ffff067224 */ /* 0x002fe200078e0008 */
[----:B------:R-:W-:-:S03]  /*cba50*/  IADD3.X R22, PT, PT, R22, R2, RZ, P2, !PT ;  /* 0x0000000216167210 */ /* 0x000fc600017fe4ff */
[----:B------:R-:W-:Y:S04]  /*cba60*/  STL [R1+0x3000], R16 ;  /* 0x0030001001007387 */ /* 0x000fe80000100800 */
[----:B------:R1:W-:Y:S01]  /*cba70*/  STL [R1+0x2ff4], R22 ;  /* 0x002ff41601007387 */ /* 0x0003e20000100800 */
[----:B------:R-:W-:-:S03]  /*cba80*/  IMAD.MOV.U32 R7, RZ, RZ, R22 ;  /* 0x000000ffff077224 */ /* 0x000fc600078e0016 */
[----:B------:R-:W2:Y:S04]  /*cba90*/  LDL.LU R4, [R1+0x3180] ;  /* 0x0031800001047983 */ /* 0x000ea80000300800 */
[----:B------:R3:W-:Y:S02]  /*cbaa0*/  LDGSTS.E [R5+0x3d00], desc[UR74][R6.64], P0 ;  /* 0x03d0000006057fae */ /* 0x0007e400081a104a */
[----:B---3--:R-:W-:Y:S02]  /*cbab0*/  IADD3 R12, P2, PT, R12, R252, RZ ;  /* 0x000000fc0c0c7210 */ /* 0x008fe40007f5e0ff */
[----:B-1----:R-:W3:Y:S01]  /*cbac0*/  LDL.LU R22, [R1+0x317c] ;  /* 0x00317c0001167983 */ /* 0x002ee20000300800 */
[----:B------:R-:W-:-:S03]  /*cbad0*/  IADD3.X R20, PT, PT, R20, R2, RZ, P3, !PT ;  /* 0x0000000214147210 */ /* 0x000fc60001ffe4ff */
[----:B------:R-:W-:Y:S01]  /*cbae0*/  STL [R1+0x3078], R12 ;  /* 0x0030780c01007387 */ /* 0x000fe20000100800 */
[----:B------:R-:W-:-:S03]  /*cbaf0*/  IMAD.MOV.U32 R6, RZ, RZ, R16 ;  /* 0x000000ffff067224 */ /* 0x000fc600078e0010 */
[----:B------:R1:W-:Y:S01]  /*cbb00*/  STL [R1+0x2ffc], R20 ;  /* 0x002ffc1401007387 */ /* 0x0003e20000100800 */
[----:B------:R-:W-:-:S03]  /*cbb10*/  IMAD.MOV.U32 R7, RZ, RZ, R20 ;  /* 0x000000ffff077224 */ /* 0x000fc600078e0014 */
[----:B------:R-:W3:Y:S01]  /*cbb20*/  LDL.LU R8, [R1+0x31f8] ;  /* 0x0031f80001087983 */ /* 0x000ee20000300800 */
[----:B----4-:R-:W-:-:S03]  /*cbb30*/  IADD3 R17, P3, PT, R17, R252, RZ ;  /* 0x000000fc11117210 */ /* 0x010fc60007f7e0ff */
[----:B------:R4:W-:Y:S01]  /*cbb40*/  LDGSTS.E [R5+0x3d80], desc[UR74][R6.64], P1 ;  /* 0x03d8000006057fae */ /* 0x0009e200089a104a */
[----:B------:R-:W-:-:S03]  /*cbb50*/  IADD3.X R25, PT, PT, R25, R2, RZ, P2, !PT ;  /* 0x0000000219197210 */ /* 0x000fc600017fe4ff */
[----:B-1----:R-:W3:Y:S04]  /*cbb60*/  LDL.LU R20, [R1+0x31f4] ;  /* 0x0031f40001147983 */ /* 0x002ee80000300800 */
[----:B------:R-:W-:Y:S04]  /*cbb70*/  STL [R1+0x3080], R17 ;  /* 0x0030801101007387 */ /* 0x000fe80000100800 */
[----:B------:R-:W-:Y:S01]  /*cbb80*/  STL [R1+0x3074], R25 ;  /* 0x0030741901007387 */ /* 0x000fe20000100800 */
[----:B----4-:R-:W-:Y:S02]  /*cbb90*/  IMAD.MOV.U32 R6, RZ, RZ, R12 ;  /* 0x000000ffff067224 */ /* 0x010fe400078e000c */
[----:B------:R-:W-:Y:S01]  /*cbba0*/  IMAD.MOV.U32 R7, RZ, RZ, R25 ;  /* 0x000000ffff077224 */ /* 0x000fe200078e0019 */
[----:B------:R-:W4:Y:S04]  /*cbbb0*/  LDL.LU R16, [R1+0x3200] ;  /* 0x0032000001107983 */ /* 0x000f280000300800 */
[----:B------:R-:W4:Y:S04]  /*cbbc0*/  LDL.LU R12, [R1+0x3278] ;  /* 0x00327800010c7983 */ /* 0x000f280000300800 */
        /* <DEDUP_REMOVED lines=8> */
[----:B-1----:R-:W4:Y:S01]  /*cbc50*/  LDL.LU R24, [R1+0x31fc] ;  /* 0x0031fc0001187983 */ /* 0x002f220000300800 */
[----:B------:R-:W-:Y:S02]  /*cbc60*/  IADD3.X R18, PT, PT, R18, R2, RZ, P2, !PT ;  /* 0x0000000212127210 */ /* 0x000fe400017fe4ff */
[----:B------:R-:W-:Y:S01]  /*cbc70*/  IADD3 R9, P3, PT, R9, R252, RZ ;  /* 0x000000fc09097210 */ /* 0x000fe20007f7e0ff */
[----:B------:R-:W-:-:S04]  /*cbc80*/  IMAD.MOV.U32 R6, RZ, RZ, R13 ;  /* 0x000000ffff067224 */ /* 0x000fc800078e000d */
[----:B------:R-:W-:Y:S01]  /*cbc90*/  STL [R1+0x3100], R9 ;  /* 0x0031000901007387 */ /* 0x000fe20000100800 */
[----:B------:R-:W-:Y:S01]  /*cbca0*/  IADD3.X R21, PT, PT, R21, R2, RZ, P3, !PT ;  /* 0x0000000215157210 */ /* 0x000fe20001ffe4ff */
[----:B------:R-:W-:Y:S02]  /*cbcb0*/  IMAD.MOV.U32 R7, RZ, RZ, R18 ;  /* 0x000000ffff077224 */ /* 0x000fe400078e0012 */
[----:B------:R1:W-:Y:S04]  /*cbcc0*/  STL [R1+0x30f4], R18 ;  /* 0x0030f41201007387 */ /* 0x0003e80000100800 */
[----:B------:R-:W4:Y:S04]  /*cbcd0*/  LDL.LU R17, [R1+0x3280] ;  /* 0x0032800001117983 */ /* 0x000f280000300800 */
[----:B------:R1:W-:Y:S04]  /*cbce0*/  LDGSTS.E [R5+0x4d00], desc[UR74][R6.64], P0 ;  /* 0x04d0000006057fae */ /* 0x0003e800081a104a */
[----:B-1----:R-:W4:Y:S01]  /*cbcf0*/  LDL.LU R18, [R1+0x3274] ;  /* 0x0032740001127983 */ /* 0x002f220000300800 */
[----:B------:R-:W-:Y:S01]  /*cbd00*/  IMAD.MOV.U32 R7, RZ, RZ, R21 ;  /* 0x000000ffff077224 */ /* 0x000fe200078e0015 */
[----:B------:R-:W-:-:S05]  /*cbd10*/  IADD3 R19, P2, PT, R19, R252, RZ ;  /* 0x000000fc13137210 */ /* 0x000fca0007f5e0ff */
[----:B------:R-:W-:Y:S04]  /*cbd20*/  STL [R1+0x3178], R19 ;  /* 0x0031781301007387 */ /* 0x000fe80000100800 */
[----:B------:R1:W-:Y:S04]  /*cbd30*/  STL [R1+0x30fc], R21 ;  /* 0x0030fc1501007387 */ /* 0x0003e80000100800 */
[----:B------:R-:W4:Y:S04]  /*cbd40*/  LDL.LU R13, [R1+0x32f8] ;  /* 0x0032f800010d7983 */ /* 0x000f280000300800 */
[----:B-1----:R-:W4:Y:S01]  /*cbd50*/  LDL.LU R21, [R1+0x327c] ;  /* 0x00327c0001157983 */ /* 0x002f220000300800 */
[----:B------:R-:W-:Y:S01]  /*cbd60*/  IADD3.X R23, PT, PT, R23, R2, RZ, P2, !PT ;  /* 0x0000000217177210 */ /* 0x000fe200017fe4ff */
[----:B------:R-:W-:-:S05]  /*cbd70*/  IMAD.MOV.U32 R6, RZ, RZ, R9 ;  /* 0x000000ffff067224 */ /* 0x000fca00078e0009 */
[----:B------:R1:W-:Y:S01]  /*cbd80*/  LDGSTS.E [R5+0x4d80], desc[UR74][R6.64], P1 ;  /* 0x04d8000006057fae */ /* 0x0003e200089a104a */
[----:B--2---:R-:W-:Y:S01]  /*cbd90*/  IADD3 R4, P3, PT, R4, R252, RZ ;  /* 0x000000fc04047210 */ /* 0x004fe20007f7e0ff */
[----:B-1----:R-:W-:-:S04]  /*cbda0*/  IMAD.MOV.U32 R6, RZ, RZ, R19 ;  /* 0x000000ffff067224 */ /* 0x002fc800078e0013 */
[----:B------:R-:W-:Y:S01]  /*cbdb0*/  STL [R1+0x3180], R4 ;  /* 0x0031800401007387 */ /* 0x000fe20000100800 */
[----:B------:R-:W-:Y:S01]  /*cbdc0*/  IMAD.MOV.U32 R7, RZ, RZ, R23 ;  /* 0x000000ffff077224 */ /* 0x000fe200078e0017 */
[----:B---3--:R-:W-:Y:S02]  /*cbdd0*/  IADD3.X R22, PT, PT, R22, R2, RZ, P3, !PT ;  /* 0x0000000216167210 */ /* 0x008fe40001ffe4ff */
[----:B------:R1:W-:Y:S04]  /*cbde0*/  STL [R1+0x3174], R23 ;  /* 0x0031741701007387 */ /* 0x0003e80000100800 */
[----:B------:R-:W2:Y:S04]  /*cbdf0*/  LDL.LU R9, [R1+0x3300] ;  /* 0x0033000001097983 */ /* 0x000ea80000300800 */
[----:B------:R-:W3:Y:S04]  /*cbe00*/  LDL.LU R25, [R1+0x32f4] ;  /* 0x0032f40001197983 */ /* 0x000ee80000300800 */
[----:B------:R1:W-:Y:S01]  /*cbe10*/  LDGSTS.E [R5+0x5500], desc[UR74][R6.64], P0 ;  /* 0x0550000006057fae */ /* 0x0003e200081a104a */
[----:B------:R-:W-:-:S05]  /*cbe20*/  IADD3 R8, P2, PT, R8, R252, RZ ;  /* 0x000000fc08087210 */ /* 0x000fca0007f5e0ff */
[----:B------:R-:W-:Y:S01]  /*cbe30*/  STL [R1+0x31f8], R8 ;  /* 0x0031f80801007387 */ /* 0x000fe20000100800 */
[----:B------:R-:W-:-:S03]  /*cbe40*/  IADD3.X R20, PT, PT, R20, R2, RZ, P2, !PT ;  /* 0x0000000214147210 */ /* 0x000fc600017fe4ff */
[----:B------:R4:W-:Y:S01]  /*cbe50*/  STL [R1+0x317c], R22 ;  /* 0x00317c1601007387 */ /* 0x0009e20000100800 */
[----:B-1----:R-:W-:Y:S02]  /*cbe60*/  IMAD.MOV.U32 R6, RZ, RZ, R4 ;  /* 0x000000ffff067224 */ /* 0x002fe400078e0004 */
[----:B------:R-:W-:Y:S01]  /*cbe70*/  IMAD.MOV.U32 R7, RZ, RZ, R22 ;  /* 0x000000ffff077224 */ /* 0x000fe200078e0016 */
[----:B------:R-:W3:Y:S04]  /*cbe80*/  LDL.LU R19, [R1+0x3378] ;  /* 0x0033780001137983 */ /* 0x000ee80000300800 */
[----:B------:R-:W3:Y:S01]  /*cbe90*/  LDL.LU R23, [R1+0x32fc] ;  /* 0x0032fc0001177983 */ /* 0x000ee20000300800 */
[----:B----4-:R-:W-:-:S03]  /*cbea0*/  IADD3 R16, P3, PT, R16, R252, RZ ;  /* 0x000000fc10107210 */ /* 0x010fc60007f7e0ff */
[----:B------:R1:W-:Y:S04]  /*cbeb0*/  LDGSTS.E [R5+0x5580], desc[UR74][R6.64], P1 ;  /* 0x0558000006057fae */ /* 0x0003e800089a104a */
[----:B------:R-:W-:Y:S01]  /*cbec0*/  STL [R1+0x3200], R16 ;  /* 0x0032001001007387 */ /* 0x000fe20000100800 */
[----:B------:R-:W-:-:S03]  /*cbed0*/  IADD3 R12, P2, PT, R12, R252, RZ ;  /* 0x000000fc0c0c7210 */ /* 0x000fc60007f5e0ff */
[----:B------:R4:W-:Y:S04]  /*cbee0*/  STL [R1+0x31f4], R20 ;  /* 0x0031f41401007387 */ /* 0x0009e80000100800 */
[----:B------:R-:W3:Y:S01]  /*cbef0*/  LDL.LU R22, [R1+0x3374] ;  /* 0x0033740001167983 */ /* 0x000ee20000300800 */
[----:B-1----:R-:W-:-:S03]  /*cbf00*/  IMAD.MOV.U32 R6, RZ, RZ, R8 ;  /* 0x000000ffff067224 */ /* 0x002fc600078e0008 */
[----:B------:R-:W3:Y:S01]  /*cbf10*/  LDL.LU R4, [R1+0x3380] ;  /* 0x0033800001047983 */ /* 0x000ee20000300800 */
[----:B------:R-:W-:-:S03]  /*cbf20*/  IMAD.MOV.U32 R7, RZ, RZ, R20 ;  /* 0x000000ffff077224 */ /* 0x000fc600078e0014 */
[----:B----4-:R-:W4:Y:S04]  /*cbf30*/  LDL.LU R20, [R1+0x337c] ;  /* 0x00337c0001147983 */ /* 0x010f280000300800 */
[----:B------:R-:W-:Y:S04]  /*cbf40*/  STL [R1+0x3278], R12 ;  /* 0x0032780c01007387 */ /* 0x000fe80000100800 */
[----:B------:R1:W-:Y:S01]  /*cbf50*/  LDGSTS.E [R5+0x5d00], desc[UR74][R6.64], P0 ;  /* 0x05d0000006057fae */ /* 0x0003e200081a104a */
[----:B------:R-:W-:-:S05]  /*cbf60*/  IADD3.X R24, PT, PT, R24, R2, RZ, P3, !PT ;  /* 0x0000000218187210 */ /* 0x000fca0001ffe4ff */
[----:B------:R1:W-:Y:S02]  /*cbf70*/  STL [R1+0x31fc], R24 ;  /* 0x0031fc1801007387 */ /* 0x0003e40000100800 */
[----:B-1----:R-:W-:Y:S02]  /*cbf80*/  IMAD.MOV.U32 R6, RZ, RZ, R16 ;  /* 0x000000ffff067224 */ /* 0x002fe400078e0010 */
[----:B------:R-:W4:Y:S01]  /*cbf90*/  LDL.LU R8, [R1+0x33f8] ;  /* 0x0033f80001087983 */ /* 0x000f220000300800 */
[----:B------:R-:W-:-:S03]  /*cbfa0*/  IMAD.MOV.U32 R7, RZ, RZ, R24 ;  /* 0x000000ffff077224 */ /* 0x000fc600078e0018 */
[----:B------:R-:W4:Y:S01]  /*cbfb0*/  LDL.LU R24, [R1+0x33f4] ;  /* 0x0033f40001187983 */ /* 0x000f220000300800 */
[----:B------:R-:W-:-:S03]  /*cbfc0*/  IADD3 R17, P3, PT, R17, R252, RZ ;  /* 0x000000fc11117210 */ /* 0x000fc60007f7e0ff */
[----:B------:R1:W-:Y:S01]  /*cbfd0*/  LDGSTS.E [R5+0x5d80], desc[UR74][R6.64], P1 ;  /* 0x05d8000006057fae */ /* 0x0003e200089a104a */
[----:B------:R-:W-:-:S03]  /*cbfe0*/  IADD3.X R18, PT, PT, R18, R2, RZ, P2, !PT ;  /* 0x0000000212127210 */ /* 0x000fc600017fe4ff */
[----:B------:R-:W-:Y:S04]  /*cbff0*/  STL [R1+0x3280], R17 ;  /* 0x0032801101007387 */ /* 0x000fe80000100800 */
[----:B------:R1:W-:Y:S02]  /*cc000*/  STL [R1+0x3274], R18 ;  /* 0x0032741201007387 */ /* 0x0003e40000100800 */
[----:B-1----:R-:W-:Y:S02]  /*cc010*/  IMAD.MOV.U32 R7, RZ, RZ, R18 ;  /* 0x000000ffff077224 */ /* 0x002fe400078e0012 */
[----:B------:R-:W4:Y:S01]  /*cc020*/  LDL.LU R16, [R1+0x3400] ;  /* 0x0034000001107983 */ /* 0x000f220000300800 */
[----:B------:R-:W-:-:S03]  /*cc030*/  IMAD.MOV.U32 R6, RZ, RZ, R12 ;  /* 0x000000ffff067224 */ /* 0x000fc600078e000c */
[----:B------:R-:W4:Y:S04]  /*cc040*/  LDL.LU R18, [R1+0x33fc] ;  /* 0x0033fc0001127983 */ /* 0x000f280000300800 */
[----:B------:R1:W-:Y:S01]  /*cc050*/  LDGSTS.E [R5+0x6500], desc[UR74][R6.64], P0 ;  /* 0x0650000006057fae */ /* 0x0003e200081a104a */
[----:B------:R-:W-:Y:S02]  /*cc060*/  IADD3 R13, P2, PT, R13, R252, RZ ;  /* 0x000000fc0d0d7210 */ /* 0x000fe40007f5e0ff */
[----:B------:R-:W-:-:S03]  /*cc070*/  IADD3.X R21, PT, PT, R21, R2, RZ, P3, !PT ;  /* 0x0000000215157210 */ /* 0x000fc60001ffe4ff */
[----:B------:R-:W-:Y:S04]  /*cc080*/  STL [R1+0x32f8], R13 ;  /* 0x0032f80d01007387 */ /* 0x000fe80000100800 */
[----:B------:R2:W-:Y:S04]  /*cc090*/  STL [R1+0x327c], R21 ;  /* 0x00327c1501007387 */ /* 0x0005e80000100800 */
[----:B------:R-:W4:Y:S01]  /*cc0a0*/  LDL.LU R12, [R1+0x3478] ;  /* 0x00347800010c7983 */ /* 0x000f220000300800 */
[----:B-1----:R-:W-:Y:S02]  /*cc0b0*/  IMAD.MOV.U32 R6, RZ, RZ, R17 ;  /* 0x000000ffff067224 */ /* 0x002fe400078e0011 */
[----:B------:R-:W-:Y:S01]  /*cc0c0*/  IMAD.MOV.U32 R7, RZ, RZ, R21 ;  /* 0x000000ffff077224 */ /* 0x000fe200078e0015 */
[----:B------:R-:W4:Y:S04]  /*cc0d0*/  LDL.LU R17, [R1+0x3474] ;  /* 0x0034740001117983 */ /* 0x000f280000300800 */
[----:B------:R1:W-:Y:S02]  /*cc0e0*/  LDGSTS.E [R5+0x6580], desc[UR74][R6.64], P1 ;  /* 0x0658000006057fae */ /* 0x0003e400089a104a */
[----:B-1----:R-:W-:Y:S01]  /*cc0f0*/  IMAD.MOV.U32 R6, RZ, RZ, R13 ;  /* 0x000000ffff067224 */ /* 0x002fe200078e000d */
[----:B--2---:R-:W-:-:S02]  /*cc100*/  IADD3 R9, P3, PT, R9, R252, RZ ;  /* 0x000000fc09097210 */ /* 0x004fc40007f7e0ff */
[----:B---3--:R-:W-:-:S03]  /*cc110*/  IADD3.X R25, PT, PT, R25, R2, RZ, P2, !PT ;  /* 0x0000000219197210 */ /* 0x008fc600017fe4ff */
[----:B------:R-:W-:Y:S04]  /*cc120*/  STL [R1+0x3300], R9 ;  /* 0x0033000901007387 */ /* 0x000fe80000100800 */
[----:B------:R-:W-:Y:S01]  /*cc130*/  STL [R1+0x32f4], R25 ;  /* 0x0032f41901007387 */ /* 0x000fe20000100800 */
[----:B------:R-:W-:-:S03]  /*cc140*/  IMAD.MOV.U32 R7, RZ, RZ, R25 ;  /* 0x000000ffff077224 */ /* 0x000fc600078e0019 */
[----:B------:R-:W2:Y:S04]  /*cc150*/  LDL.LU R21, [R1+0x3480] ;  /* 0x0034800001157983 */ /* 0x000ea80000300800 */
[----:B------:R-:W3:Y:S04]  /*cc160*/  LDL.LU R13, [R1+0x34f8] ;  /* 0x0034f800010d7983 */ /* 0x000ee80000300800 */
[----:B------:R1:W-:Y:S01]  /*cc170*/  LDGSTS.E [R5+0x6d00], desc[UR74][R6.64], P0 ;  /* 0x06d0000006057fae */ /* 0x0003e200081a104a */
[----:B------:R-:W-:Y:S02]  /*cc180*/  IADD3 R19, P2, PT, R19, R252, RZ ;  /* 0x000000fc13137210 */ /* 0x000fe40007f5e0ff */
[----:B------:R-:W-:-:S03]  /*cc190*/  IADD3.X R23, PT, PT, R23, R2, RZ, P3, !PT ;  /* 0x0000000217177210 */ /* 0x000fc60001ffe4ff */
[----:B------:R-:W-:Y:S04]  /*cc1a0*/  STL [R1+0x3378], R19 ;  /* 0x0033781301007387 */ /* 0x000fe80000100800 */
[----:B------:R4:W-:Y:S01]  /*cc1b0*/  STL [R1+0x32fc], R23 ;  /* 0x0032fc1701007387 */ /* 0x0009e20000100800 */
[----:B-1----:R-:W-:Y:S02]  /*cc1c0*/  IMAD.MOV.U32 R6, RZ, RZ, R9 ;  /* 0x000000ffff067224 */ /* 0x002fe400078e0009 */
[----:B------:R-:W-:-:S05]  /*cc1d0*/  IMAD.MOV.U32 R7, RZ, RZ, R23 ;  /* 0x000000ffff077224 */ /* 0x000fca00078e0017 */
[----:B------:R1:W-:Y:S01]  /*cc1e0*/  LDGSTS.E [R5+0x6d80], desc[UR74][R6.64], P1 ;  /* 0x06d8000006057fae */ /* 0x0003e200089a104a */
[----:B------:R-:W-:-:S03]  /*cc1f0*/  IADD3.X R22, PT, PT, R22, R2, RZ, P2, !PT ;  /* 0x0000000216167210 */ /* 0x000fc600017fe4ff */
[----:B----4-:R-:W4:Y:S01]  /*cc200*/  LDL.LU R23, [R1+0x347c] ;  /* 0x00347c0001177983 */ /* 0x010f220000300800 */
[----:B------:R-:W-:-:S05]  /*cc210*/  IADD3 R4, P3, PT, R4, R252, RZ ;  /* 0x000000fc04047210 */ /* 0x000fca0007f7e0ff */
[----:B------:R-:W-:Y:S01]  /*cc220*/  STL [R1+0x3380], R4 ;  /* 0x0033800401007387 */ /* 0x000fe20000100800 */
[----:B------:R-:W-:Y:S01]  /*cc230*/  IADD3.X R20, PT, PT, R20, R2, RZ, P3, !PT ;  /* 0x0000000214147210 */ /* 0x000fe20001ffe4ff */
[----:B-1----:R-:W-:Y:S02]  /*cc240*/  IMAD.MOV.U32 R6, RZ, RZ, R19 ;  /* 0x000000ffff067224 */ /* 0x002fe400078e0013 */
[----:B------:R1:W-:Y:S01]  /*cc250*/  STL [R1+0x3374], R22 ;  /* 0x0033741601007387 */ /* 0x0003e20000100800 */
[----:B------:R-:W-:-:S03]  /*cc260*/  IMAD.MOV.U32 R7, RZ, RZ, R22 ;  /* 0x000000ffff077224 */ /* 0x000fc600078e0016 */
[----:B------:R-:W4:Y:S04]  /*cc270*/  LDL.LU R9, [R1+0x3500] ;  /* 0x0035000001097983 */ /* 0x000f280000300800 */
[----:B------:R1:W-:Y:S04]  /*cc280*/  LDGSTS.E [R5+0x7500], desc[UR74][R6.64], P0 ;  /* 0x0750000006057fae */ /* 0x0003e800081a104a */
[----:B-1----:R-:W4:Y:S01]  /*cc290*/  LDL.LU R22, [R1+0x34f4] ;  /* 0x0034f40001167983 */ /* 0x002f220000300800 */
[----:B------:R-:W-:Y:S01]  /*cc2a0*/  IADD3 R8, P2, PT, R8, R252, RZ ;  /* 0x000000fc08087210 */ /* 0x000fe20007f5e0ff */
[----:B------:R-:W-:-:S02]  /*cc2b0*/  IMAD.MOV.U32 R6, RZ, RZ, R4 ;  /* 0x000000ffff067224 */ /* 0x000fc400078e0004 */
[----:B------:R-:W-:Y:S02]  /*cc2c0*/  IMAD.MOV.U32 R7, RZ, RZ, R20 ;  /* 0x000000ffff077224 */ /* 0x000fe400078e0014 */
[----:B------:R-:W-:Y:S01]  /*cc2d0*/  STL [R1+0x33f8], R8 ;  /* 0x0033f80801007387 */ /* 0x000fe20000100800 */
[----:B------:R-:W-:-:S03]  /*cc2e0*/  IADD3.X R24, PT, PT, R24, R2, RZ, P2, !PT ;  /* 0x0000000218187210 */ /* 0x000fc600017fe4ff */
[----:B------:R1:W-:Y:S04]  /*cc2f0*/  STL [R1+0x337c], R20 ;  /* 0x00337c1401007387 */ /* 0x0003e80000100800 */
[----:B------:R-:W4:Y:S04]  /*cc300*/  LDL.LU R19, [R1+0x3578] ;  /* 0x0035780001137983 */ /* 0x000f280000300800 */
[----:B------:R1:W-:Y:S04]  /*cc310*/  LDGSTS.E [R5+0x7580], desc[UR74][R6.64], P1 ;  /* 0x0758000006057fae */ /* 0x0003e800089a104a */
[----:B-1----:R-:W4:Y:S01]  /*cc320*/  LDL.LU R20, [R1+0x34fc] ;  /* 0x0034fc0001147983 */ /* 0x002f220000300800 */
[----:B------:R-:W-:Y:S01]  /*cc330*/  IADD3 R16, P3, PT, R16, R252, RZ ;  /* 0x000000fc10107210 */ /* 0x000fe20007f7e0ff */
[----:B------:R-:W-:-:S04]  /*cc340*/  IMAD.MOV.U32 R6, RZ, RZ, R8 ;  /* 0x000000ffff067224 */ /* 0x000fc800078e0008 */
[----:B------:R-:W-:Y:S01]  /*cc350*/  STL [R1+0x3400], R16 ;  /* 0x0034001001007387 */ /* 0x000fe20000100800 */
[----:B------:R-:W-:Y:S01]  /*cc360*/  IADD3.X R18, PT, PT, R18, R2, RZ, P3, !PT ;  /* 0x0000000212127210 */ /* 0x000fe20001ffe4ff */
[----:B------:R-:W-:Y:S02]  /*cc370*/  IMAD.MOV.U32 R7, RZ, RZ, R24 ;  /* 0x000000ffff077224 */ /* 0x000fe400078e0018 */
[----:B------:R-:W-:Y:S04]  /*cc380*/  STL [R1+0x33f4], R24 ;  /* 0x0033f41801007387 */ /* 0x000fe80000100800 */
[----:B------:R-:W4:Y:S04]  /*cc390*/  LDL.LU R4, [R1+0x3580] ;  /* 0x0035800001047983 */ /* 0x000f280000300800 */
[----:B------:R-:W4:Y:S04]  /*cc3a0*/  LDL.LU R25, [R1+0x3574] ;  /* 0x0035740001197983 */ /* 0x000f280000300800 */
[----:B------:R1:W-:Y:S02]  /*cc3b0*/  LDGSTS.E [R5+0x7d00], desc[UR74][R6.64], P0 ;  /* 0x07d0000006057fae */ /* 0x0003e400081a104a */
[----:B-1----:R-:W-:Y:S01]  /*cc3c0*/  IMAD.MOV.U32 R7, RZ, RZ, R18 ;  /* 0x000000ffff077224 */ /* 0x002fe200078e0012 */
[----:B------:R-:W-:-:S05]  /*cc3d0*/  IADD3 R12, P2, PT, R12, R252, RZ ;  /* 0x000000fc0c0c7210 */ /* 0x000fca0007f5e0ff */
[----:B------:R-:W-:Y:S04]  /*cc3e0*/  STL [R1+0x3478], R12 ;  /* 0x0034780c01007387 */ /* 0x000fe80000100800 */
[----:B------:R1:W-:Y:S04]  /*cc3f0*/  STL [R1+0x33fc], R18 ;  /* 0x0033fc1201007387 */ /* 0x0003e80000100800 */
[----:B------:R-:W4:Y:S04]  /*cc400*/  LDL.LU R8, [R1+0x35f8] ;  /* 0x0035f80001087983 */ /* 0x000f280000300800 */
[----:B-1----:R-:W4:Y:S01]  /*cc410*/  LDL.LU R18, [R1+0x357c] ;  /* 0x00357c0001127983 */ /* 0x002f220000300800 */
[----:B------:R-:W-:Y:S01]  /*cc420*/  IMAD.MOV.U32 R6, RZ, RZ, R16 ;  /* 0x000000ffff067224 */ /* 0x000fe200078e0010 */
[----:B------:R-:W-:-:S04]  /*cc430*/  IADD3.X R17, PT, PT, R17, R2, RZ, P2, !PT ;  /* 0x0000000211117210 */ /* 0x000fc800017fe4ff */
[----:B------:R1:W-:Y:S02]  /*cc440*/  LDGSTS.E [R5+0x7d80], desc[UR74][R6.64], P1 ;  /* 0x07d8000006057fae */ /* 0x0003e400089a104a */
[----:B-1----:R-:W-:Y:S01]  /*cc450*/  IMAD.MOV.U32 R6, RZ, RZ, R12 ;  /* 0x000000ffff067224 */ /* 0x002fe200078e000c */
[----:B--2---:R-:W-:Y:S01]  /*cc460*/  IADD3 R21, P3, PT, R21, R252, RZ ;  /* 0x000000fc15157210 */ /* 0x004fe20007f7e0ff */
[----:B------:R-:W-:-:S04]  /*cc470*/  IMAD.MOV.U32 R7, RZ, RZ, R17 ;  /* 0x000000ffff077224 */ /* 0x000fc800078e0011 */
[----:B------:R-:W-:Y:S01]  /*cc480*/  STL [R1+0x3480], R21 ;  /* 0x0034801501007387 */ /* 0x000fe20000100800 */
[----:B---3--:R-:W-:-:S03]  /*cc490*/  IADD3 R13, P2, PT, R13, R252, RZ ;  /* 0x000000fc0d0d7210 */ /* 0x008fc60007f5e0ff */
[----:B------:R1:W-:Y:S04]  /*cc4a0*/  STL [R1+0x3474], R17 ;  /* 0x0034741101007387 */ /* 0x0003e80000100800 */
[----:B------:R-:W2:Y:S04]  /*cc4b0*/  LDL.LU R24, [R1+0x35f4] ;  /* 0x0035f40001187983 */ /* 0x000ea80000300800 */
[----:B------:R-:W3:Y:S04]  /*cc4c0*/  LDL.LU R16, [R1+0x3600] ;  /* 0x0036000001107983 */ /* 0x000ee80000300800 */
[----:B------:R4:W-:Y:S04]  /*cc4d0*/  LDGSTS.E [R5+0x8500], desc[UR74][R6.64], P0 ;  /* 0x0850000006057fae */ /* 0x0009e800081a104a */
[----:B-1----:R-:W3:Y:S01]  /*cc4e0*/  LDL.LU R17, [R1+0x35fc] ;  /* 0x0035fc0001117983 */ /* 0x002ee20000300800 */
[----:B----4-:R-:W-:Y:S01]  /*cc4f0*/  IADD3.X R23, PT, PT, R23, R2, RZ, P3, !PT ;  /* 0x0000000217177210 */ /* 0x010fe20001ffe4ff */
[----:B------:R-:W-:-:S02]  /*cc500*/  IMAD.MOV.U32 R6, RZ, RZ, R21 ;  /* 0x000000ffff067224 */ /* 0x000fc400078e0015 */
[----:B------:R-:W-:Y:S02]  /*cc510*/  STL [R1+0x34f8], R13 ;  /* 0x0034f80d01007387 */ /* 0x000fe40000100800 */
[----:B------:R-:W-:Y:S02]  /*cc520*/  IMAD.MOV.U32 R7, RZ, RZ, R23 ;  /* 0x000000ffff077224 */ /* 0x000fe400078e0017 */
[----:B------:R1:W-:Y:S04]  /*cc530*/  STL [R1+0x347c], R23 ;  /* 0x00347c1701007387 */ /* 0x0003e80000100800 */
[----:B------:R-:W4:Y:S04]  /*cc540*/  LDL.LU R12, [R1+0x3678] ;  /* 0x00367800010c7983 */ /* 0x000f280000300800 */
[----:B------:R1:W-:Y:S01]  /*cc550*/  LDGSTS.E [R5+0x8580], desc[UR74][R6.64], P1 ;  /* 0x0858000006057fae */ /* 0x0003e200089a104a */
[----:B------:R-:W-:-:S03]  /*cc560*/  IADD3 R9, P3, PT, R9, R252, RZ ;  /* 0x000000fc09097210 */ /* 0x000fc60007f7e0ff */
[----:B-1----:R-:W4:Y:S01]  /*cc570*/  LDL.LU R23, [R1+0x3674] ;  /* 0x0036740001177983 */ /* 0x002f220000300800 */
[----:B------:R-:W-:-:S03]  /*cc580*/  IADD3.X R22, PT, PT, R22, R2, RZ, P2, !PT ;  /* 0x0000000216167210 */ /* 0x000fc600017fe4ff */
[----:B------:R-:W-:Y:S01]  /*cc590*/  STL [R1+0x3500], R9 ;  /* 0x0035000901007387 */ /* 0x000fe20000100800 */
[----:B------:R-:W-:Y:S02]  /*cc5a0*/  IMAD.MOV.U32 R6, RZ, RZ, R13 ;  /* 0x000000ffff067224 */ /* 0x000fe400078e000d */
[----:B------:R-:W-:Y:S01]  /*cc5b0*/  IMAD.MOV.U32 R7, RZ, RZ, R22 ;  /* 0x000000ffff077224 */ /* 0x000fe200078e0016 */
[----:B------:R1:W-:Y:S04]  /*cc5c0*/  STL [R1+0x34f4], R22 ;  /* 0x0034f41601007387 */ /* 0x0003e80000100800 */
[----:B------:R-:W4:Y:S04]  /*cc5d0*/  LDL.LU R21, [R1+0x3680] ;  /* 0x0036800001157983 */ /* 0x000f280000300800 */
[----:B------:R1:W-:Y:S04]  /*cc5e0*/  LDGSTS.E [R5+0x8d00], desc[UR74][R6.64], P0 ;  /* 0x08d0000006057fae */ /* 0x0003e800081a104a */
[----:B-1----:R-:W4:Y:S01]  /*cc5f0*/  LDL.LU R22, [R1+0x367c] ;  /* 0x00367c0001167983 */ /* 0x002f220000300800 */
[----:B------:R-:W-:-:S02]  /*cc600*/  IADD3 R19, P2, PT, R19, R252, RZ ;  /* 0x000000fc13137210 */ /* 0x000fc40007f5e0ff */
[----:B------:R-:W-:Y:S01]  /*cc610*/  IADD3.X R20, PT, PT, R20, R2, RZ, P3, !PT ;  /* 0x0000000214147210 */ /* 0x000fe20001ffe4ff */
[----:B------:R-:W-:Y:S02]  /*cc620*/  IMAD.MOV.U32 R6, RZ, RZ, R9 ;  /* 0x000000ffff067224 */ /* 0x000fe400078e0009 */
        /* <DEDUP_REMOVED lines=9> */
[----:B------:R-:W-:-:S03]  /*cc6c0*/  IMAD.MOV.U32 R6, RZ, RZ, R19 ;  /* 0x000000ffff067224 */ /* 0x000fc600078e0013 */
[----:B------:R-:W-:Y:S01]  /*cc6d0*/  STL [R1+0x3574], R25 ;  /* 0x0035741901007387 */ /* 0x000fe20000100800 */
[----:B------:R-:W-:-:S03]  /*cc6e0*/  IMAD.MOV.U32 R7, RZ, RZ, R25 ;  /* 0x000000ffff077224 */ /* 0x000fc600078e0019 */
[----:B------:R-:W4:Y:S04]  /*cc6f0*/  LDL.LU R9, [R1+0x36e8] ;  /* 0x0036e80001097983 */ /* 0x000f280000300800 */
        /* <DEDUP_REMOVED lines=10> */
[----:B--2---:R-:W-:Y:S02]  /*cc7a0*/  IADD3.X R24, PT, PT, R24, R2, RZ, P2, !PT ;  /* 0x0000000218187210 */ /* 0x004fe400017fe4ff */
[----:B---3--:R-:W-:Y:S01]  /*cc7b0*/  IADD3 R16, P3, PT, R16, R252, RZ ;  /* 0x000000fc10107210 */ /* 0x008fe20007f7e0ff */
[----:B-1----:R-:W-:Y:S02]  /*cc7c0*/  IMAD.MOV.U32 R6, RZ, RZ, R8 ;  /* 0x000000ffff067224 */ /* 0x002fe400078e0008 */
[----:B------:R-:W-:Y:S02]  /*cc7d0*/  IMAD.MOV.U32 R7, RZ, RZ, R24 ;  /* 0x000000ffff077224 */ /* 0x000fe400078e0018 */
[----:B------:R1:W-:Y:S01]  /*cc7e0*/  STL [R1+0x3600], R16 ;  /* 0x0036001001007387 */ /* 0x0003e20000100800 */
[----:B------:R-:W-:-:S03]  /*cc7f0*/  IADD3.X R17, PT, PT, R17, R2, RZ, P3, !PT ;  /* 0x0000000211117210 */ /* 0x000fc60001ffe4ff */
[----:B------:R-:W-:Y:S04]  /*cc800*/  STL [R1+0x35f4], R24 ;  /* 0x0035f41801007387 */ /* 0x000fe80000100800 */
[----:B------:R-:W2:Y:S04]  /*cc810*/  LDL.LU R4, [R1+0x3778] ;  /* 0x0037780001047983 */ /* 0x000ea80000300800 */
[----:B------:R-:W3:Y:S04]  /*cc820*/  LDL.LU R26, [R1+0x376c] ;  /* 0x00376c00011a7983 */ /* 0x000ee80000300800 */
[----:B------:R1:W-:Y:S01]  /*cc830*/  LDGSTS.E [R5+0x9d00], desc[UR74][R6.64], P0 ;  /* 0x09d0000006057fae */ /* 0x0003e200081a104a */
[----:B----4-:R-:W-:-:S05]  /*cc840*/  IADD3 R12, P2, PT, R12, R252, RZ ;  /* 0x000000fc0c0c7210 */ /* 0x010fca0007f5e0ff */
[----:B------:R-:W-:Y:S01]  /*cc850*/  STL [R1+0x3678], R12 ;  /* 0x0036780c01007387 */ /* 0x000fe20000100800 */
[----:B------:R-:W-:-:S03]  /*cc860*/  IADD3.X R23, PT, PT, R23, R2, RZ, P2, !PT ;  /* 0x0000000217177210 */ /* 0x000fc600017fe4ff */
[----:B------:R4:W-:Y:S01]  /*cc870*/  STL [R1+0x35fc], R17 ;  /* 0x0035fc1101007387 */ /* 0x0009e20000100800 */
[----:B-1----:R-:W-:-:S03]  /*cc880*/  IMAD.MOV.U32 R6, RZ, RZ, R16 ;  /* 0x000000ffff067224 */ /* 0x002fc600078e0010 */
[----:B------:R-:W3:Y:S01]  /*cc890*/  LDL.LU R8, [R1+0x37f0] ;  /* 0x0037f00001087983 */ /* 0x000ee20000300800 */
[----:B------:R-:W-:-:S03]  /*cc8a0*/  IMAD.MOV.U32 R7, RZ, RZ, R17 ;  /* 0x000000ffff077224 */ /* 0x000fc600078e0011 */
[----:B------:R-:W3:Y:S04]  /*cc8b0*/  LDL.LU R16, [R1+0x3774] ;  /* 0x0037740001107983 */ /* 0x000ee80000300800 */
[----:B------:R1:W-:Y:S01]  /*cc8c0*/  LDGSTS.E [R5+0x9d80], desc[UR74][R6.64], P1 ;  /* 0x09d8000006057fae */ /* 0x0003e200089a104a */
[----:B------:R-:W-:-:S05]  /*cc8d0*/  IADD3 R21, P3, PT, R21, R252, RZ ;  /* 0x000000fc15157210 */ /* 0x000fca0007f7e0ff */
[----:B------:R-:W-:Y:S01]  /*cc8e0*/  STL [R1+0x3680], R21 ;  /* 0x0036801501007387 */ /* 0x000fe20000100800 */
[----:B------:R-:W-:-:S03]  /*cc8f0*/  IADD3.X R22, PT, PT, R22, R2, RZ, P3, !PT ;  /* 0x0000000216167210 */ /* 0x000fc60001ffe4ff */
[----:B------:R4:W-:Y:S01]  /*cc900*/  STL [R1+0x3674], R23 ;  /* 0x0036741701007387 */ /* 0x0009e20000100800 */
[----:B-1----:R-:W-:-:S03]  /*cc910*/  IMAD.MOV.U32 R6, RZ, RZ, R12 ;  /* 0x000000ffff067224 */ /* 0x002fc600078e000c */
[----:B----4-:R-:W4:Y:S01]  /*cc920*/  LDL.LU R17, [R1+0x37f8] ;  /* 0x0037f80001117983 */ /* 0x010f220000300800 */
[----:B------:R-:W-:-:S03]  /*cc930*/  IMAD.MOV.U32 R7, RZ, RZ, R23 ;  /* 0x000000ffff077224 */ /* 0x000fc600078e0017 */
[----:B------:R-:W4:Y:S04]  /*cc940*/  LDL.LU R25, [R1+0x37ec] ;  /* 0x0037ec0001197983 */ /* 0x000f280000300800 */
[----:B------:R1:W-:Y:S01]  /*cc950*/  LDGSTS.E [R5+0xa500], desc[UR74][R6.64], P0 ;  /* 0x0a50000006057fae */ /* 0x0003e200081a104a */
[----:B------:R-:W-:-:S05]  /*cc960*/  IADD3 R13, P2, PT, R13, R252, RZ ;  /* 0x000000fc0d0d7210 */ /* 0x000fca0007f5e0ff */
[----:B------:R-:W-:Y:S01]  /*cc970*/  STL [R1+0x36e0], R13 ;  /* 0x0036e00d01007387 */ /* 0x000fe20000100800 */
[----:B------:R-:W-:-:S03]  /*cc980*/  IADD3.X R20, PT, PT, R20, R2, RZ, P2, !PT ;  /* 0x0000000214147210 */ /* 0x000fc600017fe4ff */
[----:B------:R1:W-:Y:S02]  /*cc990*/  STL [R1+0x367c], R22 ;  /* 0x00367c1601007387 */ /* 0x0003e40000100800 */
[----:B-1----:R-:W-:Y:S02]  /*cc9a0*/  IMAD.MOV.U32 R6, RZ, RZ, R21 ;  /* 0x000000ffff067224 */ /* 0x002fe400078e0015 */
[----:B------:R-:W4:Y:S01]  /*cc9b0*/  LDL.LU R12, [R1+0x3878] ;  /* 0x00387800010c7983 */ /* 0x000f220000300800 */
[----:B------:R-:W-:-:S03]  /*cc9c0*/  IMAD.MOV.U32 R7, RZ, RZ, R22 ;  /* 0x000000ffff077224 */ /* 0x000fc600078e0016 */
        /* <DEDUP_REMOVED lines=11> */
[----:B------:R-:W-:-:S05]  /*cca80*/  IADD3.X R18, PT, PT, R18, R2, RZ, P3, !PT ;  /* 0x0000000212127210 */ /* 0x000fca0001ffe4ff */
[----:B------:R1:W-:Y:S04]  /*cca90*/  STL [R1+0x36e4], R18 ;  /* 0x0036e41201007387 */ /* 0x0003e80000100800 */
[----:B------:R-:W4:Y:S01]  /*ccaa0*/  LDL.LU R13, [R1+0x3968] ;  /* 0x00396800010d7983 */ /* 0x000f220000300800 */
[----:B------:R-:W-:-:S03]  /*ccab0*/  IMAD.MOV.U32 R7, RZ, RZ, R20 ;  /* 0x000000ffff077224 */ /* 0x000fc600078e0014 */
[----:B------:R-:W4:Y:S04]  /*ccac0*/  LDL.LU R20, [R1+0x3964] ;  /* 0x0039640001147983 */ /* 0x000f280000300800 */
[----:B------:R1:W-:Y:S02]  /*ccad0*/  LDGSTS.E [R5+0xad00], desc[UR74][R6.64], P0 ;  /* 0x0ad0000006057fae */ /* 0x0003e400081a104a */
[----:B-1----:R-:W-:Y:S02]  /*ccae0*/  IMAD.MOV.U32 R6, RZ, RZ, R9 ;  /* 0x000000ffff067224 */ /* 0x002fe400078e0009 */
[----:B------:R-:W-:-:S05]  /*ccaf0*/  IMAD.MOV.U32 R7, RZ, RZ, R18 ;  /* 0x000000ffff077224 */ /* 0x000fca00078e0012 */
[----:B------:R1:W-:Y:S01]  /*ccb00*/  LDGSTS.E [R5+0xad80], desc[UR74][R6.64], P1 ;  /* 0x0ad8000006057fae */ /* 0x0003e200089a104a */
[----:B--2---:R-:W-:Y:S02]  /*ccb10*/  IADD3 R4, P3, PT, R4, R252, RZ ;  /* 0x000000fc04047210 */ /* 0x004fe40007f7e0ff */
[----:B---3--:R-:W-:-:S03]  /*ccb20*/  IADD3.X R26, PT, PT, R26, R2, RZ, P2, !PT ;  /* 0x000000021a1a7210 */ /* 0x008fc600017fe4ff */
[----:B------:R-:W-:Y:S01]  /*ccb30*/  STL [R1+0x3778], R4 ;  /* 0x0037780401007387 */ /* 0x000fe20000100800 */
[----:B-1----:R-:W-:Y:S02]  /*ccb40*/  IMAD.MOV.U32 R6, RZ, RZ, R19 ;  /* 0x000000ffff067224 */ /* 0x002fe400078e0013 */
[----:B------:R-:W-:Y:S01]  /*ccb50*/  IMAD.MOV.U32 R7, RZ, RZ, R26 ;  /* 0x000000ffff077224 */ /* 0x000fe200078e001a */
[----:B------:R-:W-:Y:S04]  /*ccb60*/  STL [R1+0x376c], R26 ;  /* 0x00376c1a01007387 */ /* 0x000fe80000100800 */
[----:B------:R-:W2:Y:S04]  /*ccb70*/  LDL.LU R18, [R1+0x3970] ;  /* 0x0039700001127983 */ /* 0x000ea80000300800 */
[----:B------:R1:W-:Y:S01]  /*ccb80*/  LDGSTS.E [R5+0xb500], desc[UR74][R6.64], P0 ;  /* 0x0b50000006057fae */ /* 0x0003e200081a104a */
[----:B------:R-:W-:-:S03]  /*ccb90*/  IADD3 R8, P2, PT, R8, R252, RZ ;  /* 0x000000fc08087210 */ /* 0x000fc60007f5e0ff */
[----:B------:R-:W3:Y:S01]  /*ccba0*/  LDL.LU R9, [R1+0x39d8] ;  /* 0x0039d80001097983 */ /* 0x000ee20000300800 */
[----:B------:R-:W-:-:S03]  /*ccbb0*/  IADD3.X R16, PT, PT, R16, R2, RZ, P3, !PT ;  /* 0x0000000210107210 */ /* 0x000fc60001ffe4ff */
[----:B------:R-:W3:Y:S01]  /*ccbc0*/  LDL.LU R19, [R1+0x396c] ;  /* 0x00396c0001137983 */ /* 0x000ee20000300800 */
[----:B-1----:R-:W-:Y:S02]  /*ccbd0*/  IMAD.MOV.U32 R6, RZ, RZ, R4 ;  /* 0x000000ffff067224 */ /* 0x002fe400078e0004 */
[----:B------:R-:W-:Y:S01]  /*ccbe0*/  IMAD.MOV.U32 R7, RZ, RZ, R16 ;  /* 0x000000ffff077224 */ /* 0x000fe200078e0010 */
[----:B------:R-:W-:Y:S04]  /*ccbf0*/  STL [R1+0x37f0], R8 ;  /* 0x0037f00801007387 */ /* 0x000fe80000100800 */
[----:B------:R1:W-:Y:S04]  /*ccc00*/  STL [R1+0x3774], R16 ;  /* 0x0037741001007387 */ /* 0x0003e80000100800 */
[----:B------:R4:W-:Y:S02]  /*ccc10*/  LDGSTS.E [R5+0xb580], desc[UR74][R6.64], P1 ;  /* 0x0b58000006057fae */ /* 0x0009e400089a104a */
[----:B----4-:R-:W-:-:S02]  /*ccc20*/  IADD3 R17, P3, PT, R17, R252, RZ ;  /* 0x000000fc11117210 */ /* 0x010fc40007f7e0ff */
[----:B-1----:R-:W4:Y:S01]  /*ccc30*/  LDL.LU R16, [R1+0x39d4] ;  /* 0x0039d40001107983 */ /* 0x002f220000300800 */
[----:B------:R-:W-:-:S03]  /*ccc40*/  IADD3.X R25, PT, PT, R25, R2, RZ, P2, !PT ;  /* 0x0000000219197210 */ /* 0x000fc600017fe4ff */
[----:B------:R1:W-:Y:S01]  /*ccc50*/  STL [R1+0x37f8], R17 ;  /* 0x0037f81101007387 */ /* 0x0003e20000100800 */
        /* <DEDUP_REMOVED lines=8> */
[----:B------:R1:W-:Y:S02]  /*ccce0*/  STL [R1+0x3878], R12 ;  /* 0x0038780c01007387 */ /* 0x0003e40000100800 */
[----:B-1----:R-:W-:Y:S02]  /*cccf0*/  IMAD.MOV.U32 R6, RZ, RZ, R17 ;  /* 0x000000ffff067224 */ /* 0x002fe400078e0011 */
[----:B------:R-:W-:Y:S01]  /*ccd00*/  IMAD.MOV.U32 R7, RZ, RZ, R24 ;  /* 0x000000ffff077224 */ /* 0x000fe200078e0018 */
[----:B------:R-:W-:Y:S04]  /*ccd10*/  STL [R1+0x37f4], R24 ;  /* 0x0037f41801007387 */ /* 0x000fe80000100800 */
[----:B------:R-:W4:Y:S04]  /*ccd20*/  LDL.LU R17, [R1+0x39dc] ;  /* 0x0039dc0001117983 */ /* 0x000f280000300800 */
[----:B------:R1:W-:Y:S01]  /*ccd30*/  LDGSTS.E [R5+0xbd80], desc[UR74][R6.64], P1 ;  /* 0x0bd8000006057fae */ /* 0x0003e200089a104a */
[----:B------:R-:W-:-:S02]  /*ccd40*/  IADD3.X R23, PT, PT, R23, R2, RZ, P2, !PT ;  /* 0x0000000217177210 */ /* 0x000fc400017fe4ff */
[----:B------:R-:W-:-:S04]  /*ccd50*/  IADD3 R21, P3, PT, R21, R252, RZ ;  /* 0x000000fc15157210 */ /* 0x000fc80007f7e0ff */
[----:B------:R-:W-:Y:S01]  /*ccd60*/  IADD3.X R22, PT, PT, R22, R2, RZ, P3, !PT ;  /* 0x0000000216167210 */ /* 0x000fe20001ffe4ff */
[----:B------:R-:W-:Y:S01]  /*ccd70*/  STL [R1+0x3880], R21 ;  /* 0x0038801501007387 */ /* 0x000fe20000100800 */
[----:B-1----:R-:W-:-:S03]  /*ccd80*/  IMAD.MOV.U32 R6, RZ, RZ, R12 ;  /* 0x000000ffff067224 */ /* 0x002fc600078e000c */
        /* <DEDUP_REMOVED lines=8> */
[----:B------:R-:W-:Y:S01]  /*cce10*/  IMAD.MOV.U32 R7, RZ, RZ, R23 ;  /* 0x000000ffff077224 */ /* 0x000fe200078e0017 */
[----:B------:R-:W-:-:S04]  /*cce20*/  IADD3.X R20, PT, PT, R20, R2, RZ, P2, !PT ;  /* 0x0000000214147210 */ /* 0x000fc800017fe4ff */
[----:B------:R1:W-:Y:S02]  /*cce30*/  LDGSTS.E [R5+0xc500], desc[UR74][R6.64], P0 ;  /* 0x0c50000006057fae */ /* 0x0003e400081a104a */
[----:B-1----:R-:W-:Y:S02]  /*cce40*/  IMAD.MOV.U32 R6, RZ, RZ, R21 ;  /* 0x000000ffff067224 */ /* 0x002fe400078e0015 */
[----:B------:R-:W-:-:S05]  /*cce50*/  IMAD.MOV.U32 R7, RZ, RZ, R22 ;  /* 0x000000ffff077224 */ /* 0x000fca00078e0016 */
[----:B------:R1:W-:Y:S01]  /*cce60*/  LDGSTS.E [R5+0xc580], desc[UR74][R6.64], P1 ;  /* 0x0c58000006057fae */ /* 0x0003e200089a104a */
[----:B--2---:R-:W-:-:S05]  /*cce70*/  IADD3 R18, P3, PT, R18, R252, RZ ;  /* 0x000000fc12127210 */ /* 0x004fca0007f7e0ff */
[----:B------:R2:W-:Y:S01]  /*cce80*/  STL [R1+0x3970], R18 ;  /* 0x0039701201007387 */ /* 0x0005e20000100800 */
[----:B---3--:R-:W-:-:S03]  /*cce90*/  IADD3 R9, P2, PT, R9, R252, RZ ;  /* 0x000000fc09097210 */ /* 0x008fc60007f5e0ff */
[----:B------:R-:W-:Y:S01]  /*ccea0*/  STL [R1+0x3964], R20 ;  /* 0x0039641401007387 */ /* 0x000fe20000100800 */
[----:B------:R-:W-:Y:S01]  /*cceb0*/  IADD3.X R19, PT, PT, R19, R2, RZ, P3, !PT ;  /* 0x0000000213137210 */ /* 0x000fe20001ffe4ff */
[----:B-1----:R-:W-:Y:S02]  /*ccec0*/  IMAD.MOV.U32 R6, RZ, RZ, R13 ;  /* 0x000000ffff067224 */ /* 0x002fe400078e000d */
[----:B------:R-:W3:Y:S01]  /*cced0*/  LDL.LU R26, [R1+0x3ab4] ;  /* 0x003ab400011a7983 */ /* 0x000ee20000300800 */
[----:B------:R-:W-:-:S03]  /*ccee0*/  IMAD.MOV.U32 R7, RZ, RZ, R20 ;  /* 0x000000ffff077224 */ /* 0x000fc600078e0014 */
[----:B------:R-:W-:Y:S04]  /*ccef0*/  STL [R1+0x39d8], R9 ;  /* 0x0039d80901007387 */ /* 0x000fe80000100800 */
[----:B------:R1:W-:Y:S04]  /*ccf00*/  STL [R1+0x396c], R19 ;  /* 0x00396c1301007387 */ /* 0x0003e80000100800 */
[----:B------:R-:W3:Y:S04]  /*ccf10*/  LDL.LU R23, [R1+0x3af8] ;  /* 0x003af80001177983 */ /* 0x000ee80000300800 */
[----:B------:R1:W-:Y:S01]  /*ccf20*/  LDGSTS.E [R5+0xcd00], desc[UR74][R6.64], P0 ;  /* 0x0cd0000006057fae */ /* 0x0003e200081a104a */
[----:B----4-:R-:W-:-:S03]  /*ccf30*/  IADD3.X R16, PT, PT, R16, R2, RZ, P2, !PT ;  /* 0x0000000210107210 */ /* 0x010fc600017fe4ff */
[----:B------:R-:W4:Y:S04]  /*ccf40*/  LDL.LU R13, [R1+0x3b50] ;  /* 0x003b5000010d7983 */ /* 0x000f280000300800 */
[----:B------:R-:W4:Y:S01]  /*ccf50*/  LDL.LU R24, [R1+0x3af4] ;  /* 0x003af40001187983 */ /* 0x000f220000300800 */
[-C--:B------:R-:W-:Y:S01]  /*ccf60*/  IADD3 R4, P3, PT, R4, R252.reuse, RZ ;  /* 0x000000fc04047210 */ /* 0x080fe20007f7e0ff */
[----:B-1----:R-:W-:Y:S02]  /*ccf70*/  IMAD.MOV.U32 R6, RZ, RZ, R18 ;  /* 0x000000ffff067224 */ /* 0x002fe400078e0012 */
[----:B------:R-:W-:Y:S01]  /*ccf80*/  IMAD.MOV.U32 R7, RZ, RZ, R19 ;  /* 0x000000ffff077224 */ /* 0x000fe200078e0013 */
[----:B------:R-:W-:Y:S01]  /*ccf90*/  IADD3 R8, P2, PT, R8, R252, RZ ;  /* 0x000000fc08087210 */ /* 0x000fe20007f5e0ff */
[----:B------:R-:W-:Y:S04]  /*ccfa0*/  STL [R1+0x39e0], R4 ;  /* 0x0039e00401007387 */ /* 0x000fe80000100800 */
[----:B------:R1:W-:Y:S04]  /*ccfb0*/  STL [R1+0x39d4], R16 ;  /* 0x0039d41001007387 */ /* 0x0003e80000100800 */
[----:B--2---:R-:W2:Y:S04]  /*ccfc0*/  LDL.LU R18, [R1+0x3b4c] ;  /* 0x003b4c0001127983 */ /* 0x004ea80000300800 */
[----:B------:R-:W2:Y:S04]  /*ccfd0*/  LDL.LU R21, [R1+0x3b58] ;  /* 0x003b580001157983 */ /* 0x000ea80000300800 */
[----:B------:R1:W-:Y:S04]  /*ccfe0*/  LDGSTS.E [R5+0xcd80], desc[UR74][R6.64], P1 ;  /* 0x0cd8000006057fae */ /* 0x0003e800089a104a */
[----:B------:R-:W2:Y:S04]  /*ccff0*/  LDL.LU R19, [R1+0x3bb0] ;  /* 0x003bb00001137983 */ /* 0x000ea80000300800 */
[----:B------:R-:W2:Y:S01]  /*cd000*/  LDL.LU R22, [R1+0x3b54] ;  /* 0x003b540001167983 */ /* 0x000ea20000300800 */
[----:B------:R-:W-:Y:S01]  /*cd010*/  IADD3.X R17, PT, PT, R17, R2, RZ, P3, !PT ;  /* 0x0000000211117210 */ /* 0x000fe20001ffe4ff */
[----:B-1----:R-:W-:-:S02]  /*cd020*/  IMAD.MOV.U32 R6, RZ, RZ, R9 ;  /* 0x000000ffff067224 */ /* 0x002fc400078e0009 */
[----:B------:R-:W-:Y:S01]  /*cd030*/  IMAD.MOV.U32 R7, RZ, RZ, R16 ;  /* 0x000000ffff077224 */ /* 0x000fe200078e0010 */
[----:B------:R-:W-:Y:S04]  /*cd040*/  STL [R1+0x3a48], R8 ;  /* 0x003a480801007387 */ /* 0x000fe80000100800 */
[----:B------:R1:W-:Y:S04]  /*cd050*/  STL [R1+0x39dc], R17 ;  /* 0x0039dc1101007387 */ /* 0x0003e80000100800 */
[----:B------:R-:W2:Y:S04]  /*cd060*/  LDL.LU R16, [R1+0x3bb8] ;  /* 0x003bb80001107983 */ /* 0x000ea80000300800 */
[----:B------:R-:W2:Y:S04]  /*cd070*/  LDL.LU R9, [R1+0x3c10] ;  /* 0x003c100001097983 */ /* 0x000ea80000300800 */
[----:B------:R1:W-:Y:S01]  /*cd080*/  LDGSTS.E [R5+0xd500], desc[UR74][R6.64], P0 ;  /* 0x0d50000006057fae */ /* 0x0003e200081a104a */
[----:B------:R-:W-:-:S03]  /*cd090*/  IADD3 R27, P3, PT, R27, R252, RZ ;  /* 0x000000fc1b1b7210 */ /* 0x000fc60007f7e0ff */
[----:B------:R-:W2:Y:S01]  /*cd0a0*/  LDL.LU R20, [R1+0x3bac] ;  /* 0x003bac0001147983 */ /* 0x000ea20000300800 */
[----:B------:R-:W-:-:S03]  /*cd0b0*/  IADD3.X R12, PT, PT, R12, R2, RZ, P2, !PT ;  /* 0x000000020c0c7210 */ /* 0x000fc600017fe4ff */
[----:B------:R-:W-:Y:S01]  /*cd0c0*/  STL [R1+0x3a50], R27 ;  /* 0x003a501b01007387 */ /* 0x000fe20000100800 */
[----:B-1----:R-:W-:Y:S02]  /*cd0d0*/  IMAD.MOV.U32 R6, RZ, RZ, R4 ;  /* 0x000000ffff067224 */ /* 0x002fe400078e0004 */
[----:B------:R-:W-:Y:S01]  /*cd0e0*/  IMAD.MOV.U32 R7, RZ, RZ, R17 ;  /* 0x000000ffff077224 */ /* 0x000fe200078e0011 */
[----:B------:R1:W-:Y:S04]  /*cd0f0*/  STL [R1+0x3a44], R12 ;  /* 0x003a440c01007387 */ /* 0x0003e80000100800 */
[----:B------:R-:W2:Y:S04]  /*cd100*/  LDL.LU R4, [R1+0x3c18] ;  /* 0x003c180001047983 */ /* 0x000ea80000300800 */
[----:B------:R-:W2:Y:S04]  /*cd110*/  LDL.LU R17, [R1+0x3bb4] ;  /* 0x003bb40001117983 */ /* 0x000ea80000300800 */
        /* <DEDUP_REMOVED lines=8> */
[----:B------:R-:W2:Y:S04]  /*cd1a0*/  LDL.LU R12, [R1+0x3c0c] ;  /* 0x003c0c00010c7983 */ /* 0x000ea80000300800 */
[----:B------:R-:W2:Y:S01]  /*cd1b0*/  LDL.LU R8, [R1+0x3c14] ;  /* 0x003c140001087983 */ /* 0x000ea20000300800 */
[----:B-1----:R-:W-:-:S02]  /*cd1c0*/  IMAD.MOV.U32 R6, RZ, RZ, R27 ;  /* 0x000000ffff067224 */ /* 0x002fc400078e001b */
[----:B------:R-:W-:-:S05]  /*cd1d0*/  IMAD.MOV.U32 R7, RZ, RZ, R28 ;  /* 0x000000ffff077224 */ /* 0x000fca00078e001c */
[----:B------:R1:W-:Y:S02]  /*cd1e0*/  LDGSTS.E [R5+0xdd80], desc[UR74][R6.64], P1 ;  /* 0x0dd8000006057fae */ /* 0x0003e400089a104a */
[----:B-1----:R-:W-:Y:S01]  /*cd1f0*/  IMAD.MOV.U32 R6, RZ, RZ, R25 ;  /* 0x000000ffff067224 */ /* 0x002fe200078e0019 */
[----:B---3--:R-:W-:-:S05]  /*cd200*/  IADD3.X R26, PT, PT, R26, R2, RZ, P2, !PT ;  /* 0x000000021a1a7210 */ /* 0x008fca00017fe4ff */
[----:B------:R-:W-:-:S05]  /*cd210*/  IMAD.MOV.U32 R7, RZ, RZ, R26 ;  /* 0x000000ffff077224 */ /* 0x000fca00078e001a */
[----:B------:R1:W-:Y:S01]  /*cd220*/  LDGSTS.E [R5+0xe500], desc[UR74][R6.64], P0 ;  /* 0x0e50000006057fae */ /* 0x0003e200081a104a */
[-C--:B------:R-:W-:Y:S02]  /*cd230*/  IADD3 R23, P3, PT, R23, R252.reuse, RZ ;  /* 0x000000fc17177210 */ /* 0x080fe40007f7e0ff */
[----:B----4-:R-:W-:Y:S02]  /*cd240*/  IADD3 R13, P2, PT, R13, R252, RZ ;  /* 0x000000fc0d0d7210 */ /* 0x010fe40007f5e0ff */
[-C--:B------:R-:W-:Y:S01]  /*cd250*/  IADD3.X R24, PT, PT, R24, R2.reuse, RZ, P3, !PT ;  /* 0x0000000218187210 */ /* 0x080fe20001ffe4ff */
[----:B-1----:R-:W-:Y:S01]  /*cd260*/  IMAD.MOV.U32 R6, RZ, RZ, R23 ;  /* 0x000000ffff067224 */ /* 0x002fe200078e0017 */
[----:B------:R-:W-:Y:S03]  /*cd270*/  STL [R1+0x3af8], R23 ;  /* 0x003af81701007387 */ /* 0x000fe60000100800 */
[----:B------:R-:W-:Y:S01]  /*cd280*/  IMAD.MOV.U32 R7, RZ, RZ, R24 ;  /* 0x000000ffff077224 */ /* 0x000fe200078e0018 */
[----:B------:R-:W-:Y:S04]  /*cd290*/  STL [R1+0x3ab4], R26 ;  /* 0x003ab41a01007387 */ /* 0x000fe80000100800 */
[----:B------:R1:W-:Y:S04]  /*cd2a0*/  STL [R1+0x3b50], R13 ;  /* 0x003b500d01007387 */ /* 0x0003e80000100800 */
[----:B------:R-:W-:Y:S04]  /*cd2b0*/  STL [R1+0x3af4], R24 ;  /* 0x003af41801007387 */ /* 0x000fe80000100800 */
[----:B------:R3:W-:Y:S01]  /*cd2c0*/  LDGSTS.E [R5+0xe580], desc[UR74][R6.64], P1 ;  /* 0x0e58000006057fae */ /* 0x0007e200089a104a */
[----:B--2---:R-:W-:-:S02]  /*cd2d0*/  IADD3.X R18, PT, PT, R18, R2, RZ, P2, !PT ;  /* 0x0000000212127210 */ /* 0x004fc400017fe4ff */
[----:B------:R-:W-:-:S05]  /*cd2e0*/  IADD3 R21, P3, PT, R21, R252, RZ ;  /* 0x000000fc15157210 */ /* 0x000fca0007f7e0ff */
[----:B------:R-:W-:Y:S01]  /*cd2f0*/  STL [R1+0x3b58], R21 ;  /* 0x003b581501007387 */ /* 0x000fe20000100800 */
[----:B------:R-:W-:Y:S01]  /*cd300*/  IADD3 R19, P2, PT, R19, R252, RZ ;  /* 0x000000fc13137210 */ /* 0x000fe20007f5e0ff */
[----:B---3--:R-:W-:Y:S02]  /*cd310*/  IMAD.MOV.U32 R6, RZ, RZ, R13 ;  /* 0x000000ffff067224 */ /* 0x008fe400078e000d */
[----:B------:R2:W-:Y:S01]  /*cd320*/  STL [R1+0x3b4c], R18 ;  /* 0x003b4c1201007387 */ /* 0x0005e20000100800 */
[----:B------:R-:W-:Y:S01]  /*cd330*/  IMAD.MOV.U32 R7, RZ, RZ, R18 ;  /* 0x000000ffff077224 */ /* 0x000fe200078e0012 */
[----:B------:R-:W-:Y:S02]  /*cd340*/  IADD3.X R22, PT, PT, R22, R2, RZ, P3, !PT ;  /* 0x0000000216167210 */ /* 0x000fe40001ffe4ff */
[----:B-1----:R-:W3:Y:S04]  /*cd350*/  LDL.LU R13, [R1+0x3dc8] ;  /* 0x003dc800010d7983 */ /* 0x002ee80000300800 */
[----:B------:R-:W-:Y:S04]  /*cd360*/  STL [R1+0x3bb0], R19 ;  /* 0x003bb01301007387 */ /* 0x000fe80000100800 */
[----:B------:R1:W-:Y:S04]  /*cd370*/  STL [R1+0x3b54], R22 ;  /* 0x003b541601007387 */ /* 0x0003e80000100800 */
[----:B--2---:R-:W2:Y:S01]  /*cd380*/  LDL.LU R18, [R1+0x3dc0] ;  /* 0x003dc00001127983 */ /* 0x004ea20000300800 */
[----:B------:R-:W-:-:S03]  /*cd390*/  IADD3 R16, P3, PT, R16, R252, RZ ;  /* 0x000000fc10107210 */ /* 0x000fc60007f7e0ff */
[----:B------:R4:W-:Y:S01]  /*cd3a0*/  LDGSTS.E [R5+0xed00], desc[UR74][R6.64], P0 ;  /* 0x0ed0000006057fae */ /* 0x0009e200081a104a */
[----:B------:R-:W-:-:S03]  /*cd3b0*/  IADD3 R9, P4, PT, R9, R252, RZ ;  /* 0x000000fc09097210 */ /* 0x000fc60007f9e0ff */
[----:B------:R-:W-:Y:S01]  /*cd3c0*/  STL [R1+0x3bb8], R16 ;  /* 0x003bb81001007387 */ /* 0x000fe20000100800 */
[----:B------:R-:W-:Y:S01]  /*cd3d0*/  IADD3.X R20, PT, PT, R20, R2, RZ, P2, !PT ;  /* 0x0000000214147210 */ /* 0x000fe200017fe4ff */
[----:B----4-:R-:W-:Y:S02]  /*cd3e0*/  IMAD.MOV.U32 R7, RZ, RZ, R22 ;  /* 0x000000ffff077224 */ /* 0x010fe400078e0016 */
[----:B-1----:R-:W4:Y:S04]  /*cd3f0*/  LDL.LU R22, [R1+0x3dbc] ;  /* 0x003dbc0001167983 */ /* 0x002f280000300800 */
[----:B------:R-:W-:Y:S01]  /*cd400*/  STL [R1+0x3bac], R20 ;  /* 0x003bac1401007387 */ /* 0x000fe20000100800 */
[----:B------:R-:W-:-:S03]  /*cd410*/  IADD3 R4, P2, PT, R4, R252, RZ ;  /* 0x000000fc04047210 */ /* 0x000fc60007f5e0ff */
[----:B------:R1:W-:Y:S01]  /*cd420*/  STL [R1+0x3c10], R9 ;  /* 0x003c100901007387 */ /* 0x0003e20000100800 */
[----:B------:R-:W-:-:S03]  /*cd430*/  IADD3.X R17, PT, PT, R17, R2, RZ, P3, !PT ;  /* 0x0000000211117210 */ /* 0x000fc60001ffe4ff */
[----:B------:R-:W-:Y:S04]  /*cd440*/  STL [R1+0x3c18], R4 ;  /* 0x003c180401007387 */ /* 0x000fe80000100800 */
[----:B------:R-:W-:Y:S01]  /*cd450*/  STL [R1+0x3bb4], R17 ;  /* 0x003bb41101007387 */ /* 0x000fe20000100800 */
        /* <DEDUP_REMOVED lines=46> */
[----:B--2---:R-:W-:-:S03]  /*cd740*/  IADD3 R18, P3, PT, R18, R252, RZ ;  /* 0x000000fc12127210 */ /* 0x004fc60007f7e0ff */
        /* <DEDUP_REMOVED lines=141> */
[----:B------:R-:W1:Y:S04]  /*ce020*/  LDL.LU R9, [R1+0x19f0] ;  /* 0x0019f00001097983 */ /* 0x000e680000300800 */
        /* <DEDUP_REMOVED lines=15> */
[----:B------:R-:W4:Y:S04]  /*ce120*/  LDL.LU R35, [R1+0x1a00] ;  /* 0x001a000001237983 */ /* 0x000f280000300800 */
[----:B------:R-:W4:Y:S04]  /*ce130*/  LDL.LU R38, [R1+0xef4] ;  /* 0x000ef40001267983 */ /* 0x000f280000300800 */
[----:B------:R-:W4:Y:S01]  /*ce140*/  LDL.LU R39, [R1+0x1a04] ;  /* 0x001a040001277983 */ /* 0x000f220000300800 */
[----:B------:R-:W-:-:S03]  /*ce150*/  IMAD.MOV.U32 R7, RZ, RZ, R12 ;  /* 0x000000ffff077224 */ /* 0x000fc600078e000c */
[----:B------:R-:W-:Y:S04]  /*ce160*/  STL.64 [R1+0x2330], R88 ;  /* 0x0023305801007387 */ /* 0x000fe80000100a00 */
[----:B------:R-:W-:Y:S04]  /*ce170*/  STL.64 [R1+0x2328], R86 ;  /* 0x0023285601007387 */ /* 0x000fe80000100a00 */
[----:B------:R-:W-:Y:S04]  /*ce180*/  STL.64 [R1+0x2320], R84 ;  /* 0x0023205401007387 */ /* 0x000fe80000100a00 */
[----:B------:R-:W-:Y:S04]  /*ce190*/  STL.64 [R1+0x2318], R82 ;  /* 0x0023185201007387 */ /* 0x000fe80000100a00 */
[----:B------:R2:W-:Y:S02]  /*ce1a0*/  LDGSTS.E [R5+0xfd00], desc[UR74][R6.64], P0 ;  /* 0x0fd0000006057fae */ /* 0x0005e400081a104a */
[----:B--2---:R-:W-:-:S02]  /*ce1b0*/  IMAD.MOV.U32 R7, RZ, RZ, R8 ;  /* 0x000000ffff077224 */ /* 0x004fc400078e0008 */
[----:B------:R-:W-:Y:S02]  /*ce1c0*/  IMAD.MOV.U32 R81, RZ, RZ, R241 ;  /* 0x000000ffff517224 */ /* 0x000fe400078e00f1 */
[----:B---3--:R-:W-:Y:S01]  /*ce1d0*/  IMAD.MOV.U32 R80, RZ, RZ, R242 ;  /* 0x000000ffff507224 */ /* 0x008fe200078e00f2 */
[----:B----4-:R-:W-:-:S04]  /*ce1e0*/  LOP3.LUT R79, R79, R78, RZ, 0x3c, !PT ;  /* 0x0000004e4f4f7212 */ /* 0x010fc800078e3cff */
[----:B------:R-:W-:Y:S01]  /*ce1f0*/  LOP3.LUT R78, R79, R78, RZ, 0x3c, !PT ;  /* 0x0000004e4f4e7212 */ /* 0x000fe200078e3cff */
[----:B------:R-:W-:-:S03]  /*ce200*/  IMAD.MOV.U32 R77, RZ, RZ, R243 ;  /* 0x000000ffff4d7224 */ /* 0x000fc600078e00f3 */
[----:B------:R-:W-:Y:S02]  /*ce210*/  LOP3.LUT R79, R79, R78, RZ, 0x3c, !PT ;  /* 0x0000004e4f4f7212 */ /* 0x000fe400078e3cff */
[----:B------:R-:W-:-:S04]  /*ce220*/  LOP3.LUT R75, R75, R74, RZ, 0x3c, !PT ;  /* 0x0000004a4b4b7212 */ /* 0x000fc800078e3cff */
[C---:B------:R-:W-:Y:S02]  /*ce230*/  LOP3.LUT R74, R75.reuse, R74, RZ, 0x3c, !PT ;  /* 0x0000004a4b4a7212 */ /* 0x040fe400078e3cff */
[----:B------:R-:W-:Y:S02]  /*ce240*/  MOV R76, R46 ;  /* 0x0000002e004c7202 */ /* 0x000fe40000000f00 */
        /* <DEDUP_REMOVED lines=16> */
[----:B------:R-:W-:-:S04]  /*ce350*/  LOP3.LUT R63, R63, R62, RZ, 0x3c, !PT ;  /* 0x0000003e3f3f7212 */ /* 0x000fc800078e3cff */
[C---:B------:R-:W-:Y:S01]  /*ce360*/  LOP3.LUT R62, R63.reuse, R62, RZ, 0x3c, !PT ;  /* 0x0000003e3f3e7212 */ /* 0x040fe200078e3cff */
[----:B------:R-:W-:Y:S01]  /*ce370*/  STL.64 [R1+0x22f0], R72 ;  /* 0x0022f04801007387 */ /* 0x000fe20000100a00 */
[----:B------:R-:W-:Y:S02]  /*ce380*/  MOV R64, R58 ;  /* 0x0000003a00407202 */ /* 0x000fe40000000f00 */
[----:B------:R-:W-:Y:S01]  /*ce390*/  LOP3.LUT R63, R63, R62, RZ, 0x3c, !PT ;  /* 0x0000003e3f3f7212 */ /* 0x000fe200078e3cff */
[----:B-1----:R-:W-:Y:S01]  /*ce3a0*/  IMAD.MOV.U32 R8, RZ, RZ, R9 ;  /* 0x000000ffff087224 */ /* 0x002fe200078e0009 */
[----:B------:R-:W-:Y:S01]  /*ce3b0*/  STL.64 [R1+0x22e8], R70 ;  /* 0x0022e84601007387 */ /* 0x000fe20000100a00 */
[----:B------:R-:W-:Y:S01]  /*ce3c0*/  MOV R9, R59 ;  /* 0x0000003b00097202 */ /* 0x000fe20000000f00 */
[----:B------:R-:W-:Y:S02]  /*ce3d0*/  IMAD.MOV.U32 R61, RZ, RZ, R19 ;  /* 0x000000ffff3d7224 */ /* 0x000fe400078e0013 */
[----:B------:R-:W-:Y:S01]  /*ce3e0*/  STL.64 [R1+0x22e0], R68 ;  /* 0x0022e04401007387 */ /* 0x000fe20000100a00 */
[----:B------:R-:W-:-:S03]  /*ce3f0*/  IMAD.MOV.U32 R60, RZ, RZ, R23 ;  /* 0x000000ffff3c7224 */ /* 0x000fc600078e0017 */
[----:B------:R-:W-:Y:S04]  /*ce400*/  STL.64 [R1+0x22d8], R66 ;  /* 0x0022d84201007387 */ /* 0x000fe80000100a00 */
[----:B------:R-:W-:Y:S04]  /*ce410*/  STL.64 [R1+0x22d0], R64 ;  /* 0x0022d04001007387 */ /* 0x000fe80000100a00 */
[----:B------:R-:W-:Y:S04]  /*ce420*/  STL.64 [R1+0x22c8], R62 ;  /* 0x0022c83e01007387 */ /* 0x000fe80000100a00 */
[----:B------:R1:W-:Y:S04]  /*ce430*/  STL.64 [R1+0x22c0], R8 ;  /* 0x0022c00801007387 */ /* 0x0003e80000100a00 */
        /* <DEDUP_REMOVED lines=85> */
[----:B--2---:R-:W-:-:S03]  /*ce990*/  MOV R53, R44 ;  /* 0x0000002c00357202 */ /* 0x004fc60000000f00 */
[----:B------:R-:W-:Y:S01]  /*ce9a0*/  LDGSTS.E [R5+0x19d00], desc[UR74][R68.64], P0 ;  /* 0x19d0000044057fae */ /* 0x000fe200081a104a */
[----:B---3--:R-:W-:-:S03]  /*ce9b0*/  IMAD.MOV.U32 R52, RZ, RZ, R41 ;  /* 0x000000ffff347224 */ /* 0x008fc600078e0029 */
[----:B------:R-:W-:Y:S01]  /*ce9c0*/  LDGSTS.E [R5+0x19d80], desc[UR74][R66.64], P1 ;  /* 0x19d8000042057fae */ /* 0x000fe200089a104a */
[----:B----4-:R-:W-:-:S03]  /*ce9d0*/  LOP3.LUT R51, R51, R50, RZ, 0x3c, !PT ;  /* 0x0000003233337212 */ /* 0x010fc600078e3cff */
[----:B------:R-:W-:Y:S01]  /*ce9e0*/  STL.64 [R1+0x2290], R52 ;  /* 0x0022903401007387 */ /* 0x000fe20000100a00 */
[C---:B------:R-:W-:Y:S01]  /*ce9f0*/  LOP3.LUT R50, R51.reuse, R50, RZ, 0x3c, !PT ;  /* 0x0000003233327212 */ /* 0x040fe200078e3cff */
[----:B------:R-:W-:Y:S02]  /*cea00*/  IMAD.MOV.U32 R49, RZ, RZ, R40 ;  /* 0x000000ffff317224 */ /* 0x000fe400078e0028 */
[----:B------:R-:W-:Y:S01]  /*cea10*/  LDGSTS.E [R5+0x1a500], desc[UR74][R64.64], P0 ;  /* 0x1a50000040057fae */ /* 0x000fe200081a104a */
[----:B------:R-:W-:Y:S01]  /*cea20*/  LOP3.LUT R51, R51, R50, RZ, 0x3c, !PT ;  /* 0x0000003233337212 */ /* 0x000fe200078e3cff */
[----:B------:R-:W-:Y:S02]  /*cea30*/  IMAD.MOV.U32 R48, RZ, RZ, R37 ;  /* 0x000000ffff307224 */ /* 0x000fe400078e0025 */
[----:B------:R-:W-:Y:S04]  /*cea40*/  LDGSTS.E [R5+0x1a580], desc[UR74][R62.64], P1 ;  /* 0x1a5800003e057fae */ /* 0x000fe800089a104a */
[----:B------:R-:W-:Y:S01]  /*cea50*/  STL.64 [R1+0x2288], R50 ;  /* 0x0022883201007387 */ /* 0x000fe20000100a00 */
[----:B------:R-:W-:-:S03]  /*cea60*/  LOP3.LUT R47, R47, R46, RZ, 0x3c, !PT ;  /* 0x0000002e2f2f7212 */ /* 0x000fc600078e3cff */
[----:B------:R-:W-:Y:S01]  /*cea70*/  LDGSTS.E [R5+0x1ad00], desc[UR74][R8.64], P0 ;  /* 0x1ad0000008057fae */ /* 0x000fe200081a104a */
[C---:B------:R-:W-:Y:S01]  /*cea80*/  LOP3.LUT R46, R47.reuse, R46, RZ, 0x3c, !PT ;  /* 0x0000002e2f2e7212 */ /* 0x040fe200078e3cff */
[----:B------:R-:W-:Y:S02]  /*cea90*/  IMAD.MOV.U32 R45, RZ, RZ, R36 ;  /* 0x000000ffff2d7224 */ /* 0x000fe400078e0024 */
[----:B------:R-:W-:Y:S01]  /*ceaa0*/  STL.64 [R1+0x2280], R48 ;  /* 0x0022803001007387 */ /* 0x000fe20000100a00 */
[----:B------:R-:W-:Y:S02]  /*ceab0*/  LOP3.LUT R47, R47, R46, RZ, 0x3c, !PT ;  /* 0x0000002e2f2f7212 */ /* 0x000fe400078e3cff */
[----:B------:R-:W-:Y:S02]  /*ceac0*/  MOV R44, R33 ;  /* 0x00000021002c7202 */ /* 0x000fe40000000f00 */
[----:B------:R-:W-:Y:S01]  /*cead0*/  MOV R41, R32 ;  /* 0x0000002000297202 */ /* 0x000fe20000000f00 */
[----:B------:R2:W-:Y:S01]  /*ceae0*/  STL.64 [R1+0x2278], R16 ;  /* 0x0022781001007387 */ /* 0x0005e20000100a00 */
[----:B------:R-:W-:Y:S01]  /*ceaf0*/  IMAD.MOV.U32 R40, RZ, RZ, R29 ;  /* 0x000000ffff287224 */ /* 0x000fe200078e001d */
[----:B------:R-:W-:-:S02]  /*ceb00*/  LOP3.LUT R39, R39, R38, RZ, 0x3c, !PT ;  /* 0x0000002627277212 */ /* 0x000fc400078e3cff */
[----:B------:R-:W-:Y:S02]  /*ceb10*/  LDGSTS.E [R5+0x1ad80], desc[UR74][R60.64], P1 ;  /* 0x1ad800003c057fae */ /* 0x000fe400089a104a */
[C---:B------:R-:W-:Y:S01]  /*ceb20*/  LOP3.LUT R38, R39.reuse, R38, RZ, 0x3c, !PT ;  /* 0x0000002627267212 */ /* 0x040fe200078e3cff */
[----:B------:R-:W-:Y:S01]  /*ceb30*/  IMAD.MOV.U32 R37, RZ, RZ, R28 ;  /* 0x000000ffff257224 */ /* 0x000fe200078e001c */
[----:B------:R-:W-:Y:S02]  /*ceb40*/  STL.64 [R1+0x2270], R46 ;  /* 0x0022702e01007387 */ /* 0x000fe40000100a00 */
[----:B------:R-:W-:Y:S01]  /*ceb50*/  LOP3.LUT R39, R39, R38, RZ, 0x3c, !PT ;  /* 0x0000002627277212 */ /* 0x000fe200078e3cff */
[----:B------:R-:W-:Y:S01]  /*ceb60*/  IMAD.MOV.U32 R36, RZ, RZ, R25 ;  /* 0x000000ffff247224 */ /* 0x000fe200078e0019 */
[-C--:B------:R-:W-:Y:S01]  /*ceb70*/  LOP3.LUT R35, R35, R34.reuse, RZ, 0x3c, !PT ;  /* 0x0000002223237212 */ /* 0x080fe200078e3cff */
[----:B------:R-:W-:Y:S03]  /*ceb80*/  LDGSTS.E [R5+0x1b500], desc[UR74][R20.64], P0 ;  /* 0x1b50000014057fae */ /* 0x000fe600081a104a */
[----:B------:R-:W-:Y:S01]  /*ceb90*/  LOP3.LUT R34, R35, R34, RZ, 0x3c, !PT ;  /* 0x0000002223227212 */ /* 0x000fe200078e3cff */
[----:B------:R-:W-:Y:S01]  /*ceba0*/  STL.64 [R1+0x2268], R44 ;  /* 0x0022682c01007387 */ /* 0x000fe20000100a00 */
[----:B------:R-:W-:-:S02]  /*cebb0*/  IMAD.MOV.U32 R33, RZ, RZ, R24 ;  /* 0x000000ffff217224 */ /* 0x000fc400078e0018 */
[----:B------:R-:W-:Y:S02]  /*cebc0*/  LOP3.LUT R35, R35, R34, RZ, 0x3c, !PT ;  /* 0x0000002223237212 */ /* 0x000fe400078e3cff */
[-C--:B------:R-:W-:Y:S01]  /*cebd0*/  LOP3.LUT R31, R31, R30.reuse, RZ, 0x3c, !PT ;  /* 0x0000001e1f1f7212 */ /* 0x080fe200078e3cff */
[----:B------:R-:W-:Y:S03]  /*cebe0*/  LDGSTS.E [R5+0x1b580], desc[UR74][R58.64], P1 ;  /* 0x1b5800003a057fae */ /* 0x000fe600089a104a */
[C---:B------:R-:W-:Y:S01]  /*cebf0*/  LOP3.LUT R30, R31.reuse, R30, RZ, 0x3c, !PT ;  /* 0x0000001e1f1e7212 */ /* 0x040fe200078e3cff */
[----:B------:R-:W-:Y:S01]  /*cec00*/  STL.64 [R1+0x2260], R40 ;  /* 0x0022602801007387 */ /* 0x000fe20000100a00 */
[----:B------:R-:W-:Y:S02]  /*cec10*/  MOV R32, R12 ;  /* 0x0000000c00207202 */ /* 0x000fe40000000f00 */
[----:B------:R-:W-:Y:S01]  /*cec20*/  LOP3.LUT R31, R31, R30, RZ, 0x3c, !PT ;  /* 0x0000001e1f1f7212 */ /* 0x000fe200078e3cff */
[----:B------:R-:W-:Y:S01]  /*cec30*/  STL.64 [R1+0x2258], R38 ;  /* 0x0022582601007387 */ /* 0x000fe20000100a00 */
[----:B------:R-:W-:Y:S01]  /*cec40*/  LOP3.LUT R27, R27, R26, RZ, 0x3c, !PT ;  /* 0x0000001a1b1b7212 */ /* 0x000fe200078e3cff */
[----:B------:R-:W-:Y:S01]  /*cec50*/  IMAD.MOV.U32 R28, RZ, RZ, R241 ;  /* 0x000000ffff1c7224 */ /* 0x000fe200078e00f1 */
[----:B------:R-:W-:Y:S01]  /*cec60*/  MOV R29, R240 ;  /* 0x000000f0001d7202 */ /* 0x000fe20000000f00 */
[----:B------:R-:W-:Y:S01]  /*cec70*/  LDGSTS.E [R5+0x1bd00], desc[UR74][R56.64], P0 ;  /* 0x1bd0000038057fae */ /* 0x000fe200081a104a */
[----:B------:R-:W-:Y:S01]  /*cec80*/  LOP3.LUT R26, R27, R26, RZ, 0x3c, !PT ;  /* 0x0000001a1b1a7212 */ /* 0x000fe200078e3cff */
[----:B------:R-:W-:-:S02]  /*cec90*/  IMAD.MOV.U32 R25, RZ, RZ, R242 ;  /* 0x000000ffff197224 */ /* 0x000fc400078e00f2 */
[----:B------:R-:W-:Y:S01]  /*ceca0*/  STL.64 [R1+0x2250], R36 ;  /* 0x0022502401007387 */ /* 0x000fe20000100a00 */
[----:B------:R-:W-:Y:S01]  /*cecb0*/  LOP3.LUT R27, R27, R26, RZ, 0x3c, !PT ;  /* 0x0000001a1b1b7212 */ /* 0x000fe200078e3cff */
[----:B------:R-:W-:Y:S02]  /*cecc0*/  IMAD.MOV.U32 R24, RZ, RZ, R243 ;  /* 0x000000ffff187224 */ /* 0x000fe400078e00f3 */
[----:B------:R-:W-:Y:S01]  /*cecd0*/  STL.64 [R1+0x2248], R34 ;  /* 0x0022482201007387 */ /* 0x000fe20000100a00 */
[----:B-1----:R-:W-:-:S03]  /*cece0*/  IMAD.MOV.U32 R7, RZ, RZ, R19 ;  /* 0x000000ffff077224 */ /* 0x002fc600078e0013 */
        /* <DEDUP_REMOVED lines=11> */
[----:B------:R-:W-:Y:S04]  /*ceda0*/  LDGSTS.E [R5+0x1bd80], desc[UR74][R54.64], P1 ;  /* 0x1bd8000036057fae */ /* 0x000fe800089a104a */
[----:B------:R-:W-:Y:S04]  /*cedb0*/  LDGSTS.E [R5+0x1c500], desc[UR74][R52.64], P0 ;  /* 0x1c50000034057fae */ /* 0x000fe800081a104a */
[----:B------:R-:W-:Y:S04]  /*cedc0*/  LDGSTS.E [R5+0x1c580], desc[UR74][R50.64], P1 ;  /* 0x1c58000032057fae */ /* 0x000fe800089a104a */
[----:B------:R-:W-:Y:S04]  /*cedd0*/  LDGSTS.E [R5+0x1cd00], desc[UR74][R48.64], P0 ;  /* 0x1cd0000030057fae */ /* 0x000fe800081a104a */
[----:B------:R-:W-:Y:S04]  /*cede0*/  LDGSTS.E [R5+0x1cd80], desc[UR74][R16.64], P1 ;  /* 0x1cd8000010057fae */ /* 0x000fe800089a104a */
[----:B------:R-:W-:Y:S04]  /*cedf0*/  LDGSTS.E [R5+0x1d500], desc[UR74][R46.64], P0 ;  /* 0x1d5000002e057fae */ /* 0x000fe800081a104a */
[----:B------:R-:W-:Y:S04]  /*cee00*/  LDGSTS.E [R5+0x1d580], desc[UR74][R44.64], P1 ;  /* 0x1d5800002c057fae */ /* 0x000fe800089a104a */
[----:B--2---:R-:W2:Y:S04]  /*cee10*/  LDL.LU R16, [R1+0x3cc8] ;  /* 0x003cc80001107983 */ /* 0x004ea80000300800 */
[----:B------:R-:W2:Y:S04]  /*cee20*/  LDL.LU R23, [R1+0x3d34] ;  /* 0x003d340001177983 */ /* 0x000ea80000300800 */
[----:B------:R-:W2:Y:S04]  /*cee30*/  LDL.LU R20, [R1+0x3cc0] ;  /* 0x003cc00001147983 */ /* 0x000ea80000300800 */
[----:B------:R-:W2:Y:S04]  /*cee40*/  LDL.LU R17, [R1+0x3cbc] ;  /* 0x003cbc0001117983 */ /* 0x000ea80000300800 */
        /* <DEDUP_REMOVED lines=8> */
[----:B------:R-:W-:-:S03]  /*ceed0*/  VIADD R4, R14, UR10 ;  /* 0x0000000a0e047c36 */ /* 0x000fc60008000000 */
[----:B------:R-:W2:Y:S04]  /*ceee0*/  LDL.LU R9, [R1+0x3c48] ;  /* 0x003c480001097983 */ /* 0x000ea80000300800 */
[----:B------:R-:W-:Y:S04]  /*ceef0*/  LDGSTS.E [R5+0x1fd00], desc[UR74][R24.64], P0 ;  /* 0x1fd0000018057fae */ /* 0x000fe800081a104a */
[----:B------:R3:W-:Y:S04]  /*cef00*/  LDGSTS.E [R5+0x1fd80], desc[UR74][R6.64], P1 ;  /* 0x1fd8000006057fae */ /* 0x0007e800089a104a */
[----:B-1----:R-:W2:Y:S04]  /*cef10*/  LDL.LU R25, [R1+0x3cb4] ;  /* 0x003cb40001197983 */ /* 0x002ea80000300800 */
[----:B------:R-:W2:Y:S01]  /*cef20*/  LDL.LU R14, [R1+0x3c40] ;  /* 0x003c4000010e7983 */ /* 0x000ea20000300800 */
[----:B---3--:R-:W-:-:S02]  /*cef30*/  IMAD.MOV.U32 R6, RZ, RZ, R13 ;  /* 0x000000ffff067224 */ /* 0x008fc400078e000d */
[----:B------:R-:W-:Y:S01]  /*cef40*/  IMAD.MOV.U32 R7, RZ, RZ, R22 ;  /* 0x000000ffff077224 */ /* 0x000fe200078e0016 */
[----:B------:R-:W3:Y:S04]  /*cef50*/  LDL.LU R24, [R1+0x3c3c] ;  /* 0x003c3c0001187983 */ /* 0x000ee80000300800 */
[----:B------:R1:W-:Y:S02]  /*cef60*/  LDGSTS.E [R4+0x600], desc[UR74][R6.64], P0 ;  /* 0x0060000006047fae */ /* 0x0003e400081a104a */
[----:B-1----:R-:W-:Y:S01]  /*cef70*/  IMAD.MOV.U32 R6, RZ, RZ, R18 ;  /* 0x000000ffff067224 */ /* 0x002fe200078e0012 */
[----:B----4-:R-:W-:Y:S02]  /*cef80*/  IADD3 R8, P2, PT, R8, R252, RZ ;  /* 0x000000fc08087210 */ /* 0x010fe40007f5e0ff */
[----:B------:R-:W-:-:S03]  /*cef90*/  IADD3.X R21, PT, PT, R21, R2, RZ, P3, !PT ;  /* 0x0000000215157210 */ /* 0x000fc60001ffe4ff */
[----:B------:R-:W-:Y:S01]  /*cefa0*/  STL [R1+0x3d48], R8 ;  /* 0x003d480801007387 */ /* 0x000fe20000100800 */
[----:B------:R-:W-:-:S03]  /*cefb0*/  IADD3 R12, P3, PT, R12, R252, RZ ;  /* 0x000000fc0c0c7210 */ /* 0x000fc60007f7e0ff */
[----:B------:R1:W-:Y:S01]  /*cefc0*/  STL [R1+0x3db4], R21 ;  /* 0x003db41501007387 */ /* 0x0003e20000100800 */
[----:B------:R-:W-:Y:S01]  /*cefd0*/  IMAD.MOV.U32 R7, RZ, RZ, R21 ;  /* 0x000000ffff077224 */ /* 0x000fe200078e0015 */
[----:B------:R-:W-:Y:S02]  /*cefe0*/  IADD3.X R19, PT, PT, R19, R2, RZ, P2, !PT ;  /* 0x0000000213137210 */ /* 0x000fe400017fe4ff */
[----:B------:R-:W4:Y:S04]  /*ceff0*/  LDL.LU R13, [R1+0x2e88] ;  /* 0x002e8800010d7983 */ /* 0x000f280000300800 */
[----:B------:R-:W4:Y:S04]  /*cf000*/  LDL.LU R22, [R1+0x2e10] ;  /* 0x002e100001167983 */ /* 0x000f280000300800 */
[----:B------:R-:W-:Y:S04]  /*cf010*/  STL [R1+0x3d40], R12 ;  /* 0x003d400c01007387 */ /* 0x000fe80000100800 */
[----:B------:R2:W-:Y:S04]  /*cf020*/  STL [R1+0x3d3c], R19 ;  /* 0x003d3c1301007387 */ /* 0x0005e80000100800 */
[----:B-1----:R-:W4:Y:S04]  /*cf030*/  LDL.LU R21, [R1+0x2e84] ;  /* 0x002e840001157983 */ /* 0x002f280000300800 */
[----:B------:R-:W4:Y:S04]  /*cf040*/  LDL.LU R18, [R1+0x2e90] ;  /* 0x002e900001127983 */ /* 0x000f280000300800 */
[----:B------:R1:W-:Y:S01]  /*cf050*/  LDGSTS.E [R4+0x680], desc[UR74][R6.64], P1 ;  /* 0x0068000006047fae */ /* 0x0003e200089a104a */
[----:B--2---:R-:W-:-:S02]  /*cf060*/  IADD3 R16, P2, PT, R16, R252, RZ ;  /* 0x000000fc10107210 */ /* 0x004fc40007f5e0ff */
[----:B------:R-:W-:Y:S01]  /*cf070*/  IADD3.X R23, PT, PT, R23, R2, RZ, P3, !PT ;  /* 0x0000000217177210 */ /* 0x000fe20001ffe4ff */
[----:B-1----:R-:W-:Y:S02]  /*cf080*/  IMAD.MOV.U32 R6, RZ, RZ, R8 ;  /* 0x000000ffff067224 */ /* 0x002fe400078e0008 */
[----:B------:R-:W-:Y:S01]  /*cf090*/  IMAD.MOV.U32 R7, RZ, RZ, R19 ;  /* 0x000000ffff077224 */ /* 0x000fe200078e0013 */
[----:B------:R-:W-:Y:S01]  /*cf0a0*/  IADD3 R20, P3, PT, R20, R252, RZ ;  /* 0x000000fc14147210 */ /* 0x000fe20007f7e0ff */
[----:B------:R-:W2:Y:S01]  /*cf0b0*/  LDL.LU R19, [R1+0x2e8c] ;  /* 0x002e8c0001137983 */ /* 0x000ea20000300800 */
[----:B------:R-:W-:-:S03]  /*cf0c0*/  IADD3.X R17, PT, PT, R17, R2, RZ, P2, !PT ;  /* 0x0000000211117210 */ /* 0x000fc600017fe4ff */
[----:B------:R-:W-:Y:S04]  /*cf0d0*/  STL [R1+0x3cc8], R16 ;  /* 0x003cc81001007387 */ /* 0x000fe80000100800 */
[----:B------:R1:W-:Y:S04]  /*cf0e0*/  STL [R1+0x3d34], R23 ;  /* 0x003d341701007387 */ /* 0x0003e80000100800 */
[----:B------:R1:W-:Y:S04]  /*cf0f0*/  LDGSTS.E [R4+0xe00], desc[UR74][R6.64], P0 ;  /* 0x00e0000006047fae */ /* 0x0003e800081a104a */
[----:B------:R-:W2:Y:S01]  /*cf100*/  LDL.LU R8, [R1+0x2f08] ;  /* 0x002f080001087983 */ /* 0x000ea20000300800 */
[----:B-1----:R-:W-:-:S03]  /*cf110*/  IMAD.MOV.U32 R7, RZ, RZ, R23 ;  /* 0x000000ffff077224 */ /* 0x002fc600078e0017 */
[----:B------:R-:W2:Y:S01]  /*cf120*/  LDL.LU R23, [R1+0x2f04] ;  /* 0x002f040001177983 */ /* 0x000ea20000300800 */
[----:B------:R-:W-:-:S03]  /*cf130*/  IMAD.MOV.U32 R6, RZ, RZ, R12 ;  /* 0x000000ffff067224 */ /* 0x000fc600078e000c */
[----:B------:R-:W-:Y:S04]  /*cf140*/  STL [R1+0x3cc0], R20 ;  /* 0x003cc01401007387 */ /* 0x000fe80000100800 */
[----:B------:R1:W-:Y:S04]  /*cf150*/  STL [R1+0x3cbc], R17 ;  /* 0x003cbc1101007387 */ /* 0x0003e80000100800 */
[----:B------:R-:W2:Y:S01]  /*cf160*/  LDL.LU R12, [R1+0x2f10] ;  /* 0x002f1000010c7983 */ /* 0x000ea20000300800 */
[----:B------:R-:W-:-:S03]  /*cf170*/  IADD3 R9, P2, PT, R9, R252, RZ ;  /* 0x000000fc09097210 */ /* 0x000fc60007f5e0ff */
[----:B------:R1:W-:Y:S02]  /*cf180*/  LDGSTS.E [R4+0xe80], desc[UR74][R6.64], P1 ;  /* 0x00e8000006047fae */ /* 0x0003e400089a104a */
[----:B-1----:R-:W-:Y:S01]  /*cf190*/  IMAD.MOV.U32 R6, RZ, RZ, R16 ;  /* 0x000000ffff067224 */ /* 0x002fe200078e0010 */
[----:B------:R-:W-:Y:S01]  /*cf1a0*/  IADD3.X R25, PT, PT, R25, R2, RZ, P3, !PT ;  /* 0x0000000219197210 */ /* 0x000fe20001ffe4ff */
[----:B------:R-:W-:Y:S01]  /*cf1b0*/  IMAD.MOV.U32 R7, RZ, RZ, R17 ;  /* 0x000000ffff077224 */ /* 0x000fe200078e0011 */
[----:B------:R-:W2:Y:S01]  /*cf1c0*/  LDL.LU R16, [R1+0x2f0c] ;  /* 0x002f0c0001107983 */ /* 0x000ea20000300800 */
[----:B------:R-:W-:-:S03]  /*cf1d0*/  IADD3 R14, P3, PT, R14, R252, RZ ;  /* 0x000000fc0e0e7210 */ /* 0x000fc60007f7e0ff */
[----:B------:R1:W-:Y:S01]  /*cf1e0*/  STL [R1+0x3c48], R9 ;  /* 0x003c480901007387 */ /* 0x0003e20000100800 */
[----:B---3--:R-:W-:-:S03]  /*cf1f0*/  IADD3.X R24, PT, PT, R24, R2, RZ, P2, !PT ;  /* 0x0000000218187210 */ /* 0x008fc600017fe4ff */
[----:B------:R3:W-:Y:S04]  /*cf200*/  LDGSTS.E [R4+0x1600], desc[UR74][R6.64], P0 ;  /* 0x0160000006047fae */ /* 0x0007e800081a104a */
[----:B------:R-:W-:Y:S04]  /*cf210*/  STL [R1+0x3cb4], R25 ;  /* 0x003cb41901007387 */ /* 0x000fe80000100800 */
[----:B------:R-:W2:Y:S01]  /*cf220*/  LDL.LU R17, [R1+0x2f88] ;  /* 0x002f880001117983 */ /* 0x000ea20000300800 */
[----:B---3--:R-:W-:Y:S02]  /*cf230*/  IMAD.MOV.U32 R6, RZ, RZ, R20 ;  /* 0x000000ffff067224 */ /* 0x008fe400078e0014 */
[----:B------:R-:W-:Y:S01]  /*cf240*/  IMAD.MOV.U32 R7, RZ, RZ, R25 ;  /* 0x000000ffff077224 */ /* 0x000fe200078e0019 */
[----:B------:R-:W3:Y:S04]  /*cf250*/  LDL.LU R20, [R1+0x2f84] ;  /* 0x002f840001147983 */ /* 0x000ee80000300800 */
[----:B------:R-:W-:Y:S04]  /*cf260*/  STL [R1+0x3c40], R14 ;  /* 0x003c400e01007387 */ /* 0x000fe80000100800 */
[----:B------:R-:W-:Y:S04]  /*cf270*/  STL [R1+0x3c3c], R24 ;  /* 0x003c3c1801007387 */ /* 0x000fe80000100800 */
[----:B------:R-:W3:Y:S04]  /*cf280*/  LDL.LU R5, [R1+0x2f90] ;  /* 0x002f900001057983 */ /* 0x000ee80000300800 */
[----:B------:R1:W-:Y:S02]  /*cf290*/  LDGSTS.E [R4+0x1680], desc[UR74][R6.64], P1 ;  /* 0x0168000006047fae */ /* 0x0003e400089a104a */
[----:B-1----:R-:W-:-:S02]  /*cf2a0*/  IMAD.MOV.U32 R6, RZ, RZ, R9 ;  /* 0x000000ffff067224 */ /* 0x002fc400078e0009 */
[----:B------:R-:W-:Y:S01]  /*cf2b0*/  IMAD.MOV.U32 R7, RZ, RZ, R24 ;  /* 0x000000ffff077224 */ /* 0x000fe200078e0018 */
[----:B------:R-:W3:Y:S04]  /*cf2c0*/  LDL.LU R9, [R1+0x3008] ;  /* 0x0030080001097983 */ /* 0x000ee80000300800 */
[----:B------:R1:W-:Y:S02]  /*cf2d0*/  LDGSTS.E [R4+0x1e00], desc[UR74][R6.64], P0 ;  /* 0x01e0000006047fae */ /* 0x0003e400081a104a */
[----:B-1----:R-:W-:Y:S01]  /*cf2e0*/  IMAD.MOV.U32 R6, RZ, RZ, R14 ;  /* 0x000000ffff067224 */ /* 0x002fe200078e000e */
[----:B----4-:R-:W-:Y:S02]  /*cf2f0*/  IADD3 R13, P2, PT, R13, R252, RZ ;  /* 0x000000fc0d0d7210 */ /* 0x010fe40007f5e0ff */
[----:B------:R-:W-:-:S03]  /*cf300*/  IADD3.X R22, PT, PT, R22, R2, RZ, P3, !PT ;  /* 0x0000000216167210 */ /* 0x000fc60001ffe4ff */
[----:B------:R-:W-:Y:S02]  /*cf310*/  STL [R1+0x2e88], R13 ;  /* 0x002e880d01007387 */ /* 0x000fe40000100800 */
[----:B------:R-:W-:Y:S02]  /*cf320*/  IMAD.MOV.U32 R7, RZ, RZ, R22 ;  /* 0x000000ffff077224 */ /* 0x000fe400078e0016 */
[----:B------:R1:W-:Y:S04]  /*cf330*/  STL [R1+0x2e10], R22 ;  /* 0x002e101601007387 */ /* 0x0003e80000100800 */
[----:B------:R4:W-:Y:S01]  /*cf340*/  LDGSTS.E [R4+0x1e80], desc[UR74][R6.64], P1 ;  /* 0x01e8000006047fae */ /* 0x0009e200089a104a */
[----:B------:R-:W-:Y:S02]  /*cf350*/  IADD3.X R21, PT, PT, R21, R2, RZ, P2, !PT ;  /* 0x0000000215157210 */ /* 0x000fe400017fe4ff */
[----:B------:R-:W-:Y:S01]  /*cf360*/  IADD3 R18, P3, PT, R18, R252, RZ ;  /* 0x000000fc12127210 */ /* 0x000fe20007f7e0ff */
[----:B-1----:R-:W3:Y:S04]  /*cf370*/  LDL.LU R22, [R1+0x2f8c] ;  /* 0x002f8c0001167983 */ /* 0x002ee80000300800 */
[----:B------:R-:W-:Y:S01]  /*cf380*/  STL [R1+0x2e90], R18 ;  /* 0x002e901201007387 */ /* 0x000fe20000100800 */
[----:B----4-:R-:W-:-:S03]  /*cf390*/  IMAD.MOV.U32 R7, RZ, RZ, R21 ;  /* 0x000000ffff077224 */ /* 0x010fc600078e0015 */
[----:B------:R1:W-:Y:S01]  /*cf3a0*/  STL [R1+0x2e84], R21 ;  /* 0x002e841501007387 */ /* 0x0003e20000100800 */
[----:B------:R-:W-:-:S03]  /*cf3b0*/  IMAD.MOV.U32 R6, RZ, RZ, R13 ;  /* 0x000000ffff067224 */ /* 0x000fc600078e000d */
[----:B------:R-:W4:Y:S04]  /*cf3c0*/  LDL.LU R14, [R1+0x3010] ;  /* 0x00301000010e7983 */ /* 0x000f280000300800 */
[----:B------:R2:W-:Y:S02]  /*cf3d0*/  LDGSTS.E [R4+0x2600], desc[UR74][R6.64], P0 ;  /* 0x0260000006047fae */ /* 0x0005e400081a104a */
[----:B--2---:R-:W-:Y:S02]  /*cf3e0*/  IADD3.X R19, PT, PT, R19, R2, RZ, P3, !PT ;  /* 0x0000000213137210 */ /* 0x004fe40001ffe4ff */
[----:B-1----:R-:W2:Y:S03]  /*cf3f0*/  LDL.LU R21, [R1+0x3004] ;  /* 0x0030040001157983 */ /* 0x002ea60000300800 */
[----:B------:R-:W-:Y:S01]  /*cf400*/  IMAD.MOV.U32 R7, RZ, RZ, R19 ;  /* 0x000000ffff077224 */ /* 0x000fe200078e0013 */
[----:B------:R-:W-:-:S05]  /*cf410*/  IADD3 R8, P2, PT, R8, R252, RZ ;  /* 0x000000fc08087210 */ /* 0x000fca0007f5e0ff */
[----:B------:R-:W-:Y:S04]  /*cf420*/  STL [R1+0x2f08], R8 ;  /* 0x002f080801007387 */ /* 0x000fe80000100800 */
[----:B------:R1:W-:Y:S01]  /*cf430*/  STL [R1+0x2e8c], R19 ;  /* 0x002e8c1301007387 */ /* 0x0003e20000100800 */
[----:B------:R-:W-:-:S03]  /*cf440*/  IADD3.X R23, PT, PT, R23, R2, RZ, P2, !PT ;  /* 0x0000000217177210 */ /* 0x000fc600017fe4ff */
[----:B------:R-:W2:Y:S01]  /*cf450*/  LDL.LU R13, [R1+0x3088] ;  /* 0x00308800010d7983 */ /* 0x000ea20000300800 */
[----:B------:R-:W-:-:S03]  /*cf460*/  IMAD.MOV.U32 R6, RZ, RZ, R18 ;  /* 0x000000ffff067224 */ /* 0x000fc600078e0012 */
[----:B-1----:R-:W2:Y:S01]  /*cf470*/  LDL.LU R19, [R1+0x300c] ;  /* 0x00300c0001137983 */ /* 0x002ea20000300800 */
[----:B------:R-:W-:-:S03]  /*cf480*/  IADD3 R12, P3, PT, R12, R252, RZ ;  /* 0x000000fc0c0c7210 */ /* 0x000fc60007f7e0ff */
[----:B------:R1:W-:Y:S04]  /*cf490*/  LDGSTS.E [R4+0x2680], desc[UR74][R6.64], P1 ;  /* 0x0268000006047fae */ /* 0x0003e800089a104a */
[----:B------:R-:W-:Y:S04]  /*cf4a0*/  STL [R1+0x2f10], R12 ;  /* 0x002f100c01007387 */ /* 0x000fe80000100800 */
[----:B------:R3:W-:Y:S04]  /*cf4b0*/  STL [R1+0x2f04], R23 ;  /* 0x002f041701007387 */ /* 0x0007e80000100800 */
[----:B------:R-:W2:Y:S04]  /*cf4c0*/  LDL.LU R18, [R1+0x3090] ;  /* 0x0030900001127983 */ /* 0x000ea80000300800 */
[----:B------:R-:W2:Y:S01]  /*cf4d0*/  LDL.LU R24, [R1+0x3084] ;  /* 0x0030840001187983 */ /* 0x000ea20000300800 */
[----:B-1----:R-:W-:Y:S01]  /*cf4e0*/  IMAD.MOV.U32 R6, RZ, RZ, R8 ;  /* 0x000000ffff067224 */ /* 0x002fe200078e0008 */
[----:B------:R-:W-:Y:S01]  /*cf4f0*/  IADD3.X R16, PT, PT, R16, R2, RZ, P3, !PT ;  /* 0x0000000210107210 */ /* 0x000fe20001ffe4ff */
[----:B------:R-:W-:-:S05]  /*cf500*/  IMAD.MOV.U32 R7, RZ, RZ, R23 ;  /* 0x000000ffff077224 */ /* 0x000fca00078e0017 */
[----:B------:R1:W-:Y:S01]  /*cf510*/  LDGSTS.E [R4+0x2e00], desc[UR74][R6.64], P0 ;  /* 0x02e0000006047fae */ /* 0x0003e200081a104a */
[----:B------:R-:W-:Y:S01]  /*cf520*/  IADD3 R17, P2, PT, R17, R252, RZ ;  /* 0x000000fc11117210 */ /* 0x000fe20007f5e0ff */
[----:B-1----:R-:W-:-:S04]  /*cf530*/  IMAD.MOV.U32 R6, RZ, RZ, R12 ;  /* 0x000000ffff067224 */ /* 0x002fc800078e000c */
[----:B------:R-:W-:Y:S01]  /*cf540*/  STL [R1+0x2f88], R17 ;  /* 0x002f881101007387 */ /* 0x000fe20000100800 */
[----:B---3--:R-:W-:Y:S01]  /*cf550*/  IADD3.X R20, PT, PT, R20, R2, RZ, P2, !PT ;  /* 0x0000000214147210 */ /* 0x008fe200017fe4ff */
[----:B------:R-:W-:Y:S02]  /*cf560*/  IMAD.MOV.U32 R7, RZ, RZ, R16 ;  /* 0x000000ffff077224 */ /* 0x000fe400078e0010 */
[----:B------:R1:W-:Y:S04]  /*cf570*/  STL [R1+0x2f0c], R16 ;  /* 0x002f0c1001007387 */ /* 0x0003e80000100800 */
[----:B------:R-:W3:Y:S04]  /*cf580*/  LDL.LU R8, [R1+0x3108] ;  /* 0x0031080001087983 */ /* 0x000ee80000300800 */
[----:B------:R-:W3:Y:S01]  /*cf590*/  LDL.LU R23, [R1+0x308c] ;  /* 0x00308c0001177983 */ /* 0x000ee20000300800 */
[----:B------:R-:W-:-:S03]  /*cf5a0*/  IADD3 R5, P3, PT, R5, R252, RZ ;  /* 0x000000fc05057210 */ /* 0x000fc60007f7e0ff */
[----:B------:R1:W-:Y:S04]  /*cf5b0*/  LDGSTS.E [R4+0x2e80], desc[UR74][R6.64], P1 ;  /* 0x02e8000006047fae */ /* 0x0003e800089a104a */
[----:B------:R-:W-:Y:S04]  /*cf5c0*/  STL [R1+0x2f90], R5 ;  /* 0x002f900501007387 */ /* 0x000fe80000100800 */
[----:B------:R1:W-:Y:S04]  /*cf5d0*/  STL [R1+0x2f84], R20 ;  /* 0x002f841401007387 */ /* 0x0003e80000100800 */
[----:B-1----:R-:W3:Y:S01]  /*cf5e0*/  LDL.LU R16, [R1+0x3104] ;  /* 0x0031040001107983 */ /* 0x002ee20000300800 */
[----:B------:R-:W-:-:S02]  /*cf5f0*/  IMAD.MOV.U32 R6, RZ, RZ, R17 ;  /* 0x000000ffff067224 */ /* 0x000fc400078e0011 */
[----:B------:R-:W-:Y:S01]  /*cf600*/  IMAD.MOV.U32 R7, RZ, RZ, R20 ;  /* 0x000000ffff077224 */ /* 0x000fe200078e0014 */
[----:B------:R-:W3:Y:S01]  /*cf610*/  LDL.LU R12, [R1+0x3110] ;  /* 0x00311000010c7983 */ /* 0x000ee20000300800 */
[----:B------:R-:W-:-:S03]  /*cf620*/  IADD3 R9, P2, PT, R9, R252, RZ ;  /* 0x000000fc09097210 */ /* 0x000fc60007f5e0ff */
[----:B------:R-:W3:Y:S04]  /*cf630*/  LDL.LU R20, [R1+0x310c] ;  /* 0x00310c0001147983 */ /* 0x000ee80000300800 */
[----:B------:R-:W-:Y:S04]  /*cf640*/  STL [R1+0x3008], R9 ;  /* 0x0030080901007387 */ /* 0x000fe80000100800 */
[----:B------:R1:W-:Y:S02]  /*cf650*/  LDGSTS.E [R4+0x3600], desc[UR74][R6.64], P0 ;  /* 0x0360000006047fae */ /* 0x0003e400081a104a */
[----:B-1----:R-:W-:Y:S01]  /*cf660*/  IMAD.MOV.U32 R6, RZ, RZ, R5 ;  /* 0x000000ffff067224 */ /* 0x002fe200078e0005 */
[----:B------:R-:W-:-:S05]  /*cf670*/  IADD3.X R22, PT, PT, R22, R2, RZ, P3, !PT ;  /* 0x0000000216167210 */ /* 0x000fca0001ffe4ff */
[----:B------:R1:W-:Y:S01]  /*cf680*/  STL [R1+0x2f8c], R22 ;  /* 0x002f8c1601007387 */ /* 0x0003e20000100800 */
[----:B------:R-:W-:-:S03]  /*cf690*/  IMAD.MOV.U32 R7, RZ, RZ, R22 ;  /* 0x000000ffff077224 */ /* 0x000fc600078e0016 */
[----:B------:R-:W3:Y:S01]  /*cf6a0*/  LDL.LU R17, [R1+0x3188] ;  /* 0x0031880001117983 */ /* 0x000ee20000300800 */
[----:B----4-:R-:W-:-:S03]  /*cf6b0*/  IADD3 R14, P3, PT, R14, R252, RZ ;  /* 0x000000fc0e0e7210 */ /* 0x010fc60007f7e0ff */
[----:B------:R4:W-:Y:S04]  /*cf6c0*/  LDGSTS.E [R4+0x3680], desc[UR74][R6.64], P1 ;  /* 0x0368000006047fae */ /* 0x0009e800089a104a */
[----:B-1----:R-:W3:Y:S01]  /*cf6d0*/  LDL.LU R22, [R1+0x3184] ;  /* 0x0031840001167983 */ /* 0x002ee20000300800 */
[----:B--2---:R-:W-:-:S03]  /*cf6e0*/  IADD3.X R21, PT, PT, R21, R2, RZ, P2, !PT ;  /* 0x0000000215157210 */ /* 0x004fc600017fe4ff */
[----:B------:R-:W-:Y:S04]  /*cf6f0*/  STL [R1+0x3010], R14 ;  /* 0x0030100e01007387 */ /* 0x000fe80000100800 */
[----:B------:R1:W-:Y:S01]  /*cf700*/  STL [R1+0x3004], R21 ;  /* 0x0030041501007387 */ /* 0x0003e20000100800 */
[----:B----4-:R-:W-:Y:S02]  /*cf710*/  IMAD.MOV.U32 R6, RZ, RZ, R9 ;  /* 0x000000ffff067224 */ /* 0x010fe400078e0009 */
[----:B------:R-:W-:Y:S01]  /*cf720*/  IMAD.MOV.U32 R7, RZ, RZ, R21 ;  /* 0x000000ffff077224 */ /* 0x000fe200078e0015 */
[----:B------:R-:W2:Y:S04]  /*cf730*/  LDL.LU R5, [R1+0x3190] ;  /* 0x0031900001057983 */ /* 0x000ea80000300800 */
[----:B------:R4:W-:Y:S04]  /*cf740*/  LDGSTS.E [R4+0x3e00], desc[UR74][R6.64], P0 ;  /* 0x03e0000006047fae */ /* 0x0009e800081a104a */
[----:B-1----:R-:W2:Y:S01]  /*cf750*/  LDL.LU R21, [R1+0x318c] ;  /* 0x00318c0001157983 */ /* 0x002ea20000300800 */
[----:B------:R-:W-:-:S02]  /*cf760*/  IADD3 R13, P2, PT, R13, R252, RZ ;  /* 0x000000fc0d0d7210 */ /* 0x000fc40007f5e0ff */
[----:B------:R-:W-:-:S03]  /*cf770*/  IADD3.X R19, PT, PT, R19, R2, RZ, P3, !PT ;  /* 0x0000000213137210 */ /* 0x000fc60001ffe4ff */
[----:B------:R-:W-:Y:S04]  /*cf780*/  STL [R1+0x3088], R13 ;  /* 0x0030880d01007387 */ /* 0x000fe80000100800 */
[----:B------:R1:W-:Y:S01]  /*cf790*/  STL [R1+0x300c], R19 ;  /* 0x00300c1301007387 */ /* 0x0003e20000100800 */
[----:B----4-:R-:W-:-:S03]  /*cf7a0*/  IMAD.MOV.U32 R7, RZ, RZ, R19 ;  /* 0x000000ffff077224 */ /* 0x010fc600078e0013 */
[----:B------:R-:W4:Y:S01]  /*cf7b0*/  LDL.LU R9, [R1+0x3208] ;  /* 0x0032080001097983 */ /* 0x000f220000300800 */
[----:B------:R-:W-:-:S03]  /*cf7c0*/  IMAD.MOV.U32 R6, RZ, RZ, R14 ;  /* 0x000000ffff067224 */ /* 0x000fc600078e000e */
[----:B-1----:R-:W4:Y:S01]  /*cf7d0*/  LDL.LU R19, [R1+0x3204] ;  /* 0x0032040001137983 */ /* 0x002f220000300800 */
[----:B------:R-:W-:-:S03]  /*cf7e0*/  IADD3 R18, P3, PT, R18, R252, RZ ;  /* 0x000000fc12127210 */ /* 0x000fc60007f7e0ff */
[----:B------:R1:W-:Y:S01]  /*cf7f0*/  LDGSTS.E [R4+0x3e80], desc[UR74][R6.64], P1 ;  /* 0x03e8000006047fae */ /* 0x0003e200089a104a */
[----:B------:R-:W-:-:S03]  /*cf800*/  IADD3.X R24, PT, PT, R24, R2, RZ, P2, !PT ;  /* 0x0000000218187210 */ /* 0x000fc600017fe4ff */
[----:B------:R-:W-:Y:S04]  /*cf810*/  STL [R1+0x3090], R18 ;  /* 0x0030901201007387 */ /* 0x000fe80000100800 */
[----:B------:R-:W-:Y:S04]  /*cf820*/  STL [R1+0x3084], R24 ;  /* 0x0030841801007387 */ /* 0x000fe80000100800 */
[----:B------:R-:W4:Y:S01]  /*cf830*/  LDL.LU R14, [R1+0x3210] ;  /* 0x00321000010e7983 */ /* 0x000f220000300800 */
[----:B-1----:R-:W-:Y:S02]  /*cf840*/  IMAD.MOV.U32 R6, RZ, RZ, R13 ;  /* 0x000000ffff067224 */ /* 0x002fe400078e000d */
[----:B------:R-:W-:Y:S01]  /*cf850*/  IMAD.MOV.U32 R7, RZ, RZ, R24 ;  /* 0x000000ffff077224 */ /* 0x000fe200078e0018 */
[----:B------:R-:W4:Y:S04]  /*cf860*/  LDL.LU R13, [R1+0x3288] ;  /* 0x00328800010d7983 */ /* 0x000f280000300800 */
[----:B------:R1:W-:Y:S01]  /*cf870*/  LDGSTS.E [R4+0x4600], desc[UR74][R6.64], P0 ;  /* 0x0460000006047fae */ /* 0x0003e200081a104a */
[----:B---3--:R-:W-:-:S02]  /*cf880*/  IADD3 R8, P2, PT, R8, R252, RZ ;  /* 0x000000fc08087210 */ /* 0x008fc40007f5e0ff */
[----:B------:R-:W-:-:S03]  /*cf890*/  IADD3.X R23, PT, PT, R23, R2, RZ, P3, !PT ;  /* 0x0000000217177210 */ /* 0x000fc60001ffe4ff */
[----:B------:R-:W-:Y:S01]  /*cf8a0*/  STL [R1+0x3108], R8 ;  /* 0x0031080801007387 */ /* 0x000fe20000100800 */
[----:B-1----:R-:W-:Y:S02]  /*cf8b0*/  IMAD.MOV.U32 R6, RZ, RZ, R18 ;  /* 0x000000ffff067224 */ /* 0x002fe400078e0012 */
[----:B------:R-:W-:Y:S01]  /*cf8c0*/  IMAD.MOV.U32 R7, RZ, RZ, R23 ;  /* 0x000000ffff077224 */ /* 0x000fe200078e0017 */
[----:B------:R1:W-:Y:S04]  /*cf8d0*/  STL [R1+0x308c], R23 ;  /* 0x00308c1701007387 */ /* 0x0003e80000100800 */
[----:B------:R3:W-:Y:S01]  /*cf8e0*/  LDGSTS.E [R4+0x4680], desc[UR74][R6.64], P1 ;  /* 0x0468000006047fae */ /* 0x0007e200089a104a */
[----:B------:R-:W-:-:S03]  /*cf8f0*/  IADD3.X R16, PT, PT, R16, R2, RZ, P2, !PT ;  /* 0x0000000210107210 */ /* 0x000fc600017fe4ff */
[----:B-1----:R-:W4:Y:S01]  /*cf900*/  LDL.LU R23, [R1+0x320c] ;  /* 0x00320c0001177983 */ /* 0x002f220000300800 */
[----:B------:R-:W-:Y:S01]  /*cf910*/  IADD3 R12, P3, PT, R12, R252, RZ ;  /* 0x000000fc0c0c7210 */ /* 0x000fe20007f7e0ff */
[----:B---3--:R-:W-:-:S04]  /*cf920*/  IMAD.MOV.U32 R7, RZ, RZ, R16 ;  /* 0x000000ffff077224 */ /* 0x008fc800078e0010 */
[----:B------:R-:W-:Y:S01]  /*cf930*/  STL [R1+0x3110], R12 ;  /* 0x0031100c01007387 */ /* 0x000fe20000100800 */
[----:B------:R-:W-:Y:S01]  /*cf940*/  IADD3.X R20, PT, PT, R20, R2, RZ, P3, !PT ;  /* 0x0000000214147210 */ /* 0x000fe20001ffe4ff */
[----:B------:R-:W-:Y:S02]  /*cf950*/  IMAD.MOV.U32 R6, RZ, RZ, R8 ;  /* 0x000000ffff067224 */ /* 0x000fe400078e0008 */
[----:B------:R1:W-:Y:S04]  /*cf960*/  STL [R1+0x3104], R16 ;  /* 0x0031041001007387 */ /* 0x0003e80000100800 */
[----:B------:R-:W3:Y:S04]  /*cf970*/  LDL.LU R18, [R1+0x3290] ;  /* 0x0032900001127983 */ /* 0x000ee80000300800 */
[----:B------:R1:W-:Y:S04]  /*cf980*/  LDGSTS.E [R4+0x4e00], desc[UR74][R6.64], P0 ;  /* 0x04e0000006047fae */ /* 0x0003e800081a104a */
[----:B-1----:R-:W3:Y:S01]  /*cf990*/  LDL.LU R16, [R1+0x3284] ;  /* 0x0032840001107983 */ /* 0x002ee20000300800 */
[----:B------:R-:W-:-:S02]  /*cf9a0*/  IMAD.MOV.U32 R7, RZ, RZ, R20 ;  /* 0x000000ffff077224 */ /* 0x000fc400078e0014 */
[----:B------:R-:W-:-:S05]  /*cf9b0*/  IMAD.MOV.U32 R6, RZ, RZ, R12 ;  /* 0x000000ffff067224 */ /* 0x000fca00078e000c */
[----:B------:R1:W-:Y:S01]  /*cf9c0*/  LDGSTS.E [R4+0x4e80], desc[UR74][R6.64], P1 ;  /* 0x04e8000006047fae */ /* 0x0003e200089a104a */
[----:B------:R-:W-:-:S05]  /*cf9d0*/  IADD3 R17, P2, PT, R17, R252, RZ ;  /* 0x000000fc11117210 */ /* 0x000fca0007f5e0ff */
[----:B------:R-:W-:Y:S01]  /*cf9e0*/  STL [R1+0x3188], R17 ;  /* 0x0031881101007387 */ /* 0x000fe20000100800 */
[----:B------:R-:W-:-:S03]  /*cf9f0*/  IADD3.X R22, PT, PT, R22, R2, RZ, P2, !PT ;  /* 0x0000000216167210 */ /* 0x000fc600017fe4ff */
[----:B------:R1:W-:Y:S04]  /*cfa00*/  STL [R1+0x310c], R20 ;  /* 0x00310c1401007387 */ /* 0x0003e80000100800 */
[----:B------:R-:W3:Y:S04]  /*cfa10*/  LDL.LU R8, [R1+0x3308] ;  /* 0x0033080001087983 */ /* 0x000ee80000300800 */
[----:B-1----:R-:W3:Y:S01]  /*cfa20*/  LDL.LU R20, [R1+0x328c] ;  /* 0x00328c0001147983 */ /* 0x002ee20000300800 */
[----:B--2---:R-:W-:-:S05]  /*cfa30*/  IADD3 R5, P3, PT, R5, R252, RZ ;  /* 0x000000fc05057210 */ /* 0x004fca0007f7e0ff */
[----:B------:R-:W-:Y:S04]  /*cfa40*/  STL [R1+0x3190], R5 ;  /* 0x0031900501007387 */ /* 0x000fe80000100800 */
[----:B------:R1:W-:Y:S01]  /*cfa50*/  STL [R1+0x3184], R22 ;  /* 0x0031841601007387 */ /* 0x0003e20000100800 */
[----:B------:R-:W-:-:S03]  /*cfa60*/  IADD3.X R21, PT, PT, R21, R2, RZ, P3, !PT ;  /* 0x0000000215157210 */ /* 0x000fc60001ffe4ff */
[----:B------:R-:W2:Y:S01]  /*cfa70*/  LDL.LU R12, [R1+0x3310] ;  /* 0x00331000010c7983 */ /* 0x000ea20000300800 */
[----:B------:R-:W-:-:S03]  /*cfa80*/  IMAD.MOV.U32 R6, RZ, RZ, R17 ;  /* 0x000000ffff067224 */ /* 0x000fc600078e0011 */
[----:B------:R-:W2:Y:S01]  /*cfa90*/  LDL.LU R24, [R1+0x3304] ;  /* 0x0033040001187983 */ /* 0x000ea20000300800 */
[----:B------:R-:W-:-:S05]  /*cfaa0*/  IMAD.MOV.U32 R7, RZ, RZ, R22 ;  /* 0x000000ffff077224 */ /* 0x000fca00078e0016 */
[----:B------:R1:W-:Y:S01]  /*cfab0*/  LDGSTS.E [R4+0x5600], desc[UR74][R6.64], P0 ;  /* 0x0560000006047fae */ /* 0x0003e200081a104a */
[----:B----4-:R-:W-:-:S05]  /*cfac0*/  IADD3 R9, P2, PT, R9, R252, RZ ;  /* 0x000000fc09097210 */ /* 0x010fca0007f5e0ff */
[----:B------:R-:W-:Y:S01]  /*cfad0*/  STL [R1+0x3208], R9 ;  /* 0x0032080901007387 */ /* 0x000fe20000100800 */
[----:B------:R-:W-:-:S03]  /*cfae0*/  IADD3.X R19, PT, PT, R19, R2, RZ, P2, !PT ;  /* 0x0000000213137210 */ /* 0x000fc600017fe4ff */
[----:B------:R4:W-:Y:S01]  /*cfaf0*/  STL [R1+0x318c], R21 ;  /* 0x00318c1501007387 */ /* 0x0009e20000100800 */
[----:B-1----:R-:W-:-:S03]  /*cfb00*/  IMAD.MOV.U32 R7, RZ, RZ, R21 ;  /* 0x000000ffff077224 */ /* 0x002fc600078e0015 */
[----:B------:R-:W2:Y:S01]  /*cfb10*/  LDL.LU R17, [R1+0x3388] ;  /* 0x0033880001117983 */ /* 0x000ea20000300800 */
[----:B------:R-:W-:-:S03]  /*cfb20*/  IMAD.MOV.U32 R6, RZ, RZ, R5 ;  /* 0x000000ffff067224 */ /* 0x000fc600078e0005 */
[----:B------:R-:W2:Y:S04]  /*cfb30*/  LDL.LU R22, [R1+0x330c] ;  /* 0x00330c0001167983 */ /* 0x000ea80000300800 */
[----:B------:R1:W-:Y:S01]  /*cfb40*/  LDGSTS.E [R4+0x5680], desc[UR74][R6.64], P1 ;  /* 0x0568000006047fae */ /* 0x0003e200089a104a */
[----:B------:R-:W-:-:S05]  /*cfb50*/  IADD3 R14, P3, PT, R14, R252, RZ ;  /* 0x000000fc0e0e7210 */ /* 0x000fca0007f7e0ff */
[----:B------:R-:W-:Y:S04]  /*cfb60*/  STL [R1+0x3210], R14 ;  /* 0x0032100e01007387 */ /* 0x000fe80000100800 */
[----:B------:R4:W-:Y:S04]  /*cfb70*/  STL [R1+0x3204], R19 ;  /* 0x0032041301007387 */ /* 0x0009e80000100800 */
[----:B----4-:R-:W4:Y:S04]  /*cfb80*/  LDL.LU R21, [R1+0x3384] ;  /* 0x0033840001157983 */ /* 0x010f280000300800 */
[----:B------:R-:W4:Y:S01]  /*cfb90*/  LDL.LU R5, [R1+0x3390] ;  /* 0x0033900001057983 */ /* 0x000f220000300800 */
[----:B-1----:R-:W-:Y:S01]  /*cfba0*/  IMAD.MOV.U32 R6, RZ, RZ, R9 ;  /* 0x000000ffff067224 */ /* 0x002fe200078e0009 */
[----:B------:R-:W-:Y:S01]  /*cfbb0*/  IADD3 R13, P2, PT, R13, R252, RZ ;  /* 0x000000fc0d0d7210 */ /* 0x000fe20007f5e0ff */
[----:B------:R-:W-:-:S02]  /*cfbc0*/  IMAD.MOV.U32 R7, RZ, RZ, R19 ;  /* 0x000000ffff077224 */ /* 0x000fc400078e0013 */
[----:B------:R-:W4:Y:S04]  /*cfbd0*/  LDL.LU R19, [R1+0x338c] ;  /* 0x00338c0001137983 */ /* 0x000f280000300800 */
[----:B------:R1:W-:Y:S04]  /*cfbe0*/  LDGSTS.E [R4+0x5e00], desc[UR74][R6.64], P0 ;  /* 0x05e0000006047fae */ /* 0x0003e800081a104a */
[----:B------:R-:W-:Y:S01]  /*cfbf0*/  STL [R1+0x3288], R13 ;  /* 0x0032880d01007387 */ /* 0x000fe20000100800 */
[----:B------:R-:W-:Y:S01]  /*cfc00*/  IADD3.X R23, PT, PT, R23, R2, RZ, P3, !PT ;  /* 0x0000000217177210 */ /* 0x000fe20001ffe4ff */
[----:B-1----:R-:W-:-:S04]  /*cfc10*/  IMAD.MOV.U32 R6, RZ, RZ, R14 ;  /* 0x000000ffff067224 */ /* 0x002fc800078e000e */
[----:B------:R-:W-:Y:S01]  /*cfc20*/  IMAD.MOV.U32 R7, RZ, RZ, R23 ;  /* 0x000000ffff077224 */ /* 0x000fe200078e0017 */
[----:B------:R1:W-:Y:S04]  /*cfc30*/  STL [R1+0x320c], R23 ;  /* 0x00320c1701007387 */ /* 0x0003e80000100800 */
[----:B------:R-:W4:Y:S04]  /*cfc40*/  LDL.LU R9, [R1+0x3408] ;  /* 0x0034080001097983 */ /* 0x000f280000300800 */
[----:B------:R3:W-:Y:S02]  /*cfc50*/  LDGSTS.E [R4+0x5e80], desc[UR74][R6.64], P1 ;  /* 0x05e8000006047fae */ /* 0x0007e400089a104a */
[----:B---3--:R-:W-:-:S02]  /*cfc60*/  IADD3 R18, P3, PT, R18, R252, RZ ;  /* 0x000000fc12127210 */ /* 0x008fc40007f7e0ff */
[----:B-1----:R-:W3:Y:S01]  /*cfc70*/  LDL.LU R23, [R1+0x3404] ;  /* 0x0034040001177983 */ /* 0x002ee20000300800 */
[----:B------:R-:W-:-:S03]  /*cfc80*/  IADD3.X R16, PT, PT, R16, R2, RZ, P2, !PT ;  /* 0x0000000210107210 */ /* 0x000fc600017fe4ff */
[----:B------:R-:W-:Y:S01]  /*cfc90*/  STL [R1+0x3290], R18 ;  /* 0x0032901201007387 */ /* 0x000fe20000100800 */
[----:B------:R-:W-:-:S03]  /*cfca0*/  IMAD.MOV.U32 R6, RZ, RZ, R13 ;  /* 0x000000ffff067224 */ /* 0x000fc600078e000d */
[----:B------:R1:W-:Y:S01]  /*cfcb0*/  STL [R1+0x3284], R16 ;  /* 0x0032841001007387 */ /* 0x0003e20000100800 */
[----:B------:R-:W-:-:S03]  /*cfcc0*/  IMAD.MOV.U32 R7, RZ, RZ, R16 ;  /* 0x000000ffff077224 */ /* 0x000fc600078e0010 */
[----:B------:R-:W3:Y:S04]  /*cfcd0*/  LDL.LU R14, [R1+0x3410] ;  /* 0x00341000010e7983 */ /* 0x000ee80000300800 */
[----:B------:R1:W-:Y:S04]  /*cfce0*/  LDGSTS.E [R4+0x6600], desc[UR74][R6.64], P0 ;  /* 0x0660000006047fae */ /* 0x0003e800081a104a */
[----:B-1----:R-:W3:Y:S01]  /*cfcf0*/  LDL.LU R16, [R1+0x340c] ;  /* 0x00340c0001107983 */ /* 0x002ee20000300800 */
[----:B------:R-:W-:Y:S01]  /*cfd00*/  IMAD.MOV.U32 R6, RZ, RZ, R18 ;  /* 0x000000ffff067224 */ /* 0x000fe200078e0012 */
[----:B------:R-:W-:-:S02]  /*cfd10*/  IADD3 R8, P2, PT, R8, R252, RZ ;  /* 0x000000fc08087210 */ /* 0x000fc40007f5e0ff */
[----:B------:R-:W-:-:S03]  /*cfd20*/  IADD3.X R20, PT, PT, R20, R2, RZ, P3, !PT ;  /* 0x0000000214147210 */ /* 0x000fc60001ffe4ff */
[----:B------:R-:W-:Y:S02]  /*cfd30*/  STL [R1+0x3308], R8 ;  /* 0x0033080801007387 */ /* 0x000fe40000100800 */
[----:B------:R-:W-:Y:S02]  /*cfd40*/  IMAD.MOV.U32 R7, RZ, RZ, R20 ;  /* 0x000000ffff077224 */ /* 0x000fe400078e0014 */
[----:B------:R1:W-:Y:S04]  /*cfd50*/  STL [R1+0x328c], R20 ;  /* 0x00328c1401007387 */ /* 0x0003e80000100800 */
[----:B------:R-:W3:Y:S01]  /*cfd60*/  LDL.LU R13, [R1+0x3488] ;  /* 0x00348800010d7983 */ /* 0x000ee20000300800 */
[----:B--2---:R-:W-:-:S03]  /*cfd70*/  IADD3 R12, P3, PT, R12, R252, RZ ;  /* 0x000000fc0c0c7210 */ /* 0x004fc60007f7e0ff */
[----:B------:R-:W2:Y:S01]  /*cfd80*/  LDL.LU R18, [R1+0x3484] ;  /* 0x0034840001127983 */ /* 0x000ea20000300800 */
[----:B------:R-:W-:-:S03]  /*cfd90*/  IADD3.X R24, PT, PT, R24, R2, RZ, P2, !PT ;  /* 0x0000000218187210 */ /* 0x000fc600017fe4ff */
[----:B------:R-:W-:Y:S04]  /*cfda0*/  STL [R1+0x3310], R12 ;  /* 0x0033100c01007387 */ /* 0x000fe80000100800 */
[----:B------:R-:W-:Y:S04]  /*cfdb0*/  STL [R1+0x3304], R24 ;  /* 0x0033041801007387 */ /* 0x000fe80000100800 */
[----:B------:R1:W-:Y:S04]  /*cfdc0*/  LDGSTS.E [R4+0x6680], desc[UR74][R6.64], P1 ;  /* 0x0668000006047fae */ /* 0x0003e800089a104a */
[----:B-1----:R-:W2:Y:S01]  /*cfdd0*/  LDL.LU R20, [R1+0x3490] ;  /* 0x0034900001147983 */ /* 0x002ea20000300800 */
[----:B------:R-:W-:-:S02]  /*cfde0*/  IMAD.MOV.U32 R6, RZ, RZ, R8 ;  /* 0x000000ffff067224 */ /* 0x000fc400078e0008 */
[----:B------:R-:W-:Y:S01]  /*cfdf0*/  IMAD.MOV.U32 R7, RZ, RZ, R24 ;  /* 0x000000ffff077224 */ /* 0x000fe200078e0018 */
[----:B------:R-:W2:Y:S04]  /*cfe00*/  LDL.LU R8, [R1+0x3508] ;  /* 0x0035080001087983 */ /* 0x000ea80000300800 */
[----:B------:R1:W-:Y:S01]  /*cfe10*/  LDGSTS.E [R4+0x6e00], desc[UR74][R6.64], P0 ;  /* 0x06e0000006047fae */ /* 0x0003e200081a104a */
[----:B------:R-:W-:Y:S02]  /*cfe20*/  IADD3 R17, P2, PT, R17, R252, RZ ;  /* 0x000000fc11117210 */ /* 0x000fe40007f5e0ff */
[----:B------:R-:W-:-:S03]  /*cfe30*/  IADD3.X R22, PT, PT, R22, R2, RZ, P3, !PT ;  /* 0x0000000216167210 */ /* 0x000fc60001ffe4ff */
[----:B------:R-:W-:Y:S01]  /*cfe40*/  STL [R1+0x3388], R17 ;  /* 0x0033881101007387 */ /* 0x000fe20000100800 */
[----:B-1----:R-:W-:Y:S02]  /*cfe50*/  IMAD.MOV.U32 R6, RZ, RZ, R12 ;  /* 0x000000ffff067224 */ /* 0x002fe400078e000c */
[----:B------:R-:W-:Y:S01]  /*cfe60*/  IMAD.MOV.U32 R7, RZ, RZ, R22 ;  /* 0x000000ffff077224 */ /* 0x000fe200078e0016 */
[----:B------:R1:W-:Y:S04]  /*cfe70*/  STL [R1+0x330c], R22 ;  /* 0x00330c1601007387 */ /* 0x0003e80000100800 */
[----:B------:R4:W-:Y:S02]  /*cfe80*/  LDGSTS.E [R4+0x6e80], desc[UR74][R6.64], P1 ;  /* 0x06e8000006047fae */ /* 0x0009e400089a104a */
[----:B----4-:R-:W-:-:S02]  /*cfe90*/  IADD3.X R21, PT, PT, R21, R2, RZ, P2, !PT ;  /* 0x0000000215157210 */ /* 0x010fc400017fe4ff */
[----:B-1----:R-:W4:Y:S01]  /*cfea0*/  LDL.LU R22, [R1+0x348c] ;  /* 0x00348c0001167983 */ /* 0x002f220000300800 */
[----:B------:R-:W-:Y:S02]  /*cfeb0*/  IADD3 R5, P3, PT, R5, R252, RZ ;  /* 0x000000fc05057210 */ /* 0x000fe40007f7e0ff */
[----:B------:R-:W-:-:S03]  /*cfec0*/  IMAD.MOV.U32 R7, RZ, RZ, R21 ;  /* 0x000000ffff077224 */ /* 0x000fc600078e0015 */
[----:B------:R-:W-:Y:S04]  /*cfed0*/  STL [R1+0x3390], R5 ;  /* 0x0033900501007387 */ /* 0x000fe80000100800 */
[----:B------:R1:W-:Y:S04]  /*cfee0*/  STL [R1+0x3384], R21 ;  /* 0x0033841501007387 */ /* 0x0003e80000100800 */
[----:B------:R-:W4:Y:S04]  /*cfef0*/  LDL.LU R12, [R1+0x3510] ;  /* 0x00351000010c7983 */ /* 0x000f280000300800 */
[----:B-1----:R-:W4:Y:S01]  /*cff00*/  LDL.LU R21, [R1+0x3504] ;  /* 0x0035040001157983 */ /* 0x002f220000300800 */
[----:B------:R-:W-:Y:S01]  /*cff10*/  IADD3.X R19, PT, PT, R19, R2, RZ, P3, !PT ;  /* 0x0000000213137210 */ /* 0x000fe20001ffe4ff */
[----:B------:R-:W-:-:S05]  /*cff20*/  IMAD.MOV.U32 R6, RZ, RZ, R17 ;  /* 0x000000ffff067224 */ /* 0x000fca00078e0011 */
[----:B------:R1:W-:Y:S01]  /*cff30*/  LDGSTS.E [R4+0x7600], desc[UR74][R6.64], P0 ;  /* 0x0760000006047fae */ /* 0x0003e200081a104a */
[----:B------:R-:W-:-:S05]  /*cff40*/  IADD3 R9, P2, PT, R9, R252, RZ ;  /* 0x000000fc09097210 */ /* 0x000fca0007f5e0ff */
[----:B------:R-:W-:Y:S01]  /*cff50*/  STL [R1+0x3408], R9 ;  /* 0x0034080901007387 */ /* 0x000fe20000100800 */
[----:B-1----:R-:W-:Y:S01]  /*cff60*/  IMAD.MOV.U32 R6, RZ, RZ, R5 ;  /* 0x000000ffff067224 */ /* 0x002fe200078e0005 */
[----:B---3--:R-:W-:Y:S02]  /*cff70*/  IADD3.X R23, PT, PT, R23, R2, RZ, P2, !PT ;  /* 0x0000000217177210 */ /* 0x008fe400017fe4ff */
[----:B------:R1:W-:Y:S01]  /*cff80*/  STL [R1+0x338c], R19 ;  /* 0x00338c1301007387 */ /* 0x0003e20000100800 */
[----:B------:R-:W-:-:S03]  /*cff90*/  IMAD.MOV.U32 R7, RZ, RZ, R19 ;  /* 0x000000ffff077224 */ /* 0x000fc600078e0013 */
[----:B------:R-:W3:Y:S04]  /*cffa0*/  LDL.LU R17, [R1+0x3588] ;  /* 0x0035880001117983 */ /* 0x000ee80000300800 */
[----:B------:R1:W-:Y:S04]  /*cffb0*/  LDGSTS.E [R4+0x7680], desc[UR74][R6.64], P1 ;  /* 0x0768000006047fae */ /* 0x0003e800089a104a */
[----:B-1----:R-:W3:Y:S01]  /*cffc0*/  LDL.LU R19, [R1+0x350c] ;  /* 0x00350c0001137983 */ /* 0x002ee20000300800 */
[----:B------:R-:W-:-:S05]  /*cffd0*/  IADD3 R14, P3, PT, R14, R252, RZ ;  /* 0x000000fc0e0e7210 */ /* 0x000fca0007f7e0ff */
[----:B------:R-:W-:Y:S01]  /*cffe0*/  STL [R1+0x3410], R14 ;  /* 0x0034100e01007387 */ /* 0x000fe20000100800 */
[----:B------:R-:W-:-:S03]  /*cfff0*/  IMAD.MOV.U32 R6, RZ, RZ, R9 ;  /* 0x000000ffff067224 */ /* 0x000fc600078e0009 */
[----:B------:R-:W-:Y:S01]  /*d0000*/  STL [R1+0x3404], R23 ;  /* 0x0034041701007387 */ /* 0x000fe20000100800 */
[----:B------:R-:W-:Y:S01]  /*d0010*/  IADD3.X R16, PT, PT, R16, R2, RZ, P3, !PT ;  /* 0x0000000210107210 */ /* 0x000fe20001ffe4ff */
[----:B------:R-:W-:Y:S02]  /*d0020*/  IMAD.MOV.U32 R7, RZ, RZ, R23 ;  /* 0x000000ffff077224 */ /* 0x000fe400078e0017 */
[----:B------:R-:W3:Y:S04]  /*d0030*/  LDL.LU R5, [R1+0x3590] ;  /* 0x0035900001057983 */ /* 0x000ee80000300800 */
[----:B------:R-:W3:Y:S04]  /*d0040*/  LDL.LU R24, [R1+0x3584] ;  /* 0x0035840001187983 */ /* 0x000ee80000300800 */
[----:B------:R1:W-:Y:S02]  /*d0050*/  LDGSTS.E [R4+0x7e00], desc[UR74][R6.64], P0 ;  /* 0x07e0000006047fae */ /* 0x0003e400081a104a */
[----:B-1----:R-:W-:-:S02]  /*d0060*/  IMAD.MOV.U32 R6, RZ, RZ, R14 ;  /* 0x000000ffff067224 */ /* 0x002fc400078e000e */
[----:B------:R-:W-:-:S05]  /*d0070*/  IMAD.MOV.U32 R7, RZ, RZ, R16 ;  /* 0x000000ffff077224 */ /* 0x000fca00078e0010 */
[----:B------:R1:W-:Y:S01]  /*d0080*/  LDGSTS.E [R4+0x7e80], desc[UR74][R6.64], P1 ;  /* 0x07e8000006047fae */ /* 0x0003e200089a104a */
[----:B------:R-:W-:-:S05]  /*d0090*/  IADD3 R13, P2, PT, R13, R252, RZ ;  /* 0x000000fc0d0d7210 */ /* 0x000fca0007f5e0ff */
[----:B------:R-:W-:Y:S01]  /*d00a0*/  STL [R1+0x3488], R13 ;  /* 0x0034880d01007387 */ /* 0x000fe20000100800 */
[----:B--2---:R-:W-:-:S03]  /*d00b0*/  IADD3.X R18, PT, PT, R18, R2, RZ, P2, !PT ;  /* 0x0000000212127210 */ /* 0x004fc600017fe4ff */
[----:B------:R2:W-:Y:S04]  /*d00c0*/  STL [R1+0x340c], R16 ;  /* 0x00340c1001007387 */ /* 0x0005e80000100800 */
[----:B------:R-:W3:Y:S01]  /*d00d0*/  LDL.LU R9, [R1+0x3608] ;  /* 0x0036080001097983 */ /* 0x000ee20000300800 */
[----:B------:R-:W-:-:S03]  /*d00e0*/  IADD3 R20, P3, PT, R20, R252, RZ ;  /* 0x000000fc14147210 */ /* 0x000fc60007f7e0ff */
[----:B--2---:R-:W2:Y:S04]  /*d00f0*/  LDL.LU R16, [R1+0x358c] ;  /* 0x00358c0001107983 */ /* 0x004ea80000300800 */
[----:B------:R-:W-:Y:S01]  /*d0100*/  STL [R1+0x3490], R20 ;  /* 0x0034901401007387 */ /* 0x000fe20000100800 */
[----:B-1----:R-:W-:-:S03]  /*d0110*/  IMAD.MOV.U32 R6, RZ, RZ, R13 ;  /* 0x000000ffff067224 */ /* 0x002fc600078e000d */
[----:B------:R1:W-:Y:S01]  /*d0120*/  STL [R1+0x3484], R18 ;  /* 0x0034841201007387 */ /* 0x0003e20000100800 */
[----:B------:R-:W-:Y:S01]  /*d0130*/  IMAD.MOV.U32 R7, RZ, RZ, R18 ;  /* 0x000000ffff077224 */ /* 0x000fe200078e0012 */
[----:B------:R-:W-:Y:S02]  /*d0140*/  IADD3 R8, P2, PT, R8, R252, RZ ;  /* 0x000000fc08087210 */ /* 0x000fe40007f5e0ff */
[----:B------:R-:W2:Y:S04]  /*d0150*/  LDL.LU R23, [R1+0x3604] ;  /* 0x0036040001177983 */ /* 0x000ea80000300800 */
[----:B------:R-:W2:Y:S04]  /*d0160*/  LDL.LU R14, [R1+0x3610] ;  /* 0x00361000010e7983 */ /* 0x000ea80000300800 */
[----:B-1----:R-:W2:Y:S04]  /*d0170*/  LDL.LU R18, [R1+0x360c] ;  /* 0x00360c0001127983 */ /* 0x002ea80000300800 */
[----:B------:R-:W-:Y:S04]  /*d0180*/  STL [R1+0x3508], R8 ;  /* 0x0035080801007387 */ /* 0x000fe80000100800 */
[----:B------:R1:W-:Y:S01]  /*d0190*/  LDGSTS.E [R4+0x8600], desc[UR74][R6.64], P0 ;  /* 0x0860000006047fae */ /* 0x0003e200081a104a */
[----:B----4-:R-:W-:Y:S01]  /*d01a0*/  IADD3.X R22, PT, PT, R22, R2, RZ, P3, !PT ;  /* 0x0000000216167210 */ /* 0x010fe20001ffe4ff */
[----:B-1----:R-:W-:-:S04]  /*d01b0*/  IMAD.MOV.U32 R6, RZ, RZ, R20 ;  /* 0x000000ffff067224 */ /* 0x002fc800078e0014 */
[----:B------:R1:W-:Y:S01]  /*d01c0*/  STL [R1+0x348c], R22 ;  /* 0x00348c1601007387 */ /* 0x0003e20000100800 */
[----:B------:R-:W-:-:S03]  /*d01d0*/  IMAD.MOV.U32 R7, RZ, RZ, R22 ;  /* 0x000000ffff077224 */ /* 0x000fc600078e0016 */
[----:B------:R-:W4:Y:S04]  /*d01e0*/  LDL.LU R13, [R1+0x3688] ;  /* 0x00368800010d7983 */ /* 0x000f280000300800 */
[----:B------:R1:W-:Y:S01]  /*d01f0*/  LDGSTS.E [R4+0x8680], desc[UR74][R6.64], P1 ;  /* 0x0868000006047fae */ /* 0x0003e200089a104a */
[----:B------:R-:W-:-:S03]  /*d0200*/  IADD3 R12, P3, PT, R12, R252, RZ ;  /* 0x000000fc0c0c7210 */ /* 0x000fc60007f7e0ff */
[----:B-1----:R-:W4:Y:S01]  /*d0210*/  LDL.LU R22, [R1+0x3684] ;  /* 0x0036840001167983 */ /* 0x002f220000300800 */
[----:B------:R-:W-:-:S03]  /*d0220*/  IADD3.X R21, PT, PT, R21, R2, RZ, P2, !PT ;  /* 0x0000000215157210 */ /* 0x000fc600017fe4ff */
[----:B------:R-:W-:Y:S04]  /*d0230*/  STL [R1+0x3510], R12 ;  /* 0x0035100c01007387 */ /* 0x000fe80000100800 */
[----:B------:R1:W-:Y:S04]  /*d0240*/  STL [R1+0x3504], R21 ;  /* 0x0035041501007387 */ /* 0x0003e80000100800 */
[----:B------:R-:W4:Y:S01]  /*d0250*/  LDL.LU R20, [R1+0x3690] ;  /* 0x0036900001147983 */ /* 0x000f220000300800 */
[----:B------:R-:W-:Y:S02]  /*d0260*/  IMAD.MOV.U32 R6, RZ, RZ, R8 ;  /* 0x000000ffff067224 */ /* 0x000fe400078e0008 */
[----:B------:R-:W-:-:S02]  /*d0270*/  IMAD.MOV.U32 R7, RZ, RZ, R21 ;  /* 0x000000ffff077224 */ /* 0x000fc400078e0015 */
[----:B-1----:R-:W4:Y:S04]  /*d0280*/  LDL.LU R21, [R1+0x368c] ;  /* 0x00368c0001157983 */ /* 0x002f280000300800 */
[----:B------:R1:W-:Y:S01]  /*d0290*/  LDGSTS.E [R4+0x8e00], desc[UR74][R6.64], P0 ;  /* 0x08e0000006047fae */ /* 0x0003e200081a104a */
[----:B---3--:R-:W-:Y:S01]  /*d02a0*/  IADD3 R17, P2, PT, R17, R252, RZ ;  /* 0x000000fc11117210 */ /* 0x008fe20007f5e0ff */
[----:B-1----:R-:W-:Y:S01]  /*d02b0*/  IMAD.MOV.U32 R6, RZ, RZ, R12 ;  /* 0x000000ffff067224 */ /* 0x002fe200078e000c */
[----:B------:R-:W-:-:S03]  /*d02c0*/  IADD3.X R19, PT, PT, R19, R2, RZ, P3, !PT ;  /* 0x0000000213137210 */ /* 0x000fc60001ffe4ff */
[----:B------:R-:W-:Y:S04]  /*d02d0*/  STL [R1+0x3588], R17 ;  /* 0x0035881101007387 */ /* 0x000fe80000100800 */
[----:B------:R1:W-:Y:S01]  /*d02e0*/  STL [R1+0x350c], R19 ;  /* 0x00350c1301007387 */ /* 0x0003e20000100800 */
[----:B------:R-:W-:-:S03]  /*d02f0*/  IMAD.MOV.U32 R7, RZ, RZ, R19 ;  /* 0x000000ffff077224 */ /* 0x000fc600078e0013 */
[----:B------:R-:W3:Y:S04]  /*d0300*/  LDL.LU R8, [R1+0x36f0] ;  /* 0x0036f00001087983 */ /* 0x000ee80000300800 */
[----:B------:R1:W-:Y:S01]  /*d0310*/  LDGSTS.E [R4+0x8e80], desc[UR74][R6.64], P1 ;  /* 0x08e8000006047fae */ /* 0x0003e200089a104a */
[----:B------:R-:W-:-:S03]  /*d0320*/  IADD3 R5, P3, PT, R5, R252, RZ ;  /* 0x000000fc05057210 */ /* 0x000fc60007f7e0ff */
[----:B-1----:R-:W3:Y:S01]  /*d0330*/  LDL.LU R19, [R1+0x36ec] ;  /* 0x0036ec0001137983 */ /* 0x002ee20000300800 */
[----:B------:R-:W-:-:S03]  /*d0340*/  IADD3.X R24, PT, PT, R24, R2, RZ, P2, !PT ;  /* 0x0000000218187210 */ /* 0x000fc600017fe4ff */
[----:B------:R-:W-:Y:S04]  /*d0350*/  STL [R1+0x3590], R5 ;  /* 0x0035900501007387 */ /* 0x000fe80000100800 */
[----:B------:R-:W-:Y:S01]  /*d0360*/  STL [R1+0x3584], R24 ;  /* 0x0035841801007387 */ /* 0x000fe20000100800 */
[----:B------:R-:W-:Y:S02]  /*d0370*/  IMAD.MOV.U32 R6, RZ, RZ, R17 ;  /* 0x000000ffff067224 */ /* 0x000fe400078e0011 */
[----:B------:R-:W-:Y:S01]  /*d0380*/  IMAD.MOV.U32 R7, RZ, RZ, R24 ;  /* 0x000000ffff077224 */ /* 0x000fe200078e0018 */
[----:B------:R-:W3:Y:S04]  /*d0390*/  LDL.LU R12, [R1+0x36f8] ;  /* 0x0036f800010c7983 */ /* 0x000ee80000300800 */
[----:B------:R-:W3:Y:S04]  /*d03a0*/  LDL.LU R17, [R1+0x3780] ;  /* 0x0037800001117983 */ /* 0x000ee80000300800 */
[----:B------:R1:W-:Y:S02]  /*d03b0*/  LDGSTS.E [R4+0x9600], desc[UR74][R6.64], P0 ;  /* 0x0960000006047fae */ /* 0x0003e400081a104a */
[----:B-1----:R-:W-:Y:S01]  /*d03c0*/  IMAD.MOV.U32 R6, RZ, RZ, R5 ;  /* 0x000000ffff067224 */ /* 0x002fe200078e0005 */
[----:B------:R-:W-:-:S05]  /*d03d0*/  IADD3 R9, P2, PT, R9, R252, RZ ;  /* 0x000000fc09097210 */ /* 0x000fca0007f5e0ff */
[----:B------:R-:W-:Y:S01]  /*d03e0*/  STL [R1+0x3608], R9 ;  /* 0x0036080901007387 */ /* 0x000fe20000100800 */
[----:B--2---:R-:W-:-:S05]  /*d03f0*/  IADD3.X R16, PT, PT, R16, R2, RZ, P3, !PT ;  /* 0x0000000210107210 */ /* 0x004fca0001ffe4ff */
[----:B------:R1:W-:Y:S01]  /*d0400*/  STL [R1+0x358c], R16 ;  /* 0x00358c1001007387 */ /* 0x0003e20000100800 */
[----:B------:R-:W-:-:S05]  /*d0410*/  IMAD.MOV.U32 R7, RZ, RZ, R16 ;  /* 0x000000ffff077224 */ /* 0x000fca00078e0010 */
[----:B------:R2:W-:Y:S01]  /*d0420*/  LDGSTS.E [R4+0x9680], desc[UR74][R6.64], P1 ;  /* 0x0968000006047fae */ /* 0x0005e200089a104a */
[----:B------:R-:W-:-:S03]  /*d0430*/  IADD3.X R23, PT, PT, R23, R2, RZ, P2, !PT ;  /* 0x0000000217177210 */ /* 0x000fc600017fe4ff */
[----:B-1----:R-:W3:Y:S01]  /*d0440*/  LDL.LU R16, [R1+0x36f4] ;  /* 0x0036f40001107983 */ /* 0x002ee20000300800 */
[----:B------:R-:W-:-:S05]  /*d0450*/  IADD3 R14, P3, PT, R14, R252, RZ ;  /* 0x000000fc0e0e7210 */ /* 0x000fca0007f7e0ff */
[----:B------:R1:W-:Y:S01]  /*d0460*/  STL [R1+0x3610], R14 ;  /* 0x0036100e01007387 */ /* 0x0003e20000100800 */
[----:B------:R-:W-:Y:S01]  /*d0470*/  IADD3.X R18, PT, PT, R18, R2, RZ, P3, !PT ;  /* 0x0000000212127210 */ /* 0x000fe20001ffe4ff */
[----:B--2---:R-:W-:Y:S02]  /*d0480*/  IMAD.MOV.U32 R6, RZ, RZ, R9 ;  /* 0x000000ffff067224 */ /* 0x004fe400078e0009 */
[----:B------:R-:W-:Y:S01]  /*d0490*/  STL [R1+0x3604], R23 ;  /* 0x0036041701007387 */ /* 0x000fe20000100800 */
[----:B------:R-:W-:-:S03]  /*d04a0*/  IMAD.MOV.U32 R7, RZ, RZ, R23 ;  /* 0x000000ffff077224 */ /* 0x000fc600078e0017 */
[----:B------:R-:W2:Y:S04]  /*d04b0*/  LDL.LU R5, [R1+0x3788] ;  /* 0x0037880001057983 */ /* 0x000ea80000300800 */
[----:B------:R-:W2:Y:S04]  /*d04c0*/  LDL.LU R25, [R1+0x377c] ;  /* 0x00377c0001197983 */ /* 0x000ea80000300800 */
[----:B------:R1:W-:Y:S01]  /*d04d0*/  LDGSTS.E [R4+0x9e00], desc[UR74][R6.64], P0 ;  /* 0x09e0000006047fae */ /* 0x0003e200081a104a */
[----:B----4-:R-:W-:Y:S01]  /*d04e0*/  IADD3 R13, P2, PT, R13, R252, RZ ;  /* 0x000000fc0d0d7210 */ /* 0x010fe20007f5e0ff */
[----:B-1----:R-:W-:-:S04]  /*d04f0*/  IMAD.MOV.U32 R6, RZ, RZ, R14 ;  /* 0x000000ffff067224 */ /* 0x002fc800078e000e */
[----:B------:R-:W-:Y:S01]  /*d0500*/  STL [R1+0x3688], R13 ;  /* 0x0036880d01007387 */ /* 0x000fe20000100800 */
[----:B------:R-:W-:-:S03]  /*d0510*/  IADD3.X R22, PT, PT, R22, R2, RZ, P2, !PT ;  /* 0x0000000216167210 */ /* 0x000fc600017fe4ff */
[----:B------:R1:W-:Y:S01]  /*d0520*/  STL [R1+0x360c], R18 ;  /* 0x00360c1201007387 */ /* 0x0003e20000100800 */
[----:B------:R-:W-:-:S03]  /*d0530*/  IMAD.MOV.U32 R7, RZ, RZ, R18 ;  /* 0x000000ffff077224 */ /* 0x000fc600078e0012 */
[----:B------:R-:W4:Y:S04]  /*d0540*/  LDL.LU R9, [R1+0x3800] ;  /* 0x0038000001097983 */ /* 0x000f280000300800 */
[----:B------:R-:W4:Y:S04]  /*d0550*/  LDL.LU R14, [R1+0x3784] ;  /* 0x00378400010e7983 */ /* 0x000f280000300800 */
[----:B------:R1:W-:Y:S01]  /*d0560*/  LDGSTS.E [R4+0x9e80], desc[UR74][R6.64], P1 ;  /* 0x09e8000006047fae */ /* 0x0003e200089a104a */
[----:B------:R-:W-:-:S05]  /*d0570*/  IADD3 R20, P3, PT, R20, R252, RZ ;  /* 0x000000fc14147210 */ /* 0x000fca0007f7e0ff */
[----:B------:R-:W-:Y:S04]  /*d0580*/  STL [R1+0x3690], R20 ;  /* 0x0036901401007387 */ /* 0x000fe80000100800 */
[----:B------:R3:W-:Y:S04]  /*d0590*/  STL [R1+0x3684], R22 ;  /* 0x0036841601007387 */ /* 0x0007e80000100800 */
[----:B-1----:R-:W4:Y:S04]  /*d05a0*/  LDL.LU R18, [R1+0x3808] ;  /* 0x0038080001127983 */ /* 0x002f280000300800 */
[----:B------:R-:W4:Y:S01]  /*d05b0*/  LDL.LU R24, [R1+0x37fc] ;  /* 0x0037fc0001187983 */ /* 0x000f220000300800 */
[----:B------:R-:W-:Y:S01]  /*d05c0*/  IADD3.X R21, PT, PT, R21, R2, RZ, P3, !PT ;  /* 0x0000000215157210 */ /* 0x000fe20001ffe4ff */
[----:B------:R-:W-:-:S02]  /*d05d0*/  IMAD.MOV.U32 R6, RZ, RZ, R13 ;  /* 0x000000ffff067224 */ /* 0x000fc400078e000d */
[----:B------:R-:W-:-:S05]  /*d05e0*/  IMAD.MOV.U32 R7, RZ, RZ, R22 ;  /* 0x000000ffff077224 */ /* 0x000fca00078e0016 */
[----:B------:R1:W-:Y:S01]  /*d05f0*/  LDGSTS.E [R4+0xa600], desc[UR74][R6.64], P0 ;  /* 0x0a60000006047fae */ /* 0x0003e200081a104a */
[----:B---3--:R-:W-:Y:S01]  /*d0600*/  IADD3 R8, P2, PT, R8, R252, RZ ;  /* 0x000000fc08087210 */ /* 0x008fe20007f5e0ff */
[----:B-1----:R-:W-:-:S04]  /*d0610*/  IMAD.MOV.U32 R6, RZ, RZ, R20 ;  /* 0x000000ffff067224 */ /* 0x002fc800078e0014 */
[----:B------:R-:W-:Y:S01]  /*d0620*/  STL [R1+0x36f0], R8 ;  /* 0x0036f00801007387 */ /* 0x000fe20000100800 */
[----:B------:R-:W-:Y:S01]  /*d0630*/  IMAD.MOV.U32 R7, RZ, RZ, R21 ;  /* 0x000000ffff077224 */ /* 0x000fe200078e0015 */
[----:B------:R-:W-:Y:S02]  /*d0640*/  IADD3.X R19, PT, PT, R19, R2, RZ, P2, !PT ;  /* 0x0000000213137210 */ /* 0x000fe400017fe4ff */
[----:B------:R1:W-:Y:S04]  /*d0650*/  STL [R1+0x368c], R21 ;  /* 0x00368c1501007387 */ /* 0x0003e80000100800 */
[----:B------:R-:W3:Y:S04]  /*d0660*/  LDL.LU R13, [R1+0x3888] ;  /* 0x00388800010d7983 */ /* 0x000ee80000300800 */
[----:B------:R-:W3:Y:S01]  /*d0670*/  LDL.LU R23, [R1+0x3804] ;  /* 0x0038040001177983 */ /* 0x000ee20000300800 */
[----:B------:R-:W-:-:S03]  /*d0680*/  IADD3 R12, P3, PT, R12, R252, RZ ;  /* 0x000000fc0c0c7210 */ /* 0x000fc60007f7e0ff */
[----:B------:R1:W-:Y:S04]  /*d0690*/  LDGSTS.E [R4+0xa680], desc[UR74][R6.64], P1 ;  /* 0x0a68000006047fae */ /* 0x0003e800089a104a */
[----:B------:R-:W-:Y:S01]  /*d06a0*/  STL [R1+0x36f8], R12 ;  /* 0x0036f80c01007387 */ /* 0x000fe20000100800 */
[----:B------:R-:W-:-:S03]  /*d06b0*/  IADD3 R17, P2, PT, R17, R252, RZ ;  /* 0x000000fc11117210 */ /* 0x000fc60007f5e0ff */
[----:B------:R2:W-:Y:S04]  /*d06c0*/  STL [R1+0x36ec], R19 ;  /* 0x0036ec1301007387 */ /* 0x0005e80000100800 */
[----:B------:R-:W3:Y:S01]  /*d06d0*/  LDL.LU R22, [R1+0x3884] ;  /* 0x0038840001167983 */ /* 0x000ee20000300800 */
[----:B-1----:R-:W-:Y:S02]  /*d06e0*/  IMAD.MOV.U32 R6, RZ, RZ, R8 ;  /* 0x000000ffff067224 */ /* 0x002fe400078e0008 */
[----:B------:R-:W-:Y:S01]  /*d06f0*/  IMAD.MOV.U32 R7, RZ, RZ, R19 ;  /* 0x000000ffff077224 */ /* 0x000fe200078e0013 */
[----:B------:R-:W3:Y:S04]  /*d0700*/  LDL.LU R20, [R1+0x3890] ;  /* 0x0038900001147983 */ /* 0x000ee80000300800 */
[----:B------:R-:W3:Y:S04]  /*d0710*/  LDL.LU R21, [R1+0x388c] ;  /* 0x00388c0001157983 */ /* 0x000ee80000300800 */
[----:B------:R-:W-:Y:S04]  /*d0720*/  STL [R1+0x3780], R17 ;  /* 0x0037801101007387 */ /* 0x000fe80000100800 */
[----:B------:R1:W-:Y:S02]  /*d0730*/  LDGSTS.E [R4+0xae00], desc[UR74][R6.64], P0 ;  /* 0x0ae0000006047fae */ /* 0x0003e400081a104a */
[----:B-1----:R-:W-:Y:S01]  /*d0740*/  IMAD.MOV.U32 R6, RZ, RZ, R12 ;  /* 0x000000ffff067224 */ /* 0x002fe200078e000c */
[----:B------:R-:W-:-:S05]  /*d0750*/  IADD3.X R16, PT, PT, R16, R2, RZ, P3, !PT ;  /* 0x0000000210107210 */ /* 0x000fca0001ffe4ff */
[----:B------:R1:W-:Y:S01]  /*d0760*/  STL [R1+0x36f4], R16 ;  /* 0x0036f41001007387 */ /* 0x0003e20000100800 */
[----:B------:R-:W-:-:S03]  /*d0770*/  IMAD.MOV.U32 R7, RZ, RZ, R16 ;  /* 0x000000ffff077224 */ /* 0x000fc600078e0010 */
[----:B------:R-:W3:Y:S04]  /*d0780*/  LDL.LU R8, [R1+0x3978] ;  /* 0x0039780001087983 */ /* 0x000ee80000300800 */
[----:B--2---:R-:W2:Y:S01]  /*d0790*/  LDL.LU R19, [R1+0x3974] ;  /* 0x0039740001137983 */ /* 0x004ea20000300800 */
[----:B------:R-:W-:-:S03]  /*d07a0*/  IADD3 R5, P3, PT, R5, R252, RZ ;  /* 0x000000fc05057210 */ /* 0x000fc60007f7e0ff */
[----:B------:R1:W-:Y:S01]  /*d07b0*/  LDGSTS.E [R4+0xae80], desc[UR74][R6.64], P1 ;  /* 0x0ae8000006047fae */ /* 0x0003e200089a104a */
[----:B------:R-:W-:-:S03]  /*d07c0*/  IADD3.X R25, PT, PT, R25, R2, RZ, P2, !PT ;  /* 0x0000000219197210 */ /* 0x000fc600017fe4ff */
[----:B------:R-:W-:Y:S04]  /*d07d0*/  STL [R1+0x3788], R5 ;  /* 0x0037880501007387 */ /* 0x000fe80000100800 */
[----:B------:R-:W-:Y:S04]  /*d07e0*/  STL [R1+0x377c], R25 ;  /* 0x00377c1901007387 */ /* 0x000fe80000100800 */
[----:B-1----:R-:W2:Y:S01]  /*d07f0*/  LDL.LU R16, [R1+0x3980] ;  /* 0x0039800001107983 */ /* 0x002ea20000300800 */
[----:B------:R-:W-:Y:S02]  /*d0800*/  IMAD.MOV.U32 R6, RZ, RZ, R17 ;  /* 0x000000ffff067224 */ /* 0x000fe400078e0011 */
[----:B------:R-:W-:Y:S01]  /*d0810*/  IMAD.MOV.U32 R7, RZ, RZ, R25 ;  /* 0x000000ffff077224 */ /* 0x000fe200078e0019 */
[----:B------:R-:W2:Y:S04]  /*d0820*/  LDL.LU R12, [R1+0x39e8] ;  /* 0x0039e800010c7983 */ /* 0x000ea80000300800 */
[----:B------:R-:W2:Y:S04]  /*d0830*/  LDL.LU R17, [R1+0x397c] ;  /* 0x00397c0001117983 */ /* 0x000ea80000300800 */
[----:B------:R1:W-:Y:S01]  /*d0840*/  LDGSTS.E [R4+0xb600], desc[UR74][R6.64], P0 ;  /* 0x0b60000006047fae */ /* 0x0003e200081a104a */
[----:B----4-:R-:W-:-:S02]  /*d0850*/  IADD3 R9, P2, PT, R9, R252, RZ ;  /* 0x000000fc09097210 */ /* 0x010fc40007f5e0ff */
[----:B------:R-:W-:-:S03]  /*d0860*/  IADD3.X R14, PT, PT, R14, R2, RZ, P3, !PT ;  /* 0x000000020e0e7210 */ /* 0x000fc60001ffe4ff */
[----:B------:R-:W-:Y:S04]  /*d0870*/  STL [R1+0x3800], R9 ;  /* 0x0038000901007387 */ /* 0x000fe80000100800 */
[----:B------:R4:W-:Y:S01]  /*d0880*/  STL [R1+0x3784], R14 ;  /* 0x0037840e01007387 */ /* 0x0009e20000100800 */
[----:B-1----:R-:W-:Y:S02]  /*d0890*/  IMAD.MOV.U32 R7, RZ, RZ, R14 ;  /* 0x000000ffff077224 */ /* 0x002fe400078e000e */
[----:B------:R-:W-:-:S05]  /*d08a0*/  IMAD.MOV.U32 R6, RZ, RZ, R5 ;  /* 0x000000ffff067224 */ /* 0x000fca00078e0005 */
[----:B------:R1:W-:Y:S04]  /*d08b0*/  LDGSTS.E [R4+0xb680], desc[UR74][R6.64], P1 ;  /* 0x0b68000006047fae */ /* 0x0003e800089a104a */
[----:B----4-:R-:W4:Y:S01]  /*d08c0*/  LDL.LU R14, [R1+0x39e4] ;  /* 0x0039e400010e7983 */ /* 0x010f220000300800 */
[----:B------:R-:W-:Y:S02]  /*d08d0*/  IADD3 R18, P3, PT, R18, R252, RZ ;  /* 0x000000fc12127210 */ /* 0x000fe40007f7e0ff */
[----:B------:R-:W-:-:S03]  /*d08e0*/  IADD3.X R24, PT, PT, R24, R2, RZ, P2, !PT ;  /* 0x0000000218187210 */ /* 0x000fc600017fe4ff */
[----:B------:R3:W-:Y:S04]  /*d08f0*/  STL [R1+0x3808], R18 ;  /* 0x0038081201007387 */ /* 0x0007e80000100800 */
        /* <DEDUP_REMOVED lines=8> */
[----:B------:R3:W-:Y:S01]  /*d0980*/  STL [R1+0x3888], R13 ;  /* 0x0038880d01007387 */ /* 0x0007e20000100800 */
[----:B-1----:R-:W-:-:S03]  /*d0990*/  IMAD.MOV.U32 R6, RZ, RZ, R18 ;  /* 0x000000ffff067224 */ /* 0x002fc600078e0012 */
[----:B------:R-:W-:Y:S01]  /*d09a0*/  STL [R1+0x3804], R23 ;  /* 0x0038041701007387 */ /* 0x000fe20000100800 */
[----:B------:R-:W-:-:S03]  /*d09b0*/  IMAD.MOV.U32 R7, RZ, RZ, R23 ;  /* 0x000000ffff077224 */ /* 0x000fc600078e0017 */
[----:B------:R-:W4:Y:S04]  /*d09c0*/  LDL.LU R18, [R1+0x39ec] ;  /* 0x0039ec0001127983 */ /* 0x000f280000300800 */
[----:B------:R1:W-:Y:S01]  /*d09d0*/  LDGSTS.E [R4+0xbe80], desc[UR74][R6.64], P1 ;  /* 0x0be8000006047fae */ /* 0x0003e200089a104a */
[----:B------:R-:W-:Y:S02]  /*d09e0*/  IADD3.X R22, PT, PT, R22, R2, RZ, P2, !PT ;  /* 0x0000000216167210 */ /* 0x000fe400017fe4ff */
[----:B------:R-:W-:-:S05]  /*d09f0*/  IADD3 R20, P3, PT, R20, R252, RZ ;  /* 0x000000fc14147210 */ /* 0x000fca0007f7e0ff */
[----:B------:R-:W-:Y:S01]  /*d0a00*/  STL [R1+0x3890], R20 ;  /* 0x0038901401007387 */ /* 0x000fe20000100800 */
[----:B------:R-:W-:Y:S01]  /*d0a10*/  IADD3.X R21, PT, PT, R21, R2, RZ, P3, !PT ;  /* 0x0000000215157210 */ /* 0x000fe20001ffe4ff */
[----:B-1----:R-:W-:Y:S02]  /*d0a20*/  IMAD.MOV.U32 R6, RZ, RZ, R13 ;  /* 0x000000ffff067224 */ /* 0x002fe400078e000d */
[----:B------:R1:W-:Y:S04]  /*d0a30*/  STL [R1+0x3884], R22 ;  /* 0x0038841601007387 */ /* 0x0003e80000100800 */
[----:B------:R-:W4:Y:S01]  /*d0a40*/  LDL.LU R26, [R1+0x3a60] ;  /* 0x003a6000011a7983 */ /* 0x000f220000300800 */
[----:B------:R-:W-:-:S03]  /*d0a50*/  IMAD.MOV.U32 R7, RZ, RZ, R22 ;  /* 0x000000ffff077224 */ /* 0x000fc600078e0016 */
[----:B---3--:R-:W3:Y:S04]  /*d0a60*/  LDL.LU R13, [R1+0x3a54] ;  /* 0x003a5400010d7983 */ /* 0x008ee80000300800 */
[----:B------:R1:W-:Y:S02]  /*d0a70*/  LDGSTS.E [R4+0xc600], desc[UR74][R6.64], P0 ;  /* 0x0c60000006047fae */ /* 0x0003e400081a104a */
[----:B-1----:R-:W-:Y:S02]  /*d0a80*/  IMAD.MOV.U32 R6, RZ, RZ, R20 ;  /* 0x000000ffff067224 */ /* 0x002fe400078e0014 */
[----:B------:R-:W-:-:S05]  /*d0a90*/  IMAD.MOV.U32 R7, RZ, RZ, R21 ;  /* 0x000000ffff077224 */ /* 0x000fca00078e0015 */
[----:B------:R1:W-:Y:S01]  /*d0aa0*/  LDGSTS.E [R4+0xc680], desc[UR74][R6.64], P1 ;  /* 0x0c68000006047fae */ /* 0x0003e200089a104a */
[----:B------:R-:W-:-:S05]  /*d0ab0*/  IADD3 R8, P2, PT, R8, R252, RZ ;  /* 0x000000fc08087210 */ /* 0x000fca0007f5e0ff */
[----:B------:R1:W-:Y:S01]  /*d0ac0*/  STL [R1+0x3978], R8 ;  /* 0x0039780801007387 */ /* 0x0003e20000100800 */
[----:B--2---:R-:W-:-:S03]  /*d0ad0*/  IADD3.X R19, PT, PT, R19, R2, RZ, P2, !PT ;  /* 0x0000000213137210 */ /* 0x004fc600017fe4ff */
[----:B------:R-:W-:Y:S04]  /*d0ae0*/  STL [R1+0x388c], R21 ;  /* 0x00388c1501007387 */ /* 0x000fe80000100800 */
[----:B------:R-:W2:Y:S04]  /*d0af0*/  LDL.LU R24, [R1+0x3b00] ;  /* 0x003b000001187983 */ /* 0x000ea80000300800 */
[----:B------:R-:W2:Y:S01]  /*d0b00*/  LDL.LU R27, [R1+0x3a5c] ;  /* 0x003a5c00011b7983 */ /* 0x000ea20000300800 */
[-C--:B------:R-:W-:Y:S02]  /*d0b10*/  IADD3 R16, P3, PT, R16, R252.reuse, RZ ;  /* 0x000000fc10107210 */ /* 0x080fe40007f7e0ff */
[----:B------:R-:W-:-:S03]  /*d0b20*/  IADD3 R12, P2, PT, R12, R252, RZ ;  /* 0x000000fc0c0c7210 */ /* 0x000fc60007f5e0ff */
[----:B------:R1:W-:Y:S01]  /*d0b30*/  STL [R1+0x3980], R16 ;  /* 0x0039801001007387 */ /* 0x0003e20000100800 */
[----:B------:R-:W-:-:S03]  /*d0b40*/  IADD3.X R17, PT, PT, R17, R2, RZ, P3, !PT ;  /* 0x0000000211117210 */ /* 0x000fc60001ffe4ff */
[----:B------:R-:W-:Y:S04]  /*d0b50*/  STL [R1+0x3974], R19 ;  /* 0x0039741301007387 */ /* 0x000fe80000100800 */
[----:B------:R-:W2:Y:S01]  /*d0b60*/  LDL.LU R25, [R1+0x3afc] ;  /* 0x003afc0001197983 */ /* 0x000ea20000300800 */
[----:B-1----:R-:W-:-:S03]  /*d0b70*/  IMAD.MOV.U32 R6, RZ, RZ, R8 ;  /* 0x000000ffff067224 */ /* 0x002fc600078e0008 */
[----:B------:R-:W-:Y:S01]  /*d0b80*/  STL [R1+0x39e8], R12 ;  /* 0x0039e80c01007387 */ /* 0x000fe20000100800 */
[----:B------:R-:W-:-:S03]  /*d0b90*/  IMAD.MOV.U32 R7, RZ, RZ, R19 ;  /* 0x000000ffff077224 */ /* 0x000fc600078e0013 */
[----:B------:R1:W-:Y:S04]  /*d0ba0*/  STL [R1+0x397c], R17 ;  /* 0x00397c1101007387 */ /* 0x0003e80000100800 */
[----:B------:R-:W2:Y:S04]  /*d0bb0*/  LDL.LU R22, [R1+0x3b08] ;  /* 0x003b080001167983 */ /* 0x000ea80000300800 */
[----:B------:R-:W2:Y:S04]  /*d0bc0*/  LDL.LU R8, [R1+0x3b60] ;  /* 0x003b600001087983 */ /* 0x000ea80000300800 */
[----:B------:R-:W2:Y:S04]  /*d0bd0*/  LDL.LU R23, [R1+0x3b04] ;  /* 0x003b040001177983 */ /* 0x000ea80000300800 */
[----:B------:R1:W-:Y:S01]  /*d0be0*/  LDGSTS.E [R4+0xce00], desc[UR74][R6.64], P0 ;  /* 0x0ce0000006047fae */ /* 0x0003e200081a104a */
[----:B----4-:R-:W-:-:S02]  /*d0bf0*/  IADD3.X R14, PT, PT, R14, R2, RZ, P2, !PT ;  /* 0x000000020e0e7210 */ /* 0x010fc400017fe4ff */
[-C--:B------:R-:W-:Y:S01]  /*d0c00*/  IADD3 R5, P3, PT, R5, R252.reuse, RZ ;  /* 0x000000fc05057210 */ /* 0x080fe20007f7e0ff */
[----:B-1----:R-:W-:Y:S02]  /*d0c10*/  IMAD.MOV.U32 R6, RZ, RZ, R16 ;  /* 0x000000ffff067224 */ /* 0x002fe400078e0010 */
[----:B------:R-:W-:Y:S02]  /*d0c20*/  IMAD.MOV.U32 R7, RZ, RZ, R17 ;  /* 0x000000ffff077224 */ /* 0x000fe400078e0011 */
[----:B------:R-:W-:Y:S04]  /*d0c30*/  STL [R1+0x39f0], R5 ;  /* 0x0039f00501007387 */ /* 0x000fe80000100800 */
[----:B------:R1:W-:Y:S04]  /*d0c40*/  STL [R1+0x39e4], R14 ;  /* 0x0039e40e01007387 */ /* 0x0003e80000100800 */
[----:B------:R-:W4:Y:S04]  /*d0c50*/  LDL.LU R16, [R1+0x3b5c] ;  /* 0x003b5c0001107983 */ /* 0x000f280000300800 */
[----:B------:R-:W4:Y:S04]  /*d0c60*/  LDL.LU R17, [R1+0x3b68] ;  /* 0x003b680001117983 */ /* 0x000f280000300800 */
[----:B------:R1:W-:Y:S01]  /*d0c70*/  LDGSTS.E [R4+0xce80], desc[UR74][R6.64], P1 ;  /* 0x0ce8000006047fae */ /* 0x0003e200089a104a */
[----:B------:R-:W-:-:S03]  /*d0c80*/  IADD3 R9, P2, PT, R9, R252, RZ ;  /* 0x000000fc09097210 */ /* 0x000fc60007f5e0ff */
[----:B------:R-:W4:Y:S04]  /*d0c90*/  LDL.LU R19, [R1+0x3bc0] ;  /* 0x003bc00001137983 */ /* 0x000f280000300800 */
[----:B------:R-:W4:Y:S01]  /*d0ca0*/  LDL.LU R21, [R1+0x3b64] ;  /* 0x003b640001157983 */ /* 0x000f220000300800 */
[----:B-1----:R-:W-:Y:S02]  /*d0cb0*/  IMAD.MOV.U32 R6, RZ, RZ, R12 ;  /* 0x000000ffff067224 */ /* 0x002fe400078e000c */
[----:B------:R-:W-:Y:S01]  /*d0cc0*/  IMAD.MOV.U32 R7, RZ, RZ, R14 ;  /* 0x000000ffff077224 */ /* 0x000fe200078e000e */
[----:B------:R-:W-:-:S04]  /*d0cd0*/  IADD3.X R18, PT, PT, R18, R2, RZ, P3, !PT ;  /* 0x0000000212127210 */ /* 0x000fc80001ffe4ff */
[----:B------:R1:W-:Y:S02]  /*d0ce0*/  LDGSTS.E [R4+0xd600], desc[UR74][R6.64], P0 ;  /* 0x0d60000006047fae */ /* 0x0003e400081a104a */
[----:B-1----:R-:W-:Y:S02]  /*d0cf0*/  IMAD.MOV.U32 R6, RZ, RZ, R5 ;  /* 0x000000ffff067224 */ /* 0x002fe400078e0005 */
[----:B------:R-:W-:-:S05]  /*d0d00*/  IMAD.MOV.U32 R7, RZ, RZ, R18 ;  /* 0x000000ffff077224 */ /* 0x000fca00078e0012 */
[----:B------:R1:W-:Y:S01]  /*d0d10*/  LDGSTS.E [R4+0xd680], desc[UR74][R6.64], P1 ;  /* 0x0d68000006047fae */ /* 0x0003e200089a104a */
[----:B------:R-:W-:Y:S02]  /*d0d20*/  IADD3 R26, P3, PT, R26, R252, RZ ;  /* 0x000000fc1a1a7210 */ /* 0x000fe40007f7e0ff */
[----:B---3--:R-:W-:Y:S01]  /*d0d30*/  IADD3.X R13, PT, PT, R13, R2, RZ, P2, !PT ;  /* 0x000000020d0d7210 */ /* 0x008fe200017fe4ff */
[----:B------:R-:W-:Y:S01]  /*d0d40*/  STL [R1+0x3a58], R9 ;  /* 0x003a580901007387 */ /* 0x000fe20000100800 */
[----:B-1----:R-:W-:-:S03]  /*d0d50*/  IMAD.MOV.U32 R6, RZ, RZ, R9 ;  /* 0x000000ffff067224 */ /* 0x002fc600078e0009 */
[----:B------:R-:W-:Y:S01]  /*d0d60*/  IMAD.MOV.U32 R7, RZ, RZ, R13 ;  /* 0x000000ffff077224 */ /* 0x000fe200078e000d */
[----:B------:R1:W-:Y:S04]  /*d0d70*/  STL [R1+0x39ec], R18 ;  /* 0x0039ec1201007387 */ /* 0x0003e80000100800 */
[----:B------:R3:W-:Y:S04]  /*d0d80*/  LDGSTS.E [R4+0xde00], desc[UR74][R6.64], P0 ;  /* 0x0de0000006047fae */ /* 0x0007e800081a104a */
[----:B------:R-:W4:Y:S04]  /*d0d90*/  LDL.LU R14, [R1+0x3bc8] ;  /* 0x003bc800010e7983 */ /* 0x000f280000300800 */
[----:B------:R-:W4:Y:S01]  /*d0da0*/  LDL.LU R12, [R1+0x3c20] ;  /* 0x003c2000010c7983 */ /* 0x000f220000300800 */
[----:B---3--:R-:W-:-:S03]  /*d0db0*/  IMAD.MOV.U32 R6, RZ, RZ, R26 ;  /* 0x000000ffff067224 */ /* 0x008fc600078e001a */
[----:B------:R-:W3:Y:S04]  /*d0dc0*/  LDL.LU R20, [R1+0x3bbc] ;  /* 0x003bbc0001147983 */ /* 0x000ee80000300800 */
[----:B------:R-:W-:Y:S04]  /*d0dd0*/  STL [R1+0x3a60], R26 ;  /* 0x003a601a01007387 */ /* 0x000fe80000100800 */
[----:B------:R2:W-:Y:S04]  /*d0de0*/  STL [R1+0x3a54], R13 ;  /* 0x003a540d01007387 */ /* 0x0005e80000100800 */
[----:B------:R-:W3:Y:S04]  /*d0df0*/  LDL.LU R5, [R1+0x3c28] ;  /* 0x003c280001057983 */ /* 0x000ee80000300800 */
[----:B-1----:R-:W3:Y:S01]  /*d0e00*/  LDL.LU R18, [R1+0x3bc4] ;  /* 0x003bc40001127983 */ /* 0x002ee20000300800 */
[----:B--2---:R-:W-:-:S02]  /*d0e10*/  IADD3 R24, P2, PT, R24, R252, RZ ;  /* 0x000000fc18187210 */ /* 0x004fc40007f5e0ff */
[----:B------:R-:W-:-:S05]  /*d0e20*/  IADD3.X R27, PT, PT, R27, R2, RZ, P3, !PT ;  /* 0x000000021b1b7210 */ /* 0x000fca0001ffe4ff */
[----:B------:R-:W-:Y:S01]  /*d0e30*/  IMAD.MOV.U32 R7, RZ, RZ, R27 ;  /* 0x000000ffff077224 */ /* 0x000fe200078e001b */
[----:B------:R-:W-:Y:S04]  /*d0e40*/  STL [R1+0x3b00], R24 ;  /* 0x003b001801007387 */ /* 0x000fe80000100800 */
[----:B------:R1:W-:Y:S01]  /*d0e50*/  LDGSTS.E [R4+0xde80], desc[UR74][R6.64], P1 ;  /* 0x0de8000006047fae */ /* 0x0003e200089a104a */
[----:B------:R-:W-:-:S03]  /*d0e60*/  IADD3.X R25, PT, PT, R25, R2, RZ, P2, !PT ;  /* 0x0000000219197210 */ /* 0x000fc600017fe4ff */
[----:B------:R-:W-:Y:S04]  /*d0e70*/  STL [R1+0x3a5c], R27 ;  /* 0x003a5c1b01007387 */ /* 0x000fe80000100800 */
[----:B------:R-:W2:Y:S01]  /*d0e80*/  LDL.LU R13, [R1+0x3c1c] ;  /* 0x003c1c00010d7983 */ /* 0x000ea20000300800 */
[----:B-1----:R-:W-:Y:S02]  /*d0e90*/  IMAD.MOV.U32 R6, RZ, RZ, R24 ;  /* 0x000000ffff067224 */ /* 0x002fe400078e0018 */
[----:B------:R-:W-:Y:S01]  /*d0ea0*/  IMAD.MOV.U32 R7, RZ, RZ, R25 ;  /* 0x000000ffff077224 */ /* 0x000fe200078e0019 */
[----:B------:R-:W2:Y:S01]  /*d0eb0*/  LDL.LU R9, [R1+0x3c24] ;  /* 0x003c240001097983 */ /* 0x000ea20000300800 */
[----:B------:R-:W-:-:S03]  /*d0ec0*/  IADD3 R22, P3, PT, R22, R252, RZ ;  /* 0x000000fc16167210 */ /* 0x000fc60007f7e0ff */
[----:B------:R1:W-:Y:S01]  /*d0ed0*/  LDGSTS.E [R4+0xe600], desc[UR74][R6.64], P0 ;  /* 0x0e60000006047fae */ /* 0x0003e200081a104a */
[----:B------:R-:W-:Y:S02]  /*d0ee0*/  IADD3 R8, P2, PT, R8, R252, RZ ;  /* 0x000000fc08087210 */ /* 0x000fe40007f5e0ff */
[----:B------:R-:W-:Y:S01]  /*d0ef0*/  IADD3.X R23, PT, PT, R23, R2, RZ, P3, !PT ;  /* 0x0000000217177210 */ /* 0x000fe20001ffe4ff */
[----:B------:R-:W-:Y:S01]  /*d0f00*/  STL [R1+0x3b08], R22 ;  /* 0x003b081601007387 */ /* 0x000fe20000100800 */
[----:B-1----:R-:W-:-:S03]  /*d0f10*/  IMAD.MOV.U32 R6, RZ, RZ, R22 ;  /* 0x000000ffff067224 */ /* 0x002fc600078e0016 */
[----:B------:R-:W-:Y:S01]  /*d0f20*/  IMAD.MOV.U32 R7, RZ, RZ, R23 ;  /* 0x000000ffff077224 */ /* 0x000fe200078e0017 */
[----:B------:R-:W-:Y:S04]  /*d0f30*/  STL [R1+0x3afc], R25 ;  /* 0x003afc1901007387 */ /* 0x000fe80000100800 */
[----:B------:R-:W-:Y:S04]  /*d0f40*/  STL [R1+0x3b60], R8 ;  /* 0x003b600801007387 */ /* 0x000fe80000100800 */
[----:B------:R-:W-:Y:S04]  /*d0f50*/  STL [R1+0x3b04], R23 ;  /* 0x003b041701007387 */ /* 0x000fe80000100800 */
[----:B------:R1:W-:Y:S01]  /*d0f60*/  LDGSTS.E [R4+0xe680], desc[UR74][R6.64], P1 ;  /* 0x0e68000006047fae */ /* 0x0003e200089a104a */
[----:B----4-:R-:W-:-:S02]  /*d0f70*/  IADD3.X R16, PT, PT, R16, R2, RZ, P2, !PT ;  /* 0x0000000210107210 */ /* 0x010fc400017fe4ff */
[----:B------:R-:W-:-:S03]  /*d0f80*/  IADD3 R17, P3, PT, R17, R252, RZ ;  /* 0x000000fc11117210 */ /* 0x000fc60007f7e0ff */
[----:B-1----:R-:W-:Y:S02]  /*d0f90*/  IMAD.MOV.U32 R7, RZ, RZ, R16 ;  /* 0x000000ffff077224 */ /* 0x002fe400078e0010 */
[----:B------:R-:W-:Y:S04]  /*d0fa0*/  STL [R1+0x3b68], R17 ;  /* 0x003b681101007387 */ /* 0x000fe80000100800 */
[----:B------:R1:W-:Y:S04]  /*d0fb0*/  STL [R1+0x3b5c], R16 ;  /* 0x003b5c1001007387 */ /* 0x0003e80000100800 */
[----:B-1----:R-:W4:Y:S01]  /*d0fc0*/  LDL.LU R16, [R1+0x3db8] ;  /* 0x003db80001107983 */ /* 0x002f220000300800 */
[----:B------:R-:W-:Y:S01]  /*d0fd0*/  IADD3 R19, P2, PT, R19, R252, RZ ;  /* 0x000000fc13137210 */ /* 0x000fe20007f5e0ff */
[----:B------:R-:W-:Y:S01]  /*d0fe0*/  IMAD.MOV.U32 R6, RZ, RZ, R8 ;  /* 0x000000ffff067224 */ /* 0x000fe200078e0008 */
[----:B------:R-:W-:-:S03]  /*d0ff0*/  IADD3.X R21, PT, PT, R21, R2, RZ, P3, !PT ;  /* 0x0000000215157210 */ /* 0x000fc60001ffe4ff */
[----:B------:R-:W-:Y:S04]  /*d1000*/  STL [R1+0x3bc0], R19 ;  /* 0x003bc01301007387 */ /* 0x000fe80000100800 */
[----:B------:R-:W-:Y:S04]  /*d1010*/  STL [R1+0x3b64], R21 ;  /* 0x003b641501007387 */ /* 0x000fe80000100800 */
[----:B------:R-:W4:Y:S04]  /*d1020*/  LDL.LU R8, [R1+0x3db0] ;  /* 0x003db00001087983 */ /* 0x000f280000300800 */
[----:B------:R1:W-:Y:S02]  /*d1030*/  LDGSTS.E [R4+0xee00], desc[UR74][R6.64], P0 ;  /* 0x0ee0000006047fae */ /* 0x0003e400081a104a */
[----:B-1----:R-:W-:-:S02]  /*d1040*/  IMAD.MOV.U32 R6, RZ, RZ, R17 ;  /* 0x000000ffff067224 */ /* 0x002fc400078e0011 */
[----:B------:R-:W-:-:S05]  /*d1050*/  IMAD.MOV.U32 R7, RZ, RZ, R21 ;  /* 0x000000ffff077224 */ /* 0x000fca00078e0015 */
[----:B------:R1:W-:Y:S01]  /*d1060*/  LDGSTS.E [R4+0xee80], desc[UR74][R6.64], P1 ;  /* 0x0ee8000006047fae */ /* 0x0003e200089a104a */
[-C--:B------:R-:W-:Y:S02]  /*d1070*/  IADD3 R14, P3, PT, R14, R252.reuse, RZ ;  /* 0x000000fc0e0e7210 */ /* 0x080fe40007f7e0ff */
[----:B------:R-:W-:-:S03]  /*d1080*/  IADD3 R12, P4, PT, R12, R252, RZ ;  /* 0x000000fc0c0c7210 */ /* 0x000fc60007f9e0ff */
[----:B------:R-:W-:Y:S01]  /*d1090*/  STL [R1+0x3bc8], R14 ;  /* 0x003bc80e01007387 */ /* 0x000fe20000100800 */
[----:B---3--:R-:W-:-:S03]  /*d10a0*/  IADD3.X R20, PT, PT, R20, R2, RZ, P2, !PT ;  /* 0x0000000214147210 */ /* 0x008fc600017fe4ff */
[----:B------:R-:W3:Y:S04]  /*d10b0*/  LDL.LU R17, [R1+0x3dac] ;  /* 0x003dac0001117983 */ /* 0x000ee80000300800 */
[----:B------:R-:W-:Y:S01]  /*d10c0*/  STL [R1+0x3bbc], R20 ;  /* 0x003bbc1401007387 */ /* 0x000fe20000100800 */
[----:B------:R-:W-:-:S03]  /*d10d0*/  IADD3 R5, P2, PT, R5, R252, RZ ;  /* 0x000000fc05057210 */ /* 0x000fc60007f5e0ff */
[----:B------:R-:W-:Y:S01]  /*d10e0*/  STL [R1+0x3c20], R12 ;  /* 0x003c200c01007387 */ /* 0x000fe20000100800 */
[----:B------:R-:W-:-:S03]  /*d10f0*/  IADD3.X R18, PT, PT, R18, R2, RZ, P3, !PT ;  /* 0x0000000212127210 */ /* 0x000fc60001ffe4ff */
[----:B------:R-:W-:Y:S01]  /*d1100*/  STL [R1+0x3c28], R5 ;  /* 0x003c280501007387 */ /* 0x000fe20000100800 */
[----:B-1----:R-:W-:Y:S01]  /*d1110*/  IMAD.MOV.U32 R6, RZ, RZ, R19 ;  /* 0x000000ffff067224 */ /* 0x002fe200078e0013 */
[----:B------:R-:W-:Y:S02]  /*d1120*/  MOV R7, R20 ;  /* 0x0000001400077202 */ /* 0x000fe40000000f00 */
[----:B------:R-:W-:Y:S04]  /*d1130*/  STL [R1+0x3bc4], R18 ;  /* 0x003bc41201007387 */ /* 0x000fe80000100800 */
[----:B------:R1:W-:Y:S02]  /*d1140*/  LDGSTS.E [R4+0xf600], desc[UR74][R6.64], P0 ;  /* 0x0f60000006047fae */ /* 0x0003e400081a104a */
[----:B-1----:R-:W-:Y:S01]  /*d1150*/  IMAD.MOV.U32 R6, RZ, RZ, R14 ;  /* 0x000000ffff067224 */ /* 0x002fe200078e000e */
[----:B------:R-:W-:-:S05]  /*d1160*/  MOV R7, R18 ;  /* 0x0000001200077202 */ /* 0x000fca0000000f00 */
[----:B------:R1:W-:Y:S02]  /*d1170*/  LDGSTS.E [R4+0xf680], desc[UR74][R6.64], P1 ;  /* 0x0f68000006047fae */ /* 0x0003e400089a104a */
[----:B-1----:R-:W-:Y:S02]  /*d1180*/  IMAD.MOV.U32 R6, RZ, RZ, R12 ;  /* 0x000000ffff067224 */ /* 0x002fe400078e000c */
[--C-:B--2---:R-:W-:Y:S02]  /*d1190*/  IMAD.X R13, R13, 0x1, R2.reuse, P4 ;  /* 0x000000010d0d7824 */ /* 0x104fe400020e0602 */
[----:B------:R-:W-:-:S03]  /*d11a0*/  IMAD.X R9, R9, 0x1, R2, P2 ;  /* 0x0000000109097824 */ /* 0x000fc600010e0602 */
[----:B------:R-:W-:Y:S04]  /*d11b0*/  STL [R1+0x3c1c], R13 ;  /* 0x003c1c0d01007387 */ /* 0x000fe80000100800 */
[----:B------:R1:W-:Y:S01]  /*d11c0*/  STL [R1+0x3c24], R9 ;  /* 0x003c240901007387 */ /* 0x0003e20000100800 */
[----:B------:R-:W-:-:S05]  /*d11d0*/  IMAD.MOV.U32 R7, RZ, RZ, R13 ;  /* 0x000000ffff077224 */ /* 0x000fca00078e000d */
[----:B------:R2:W-:Y:S02]  /*d11e0*/  LDGSTS.E [R4+0xfe00], desc[UR74][R6.64], P0 ;  /* 0x0fe0000006047fae */ /* 0x0005e400081a104a */
[----:B--2---:R-:W-:Y:S01]  /*d11f0*/  IMAD.MOV.U32 R7, RZ, RZ, R9 ;  /* 0x000000ffff077224 */ /* 0x004fe200078e0009 */
[----:B----4-:R-:W-:-:S05]  /*d1200*/  IADD3 R16, P2, PT, R16, R252, RZ ;  /* 0x000000fc10107210 */ /* 0x010fca0007f5e0ff */
[----:B------:R-:W-:Y:S04]  /*d1210*/  STL [R1+0x3db8], R16 ;  /* 0x003db81001007387 */ /* 0x000fe80000100800 */
        /* <DEDUP_REMOVED lines=30> */
[----:B------:R-:W-:Y:S01]  /*d1400*/  IADD3 R8, P3, PT, R8, R252, RZ ;  /* 0x000000fc08087210 */ /* 0x000fe20007f7e0ff */
[----:B---3--:R-:W-:Y:S01]  /*d1410*/  IMAD.X R17, R17, 0x1, R2, P2 ;  /* 0x0000000111117824 */ /* 0x008fe200010e0602 */
[----:B------:R-:W-:Y:S01]  /*d1420*/  MOV R6, R5 ;  /* 0x0000000500067202 */ /* 0x000fe20000000f00 */
[----:B------:R-:W3:Y:S01]  /*d1430*/  LDL.LU R14, [R1+0x1a84] ;  /* 0x001a8400010e7983 */ /* 0x000ee20000300800 */
[----:B------:R-:W-:-:S03]  /*d1440*/  LOP3.LUT R5, R15, 0x70, RZ, 0x3c, !PT ;  /* 0x000000700f057812 */ /* 0x000fc600078e3cff */
[----:B------:R-:W3:Y:S04]  /*d1450*/  LDL.LU R15, [R1+0x1b84] ;  /* 0x001b8400010f7983 */ /* 0x000ee80000300800 */
[----:B------:R-:W-:Y:S04]  /*d1460*/  STL [R1+0x3db0], R8 ;  /* 0x003db00801007387 */ /* 0x000fe80000100800 */
[----:B------:R-:W-:Y:S04]  /*d1470*/  STL [R1+0x3dac], R17 ;  /* 0x003dac1101007387 */ /* 0x000fe80000100800 */
[----:B------:R1:W-:Y:S01]  /*d1480*/  LDGSTS.E [R4+0xfe80], desc[UR74][R6.64], P1 ;  /* 0x0fe8000006047fae */ /* 0x0003e200089a104a */
[----:B--2---:R-:W-:Y:S01]  /*d1490*/  IMAD.MOV.U32 R141, RZ, RZ, R59 ;  /* 0x000000ffff8d7224 */ /* 0x004fe200078e003b */
[----:B----4-:R-:W-:-:S02]  /*d14a0*/  MOV R140, R62 ;  /* 0x0000003e008c7202 */ /* 0x010fc40000000f00 */
        /* <DEDUP_REMOVED lines=69> */
[----:B------:R-:W4:Y:S01]  /*d1900*/  LDL.LU R39, [R1+0x1bc0] ;  /* 0x001bc00001277983 */ /* 0x000f220000300800 */
[----:B---3--:R-:W-:Y:S01]  /*d1910*/  IMAD.MOV.U32 R111, RZ, RZ, R14 ;  /* 0x000000ffff6f7224 */ /* 0x008fe200078e000e */
[----:B------:R-:W-:-:S02]  /*d1920*/  MOV R110, R15 ;  /* 0x0000000f006e7202 */ /* 0x000fc40000000f00 */
[----:B------:R-:W3:Y:S04]  /*d1930*/  LDL.LU R14, [R1+0x1ac4] ;  /* 0x001ac400010e7983 */ /* 0x000ee80000300800 */
[----:B------:R-:W3:Y:S04]  /*d1940*/  LDL.LU R15, [R1+0x1bc4] ;  /* 0x001bc400010f7983 */ /* 0x000ee80000300800 */
        /* <DEDUP_REMOVED lines=20> */
[----:B--2---:R-:W-:Y:S01]  /*d1a90*/  MOV R109, R59 ;  /* 0x0000003b006d7202 */ /* 0x004fe20000000f00 */
[----:B----4-:R-:W-:-:S02]  /*d1aa0*/  IMAD.MOV.U32 R108, RZ, RZ, R62 ;  /* 0x000000ffff6c7224 */ /* 0x010fc400078e003e */
[----:B------:R-:W-:Y:S02]  /*d1ab0*/  IMAD.MOV.U32 R107, RZ, RZ, R63 ;  /* 0x000000ffff6b7224 */ /* 0x000fe400078e003f */
        /* <DEDUP_REMOVED lines=23> */
[----:B------:R-:W-:-:S03]  /*d1c30*/  MOV R91, R18 ;  /* 0x00000012005b7202 */ /* 0x000fc60000000f00 */
[----:B------:R-:W-:Y:S01]  /*d1c40*/  LDGSTS.E [R4+0x14600], desc[UR74][R108.64], P0 ;  /* 0x146000006c047fae */ /* 0x000fe200081a104a */
[----:B------:R-:W-:-:S03]  /*d1c50*/  IMAD.MOV.U32 R90, RZ, RZ, R19 ;  /* 0x000000ffff5a7224 */ /* 0x000fc600078e0013 */
[----:B------:R-:W-:Y:S01]  /*d1c60*/  STL.64 [R1+0x2150], R92 ;  /* 0x0021505c01007387 */ /* 0x000fe20000100a00 */
[----:B------:R-:W-:Y:S02]  /*d1c70*/  IMAD.MOV.U32 R89, RZ, RZ, R22 ;  /* 0x000000ffff597224 */ /* 0x000fe400078e0016 */
[----:B------:R-:W-:Y:S01]  /*d1c80*/  IMAD.MOV.U32 R88, RZ, RZ, R23 ;  /* 0x000000ffff587224 */ /* 0x000fe200078e0017 */
[----:B------:R-:W-:Y:S01]  /*d1c90*/  STL.64 [R1+0x2148], R90 ;  /* 0x0021485a01007387 */ /* 0x000fe20000100a00 */
[----:B------:R-:W-:Y:S01]  /*d1ca0*/  IMAD.MOV.U32 R87, RZ, RZ, R26 ;  /* 0x000000ffff577224 */ /* 0x000fe200078e001a */
[----:B------:R-:W-:Y:S02]  /*d1cb0*/  MOV R86, R27 ;  /* 0x0000001b00567202 */ /* 0x000fe40000000f00 */
        /* <DEDUP_REMOVED lines=34> */
[----:B------:R-:W4:Y:S04]  /*d1ee0*/  LDL.LU R34, [R1+0x1afc] ;  /* 0x001afc0001227983 */ /* 0x000f280000300800 */
[----:B------:R-:W4:Y:S04]  /*d1ef0*/  LDL.LU R35, [R1+0x1bfc] ;  /* 0x001bfc0001237983 */ /* 0x000f280000300800 */
[----:B------:R-:W4:Y:S04]  /*d1f00*/  LDL.LU R38, [R1+0x1b00] ;  /* 0x001b000001267983 */ /* 0x000f280000300800 */
[----:B------:R-:W4:Y:S01]  /*d1f10*/  LDL.LU R39, [R1+0x1c00] ;  /* 0x001c000001277983 */ /* 0x000f220000300800 */
[----:B---3--:R-:W-:Y:S01]  /*d1f20*/  MOV R79, R14 ;  /* 0x0000000e004f7202 */ /* 0x008fe20000000f00 */
[----:B------:R-:W-:-:S02]  /*d1f30*/  IMAD.MOV.U32 R78, RZ, RZ, R15 ;  /* 0x000000ffff4e7224 */ /* 0x000fc400078e000f */
        /* <DEDUP_REMOVED lines=22> */
[----:B----4-:R-:W-:Y:S01]  /*d20a0*/  IMAD.MOV.U32 R76, RZ, RZ, R46 ;  /* 0x000000ffff4c7224 */ /* 0x010fe200078e002e */
[----:B------:R-:W-:-:S04]  /*d20b0*/  LOP3.LUT R75, R75, R74, RZ, 0x3c, !PT ;  /* 0x0000004a4b4b7212 */ /* 0x000fc800078e3cff */
[----:B------:R-:W-:Y:S01]  /*d20c0*/  LDGSTS.E [R4+0x18600], desc[UR74][R76.64], P0 ;  /* 0x186000004c047fae */ /* 0x000fe200081a104a */
[----:B------:R-:W-:Y:S01]  /*d20d0*/  LOP3.LUT R74, R75, R74, RZ, 0x3c, !PT ;  /* 0x0000004a4b4a7212 */ /* 0x000fe200078e3cff */
[----:B------:R-:W-:-:S03]  /*d20e0*/  IMAD.MOV.U32 R73, RZ, RZ, R47 ;  /* 0x000000ffff497224 */ /* 0x000fc600078e002f */
[----:B------:R-:W-:Y:S02]  /*d20f0*/  LOP3.LUT R75, R75, R74, RZ, 0x3c, !PT ;  /* 0x0000004a4b4b7212 */ /* 0x000fe400078e3cff */
[----:B------:R-:W-:Y:S02]  /*d2100*/  LOP3.LUT R71, R71, R70, RZ, 0x3c, !PT ;  /* 0x0000004647477212 */ /* 0x000fe400078e3cff */
[----:B------:R-:W-:Y:S01]  /*d2110*/  MOV R72, R50 ;  /* 0x0000003200487202 */ /* 0x000fe20000000f00 */
[----:B------:R-:W-:Y:S01]  /*d2120*/  STL.64 [R1+0x2110], R76 ;  /* 0x0021104c01007387 */ /* 0x000fe20000100a00 */
[C---:B------:R-:W-:Y:S02]  /*d2130*/  LOP3.LUT R70, R71.reuse, R70, RZ, 0x3c, !PT ;  /* 0x0000004647467212 */ /* 0x040fe400078e3cff */
[----:B------:R-:W-:Y:S01]  /*d2140*/  MOV R69, R51 ;  /* 0x0000003300457202 */ /* 0x000fe20000000f00 */
[----:B------:R-:W-:Y:S01]  /*d2150*/  LDGSTS.E [R4+0x18680], desc[UR74][R74.64], P1 ;  /* 0x186800004a047fae */ /* 0x000fe200089a104a */
[----:B------:R-:W-:Y:S01]  /*d2160*/  LOP3.LUT R71, R71, R70, RZ, 0x3c, !PT ;  /* 0x0000004647477212 */ /* 0x000fe200078e3cff */
[----:B------:R-:W-:Y:S01]  /*d2170*/  IMAD.MOV.U32 R68, RZ, RZ, R54 ;  /* 0x000000ffff447224 */ /* 0x000fe200078e0036 */
[-C--:B------:R-:W-:Y:S01]  /*d2180*/  LOP3.LUT R67, R67, R66.reuse, RZ, 0x3c, !PT ;  /* 0x0000004243437212 */ /* 0x080fe200078e3cff */
[----:B------:R-:W-:Y:S03]  /*d2190*/  STL.64 [R1+0x2108], R74 ;  /* 0x0021084a01007387 */ /* 0x000fe60000100a00 */
        /* <DEDUP_REMOVED lines=20> */
[----:B------:R-:W-:Y:S01]  /*d22e0*/  STL.64 [R1+0x20d0], R60 ;  /* 0x0020d03c01007387 */ /* 0x000fe20000100a00 */
[----:B------:R-:W-:-:S03]  /*d22f0*/  IMAD.MOV.U32 R55, RZ, RZ, R26 ;  /* 0x000000ffff377224 */ /* 0x000fc600078e001a */
[----:B------:R-:W-:Y:S01]  /*d2300*/  STL.64 [R1+0x20c8], R58 ;  /* 0x0020c83a01007387 */ /* 0x000fe20000100a00 */
[----:B------:R-:W-:-:S03]  /*d2310*/  MOV R54, R27 ;  /* 0x0000001b00367202 */ /* 0x000fc60000000f00 */
        /* <DEDUP_REMOVED lines=39> */
[----:B------:R-:W1:Y:S01]  /*d2590*/  LDL.LU R9, [R1+0x1c44] ;  /* 0x001c440001097983 */ /* 0x000e620000300800 */
[----:B---3--:R-:W-:-:S03]  /*d25a0*/  LOP3.LUT R15, R15, R14, RZ, 0x3c, !PT ;  /* 0x0000000e0f0f7212 */ /* 0x008fc600078e3cff */
[----:B------:R-:W-:Y:S01]  /*d25b0*/  LDGSTS.E [R4+0x18e80], desc[UR74][R70.64], P1 ;  /* 0x18e8000046047fae */ /* 0x000fe200089a104a */
[----:B------:R-:W-:-:S03]  /*d25c0*/  LOP3.LUT R14, R15, R14, RZ, 0x3c, !PT ;  /* 0x0000000e0f0e7212 */ /* 0x000fc600078e3cff */
[----:B------:R3:W-:Y:S01]  /*d25d0*/  STL.64 [R1+0x20b0], R18 ;  /* 0x0020b01201007387 */ /* 0x0007e20000100a00 */
[----:B------:R-:W-:-:S03]  /*d25e0*/  LOP3.LUT R15, R15, R14, RZ, 0x3c, !PT ;  /* 0x0000000e0f0f7212 */ /* 0x000fc600078e3cff */
        /* <DEDUP_REMOVED lines=16> */
[----:B----4-:R-:W-:Y:S01]  /*d26f0*/  IMAD.MOV.U32 R48, RZ, RZ, R41 ;  /* 0x000000ffff307224 */ /* 0x010fe200078e0029 */
[----:B------:R-:W-:-:S04]  /*d2700*/  LOP3.LUT R47, R47, R46, RZ, 0x3c, !PT ;  /* 0x0000002e2f2f7212 */ /* 0x000fc800078e3cff */
[----:B------:R-:W-:Y:S01]  /*d2710*/  LDGSTS.E [R4+0x1c600], desc[UR74][R48.64], P0 ;  /* 0x1c60000030047fae */ /* 0x000fe200081a104a */
[----:B------:R-:W-:Y:S02]  /*d2720*/  LOP3.LUT R46, R47, R46, RZ, 0x3c, !PT ;  /* 0x0000002e2f2e7212 */ /* 0x000fe400078e3cff */
[----:B------:R-:W-:-:S04]  /*d2730*/  LOP3.LUT R23, R23, R22, RZ, 0x3c, !PT ;  /* 0x0000001617177212 */ /* 0x000fc800078e3cff */
[----:B------:R-:W-:Y:S02]  /*d2740*/  LOP3.LUT R22, R23, R22, RZ, 0x3c, !PT ;  /* 0x0000001617167212 */ /* 0x000fe400078e3cff */
[----:B------:R-:W-:Y:S02]  /*d2750*/  LOP3.LUT R47, R47, R46, RZ, 0x3c, !PT ;  /* 0x0000002e2f2f7212 */ /* 0x000fe400078e3cff */
[----:B------:R-:W-:Y:S01]  /*d2760*/  LOP3.LUT R23, R23, R22, RZ, 0x3c, !PT ;  /* 0x0000001617177212 */ /* 0x000fe200078e3cff */
[----:B------:R-:W-:Y:S01]  /*d2770*/  STL.64 [R1+0x2090], R48 ;  /* 0x0020903001007387 */ /* 0x000fe20000100a00 */
[----:B------:R-:W-:-:S03]  /*d2780*/  IMAD.MOV.U32 R45, RZ, RZ, R40 ;  /* 0x000000ffff2d7224 */ /* 0x000fc600078e0028 */
[----:B------:R-:W-:Y:S01]  /*d2790*/  STL.64 [R1+0x2088], R46 ;  /* 0x0020882e01007387 */ /* 0x000fe20000100a00 */
[----:B------:R-:W-:-:S03]  /*d27a0*/  IMAD.MOV.U32 R44, RZ, RZ, R37 ;  /* 0x000000ffff2c7224 */ /* 0x000fc600078e0025 */
[----:B------:R2:W-:Y:S01]  /*d27b0*/  STL.64 [R1+0x2080], R22 ;  /* 0x0020801601007387 */ /* 0x0005e20000100a00 */
[----:B------:R-:W-:-:S03]  /*d27c0*/  IMAD.MOV.U32 R41, RZ, RZ, R36 ;  /* 0x000000ffff297224 */ /* 0x000fc600078e0024 */
[----:B------:R4:W-:Y:S01]  /*d27d0*/  STL.64 [R1+0x2078], R20 ;  /* 0x0020781401007387 */ /* 0x0009e20000100a00 */
[----:B------:R-:W-:Y:S02]  /*d27e0*/  MOV R40, R33 ;  /* 0x0000002100287202 */ /* 0x000fe40000000f00 */
[-C--:B------:R-:W-:Y:S01]  /*d27f0*/  LOP3.LUT R39, R39, R38.reuse, RZ, 0x3c, !PT ;  /* 0x0000002627277212 */ /* 0x080fe200078e3cff */
[----:B------:R-:W-:Y:S03]  /*d2800*/  LDGSTS.E [R4+0x1c680], desc[UR74][R46.64], P1 ;  /* 0x1c6800002e047fae */ /* 0x000fe600089a104a */
[C---:B------:R-:W-:Y:S01]  /*d2810*/  LOP3.LUT R38, R39.reuse, R38, RZ, 0x3c, !PT ;  /* 0x0000002627267212 */ /* 0x040fe200078e3cff */
[----:B------:R-:W-:Y:S03]  /*d2820*/  STL.64 [R1+0x2070], R44 ;  /* 0x0020702c01007387 */ /* 0x000fe60000100a00 */
[----:B------:R-:W-:Y:S01]  /*d2830*/  LOP3.LUT R39, R39, R38, RZ, 0x3c, !PT ;  /* 0x0000002627277212 */ /* 0x000fe200078e3cff */
[----:B------:R-:W-:Y:S01]  /*d2840*/  STL.64 [R1+0x2068], R40 ;  /* 0x0020682801007387 */ /* 0x000fe20000100a00 */
[----:B------:R-:W-:-:S03]  /*d2850*/  MOV R37, R32 ;  /* 0x0000002000257202 */ /* 0x000fc60000000f00 */
[----:B------:R-:W-:Y:S01]  /*d2860*/  STL.64 [R1+0x2060], R38 ;  /* 0x0020602601007387 */ /* 0x000fe20000100a00 */
[----:B------:R-:W-:Y:S01]  /*d2870*/  IMAD.MOV.U32 R36, RZ, RZ, R29 ;  /* 0x000000ffff247224 */ /* 0x000fe200078e001d */
[-C--:B------:R-:W-:Y:S02]  /*d2880*/  LOP3.LUT R35, R35, R34.reuse, RZ, 0x3c, !PT ;  /* 0x0000002223237212 */ /* 0x080fe400078e3cff */
[----:B------:R-:W-:Y:S02]  /*d2890*/  LDGSTS.E [R4+0x1ce00], desc[UR74][R22.64], P0 ;  /* 0x1ce0000016047fae */ /* 0x000fe400081a104a */
[C---:B------:R-:W-:Y:S02]  /*d28a0*/  LOP3.LUT R34, R35.reuse, R34, RZ, 0x3c, !PT ;  /* 0x0000002223227212 */ /* 0x040fe400078e3cff */
[----:B------:R1:W-:Y:S02]  /*d28b0*/  STL.64 [R1+0x2058], R12 ;  /* 0x0020580c01007387 */ /* 0x0003e40000100a00 */
[----:B------:R-:W-:-:S02]  /*d28c0*/  LOP3.LUT R35, R35, R34, RZ, 0x3c, !PT ;  /* 0x0000002223237212 */ /* 0x000fc400078e3cff */
        /* <DEDUP_REMOVED lines=16> */
[----:B-1----:R-:W-:Y:S01]  /*d29d0*/  IMAD.MOV.U32 R6, RZ, RZ, R9 ;  /* 0x000000ffff067224 */ /* 0x002fe200078e0009 */
[----:B------:R-:W-:Y:S01]  /*d29e0*/  MOV R7, R243 ;  /* 0x000000f300077202 */ /* 0x000fe20000000f00 */
[----:B------:R-:W-:Y:S04]  /*d29f0*/  STL.64 [R1+0x2030], R30 ;  /* 0x0020301e01007387 */ /* 0x000fe80000100a00 */
[----:B------:R-:W-:Y:S04]  /*d2a00*/  STL.64 [R1+0x2028], R28 ;  /* 0x0020281c01007387 */ /* 0x000fe80000100a00 */
[----:B------:R-:W-:Y:S04]  /*d2a10*/  STL.64 [R1+0x2020], R26 ;  /* 0x0020201a01007387 */ /* 0x000fe80000100a00 */
[----:B------:R1:W-:Y:S04]  /*d2a20*/  STL.64 [R1+0x2018], R6 ;  /* 0x0020180601007387 */ /* 0x0003e80000100a00 */
[----:B------:R-:W4:Y:S04]  /*d2a30*/  LDL.LU R9, [R1+0x3d38] ;  /* 0x003d380001097983 */ /* 0x000f280000300800 */
[----:B---3--:R-:W3:Y:S04]  /*d2a40*/  LDL.LU R19, [R1+0x3d74] ;  /* 0x003d740001137983 */ /* 0x008ee80000300800 */
[----:B------:R-:W3:Y:S04]  /*d2a50*/  LDL.LU R14, [R1+0x3d30] ;  /* 0x003d3000010e7983 */ /* 0x000ee80000300800 */
[----:B--2---:R-:W2:Y:S04]  /*d2a60*/  LDL.LU R22, [R1+0x3d2c] ;  /* 0x003d2c0001167983 */ /* 0x004ea80000300800 */
[----:B----4-:R-:W4:Y:S04]  /*d2a70*/  LDL.LU R20, [R1+0x3cb8] ;  /* 0x003cb80001147983 */ /* 0x010f280000300800 */
        /* <DEDUP_REMOVED lines=8> */
[----:B------:R-:W-:Y:S04]  /*d2b00*/  LDGSTS.E [R4+0x1ee80], desc[UR74][R32.64], P1 ;  /* 0x1ee8000020047fae */ /* 0x000fe800089a104a */
[----:B------:R-:W-:Y:S04]  /*d2b10*/  LDGSTS.E [R4+0x1f600], desc[UR74][R30.64], P0 ;  /* 0x1f6000001e047fae */ /* 0x000fe800081a104a */
[----:B------:R-:W4:Y:S04]  /*d2b20*/  LDL.LU R24, [R1+0x3cac] ;  /* 0x003cac0001187983 */ /* 0x000f280000300800 */
[----:B------:R-:W4:Y:S04]  /*d2b30*/  LDL.LU R12, [R1+0x2e18] ;  /* 0x002e1800010c7983 */ /* 0x000f280000300800 */
[----:B------:R-:W4:Y:S04]  /*d2b40*/  LDL.LU R23, [R1+0x3c64] ;  /* 0x003c640001177983 */ /* 0x000f280000300800 */
[----:B------:R-:W4:Y:S04]  /*d2b50*/  LDL.LU R15, [R1+0x2e20] ;  /* 0x002e2000010f7983 */ /* 0x000f280000300800 */
[----:B------:R-:W4:Y:S01]  /*d2b60*/  LDL.LU R21, [R1+0x2e14] ;  /* 0x002e140001157983 */ /* 0x000f220000300800 */
[----:B------:R-:W-:-:S03]  /*d2b70*/  VIADD R5, R5, UR10 ;  /* 0x0000000a05057c36 */ /* 0x000fc60008000000 */
[----:B------:R-:W-:Y:S04]  /*d2b80*/  LDGSTS.E [R4+0x1f680], desc[UR74][R28.64], P1 ;  /* 0x1f6800001c047fae */ /* 0x000fe800089a104a */
[----:B------:R-:W-:Y:S04]  /*d2b90*/  LDGSTS.E [R4+0x1fe00], desc[UR74][R26.64], P0 ;  /* 0x1fe000001a047fae */ /* 0x000fe800081a104a */
[----:B------:R1:W-:Y:S02]  /*d2ba0*/  LDGSTS.E [R4+0x1fe80], desc[UR74][R6.64], P1 ;  /* 0x1fe8000006047fae */ /* 0x0003e400089a104a */
[----:B-1----:R-:W-:Y:S01]  /*d2bb0*/  MOV R6, R16 ;  /* 0x0000001000067202 */ /* 0x002fe20000000f00 */
[----:B------:R-:W-:-:S05]  /*d2bc0*/  IMAD.MOV.U32 R7, RZ, RZ, R17 ;  /* 0x000000ffff077224 */ /* 0x000fca00078e0011 */
[----:B------:R1:W-:Y:S02]  /*d2bd0*/  LDGSTS.E [R5+0x700], desc[UR74][R6.64], P0 ;  /* 0x0070000006057fae */ /* 0x0003e400081a104a */
[----:B-1----:R-:W-:Y:S02]  /*d2be0*/  MOV R6, R8 ;  /* 0x0000000800067202 */ /* 0x002fe40000000f00 */
[----:B------:R-:W-:Y:S01]  /*d2bf0*/  IADD3 R9, P2, PT, R9, R252, RZ ;  /* 0x000000fc09097210 */ /* 0x000fe20007f5e0ff */
[----:B---3--:R-:W-:-:S04]  /*d2c00*/  IMAD.X R19, R19, 0x1, R2, P3 ;  /* 0x0000000113137824 */ /* 0x008fc800018e0602 */
[----:B------:R-:W-:Y:S04]  /*d2c10*/  STL [R1+0x3d38], R9 ;  /* 0x003d380901007387 */ /* 0x000fe80000100800 */
[----:B------:R1:W-:Y:S01]  /*d2c20*/  STL [R1+0x3d74], R19 ;  /* 0x003d741301007387 */ /* 0x0003e20000100800 */
[----:B------:R-:W-:-:S03]  /*d2c30*/  IADD3 R14, P3, PT, R14, R252, RZ ;  /* 0x000000fc0e0e7210 */ /* 0x000fc60007f7e0ff */
[----:B------:R-:W3:Y:S01]  /*d2c40*/  LDL.LU R17, [R1+0x2e1c] ;  /* 0x002e1c0001117983 */ /* 0x000ee20000300800 */
[----:B--2---:R-:W-:-:S03]  /*d2c50*/  IMAD.X R22, R22, 0x1, R2, P2 ;  /* 0x0000000116167824 */ /* 0x004fc600010e0602 */
[----:B------:R-:W2:Y:S01]  /*d2c60*/  LDL.LU R16, [R1+0x2e98] ;  /* 0x002e980001107983 */ /* 0x000ea20000300800 */
[----:B------:R-:W-:Y:S01]  /*d2c70*/  IMAD.MOV.U32 R7, RZ, RZ, R19 ;  /* 0x000000ffff077224 */ /* 0x000fe200078e0013 */
[----:B----4-:R-:W-:Y:S01]  /*d2c80*/  IADD3 R20, P2, PT, R20, R252, RZ ;  /* 0x000000fc14147210 */ /* 0x010fe20007f5e0ff */
[----:B------:R-:W-:Y:S01]  /*d2c90*/  IMAD.X R18, R18, 0x1, R2, P3 ;  /* 0x0000000112127824 */ /* 0x000fe200018e0602 */
[----:B-1----:R-:W4:Y:S04]  /*d2ca0*/  LDL.LU R19, [R1+0x2e94] ;  /* 0x002e940001137983 */ /* 0x002f280000300800 */
[----:B------:R-:W-:Y:S04]  /*d2cb0*/  STL [R1+0x3d30], R14 ;  /* 0x003d300e01007387 */ /* 0x000fe80000100800 */
[----:B------:R1:W-:Y:S04]  /*d2cc0*/  STL [R1+0x3d2c], R22 ;  /* 0x003d2c1601007387 */ /* 0x0003e80000100800 */
[----:B------:R1:W-:Y:S04]  /*d2cd0*/  LDGSTS.E [R5+0x780], desc[UR74][R6.64], P1 ;  /* 0x0078000006057fae */ /* 0x0003e800089a104a */
[----:B------:R-:W4:Y:S01]  /*d2ce0*/  LDL.LU R8, [R1+0x2ea0] ;  /* 0x002ea00001087983 */ /* 0x000f220000300800 */
[----:B-1----:R-:W-:-:S03]  /*d2cf0*/  IMAD.MOV.U32 R7, RZ, RZ, R22 ;  /* 0x000000ffff077224 */ /* 0x002fc600078e0016 */
[----:B------:R-:W4:Y:S01]  /*d2d00*/  LDL.LU R22, [R1+0x2e9c] ;  /* 0x002e9c0001167983 */ /* 0x000f220000300800 */
[----:B------:R-:W-:-:S03]  /*d2d10*/  MOV R6, R9 ;  /* 0x0000000900067202 */ /* 0x000fc60000000f00 */
[----:B------:R-:W-:Y:S04]  /*d2d20*/  STL [R1+0x3cb8], R20 ;  /* 0x003cb81401007387 */ /* 0x000fe80000100800 */
[----:B------:R1:W-:Y:S04]  /*d2d30*/  STL [R1+0x3ce4], R18 ;  /* 0x003ce41201007387 */ /* 0x0003e80000100800 */
[----:B------:R-:W4:Y:S01]  /*d2d40*/  LDL.LU R9, [R1+0x2f18] ;  /* 0x002f180001097983 */ /* 0x000f220000300800 */
[----:B------:R-:W-:Y:S01]  /*d2d50*/  IADD3 R13, P3, PT, R13, R252, RZ ;  /* 0x000000fc0d0d7210 */ /* 0x000fe20007f7e0ff */
[----:B------:R-:W-:-:S02]  /*d2d60*/  IMAD.X R24, R24, 0x1, R2, P2 ;  /* 0x0000000118187824 */ /* 0x000fc400010e0602 */
[----:B------:R1:W-:Y:S01]  /*d2d70*/  LDGSTS.E [R5+0xf00], desc[UR74][R6.64], P0 ;  /* 0x00f0000006057fae */ /* 0x0003e200081a104a */
[----:B------:R-:W-:Y:S01]  /*d2d80*/  IADD3 R12, P2, PT, R12, R252, RZ ;  /* 0x000000fc0c0c7210 */ /* 0x000fe20007f5e0ff */
[----:B------:R-:W-:Y:S02]  /*d2d90*/  IMAD.X R23, R23, 0x1, R2, P3 ;  /* 0x0000000117177824 */ /* 0x000fe400018e0602 */
[----:B-1----:R-:W-:Y:S01]  /*d2da0*/  IMAD.MOV.U32 R7, RZ, RZ, R18 ;  /* 0x000000ffff077224 */ /* 0x002fe200078e0012 */
[----:B------:R-:W-:Y:S01]  /*d2db0*/  MOV R6, R14 ;  /* 0x0000000e00067202 */ /* 0x000fe20000000f00 */
[----:B------:R-:W4:Y:S04]  /*d2dc0*/  LDL.LU R18, [R1+0x2f14] ;  /* 0x002f140001127983 */ /* 0x000f280000300800 */
[----:B------:R1:W-:Y:S04]  /*d2dd0*/  STL [R1+0x3cb0], R13 ;  /* 0x003cb00d01007387 */ /* 0x0003e80000100800 */
[----:B------:R-:W-:Y:S04]  /*d2de0*/  STL [R1+0x3cac], R24 ;  /* 0x003cac1801007387 */ /* 0x000fe80000100800 */
[----:B------:R-:W4:Y:S04]  /*d2df0*/  LDL.LU R14, [R1+0x2f20] ;  /* 0x002f2000010e7983 */ /* 0x000f280000300800 */
[----:B------:R1:W-:Y:S01]  /*d2e00*/  LDGSTS.E [R5+0xf80], desc[UR74][R6.64], P1 ;  /* 0x00f8000006057fae */ /* 0x0003e200089a104a */
[----:B------:R-:W-:Y:S01]  /*d2e10*/  IADD3 R15, P3, PT, R15, R252, RZ ;  /* 0x000000fc0f0f7210 */ /* 0x000fe20007f7e0ff */
[----:B------:R-:W-:Y:S01]  /*d2e20*/  IMAD.X R21, R21, 0x1, R2, P2 ;  /* 0x0000000115157824 */ /* 0x000fe200010e0602 */
[----:B-1----:R-:W-:Y:S01]  /*d2e30*/  MOV R6, R20 ;  /* 0x0000001400067202 */ /* 0x002fe20000000f00 */
[----:B------:R-:W-:Y:S01]  /*d2e40*/  IMAD.MOV.U32 R7, RZ, RZ, R24 ;  /* 0x000000ffff077224 */ /* 0x000fe200078e0018 */
[----:B------:R-:W4:Y:S04]  /*d2e50*/  LDL.LU R20, [R1+0x2f1c] ;  /* 0x002f1c0001147983 */ /* 0x000f280000300800 */
[----:B------:R-:W-:Y:S04]  /*d2e60*/  STL [R1+0x2e18], R12 ;  /* 0x002e180c01007387 */ /* 0x000fe80000100800 */
[----:B------:R-:W-:Y:S04]  /*d2e70*/  STL [R1+0x3c64], R23 ;  /* 0x003c641701007387 */ /* 0x000fe80000100800 */
[----:B------:R-:W4:Y:S04]  /*d2e80*/  LDL.LU R4, [R1+0x2f98] ;  /* 0x002f980001047983 */ /* 0x000f280000300800 */
[----:B------:R1:W-:Y:S02]  /*d2e90*/  LDGSTS.E [R5+0x1700], desc[UR74][R6.64], P0 ;  /* 0x0170000006057fae */ /* 0x0003e400081a104a */
[----:B-1----:R-:W-:Y:S01]  /*d2ea0*/  MOV R6, R13 ;  /* 0x0000000d00067202 */ /* 0x002fe20000000f00 */
[----:B------:R-:W-:Y:S01]  /*d2eb0*/  IMAD.MOV.U32 R7, RZ, RZ, R23 ;  /* 0x000000ffff077224 */ /* 0x000fe200078e0017 */
        /* <DEDUP_REMOVED lines=9> */
[----:B---3--:R-:W-:Y:S01]  /*d2f50*/  IMAD.X R17, R17, 0x1, R2, P3 ;  /* 0x0000000111117824 */ /* 0x008fe200018e0602 */
[----:B--2---:R-:W-:-:S03]  /*d2f60*/  IADD3 R16, P2, PT, R16, R252, RZ ;  /* 0x000000fc10107210 */ /* 0x004fc60007f5e0ff */
[----:B------:R-:W-:Y:S02]  /*d2f70*/  IMAD.MOV.U32 R7, RZ, RZ, R17 ;  /* 0x000000ffff077224 */ /* 0x000fe400078e0011 */
[----:B------:R-:W-:Y:S01]  /*d2f80*/  STL [R1+0x2e98], R16 ;  /* 0x002e981001007387 */ /* 0x000fe20000100800 */
[----:B----4-:R-:W-:-:S03]  /*d2f90*/  IMAD.X R19, R19, 0x1, R2, P2 ;  /* 0x0000000113137824 */ /* 0x010fc600010e0602 */
[----:B------:R1:W-:Y:S04]  /*d2fa0*/  STL [R1+0x2e1c], R17 ;  /* 0x002e1c1101007387 */ /* 0x0003e80000100800 */
[----:B------:R-:W2:Y:S04]  /*d2fb0*/  LDL.LU R12, [R1+0x3018] ;  /* 0x00301800010c7983 */ /* 0x000ea80000300800 */
[----:B------:R3:W-:Y:S01]  /*d2fc0*/  LDGSTS.E [R5+0x1f80], desc[UR74][R6.64], P1 ;  /* 0x01f8000006057fae */ /* 0x0007e200089a104a */
[----:B------:R-:W-:-:S03]  /*d2fd0*/  IADD3 R8, P3, PT, R8, R252, RZ ;  /* 0x000000fc08087210 */ /* 0x000fc60007f7e0ff */
[----:B-1----:R-:W4:Y:S04]  /*d2fe0*/  LDL.LU R17, [R1+0x2f9c] ;  /* 0x002f9c0001117983 */ /* 0x002f280000300800 */
[----:B------:R-:W-:Y:S04]  /*d2ff0*/  STL [R1+0x2ea0], R8 ;  /* 0x002ea00801007387 */ /* 0x000fe80000100800 */
[----:B------:R1:W-:Y:S01]  /*d3000*/  STL [R1+0x2e94], R19 ;  /* 0x002e941301007387 */ /* 0x0003e20000100800 */
[----:B------:R-:W-:Y:S02]  /*d3010*/  IMAD.X R22, R22, 0x1, R2, P3 ;  /* 0x0000000116167824 */ /* 0x000fe400018e0602 */
[----:B---3--:R-:W-:Y:S01]  /*d3020*/  IMAD.MOV.U32 R7, RZ, RZ, R19 ;  /* 0x000000ffff077224 */ /* 0x008fe200078e0013 */
[----:B------:R-:W3:Y:S01]  /*d3030*/  LDL.LU R15, [R1+0x3020] ;  /* 0x00302000010f7983 */ /* 0x000ee20000300800 */
[----:B------:R-:W-:-:S03]  /*d3040*/  MOV R6, R16 ;  /* 0x0000001000067202 */ /* 0x000fc60000000f00 */
[----:B-1----:R-:W3:Y:S01]  /*d3050*/  LDL.LU R19, [R1+0x3014] ;  /* 0x0030140001137983 */ /* 0x002ee20000300800 */
[----:B------:R-:W-:-:S03]  /*d3060*/  IADD3 R9, P2, PT, R9, R252, RZ ;  /* 0x000000fc09097210 */ /* 0x000fc60007f5e0ff */
[----:B------:R1:W-:Y:S04]  /*d3070*/  LDGSTS.E [R5+0x2700], desc[UR74][R6.64], P0 ;  /* 0x0270000006057fae */ /* 0x0003e800081a104a */
[----:B------:R-:W-:Y:S04]  /*d3080*/  STL [R1+0x2f18], R9 ;  /* 0x002f180901007387 */ /* 0x000fe80000100800 */
[----:B------:R1:W-:Y:S04]  /*d3090*/  STL [R1+0x2e9c], R22 ;  /* 0x002e9c1601007387 */ /* 0x0003e80000100800 */
[----:B------:R-:W3:Y:S04]  /*d30a0*/  LDL.LU R16, [R1+0x3098] ;  /* 0x0030980001107983 */ /* 0x000ee80000300800 */
[----:B------:R-:W3:Y:S01]  /*d30b0*/  LDL.LU R23, [R1+0x301c] ;  /* 0x00301c0001177983 */ /* 0x000ee20000300800 */
[----:B------:R-:W-:Y:S01]  /*d30c0*/  IMAD.X R18, R18, 0x1, R2, P2 ;  /* 0x0000000112127824 */ /* 0x000fe200010e0602 */
[----:B-1----:R-:W-:Y:S01]  /*d30d0*/  MOV R6, R8 ;  /* 0x0000000800067202 */ /* 0x002fe20000000f00 */
[----:B------:R-:W-:-:S05]  /*d30e0*/  IMAD.MOV.U32 R7, RZ, RZ, R22 ;  /* 0x000000ffff077224 */ /* 0x000fca00078e0016 */
[----:B------:R1:W-:Y:S01]  /*d30f0*/  LDGSTS.E [R5+0x2780], desc[UR74][R6.64], P1 ;  /* 0x0278000006057fae */ /* 0x0003e200089a104a */
[----:B------:R-:W-:-:S05]  /*d3100*/  IADD3 R14, P3, PT, R14, R252, RZ ;  /* 0x000000fc0e0e7210 */ /* 0x000fca0007f7e0ff */
        /* <DEDUP_REMOVED lines=13> */
[----:B------:R-:W-:Y:S01]  /*d31e0*/  IADD3 R13, P3, PT, R13, R252, RZ ;  /* 0x000000fc0d0d7210 */ /* 0x000fe20007f7e0ff */
[----:B-1----:R-:W-:-:S02]  /*d31f0*/  IMAD.MOV.U32 R7, RZ, RZ, R20 ;  /* 0x000000ffff077224 */ /* 0x002fc400078e0014 */
[----:B------:R-:W3:Y:S01]  /*d3200*/  LDL.LU R20, [R1+0x3114] ;  /* 0x0031140001147983 */ /* 0x000ee20000300800 */
[----:B------:R-:W-:-:S03]  /*d3210*/  MOV R6, R14 ;  /* 0x0000000e00067202 */ /* 0x000fc60000000f00 */
[----:B------:R-:W-:Y:S04]  /*d3220*/  STL [R1+0x2fa0], R13 ;  /* 0x002fa00d01007387 */ /* 0x000fe80000100800 */
[----:B------:R1:W-:Y:S01]  /*d3230*/  LDGSTS.E [R5+0x2f80], desc[UR74][R6.64], P1 ;  /* 0x02f8000006057fae */ /* 0x0003e200089a104a */
[----:B------:R-:W-:-:S05]  /*d3240*/  IMAD.X R21, R21, 0x1, R2, P2 ;  /* 0x0000000115157824 */ /* 0x000fca00010e0602 */
[----:B------:R1:W-:Y:S04]  /*d3250*/  STL [R1+0x2f94], R21 ;  /* 0x002f941501007387 */ /* 0x0003e80000100800 */
[----:B------:R-:W3:Y:S01]  /*d3260*/  LDL.LU R14, [R1+0x3120] ;  /* 0x00312000010e7983 */ /* 0x000ee20000300800 */
[----:B-1----:R-:W-:Y:S01]  /*d3270*/  MOV R6, R4 ;  /* 0x0000000400067202 */ /* 0x002fe20000000f00 */
[----:B------:R-:W-:Y:S02]  /*d3280*/  IMAD.MOV.U32 R7, RZ, RZ, R21 ;  /* 0x000000ffff077224 */ /* 0x000fe400078e0015 */
[----:B------:R-:W3:Y:S04]  /*d3290*/  LDL.LU R21, [R1+0x311c] ;  /* 0x00311c0001157983 */ /* 0x000ee80000300800 */
[----:B------:R1:W-:Y:S02]  /*d32a0*/  LDGSTS.E [R5+0x3700], desc[UR74][R6.64], P0 ;  /* 0x0370000006057fae */ /* 0x0003e400081a104a */
[----:B-1----:R-:W-:-:S02]  /*d32b0*/  MOV R6, R13 ;  /* 0x0000000d00067202 */ /* 0x002fc40000000f00 */
[----:B--2---:R-:W-:Y:S01]  /*d32c0*/  IADD3 R12, P2, PT, R12, R252, RZ ;  /* 0x000000fc0c0c7210 */ /* 0x004fe20007f5e0ff */
[----:B----4-:R-:W-:-:S04]  /*d32d0*/  IMAD.X R17, R17, 0x1, R2, P3 ;  /* 0x0000000111117824 */ /* 0x010fc800018e0602 */
[----:B------:R-:W-:Y:S04]  /*d32e0*/  STL [R1+0x3018], R12 ;  /* 0x0030180c01007387 */ /* 0x000fe80000100800 */
[----:B------:R1:W-:Y:S01]  /*d32f0*/  STL [R1+0x2f9c], R17 ;  /* 0x002f9c1101007387 */ /* 0x0003e20000100800 */
[----:B------:R-:W-:-:S03]  /*d3300*/  IMAD.MOV.U32 R7, RZ, RZ, R17 ;  /* 0x000000ffff077224 */ /* 0x000fc600078e0011 */
[----:B------:R-:W2:Y:S01]  /*d3310*/  LDL.LU R4, [R1+0x3198] ;  /* 0x0031980001047983 */ /* 0x000ea20000300800 */
[----:B---3--:R-:W-:-:S03]  /*d3320*/  IADD3 R15, P3, PT, R15, R252, RZ ;  /* 0x000000fc0f0f7210 */ /* 0x008fc60007f7e0ff */
[----:B------:R3:W-:Y:S04]  /*d3330*/  LDGSTS.E [R5+0x3780], desc[UR74][R6.64], P1 ;  /* 0x0378000006057fae */ /* 0x0007e800089a104a */
[----:B-1----:R-:W4:Y:S01]  /*d3340*/  LDL.LU R17, [R1+0x3194] ;  /* 0x0031940001117983 */ /* 0x002f220000300800 */
[----:B------:R-:W-:-:S03]  /*d3350*/  IMAD.X R19, R19, 0x1, R2, P2 ;  /* 0x0000000113137824 */ /* 0x000fc600010e0602 */
[----:B------:R-:W-:Y:S04]  /*d3360*/  STL [R1+0x3020], R15 ;  /* 0x0030200f01007387 */ /* 0x000fe80000100800 */
[----:B------:R1:W-:Y:S01]  /*d3370*/  STL [R1+0x3014], R19 ;  /* 0x0030141301007387 */ /* 0x0003e20000100800 */
[----:B---3--:R-:W-:Y:S01]  /*d3380*/  IMAD.MOV.U32 R7, RZ, RZ, R19 ;  /* 0x000000ffff077224 */ /* 0x008fe200078e0013 */
[----:B------:R-:W-:Y:S02]  /*d3390*/  MOV R6, R12 ;  /* 0x0000000c00067202 */ /* 0x000fe40000000f00 */
[----:B------:R-:W3:Y:S04]  /*d33a0*/  LDL.LU R13, [R1+0x31a0] ;  /* 0x0031a000010d7983 */ /* 0x000ee80000300800 */
[----:B------:R1:W-:Y:S01]  /*d33b0*/  LDGSTS.E [R5+0x3f00], desc[UR74][R6.64], P0 ;  /* 0x03f0000006057fae */ /* 0x0003e200081a104a */
[----:B------:R-:W-:-:S03]  /*d33c0*/  IADD3 R16, P2, PT, R16, R252, RZ ;  /* 0x000000fc10107210 */ /* 0x000fc60007f5e0ff */
[----:B-1----:R-:W3:Y:S01]  /*d33d0*/  LDL.LU R19, [R1+0x319c] ;  /* 0x00319c0001137983 */ /* 0x002ee20000300800 */
[----:B------:R-:W-:-:S03]  /*d33e0*/  IMAD.X R23, R23, 0x1, R2, P3 ;  /* 0x0000000117177824 */ /* 0x000fc600018e0602 */
[----:B------:R-:W-:Y:S04]  /*d33f0*/  STL [R1+0x3098], R16 ;  /* 0x0030981001007387 */ /* 0x000fe80000100800 */
[----:B------:R-:W-:Y:S04]  /*d3400*/  STL [R1+0x301c], R23 ;  /* 0x00301c1701007387 */ /* 0x000fe80000100800 */
[----:B------:R-:W3:Y:S01]  /*d3410*/  LDL.LU R12, [R1+0x3218] ;  /* 0x00321800010c7983 */ /* 0x000ee20000300800 */
[----:B------:R-:W-:Y:S01]  /*d3420*/  MOV R6, R15 ;  /* 0x0000000f00067202 */ /* 0x000fe20000000f00 */
[----:B------:R-:W-:-:S02]  /*d3430*/  IMAD.MOV.U32 R7, RZ, RZ, R23 ;  /* 0x000000ffff077224 */ /* 0x000fc400078e0017 */
[----:B------:R-:W3:Y:S04]  /*d3440*/  LDL.LU R15, [R1+0x3220] ;  /* 0x00322000010f7983 */ /* 0x000ee80000300800 */
        /* <DEDUP_REMOVED lines=8> */
[----:B-1----:R-:W3:Y:S01]  /*d34d0*/  LDL.LU R22, [R1+0x3214] ;  /* 0x0032140001167983 */ /* 0x002ee20000300800 */
[----:B------:R-:W-:Y:S01]  /*d34e0*/  IMAD.X R18, R18, 0x1, R2, P3 ;  /* 0x0000000112127824 */ /* 0x000fe200018e0602 */
[----:B------:R-:W-:-:S03]  /*d34f0*/  IADD3 R9, P2, PT, R9, R252, RZ ;  /* 0x000000fc09097210 */ /* 0x000fc60007f5e0ff */
[----:B------:R-:W-:Y:S02]  /*d3500*/  IMAD.MOV.U32 R7, RZ, RZ, R18 ;  /* 0x000000ffff077224 */ /* 0x000fe400078e0012 */
[----:B------:R-:W-:Y:S04]  /*d3510*/  STL [R1+0x3118], R9 ;  /* 0x0031180901007387 */ /* 0x000fe80000100800 */
[----:B------:R1:W-:Y:S01]  /*d3520*/  STL [R1+0x309c], R18 ;  /* 0x00309c1201007387 */ /* 0x0003e20000100800 */
[----:B------:R-:W-:-:S03]  /*d3530*/  IMAD.X R20, R20, 0x1, R2, P2 ;  /* 0x0000000114147824 */ /* 0x000fc600010e0602 */
[----:B------:R-:W3:Y:S01]  /*d3540*/  LDL.LU R16, [R1+0x3298] ;  /* 0x0032980001107983 */ /* 0x000ee20000300800 */
[----:B------:R-:W-:-:S03]  /*d3550*/  MOV R6, R8 ;  /* 0x0000000800067202 */ /* 0x000fc60000000f00 */
[----:B-1----:R-:W3:Y:S04]  /*d3560*/  LDL.LU R18, [R1+0x321c] ;  /* 0x00321c0001127983 */ /* 0x002ee80000300800 */
[----:B------:R1:W-:Y:S01]  /*d3570*/  LDGSTS.E [R5+0x4780], desc[UR74][R6.64], P1 ;  /* 0x0478000006057fae */ /* 0x0003e200089a104a */
[----:B------:R-:W-:Y:S01]  /*d3580*/  IADD3 R14, P3, PT, R14, R252, RZ ;  /* 0x000000fc0e0e7210 */ /* 0x000fe20007f7e0ff */
[----:B-1----:R-:W-:-:S04]  /*d3590*/  IMAD.MOV.U32 R7, RZ, RZ, R20 ;  /* 0x000000ffff077224 */ /* 0x002fc800078e0014 */
[----:B------:R-:W-:Y:S04]  /*d35a0*/  STL [R1+0x3120], R14 ;  /* 0x0031200e01007387 */ /* 0x000fe80000100800 */
[----:B------:R1:W-:Y:S04]  /*d35b0*/  STL [R1+0x3114], R20 ;  /* 0x0031141401007387 */ /* 0x0003e80000100800 */
        /* <DEDUP_REMOVED lines=8> */
[----:B--2---:R-:W-:-:S05]  /*d3640*/  IADD3 R4, P2, PT, R4, R252, RZ ;  /* 0x000000fc04047210 */ /* 0x004fca0007f5e0ff */
[----:B------:R-:W-:Y:S04]  /*d3650*/  STL [R1+0x3198], R4 ;  /* 0x0031980401007387 */ /* 0x000fe80000100800 */
[----:B------:R2:W-:Y:S01]  /*d3660*/  STL [R1+0x311c], R21 ;  /* 0x00311c1501007387 */ /* 0x0005e20000100800 */
[----:B----4-:R-:W-:-:S03]  /*d3670*/  IMAD.X R17, R17, 0x1, R2, P2 ;  /* 0x0000000111117824 */ /* 0x010fc600010e0602 */
[----:B------:R-:W4:Y:S04]  /*d3680*/  LDL.LU R9, [R1+0x3318] ;  /* 0x0033180001097983 */ /* 0x000f280000300800 */
[----:B------:R-:W4:Y:S01]  /*d3690*/  LDL.LU R23, [R1+0x329c] ;  /* 0x00329c0001177983 */ /* 0x000f220000300800 */
[----:B---3--:R-:W-:-:S05]  /*d36a0*/  IADD3 R13, P3, PT, R13, R252, RZ ;  /* 0x000000fc0d0d7210 */ /* 0x008fca0007f7e0ff */
[----:B------:R-:W-:Y:S01]  /*d36b0*/  STL [R1+0x31a0], R13 ;  /* 0x0031a00d01007387 */ /* 0x000fe20000100800 */
[----:B------:R-:W-:-:S03]  /*d36c0*/  IMAD.X R19, R19, 0x1, R2, P3 ;  /* 0x0000000113137824 */ /* 0x000fc600018e0602 */
[----:B------:R3:W-:Y:S01]  /*d36d0*/  STL [R1+0x3194], R17 ;  /* 0x0031941101007387 */ /* 0x0007e20000100800 */
[----:B-1----:R-:W-:-:S03]  /*d36e0*/  IMAD.MOV.U32 R7, RZ, RZ, R17 ;  /* 0x000000ffff077224 */ /* 0x002fc600078e0011 */
[----:B------:R-:W4:Y:S01]  /*d36f0*/  LDL.LU R14, [R1+0x3320] ;  /* 0x00332000010e7983 */ /* 0x000f220000300800 */
[----:B------:R-:W-:-:S03]  /*d3700*/  MOV R6, R4 ;  /* 0x0000000400067202 */ /* 0x000fc60000000f00 */
[----:B--2---:R-:W2:Y:S01]  /*d3710*/  LDL.LU R21, [R1+0x3314] ;  /* 0x0033140001157983 */ /* 0x004ea20000300800 */
[----:B------:R-:W-:-:S03]  /*d3720*/  IADD3 R12, P2, PT, R12, R252, RZ ;  /* 0x000000fc0c0c7210 */ /* 0x000fc60007f5e0ff */
[----:B------:R1:W-:Y:S04]  /*d3730*/  LDGSTS.E [R5+0x5700], desc[UR74][R6.64], P0 ;  /* 0x0570000006057fae */ /* 0x0003e800081a104a */
[----:B------:R-:W-:Y:S04]  /*d3740*/  STL [R1+0x3218], R12 ;  /* 0x0032180c01007387 */ /* 0x000fe80000100800 */
[----:B------:R3:W-:Y:S01]  /*d3750*/  STL [R1+0x319c], R19 ;  /* 0x00319c1301007387 */ /* 0x0007e20000100800 */
[----:B------:R-:W-:-:S03]  /*d3760*/  IADD3 R15, P3, PT, R15, R252, RZ ;  /* 0x000000fc0f0f7210 */ /* 0x000fc60007f7e0ff */
[----:B---3--:R-:W3:Y:S04]  /*d3770*/  LDL.LU R17, [R1+0x331c] ;  /* 0x00331c0001117983 */ /* 0x008ee80000300800 */
[----:B------:R-:W3:Y:S01]  /*d3780*/  LDL.LU R4, [R1+0x3398] ;  /* 0x0033980001047983 */ /* 0x000ee20000300800 */
[----:B-1----:R-:W-:Y:S01]  /*d3790*/  IMAD.MOV.U32 R7, RZ, RZ, R19 ;  /* 0x000000ffff077224 */ /* 0x002fe200078e0013 */
[----:B------:R-:W-:Y:S02]  /*d37a0*/  MOV R6, R13 ;  /* 0x0000000d00067202 */ /* 0x000fe40000000f00 */
[----:B------:R-:W3:Y:S04]  /*d37b0*/  LDL.LU R19, [R1+0x3394] ;  /* 0x0033940001137983 */ /* 0x000ee80000300800 */
[----:B------:R-:W-:Y:S04]  /*d37c0*/  STL [R1+0x3220], R15 ;  /* 0x0032200f01007387 */ /* 0x000fe80000100800 */
[----:B------:R1:W-:Y:S01]  /*d37d0*/  LDGSTS.E [R5+0x5780], desc[UR74][R6.64], P1 ;  /* 0x0578000006057fae */ /* 0x0003e200089a104a */
[----:B------:R-:W-:-:S05]  /*d37e0*/  IMAD.X R22, R22, 0x1, R2, P2 ;  /* 0x0000000116167824 */ /* 0x000fca00010e0602 */
[----:B------:R1:W-:Y:S04]  /*d37f0*/  STL [R1+0x3214], R22 ;  /* 0x0032141601007387 */ /* 0x0003e80000100800 */
[----:B------:R-:W3:Y:S01]  /*d3800*/  LDL.LU R13, [R1+0x33a0] ;  /* 0x0033a000010d7983 */ /* 0x000ee20000300800 */
[----:B-1----:R-:W-:Y:S01]  /*d3810*/  IMAD.MOV.U32 R7, RZ, RZ, R22 ;  /* 0x000000ffff077224 */ /* 0x002fe200078e0016 */
[----:B------:R-:W-:Y:S02]  /*d3820*/  MOV R6, R12 ;  /* 0x0000000c00067202 */ /* 0x000fe40000000f00 */
[----:B------:R-:W3:Y:S04]  /*d3830*/  LDL.LU R22, [R1+0x339c] ;  /* 0x00339c0001167983 */ /* 0x000ee80000300800 */
[----:B------:R1:W-:Y:S01]  /*d3840*/  LDGSTS.E [R5+0x5f00], desc[UR74][R6.64], P0 ;  /* 0x05f0000006057fae */ /* 0x0003e200081a104a */
[----:B------:R-:W-:Y:S01]  /*d3850*/  IADD3 R16, P2, PT, R16, R252, RZ ;  /* 0x000000fc10107210 */ /* 0x000fe20007f5e0ff */
[----:B------:R-:W-:-:S04]  /*d3860*/  IMAD.X R18, R18, 0x1, R2, P3 ;  /* 0x0000000112127824 */ /* 0x000fc800018e0602 */
[----:B------:R-:W-:Y:S04]  /*d3870*/  STL [R1+0x3298], R16 ;  /* 0x0032981001007387 */ /* 0x000fe80000100800 */
[----:B------:R1:W-:Y:S04]  /*d3880*/  STL [R1+0x321c], R18 ;  /* 0x00321c1201007387 */ /* 0x0003e80000100800 */
[----:B------:R-:W3:Y:S01]  /*d3890*/  LDL.LU R12, [R1+0x3418] ;  /* 0x00341800010c7983 */ /* 0x000ee20000300800 */
[----:B-1----:R-:W-:Y:S01]  /*d38a0*/  IMAD.MOV.U32 R7, RZ, RZ, R18 ;  /* 0x000000ffff077224 */ /* 0x002fe200078e0012 */
[----:B------:R-:W-:-:S02]  /*d38b0*/  MOV R6, R15 ;  /* 0x0000000f00067202 */ /* 0x000fc40000000f00 */
[----:B------:R-:W3:Y:S04]  /*d38c0*/  LDL.LU R18, [R1+0x3414] ;  /* 0x0034140001127983 */ /* 0x000ee80000300800 */
[----:B------:R1:W-:Y:S01]  /*d38d0*/  LDGSTS.E [R5+0x5f80], desc[UR74][R6.64], P1 ;  /* 0x05f8000006057fae */ /* 0x0003e200089a104a */
[----:B------:R-:W-:Y:S01]  /*d38e0*/  IADD3 R8, P3, PT, R8, R252, RZ ;  /* 0x000000fc08087210 */ /* 0x000fe20007f7e0ff */
[----:B------:R-:W-:-:S04]  /*d38f0*/  IMAD.X R20, R20, 0x1, R2, P2 ;  /* 0x0000000114147824 */ /* 0x000fc800010e0602 */
[----:B------:R-:W-:Y:S04]  /*d3900*/  STL [R1+0x32a0], R8 ;  /* 0x0032a00801007387 */ /* 0x000fe80000100800 */
[----:B------:R1:W-:Y:S04]  /*d3910*/  STL [R1+0x3294], R20 ;  /* 0x0032941401007387 */ /* 0x0003e80000100800 */
[----:B------:R-:W3:Y:S01]  /*d3920*/  LDL.LU R15, [R1+0x3420] ;  /* 0x00342000010f7983 */ /* 0x000ee20000300800 */
[----:B-1----:R-:W-:Y:S01]  /*d3930*/  MOV R6, R16 ;  /* 0x0000001000067202 */ /* 0x002fe20000000f00 */
[----:B------:R-:W-:-:S02]  /*d3940*/  IMAD.MOV.U32 R7, RZ, RZ, R20 ;  /* 0x000000ffff077224 */ /* 0x000fc400078e0014 */
[----:B------:R-:W3:Y:S04]  /*d3950*/  LDL.LU R20, [R1+0x341c] ;  /* 0x00341c0001147983 */ /* 0x000ee80000300800 */
[----:B------:R1:W-:Y:S02]  /*d3960*/  LDGSTS.E [R5+0x6700], desc[UR74][R6.64], P0 ;  /* 0x0670000006057fae */ /* 0x0003e400081a104a */
[----:B-1----:R-:W-:Y:S02]  /*d3970*/  MOV R6, R8 ;  /* 0x0000000800067202 */ /* 0x002fe40000000f00 */
[----:B----4-:R-:W-:Y:S01]  /*d3980*/  IADD3 R9, P2, PT, R9, R252, RZ ;  /* 0x000000fc09097210 */ /* 0x010fe20007f5e0ff */
        /* <DEDUP_REMOVED lines=8> */
[----:B--2---:R-:W-:-:S03]  /*d3a10*/  IMAD.X R21, R21, 0x1, R2, P2 ;  /* 0x0000000115157824 */ /* 0x004fc600010e0602 */
[----:B------:R-:W-:Y:S01]  /*d3a20*/  STL [R1+0x3320], R14 ;  /* 0x0033200e01007387 */ /* 0x000fe20000100800 */
[----:B-1----:R-:W-:Y:S01]  /*d3a30*/  MOV R6, R9 ;  /* 0x0000000900067202 */ /* 0x002fe20000000f00 */
[----:B------:R-:W-:Y:S02]  /*d3a40*/  IMAD.MOV.U32 R7, RZ, RZ, R21 ;  /* 0x000000ffff077224 */ /* 0x000fe400078e0015 */
[----:B------:R1:W-:Y:S04]  /*d3a50*/  STL [R1+0x3314], R21 ;  /* 0x0033141501007387 */ /* 0x0003e80000100800 */
[----:B------:R2:W-:Y:S01]  /*d3a60*/  LDGSTS.E [R5+0x6f00], desc[UR74][R6.64], P0 ;  /* 0x06f0000006057fae */ /* 0x0005e200081a104a */
[----:B---3--:R-:W-:-:S03]  /*d3a70*/  IMAD.X R17, R17, 0x1, R2, P3 ;  /* 0x0000000111117824 */ /* 0x008fc600018e0602 */
[----:B-1----:R-:W3:Y:S01]  /*d3a80*/  LDL.LU R21, [R1+0x3494] ;  /* 0x0034940001157983 */ /* 0x002ee20000300800 */
[----:B------:R-:W-:Y:S01]  /*d3a90*/  IADD3 R4, P2, PT, R4, R252, RZ ;  /* 0x000000fc04047210 */ /* 0x000fe20007f5e0ff */
[----:B--2---:R-:W-:-:S04]  /*d3aa0*/  IMAD.MOV.U32 R7, RZ, RZ, R17 ;  /* 0x000000ffff077224 */ /* 0x004fc800078e0011 */
[----:B------:R-:W-:Y:S04]  /*d3ab0*/  STL [R1+0x3398], R4 ;  /* 0x0033980401007387 */ /* 0x000fe80000100800 */
[----:B------:R1:W-:Y:S01]  /*d3ac0*/  STL [R1+0x331c], R17 ;  /* 0x00331c1101007387 */ /* 0x0003e20000100800 */
[----:B------:R-:W-:-:S03]  /*d3ad0*/  IMAD.X R19, R19, 0x1, R2, P2 ;  /* 0x0000000113137824 */ /* 0x000fc600010e0602 */
[----:B------:R-:W2:Y:S01]  /*d3ae0*/  LDL.LU R9, [R1+0x3518] ;  /* 0x0035180001097983 */ /* 0x000ea20000300800 */
[----:B------:R-:W-:-:S03]  /*d3af0*/  MOV R6, R14 ;  /* 0x0000000e00067202 */ /* 0x000fc60000000f00 */
[----:B-1----:R-:W2:Y:S04]  /*d3b00*/  LDL.LU R17, [R1+0x349c] ;  /* 0x00349c0001117983 */ /* 0x002ea80000300800 */
[----:B------:R1:W-:Y:S01]  /*d3b10*/  LDGSTS.E [R5+0x6f80], desc[UR74][R6.64], P1 ;  /* 0x06f8000006057fae */ /* 0x0003e200089a104a */
[----:B------:R-:W-:-:S05]  /*d3b20*/  IADD3 R13, P3, PT, R13, R252, RZ ;  /* 0x000000fc0d0d7210 */ /* 0x000fca0007f7e0ff */
[----:B------:R-:W-:Y:S04]  /*d3b30*/  STL [R1+0x33a0], R13 ;  /* 0x0033a00d01007387 */ /* 0x000fe80000100800 */
[----:B------:R1:W-:Y:S02]  /*d3b40*/  STL [R1+0x3394], R19 ;  /* 0x0033941301007387 */ /* 0x0003e40000100800 */
[----:B-1----:R-:W-:Y:S02]  /*d3b50*/  IMAD.MOV.U32 R7, RZ, RZ, R19 ;  /* 0x000000ffff077224 */ /* 0x002fe400078e0013 */
[----:B------:R-:W2:Y:S01]  /*d3b60*/  LDL.LU R14, [R1+0x3520] ;  /* 0x00352000010e7983 */ /* 0x000ea20000300800 */
[----:B------:R-:W-:-:S03]  /*d3b70*/  IMAD.X R22, R22, 0x1, R2, P3 ;  /* 0x0000000116167824 */ /* 0x000fc600018e0602 */
[----:B------:R-:W2:Y:S01]  /*d3b80*/  LDL.LU R19, [R1+0x3514] ;  /* 0x0035140001137983 */ /* 0x000ea20000300800 */
[----:B------:R-:W-:-:S05]  /*d3b90*/  MOV R6, R4 ;  /* 0x0000000400067202 */ /* 0x000fca0000000f00 */
[----:B------:R1:W-:Y:S01]  /*d3ba0*/  LDGSTS.E [R5+0x7700], desc[UR74][R6.64], P0 ;  /* 0x0770000006057fae */ /* 0x0003e200081a104a */
[----:B------:R-:W-:-:S05]  /*d3bb0*/  IADD3 R12, P2, PT, R12, R252, RZ ;  /* 0x000000fc0c0c7210 */ /* 0x000fca0007f5e0ff */
[----:B------:R-:W-:Y:S04]  /*d3bc0*/  STL [R1+0x3418], R12 ;  /* 0x0034180c01007387 */ /* 0x000fe80000100800 */
[----:B------:R-:W-:Y:S01]  /*d3bd0*/  STL [R1+0x339c], R22 ;  /* 0x00339c1601007387 */ /* 0x000fe20000100800 */
[----:B------:R-:W-:-:S03]  /*d3be0*/  IMAD.X R18, R18, 0x1, R2, P2 ;  /* 0x0000000112127824 */ /* 0x000fc600010e0602 */
[----:B------:R-:W2:Y:S01]  /*d3bf0*/  LDL.LU R4, [R1+0x3598] ;  /* 0x0035980001047983 */ /* 0x000ea20000300800 */
[----:B-1----:R-:W-:Y:S01]  /*d3c00*/  MOV R6, R13 ;  /* 0x0000000d00067202 */ /* 0x002fe20000000f00 */
[----:B------:R-:W-:Y:S02]  /*d3c10*/  IMAD.MOV.U32 R7, RZ, RZ, R22 ;  /* 0x000000ffff077224 */ /* 0x000fe400078e0016 */
[----:B------:R-:W2:Y:S04]  /*d3c20*/  LDL.LU R23, [R1+0x351c] ;  /* 0x00351c0001177983 */ /* 0x000ea80000300800 */
[----:B------:R1:W-:Y:S01]  /*d3c30*/  LDGSTS.E [R5+0x7780], desc[UR74][R6.64], P1 ;  /* 0x0778000006057fae */ /* 0x0003e200089a104a */
[----:B------:R-:W-:Y:S01]  /*d3c40*/  IADD3 R15, P3, PT, R15, R252, RZ ;  /* 0x000000fc0f0f7210 */ /* 0x000fe20007f7e0ff */
[----:B-1----:R-:W-:-:S04]  /*d3c50*/  IMAD.MOV.U32 R7, RZ, RZ, R18 ;  /* 0x000000ffff077224 */ /* 0x002fc800078e0012 */
[----:B------:R-:W-:Y:S04]  /*d3c60*/  STL [R1+0x3420], R15 ;  /* 0x0034200f01007387 */ /* 0x000fe80000100800 */
[----:B------:R1:W-:Y:S04]  /*d3c70*/  STL [R1+0x3414], R18 ;  /* 0x0034141201007387 */ /* 0x0003e80000100800 */
[----:B------:R-:W2:Y:S04]  /*d3c80*/  LDL.LU R13, [R1+0x35a0] ;  /* 0x0035a000010d7983 */ /* 0x000ea80000300800 */
[----:B-1----:R-:W2:Y:S01]  /*d3c90*/  LDL.LU R18, [R1+0x3594] ;  /* 0x0035940001127983 */ /* 0x002ea20000300800 */
[----:B------:R-:W-:Y:S01]  /*d3ca0*/  IMAD.X R20, R20, 0x1, R2, P3 ;  /* 0x0000000114147824 */ /* 0x000fe200018e0602 */
[----:B------:R-:W-:-:S05]  /*d3cb0*/  MOV R6, R12 ;  /* 0x0000000c00067202 */ /* 0x000fca0000000f00 */
[----:B------:R1:W-:Y:S02]  /*d3cc0*/  LDGSTS.E [R5+0x7f00], desc[UR74][R6.64], P0 ;  /* 0x07f0000006057fae */ /* 0x0003e400081a104a */
[----:B-1----:R-:W-:Y:S01]  /*d3cd0*/  MOV R6, R15 ;  /* 0x0000000f00067202 */ /* 0x002fe20000000f00 */
[----:B------:R-:W-:-:S05]  /*d3ce0*/  IMAD.MOV.U32 R7, RZ, RZ, R20 ;  /* 0x000000ffff077224 */ /* 0x000fca00078e0014 */
[----:B------:R1:W-:Y:S01]  /*d3cf0*/  LDGSTS.E [R5+0x7f80], desc[UR74][R6.64], P1 ;  /* 0x07f8000006057fae */ /* 0x0003e200089a104a */
[----:B----4-:R-:W-:-:S05]  /*d3d00*/  IADD3 R16, P2, PT, R16, R252, RZ ;  /* 0x000000fc10107210 */ /* 0x010fca0007f5e0ff */
[----:B------:R-:W-:Y:S04]  /*d3d10*/  STL [R1+0x3498], R16 ;  /* 0x0034981001007387 */ /* 0x000fe80000100800 */
[----:B------:R4:W-:Y:S01]  /*d3d20*/  STL [R1+0x341c], R20 ;  /* 0x00341c1401007387 */ /* 0x0009e20000100800 */
[----:B------:R-:W-:-:S03]  /*d3d30*/  IADD3 R8, P3, PT, R8, R252, RZ ;  /* 0x000000fc08087210 */ /* 0x000fc60007f7e0ff */
[----:B------:R-:W2:Y:S04]  /*d3d40*/  LDL.LU R22, [R1+0x359c] ;  /* 0x00359c0001167983 */ /* 0x000ea80000300800 */
[----:B------:R-:W2:Y:S04]  /*d3d50*/  LDL.LU R12, [R1+0x3618] ;  /* 0x00361800010c7983 */ /* 0x000ea80000300800 */
[----:B------:R-:W2:Y:S01]  /*d3d60*/  LDL.LU R15, [R1+0x3614] ;  /* 0x00361400010f7983 */ /* 0x000ea20000300800 */
[----:B---3--:R-:W-:-:S03]  /*d3d70*/  IMAD.X R21, R21, 0x1, R2, P2 ;  /* 0x0000000115157824 */ /* 0x008fc600010e0602 */
[----:B------:R-:W-:Y:S01]  /*d3d80*/  STL [R1+0x34a0], R8 ;  /* 0x0034a00801007387 */ /* 0x000fe20000100800 */
[----:B-1----:R-:W-:-:S03]  /*d3d90*/  IMAD.MOV.U32 R7, RZ, RZ, R21 ;  /* 0x000000ffff077224 */ /* 0x002fc600078e0015 */
[----:B------:R1:W-:Y:S01]  /*d3da0*/  STL [R1+0x3494], R21 ;  /* 0x0034941501007387 */ /* 0x0003e20000100800 */
[----:B------:R-:W-:-:S03]  /*d3db0*/  MOV R6, R16 ;  /* 0x0000001000067202 */ /* 0x000fc60000000f00 */
[----:B----4-:R-:W3:Y:S04]  /*d3dc0*/  LDL.LU R20, [R1+0x3620] ;  /* 0x0036200001147983 */ /* 0x010ee80000300800 */
[----:B------:R4:W-:Y:S01]  /*d3dd0*/  LDGSTS.E [R5+0x8700], desc[UR74][R6.64], P0 ;  /* 0x0870000006057fae */ /* 0x0009e200081a104a */
[----:B--2---:R-:W-:-:S03]  /*d3de0*/  IADD3 R9, P2, PT, R9, R252, RZ ;  /* 0x000000fc09097210 */ /* 0x004fc60007f5e0ff */
[----:B-1----:R-:W2:Y:S01]  /*d3df0*/  LDL.LU R21, [R1+0x361c] ;  /* 0x00361c0001157983 */ /* 0x002ea20000300800 */
[----:B------:R-:W-:-:S03]  /*d3e00*/  IMAD.X R17, R17, 0x1, R2, P3 ;  /* 0x0000000111117824 */ /* 0x000fc600018e0602 */
[----:B------:R-:W-:Y:S04]  /*d3e10*/  STL [R1+0x3518], R9 ;  /* 0x0035180901007387 */ /* 0x000fe80000100800 */
[----:B------:R1:W-:Y:S04]  /*d3e20*/  STL [R1+0x349c], R17 ;  /* 0x00349c1101007387 */ /* 0x0003e80000100800 */
[----:B------:R-:W2:Y:S01]  /*d3e30*/  LDL.LU R16, [R1+0x3698] ;  /* 0x0036980001107983 */ /* 0x000ea20000300800 */
[----:B----4-:R-:W-:Y:S01]  /*d3e40*/  IMAD.MOV.U32 R7, RZ, RZ, R17 ;  /* 0x000000ffff077224 */ /* 0x010fe200078e0011 */
[----:B------:R-:W-:-:S02]  /*d3e50*/  MOV R6, R8 ;  /* 0x0000000800067202 */ /* 0x000fc40000000f00 */
[----:B-1----:R-:W4:Y:S04]  /*d3e60*/  LDL.LU R17, [R1+0x3694] ;  /* 0x0036940001117983 */ /* 0x002f280000300800 */
[----:B------:R1:W-:Y:S01]  /*d3e70*/  LDGSTS.E [R5+0x8780], desc[UR74][R6.64], P1 ;  /* 0x0878000006057fae */ /* 0x0003e200089a104a */
[----:B------:R-:W-:Y:S01]  /*d3e80*/  IADD3 R14, P3, PT, R14, R252, RZ ;  /* 0x000000fc0e0e7210 */ /* 0x000fe20007f7e0ff */
[----:B------:R-:W-:-:S04]  /*d3e90*/  IMAD.X R19, R19, 0x1, R2, P2 ;  /* 0x0000000113137824 */ /* 0x000fc800010e0602 */
[----:B------:R-:W-:Y:S04]  /*d3ea0*/  STL [R1+0x3520], R14 ;  /* 0x0035200e01007387 */ /* 0x000fe80000100800 */
[----:B------:R1:W-:Y:S04]  /*d3eb0*/  STL [R1+0x3514], R19 ;  /* 0x0035141301007387 */ /* 0x0003e80000100800 */
[----:B------:R-:W4:Y:S01]  /*d3ec0*/  LDL.LU R8, [R1+0x3710] ;  /* 0x0037100001087983 */ /* 0x000f220000300800 */
[----:B-1----:R-:W-:Y:S01]  /*d3ed0*/  MOV R6, R9 ;  /* 0x0000000900067202 */ /* 0x002fe20000000f00 */
[----:B------:R-:W-:-:S02]  /*d3ee0*/  IMAD.MOV.U32 R7, RZ, RZ, R19 ;  /* 0x000000ffff077224 */ /* 0x000fc400078e0013 */
[----:B------:R-:W4:Y:S04]  /*d3ef0*/  LDL.LU R19, [R1+0x370c] ;  /* 0x00370c0001137983 */ /* 0x000f280000300800 */
[----:B------:R1:W-:Y:S01]  /*d3f00*/  LDGSTS.E [R5+0x8f00], desc[UR74][R6.64], P0 ;  /* 0x08f0000006057fae */ /* 0x0003e200081a104a */
[----:B------:R-:W-:Y:S01]  /*d3f10*/  IADD3 R4, P2, PT, R4, R252, RZ ;  /* 0x000000fc04047210 */ /* 0x000fe20007f5e0ff */
[----:B------:R-:W-:-:S04]  /*d3f20*/  IMAD.X R23, R23, 0x1, R2, P3 ;  /* 0x0000000117177824 */ /* 0x000fc800018e0602 */
[----:B------:R-:W-:Y:S01]  /*d3f30*/  STL [R1+0x3598], R4 ;  /* 0x0035980401007387 */ /* 0x000fe20000100800 */
[----:B-1----:R-:W-:-:S03]  /*d3f40*/  MOV R6, R14 ;  /* 0x0000000e00067202 */ /* 0x002fc60000000f00 */
[----:B------:R-:W-:Y:S01]  /*d3f50*/  STL [R1+0x351c], R23 ;  /* 0x00351c1701007387 */ /* 0x000fe20000100800 */
[----:B------:R-:W-:-:S03]  /*d3f60*/  IMAD.MOV.U32 R7, RZ, RZ, R23 ;  /* 0x000000ffff077224 */ /* 0x000fc600078e0017 */
[----:B------:R-:W4:Y:S04]  /*d3f70*/  LDL.LU R9, [R1+0x3700] ;  /* 0x0037000001097983 */ /* 0x000f280000300800 */
[----:B------:R-:W4:Y:S04]  /*d3f80*/  LDL.LU R14, [R1+0x3708] ;  /* 0x00370800010e7983 */ /* 0x000f280000300800 */
[----:B------:R1:W-:Y:S01]  /*d3f90*/  LDGSTS.E [R5+0x8f80], desc[UR74][R6.64], P1 ;  /* 0x08f8000006057fae */ /* 0x0003e200089a104a */
[----:B------:R-:W-:Y:S01]  /*d3fa0*/  IADD3 R13, P3, PT, R13, R252, RZ ;  /* 0x000000fc0d0d7210 */ /* 0x000fe20007f7e0ff */
[----:B------:R-:W-:-:S04]  /*d3fb0*/  IMAD.X R18, R18, 0x1, R2, P2 ;  /* 0x0000000112127824 */ /* 0x000fc800010e0602 */
[----:B------:R-:W-:Y:S01]  /*d3fc0*/  STL [R1+0x35a0], R13 ;  /* 0x0035a00d01007387 */ /* 0x000fe20000100800 */
[----:B-1----:R-:W-:-:S03]  /*d3fd0*/  IMAD.MOV.U32 R7, RZ, RZ, R18 ;  /* 0x000000ffff077224 */ /* 0x002fc600078e0012 */
[----:B------:R1:W-:Y:S04]  /*d3fe0*/  STL [R1+0x3594], R18 ;  /* 0x0035941201007387 */ /* 0x0003e80000100800 */
[----:B-1----:R-:W4:Y:S01]  /*d3ff0*/  LDL.LU R18, [R1+0x36fc] ;  /* 0x0036fc0001127983 */ /* 0x002f220000300800 */
        /* <DEDUP_REMOVED lines=11> */
[----:B---3--:R-:W-:-:S03]  /*d40b0*/  IADD3 R20, P3, PT, R20, R252, RZ ;  /* 0x000000fc14147210 */ /* 0x008fc60007f7e0ff */
[----:B------:R3:W-:Y:S04]  /*d40c0*/  LDGSTS.E [R5+0x9780], desc[UR74][R6.64], P1 ;  /* 0x0978000006057fae */ /* 0x0007e800089a104a */
[----:B------:R-:W-:Y:S01]  /*d40d0*/  STL [R1+0x3620], R20 ;  /* 0x0036201401007387 */ /* 0x000fe20000100800 */
[----:B--2---:R-:W-:-:S03]  /*d40e0*/  IMAD.X R21, R21, 0x1, R2, P3 ;  /* 0x0000000115157824 */ /* 0x004fc600018e0602 */
[----:B------:R2:W-:Y:S04]  /*d40f0*/  STL [R1+0x3614], R15 ;  /* 0x0036140f01007387 */ /* 0x0005e80000100800 */
[----:B------:R-:W4:Y:S01]  /*d4100*/  LDL.LU R13, [R1+0x3798] ;  /* 0x00379800010d7983 */ /* 0x000f220000300800 */
[----:B---3--:R-:W-:Y:S01]  /*d4110*/  MOV R6, R12 ;  /* 0x0000000c00067202 */ /* 0x008fe20000000f00 */
[----:B------:R-:W-:Y:S02]  /*d4120*/  IMAD.MOV.U32 R7, RZ, RZ, R15 ;  /* 0x000000ffff077224 */ /* 0x000fe400078e000f */
[----:B-1----:R-:W3:Y:S04]  /*d4130*/  LDL.LU R12, [R1+0x378c] ;  /* 0x00378c00010c7983 */ /* 0x002ee80000300800 */
[----:B------:R1:W-:Y:S01]  /*d4140*/  LDGSTS.E [R5+0x9f00], desc[UR74][R6.64], P0 ;  /* 0x09f0000006057fae */ /* 0x0003e200081a104a */
[----:B------:R-:W-:-:S05]  /*d4150*/  IADD3 R16, P2, PT, R16, R252, RZ ;  /* 0x000000fc10107210 */ /* 0x000fca0007f5e0ff */
[----:B------:R-:W-:Y:S04]  /*d4160*/  STL [R1+0x3698], R16 ;  /* 0x0036981001007387 */ /* 0x000fe80000100800 */
[----:B------:R4:W-:Y:S02]  /*d4170*/  STL [R1+0x361c], R21 ;  /* 0x00361c1501007387 */ /* 0x0009e40000100800 */
[----:B----4-:R-:W-:Y:S02]  /*d4180*/  IMAD.X R17, R17, 0x1, R2, P2 ;  /* 0x0000000111117824 */ /* 0x010fe400010e0602 */
[----:B--2---:R-:W2:Y:S04]  /*d4190*/  LDL.LU R15, [R1+0x3810] ;  /* 0x00381000010f7983 */ /* 0x004ea80000300800 */
[----:B------:R-:W4:Y:S01]  /*d41a0*/  LDL.LU R23, [R1+0x3794] ;  /* 0x0037940001177983 */ /* 0x000f220000300800 */
[----:B-1----:R-:W-:Y:S01]  /*d41b0*/  MOV R6, R20 ;  /* 0x0000001400067202 */ /* 0x002fe20000000f00 */
[----:B------:R-:W-:-:S05]  /*d41c0*/  IMAD.MOV.U32 R7, RZ, RZ, R21 ;  /* 0x000000ffff077224 */ /* 0x000fca00078e0015 */
[----:B------:R1:W-:Y:S01]  /*d41d0*/  LDGSTS.E [R5+0x9f80], desc[UR74][R6.64], P1 ;  /* 0x09f8000006057fae */ /* 0x0003e200089a104a */
[----:B------:R-:W-:-:S05]  /*d41e0*/  IADD3 R8, P3, PT, R8, R252, RZ ;  /* 0x000000fc08087210 */ /* 0x000fca0007f7e0ff */
[----:B------:R-:W-:Y:S04]  /*d41f0*/  STL [R1+0x3710], R8 ;  /* 0x0037100801007387 */ /* 0x000fe80000100800 */
[----:B------:R1:W-:Y:S04]  /*d4200*/  STL [R1+0x3694], R17 ;  /* 0x0036941101007387 */ /* 0x0003e80000100800 */
[----:B------:R-:W4:Y:S01]  /*d4210*/  LDL.LU R20, [R1+0x3818] ;  /* 0x0038180001147983 */ /* 0x000f220000300800 */
[----:B------:R-:W-:-:S03]  /*d4220*/  IMAD.X R19, R19, 0x1, R2, P3 ;  /* 0x0000000113137824 */ /* 0x000fc600018e0602 */
[----:B------:R-:W4:Y:S01]  /*d4230*/  LDL.LU R22, [R1+0x380c] ;  /* 0x00380c0001167983 */ /* 0x000f220000300800 */
[----:B-1----:R-:W-:Y:S01]  /*d4240*/  MOV R6, R16 ;  /* 0x0000001000067202 */ /* 0x002fe20000000f00 */
[----:B------:R-:W-:-:S05]  /*d4250*/  IMAD.MOV.U32 R7, RZ, RZ, R17 ;  /* 0x000000ffff077224 */ /* 0x000fca00078e0011 */
[----:B------:R1:W-:Y:S01]  /*d4260*/  LDGSTS.E [R5+0xa700], desc[UR74][R6.64], P0 ;  /* 0x0a70000006057fae */ /* 0x0003e200081a104a */
[----:B------:R-:W-:-:S05]  /*d4270*/  IADD3 R9, P2, PT, R9, R252, RZ ;  /* 0x000000fc09097210 */ /* 0x000fca0007f5e0ff */
[----:B------:R-:W-:Y:S01]  /*d4280*/  STL [R1+0x3700], R9 ;  /* 0x0037000901007387 */ /* 0x000fe20000100800 */
[----:B------:R-:W-:-:S03]  /*d4290*/  IADD3 R14, P3, PT, R14, R252, RZ ;  /* 0x000000fc0e0e7210 */ /* 0x000fc60007f7e0ff */
[----:B------:R1:W-:Y:S02]  /*d42a0*/  STL [R1+0x370c], R19 ;  /* 0x00370c1301007387 */ /* 0x0003e40000100800 */
[----:B-1----:R-:W-:Y:S01]  /*d42b0*/  MOV R6, R8 ;  /* 0x0000000800067202 */ /* 0x002fe20000000f00 */
[----:B------:R-:W-:Y:S01]  /*d42c0*/  IMAD.MOV.U32 R7, RZ, RZ, R19 ;  /* 0x000000ffff077224 */ /* 0x000fe200078e0013 */
[----:B------:R-:W4:Y:S04]  /*d42d0*/  LDL.LU R21, [R1+0x3814] ;  /* 0x0038140001157983 */ /* 0x000f280000300800 */
[----:B------:R-:W4:Y:S04]  /*d42e0*/  LDL.LU R16, [R1+0x3898] ;  /* 0x0038980001107983 */ /* 0x000f280000300800 */
[----:B------:R-:W4:Y:S04]  /*d42f0*/  LDL.LU R17, [R1+0x38a0] ;  /* 0x0038a00001117983 */ /* 0x000f280000300800 */
[----:B------:R-:W4:Y:S04]  /*d4300*/  LDL.LU R19, [R1+0x3894] ;  /* 0x0038940001137983 */ /* 0x000f280000300800 */
[----:B------:R-:W-:Y:S04]  /*d4310*/  STL [R1+0x3708], R14 ;  /* 0x0037080e01007387 */ /* 0x000fe80000100800 */
[----:B------:R1:W-:Y:S01]  /*d4320*/  LDGSTS.E [R5+0xa780], desc[UR74][R6.64], P1 ;  /* 0x0a78000006057fae */ /* 0x0003e200089a104a */
[----:B------:R-:W-:-:S05]  /*d4330*/  IMAD.X R18, R18, 0x1, R2, P2 ;  /* 0x0000000112127824 */ /* 0x000fca00010e0602 */
[----:B------:R1:W-:Y:S02]  /*d4340*/  STL [R1+0x36fc], R18 ;  /* 0x0036fc1201007387 */ /* 0x0003e40000100800 */
[----:B-1----:R-:W-:Y:S02]  /*d4350*/  IMAD.MOV.U32 R7, RZ, RZ, R18 ;  /* 0x000000ffff077224 */ /* 0x002fe400078e0012 */
[----:B------:R-:W4:Y:S04]  /*d4360*/  LDL.LU R8, [R1+0x3988] ;  /* 0x0039880001087983 */ /* 0x000f280000300800 */
[----:B------:R-:W4:Y:S01]  /*d4370*/  LDL.LU R18, [R1+0x389c] ;  /* 0x00389c0001127983 */ /* 0x000f220000300800 */
[----:B------:R-:W-:-:S05]  /*d4380*/  MOV R6, R9 ;  /* 0x0000000900067202 */ /* 0x000fca0000000f00 */
[----:B------:R1:W-:Y:S02]  /*d4390*/  LDGSTS.E [R5+0xaf00], desc[UR74][R6.64], P0 ;  /* 0x0af0000006057fae */ /* 0x0003e400081a104a */
[----:B-1----:R-:W-:Y:S02]  /*d43a0*/  MOV R6, R14 ;  /* 0x0000000e00067202 */ /* 0x002fe40000000f00 */
[----:B------:R-:W-:Y:S01]  /*d43b0*/  IADD3 R4, P2, PT, R4, R252, RZ ;  /* 0x000000fc04047210 */ /* 0x000fe20007f5e0ff */
[----:B------:R-:W-:-:S04]  /*d43c0*/  IMAD.X R24, R24, 0x1, R2, P3 ;  /* 0x0000000118187824 */ /* 0x000fc800018e0602 */
[----:B------:R-:W-:Y:S04]  /*d43d0*/  STL [R1+0x3790], R4 ;  /* 0x0037900401007387 */ /* 0x000fe80000100800 */
[----:B------:R-:W-:Y:S01]  /*d43e0*/  STL [R1+0x3704], R24 ;  /* 0x0037041801007387 */ /* 0x000fe20000100800 */
[----:B------:R-:W-:-:S03]  /*d43f0*/  IMAD.MOV.U32 R7, RZ, RZ, R24 ;  /* 0x000000ffff077224 */ /* 0x000fc600078e0018 */
[----:B------:R-:W4:Y:S04]  /*d4400*/  LDL.LU R9, [R1+0x3990] ;  /* 0x0039900001097983 */ /* 0x000f280000300800 */
[----:B------:R-:W4:Y:S01]  /*d4410*/  LDL.LU R14, [R1+0x3984] ;  /* 0x00398400010e7983 */ /* 0x000f220000300800 */
[----:B------:R-:W-:-:S03]  /*d4420*/  IADD3 R13, P3, PT, R13, R252, RZ ;  /* 0x000000fc0d0d7210 */ /* 0x000fc60007f7e0ff */
[----:B------:R1:W-:Y:S01]  /*d4430*/  LDGSTS.E [R5+0xaf80], desc[UR74][R6.64], P1 ;  /* 0x0af8000006057fae */ /* 0x0003e200089a104a */
[----:B---3--:R-:W-:-:S03]  /*d4440*/  IMAD.X R12, R12, 0x1, R2, P2 ;  /* 0x000000010c0c7824 */ /* 0x008fc600010e0602 */
[----:B------:R-:W-:Y:S04]  /*d4450*/  STL [R1+0x3798], R13 ;  /* 0x0037980d01007387 */ /* 0x000fe80000100800 */
[----:B------:R3:W-:Y:S01]  /*d4460*/  STL [R1+0x378c], R12 ;  /* 0x00378c0c01007387 */ /* 0x0007e20000100800 */
[----:B-1----:R-:W-:Y:S01]  /*d4470*/  MOV R6, R4 ;  /* 0x0000000400067202 */ /* 0x002fe20000000f00 */
[----:B------:R-:W-:Y:S02]  /*d4480*/  IMAD.MOV.U32 R7, RZ, RZ, R12 ;  /* 0x000000ffff077224 */ /* 0x000fe400078e000c */
[----:B---3--:R-:W3:Y:S01]  /*d4490*/  LDL.LU R12, [R1+0x398c] ;  /* 0x00398c00010c7983 */ /* 0x008ee20000300800 */
[----:B--2---:R-:W-:-:S03]  /*d44a0*/  IADD3 R15, P2, PT, R15, R252, RZ ;  /* 0x000000fc0f0f7210 */ /* 0x004fc60007f5e0ff */
[----:B------:R1:W-:Y:S01]  /*d44b0*/  LDGSTS.E [R5+0xb700], desc[UR74][R6.64], P0 ;  /* 0x0b70000006057fae */ /* 0x0003e200081a104a */
[----:B----4-:R-:W-:-:S03]  /*d44c0*/  IMAD.X R23, R23, 0x1, R2, P3 ;  /* 0x0000000117177824 */ /* 0x010fc600018e0602 */
[----:B------:R2:W-:Y:S04]  /*d44d0*/  STL [R1+0x3810], R15 ;  /* 0x0038100f01007387 */ /* 0x0005e80000100800 */
[----:B------:R-:W-:Y:S04]  /*d44e0*/  STL [R1+0x3794], R23 ;  /* 0x0037941701007387 */ /* 0x000fe80000100800 */
        /* <DEDUP_REMOVED lines=11> */
[----:B--2---:R-:W2:Y:S04]  /*d45a0*/  LDL.LU R15, [R1+0x39f4] ;  /* 0x0039f400010f7983 */ /* 0x004ea80000300800 */
[----:B------:R1:W-:Y:S01]  /*d45b0*/  LDGSTS.E [R5+0xbf00], desc[UR74][R6.64], P0 ;  /* 0x0bf0000006057fae */ /* 0x0003e200081a104a */
[----:B------:R-:W-:Y:S01]  /*d45c0*/  IMAD.X R21, R21, 0x1, R2, P3 ;  /* 0x0000000115157824 */ /* 0x000fe200018e0602 */
[----:B------:R-:W-:-:S03]  /*d45d0*/  IADD3 R16, P2, PT, R16, R252, RZ ;  /* 0x000000fc10107210 */ /* 0x000fc60007f5e0ff */
[----:B-1----:R-:W-:Y:S01]  /*d45e0*/  IMAD.MOV.U32 R7, RZ, RZ, R21 ;  /* 0x000000ffff077224 */ /* 0x002fe200078e0015 */
[----:B------:R-:W-:Y:S02]  /*d45f0*/  MOV R6, R20 ;  /* 0x0000001400067202 */ /* 0x000fe40000000f00 */
[----:B------:R-:W-:Y:S01]  /*d4600*/  IADD3 R17, P3, PT, R17, R252, RZ ;  /* 0x000000fc11117210 */ /* 0x000fe20007f7e0ff */
[----:B------:R1:W-:Y:S01]  /*d4610*/  STL [R1+0x3898], R16 ;  /* 0x0038981001007387 */ /* 0x0003e20000100800 */
[----:B------:R-:W-:-:S03]  /*d4620*/  IMAD.X R19, R19, 0x1, R2, P2 ;  /* 0x0000000113137824 */ /* 0x000fc600010e0602 */
[----:B------:R1:W-:Y:S04]  /*d4630*/  STL [R1+0x3814], R21 ;  /* 0x0038141501007387 */ /* 0x0003e80000100800 */
[----:B------:R-:W2:Y:S04]  /*d4640*/  LDL.LU R26, [R1+0x3a68] ;  /* 0x003a6800011a7983 */ /* 0x000ea80000300800 */
[----:B------:R-:W-:Y:S04]  /*d4650*/  STL [R1+0x38a0], R17 ;  /* 0x0038a01101007387 */ /* 0x000fe80000100800 */
[----:B------:R1:W-:Y:S04]  /*d4660*/  LDGSTS.E [R5+0xbf80], desc[UR74][R6.64], P1 ;  /* 0x0bf8000006057fae */ /* 0x0003e800089a104a */
[----:B------:R-:W-:Y:S01]  /*d4670*/  STL [R1+0x3894], R19 ;  /* 0x0038941301007387 */ /* 0x000fe20000100800 */
[----:B------:R-:W-:-:S02]  /*d4680*/  IADD3 R8, P2, PT, R8, R252, RZ ;  /* 0x000000fc08087210 */ /* 0x000fc40007f5e0ff */
[----:B-1----:R-:W-:Y:S02]  /*d4690*/  MOV R6, R16 ;  /* 0x0000001000067202 */ /* 0x002fe40000000f00 */
[----:B------:R-:W2:Y:S01]  /*d46a0*/  LDL.LU R16, [R1+0x39fc] ;  /* 0x0039fc0001107983 */ /* 0x000ea20000300800 */
[----:B------:R-:W-:-:S03]  /*d46b0*/  IMAD.X R18, R18, 0x1, R2, P3 ;  /* 0x0000000112127824 */ /* 0x000fc600018e0602 */
[----:B------:R-:W-:Y:S04]  /*d46c0*/  STL [R1+0x3988], R8 ;  /* 0x0039880801007387 */ /* 0x000fe80000100800 */
[----:B------:R1:W-:Y:S04]  /*d46d0*/  STL [R1+0x389c], R18 ;  /* 0x00389c1201007387 */ /* 0x0003e80000100800 */
[----:B------:R-:W2:Y:S04]  /*d46e0*/  LDL.LU R24, [R1+0x3a70] ;  /* 0x003a700001187983 */ /* 0x000ea80000300800 */
[----:B------:R-:W2:Y:S01]  /*d46f0*/  LDL.LU R27, [R1+0x3a64] ;  /* 0x003a6400011b7983 */ /* 0x000ea20000300800 */
[----:B------:R-:W-:-:S05]  /*d4700*/  IMAD.MOV.U32 R7, RZ, RZ, R19 ;  /* 0x000000ffff077224 */ /* 0x000fca00078e0013 */
[----:B------:R1:W-:Y:S02]  /*d4710*/  LDGSTS.E [R5+0xc700], desc[UR74][R6.64], P0 ;  /* 0x0c70000006057fae */ /* 0x0003e400081a104a */
[----:B-1----:R-:W-:Y:S01]  /*d4720*/  MOV R6, R17 ;  /* 0x0000001100067202 */ /* 0x002fe20000000f00 */
[----:B------:R-:W-:-:S05]  /*d4730*/  IMAD.MOV.U32 R7, RZ, RZ, R18 ;  /* 0x000000ffff077224 */ /* 0x000fca00078e0012 */
[----:B------:R1:W-:Y:S02]  /*d4740*/  LDGSTS.E [R5+0xc780], desc[UR74][R6.64], P1 ;  /* 0x0c78000006057fae */ /* 0x0003e400089a104a */
[----:B-1----:R-:W-:Y:S02]  /*d4750*/  MOV R6, R8 ;  /* 0x0000000800067202 */ /* 0x002fe40000000f00 */
[----:B------:R-:W-:Y:S01]  /*d4760*/  IADD3 R9, P3, PT, R9, R252, RZ ;  /* 0x000000fc09097210 */ /* 0x000fe20007f7e0ff */
[----:B------:R-:W-:-:S04]  /*d4770*/  IMAD.X R14, R14, 0x1, R2, P2 ;  /* 0x000000010e0e7824 */ /* 0x000fc800010e0602 */
[----:B------:R1:W-:Y:S04]  /*d4780*/  STL [R1+0x3990], R9 ;  /* 0x0039900901007387 */ /* 0x0003e80000100800 */
[----:B------:R1:W-:Y:S04]  /*d4790*/  STL [R1+0x3984], R14 ;  /* 0x0039840e01007387 */ /* 0x0003e80000100800 */
[----:B------:R-:W2:Y:S04]  /*d47a0*/  LDL.LU R25, [R1+0x3a6c] ;  /* 0x003a6c0001197983 */ /* 0x000ea80000300800 */
[----:B------:R-:W2:Y:S04]  /*d47b0*/  LDL.LU R22, [R1+0x3b10] ;  /* 0x003b100001167983 */ /* 0x000ea80000300800 */
[----:B------:R-:W2:Y:S04]  /*d47c0*/  LDL.LU R20, [R1+0x3b18] ;  /* 0x003b180001147983 */ /* 0x000ea80000300800 */
[----:B------:R-:W2:Y:S01]  /*d47d0*/  LDL.LU R23, [R1+0x3b0c] ;  /* 0x003b0c0001177983 */ /* 0x000ea20000300800 */
[----:B---3--:R-:W-:-:S02]  /*d47e0*/  IMAD.X R12, R12, 0x1, R2, P3 ;  /* 0x000000010c0c7824 */ /* 0x008fc400018e0602 */
[----:B------:R-:W-:-:S05]  /*d47f0*/  IMAD.MOV.U32 R7, RZ, RZ, R14 ;  /* 0x000000ffff077224 */ /* 0x000fca00078e000e */
[----:B------:R3:W-:Y:S01]  /*d4800*/  LDGSTS.E [R5+0xcf00], desc[UR74][R6.64], P0 ;  /* 0x0cf0000006057fae */ /* 0x0007e200081a104a */
[----:B----4-:R-:W-:-:S05]  /*d4810*/  IADD3 R4, P2, PT, R4, R252, RZ ;  /* 0x000000fc04047210 */ /* 0x010fca0007f5e0ff */
[----:B------:R-:W-:Y:S01]  /*d4820*/  STL [R1+0x39f8], R4 ;  /* 0x0039f80401007387 */ /* 0x000fe20000100800 */
[----:B------:R-:W-:-:S03]  /*d4830*/  IADD3 R13, P3, PT, R13, R252, RZ ;  /* 0x000000fc0d0d7210 */ /* 0x000fc60007f7e0ff */
[----:B------:R4:W-:Y:S04]  /*d4840*/  STL [R1+0x398c], R12 ;  /* 0x00398c0c01007387 */ /* 0x0009e80000100800 */
[----:B------:R-:W2:Y:S04]  /*d4850*/  LDL.LU R21, [R1+0x3b14] ;  /* 0x003b140001157983 */ /* 0x000ea80000300800 */
[----:B------:R-:W2:Y:S04]  /*d4860*/  LDL.LU R18, [R1+0x3b70] ;  /* 0x003b700001127983 */ /* 0x000ea80000300800 */
[----:B------:R-:W2:Y:S01]  /*d4870*/  LDL.LU R8, [R1+0x3b78] ;  /* 0x003b780001087983 */ /* 0x000ea20000300800 */
[----:B---3--:R-:W-:-:S03]  /*d4880*/  MOV R6, R9 ;  /* 0x0000000900067202 */ /* 0x008fc60000000f00 */
[----:B------:R-:W3:Y:S01]  /*d4890*/  LDL.LU R19, [R1+0x3b6c] ;  /* 0x003b6c0001137983 */ /* 0x000ee20000300800 */
[----:B--2---:R-:W-:-:S03]  /*d48a0*/  IMAD.X R15, R15, 0x1, R2, P2 ;  /* 0x000000010f0f7824 */ /* 0x004fc600010e0602 */
[----:B------:R-:W-:Y:S04]  /*d48b0*/  STL [R1+0x3a00], R13 ;  /* 0x003a000d01007387 */ /* 0x000fe80000100800 */
[----:B------:R2:W-:Y:S01]  /*d48c0*/  STL [R1+0x39f4], R15 ;  /* 0x0039f40f01007387 */ /* 0x0005e20000100800 */
[----:B------:R-:W-:-:S03]  /*d48d0*/  IMAD.MOV.U32 R7, RZ, RZ, R12 ;  /* 0x000000ffff077224 */ /* 0x000fc600078e000c */
[----:B------:R-:W3:Y:S04]  /*d48e0*/  LDL.LU R17, [R1+0x3b74] ;  /* 0x003b740001117983 */ /* 0x000ee80000300800 */
[----:B-1----:R-:W3:Y:S04]  /*d48f0*/  LDL.LU R9, [R1+0x3bd0] ;  /* 0x003bd00001097983 */ /* 0x002ee80000300800 */
[----:B------:R-:W3:Y:S04]  /*d4900*/  LDL.LU R14, [R1+0x3bd8] ;  /* 0x003bd800010e7983 */ /* 0x000ee80000300800 */
[----:B------:R1:W-:Y:S04]  /*d4910*/  LDGSTS.E [R5+0xcf80], desc[UR74][R6.64], P1 ;  /* 0x0cf8000006057fae */ /* 0x0003e800089a104a */
[----:B----4-:R-:W4:Y:S01]  /*d4920*/  LDL.LU R12, [R1+0x3c30] ;  /* 0x003c3000010c7983 */ /* 0x010f220000300800 */
[----:B-1----:R-:W-:Y:S01]  /*d4930*/  MOV R6, R4 ;  /* 0x0000000400067202 */ /* 0x002fe20000000f00 */
[----:B------:R-:W-:Y:S01]  /*d4940*/  IMAD.MOV.U32 R7, RZ, RZ, R15 ;  /* 0x000000ffff077224 */ /* 0x000fe200078e000f */
[----:B------:R-:W-:Y:S01]  /*d4950*/  IADD3 R26, P2, PT, R26, R252, RZ ;  /* 0x000000fc1a1a7210 */ /* 0x000fe20007f5e0ff */
[----:B--2---:R-:W2:Y:S04]  /*d4960*/  LDL.LU R15, [R1+0x3bcc] ;  /* 0x003bcc00010f7983 */ /* 0x004ea80000300800 */
[----:B------:R-:W-:Y:S04]  /*d4970*/  STL [R1+0x3a68], R26 ;  /* 0x003a681a01007387 */ /* 0x000fe80000100800 */
[----:B------:R1:W-:Y:S01]  /*d4980*/  LDGSTS.E [R5+0xd700], desc[UR74][R6.64], P0 ;  /* 0x0d70000006057fae */ /* 0x0003e200081a104a */
[----:B------:R-:W-:Y:S01]  /*d4990*/  IMAD.X R16, R16, 0x1, R2, P3 ;  /* 0x0000000110107824 */ /* 0x000fe200018e0602 */
[----:B-1----:R-:W-:-:S03]  /*d49a0*/  MOV R6, R13 ;  /* 0x0000000d00067202 */ /* 0x002fc60000000f00 */
[----:B------:R-:W-:Y:S01]  /*d49b0*/  IMAD.MOV.U32 R7, RZ, RZ, R16 ;  /* 0x000000ffff077224 */ /* 0x000fe200078e0010 */
[----:B------:R1:W-:Y:S04]  /*d49c0*/  STL [R1+0x39fc], R16 ;  /* 0x0039fc1001007387 */ /* 0x0003e80000100800 */
[----:B------:R-:W4:Y:S01]  /*d49d0*/  LDL.LU R4, [R1+0x3c38] ;  /* 0x003c380001047983 */ /* 0x000f220000300800 */
[----:B------:R-:W-:-:S03]  /*d49e0*/  IADD3 R24, P3, PT, R24, R252, RZ ;  /* 0x000000fc18187210 */ /* 0x000fc60007f7e0ff */
[----:B------:R1:W-:Y:S01]  /*d49f0*/  LDGSTS.E [R5+0xd780], desc[UR74][R6.64], P1 ;  /* 0x0d78000006057fae */ /* 0x0003e200089a104a */
[----:B------:R-:W-:-:S03]  /*d4a00*/  IMAD.X R27, R27, 0x1, R2, P2 ;  /* 0x000000011b1b7824 */ /* 0x000fc600010e0602 */
[----:B-1----:R-:W4:Y:S04]  /*d4a10*/  LDL.LU R16, [R1+0x3bd4] ;  /* 0x003bd40001107983 */ /* 0x002f280000300800 */
[----:B------:R-:W-:Y:S04]  /*d4a20*/  STL [R1+0x3a70], R24 ;  /* 0x003a701801007387 */ /* 0x000fe80000100800 */
[----:B------:R-:W-:Y:S04]  /*d4a30*/  STL [R1+0x3a64], R27 ;  /* 0x003a641b01007387 */ /* 0x000fe80000100800 */
[----:B------:R-:W4:Y:S01]  /*d4a40*/  LDL.LU R13, [R1+0x3c2c] ;  /* 0x003c2c00010d7983 */ /* 0x000f220000300800 */
[----:B------:R-:W-:Y:S01]  /*d4a50*/  MOV R6, R26 ;  /* 0x0000001a00067202 */ /* 0x000fe20000000f00 */
[----:B------:R-:W-:-:S05]  /*d4a60*/  IMAD.MOV.U32 R7, RZ, RZ, R27 ;  /* 0x000000ffff077224 */ /* 0x000fca00078e001b */
[----:B------:R1:W-:Y:S02]  /*d4a70*/  LDGSTS.E [R5+0xdf00], desc[UR74][R6.64], P0 ;  /* 0x0df0000006057fae */ /* 0x0003e400081a104a */
[----:B-1----:R-:W-:Y:S01]  /*d4a80*/  MOV R6, R24 ;  /* 0x0000001800067202 */ /* 0x002fe20000000f00 */
[----:B------:R-:W-:Y:S01]  /*d4a90*/  IMAD.X R25, R25, 0x1, R2, P3 ;  /* 0x0000000119197824 */ /* 0x000fe200018e0602 */
[----:B------:R-:W-:-:S03]  /*d4aa0*/  IADD3 R22, P2, PT, R22, R252, RZ ;  /* 0x000000fc16167210 */ /* 0x000fc60007f5e0ff */
[----:B------:R-:W-:Y:S01]  /*d4ab0*/  IMAD.MOV.U32 R7, RZ, RZ, R25 ;  /* 0x000000ffff077224 */ /* 0x000fe200078e0019 */
[----:B------:R-:W-:-:S04]  /*d4ac0*/  IADD3 R20, P3, PT, R20, R252, RZ ;  /* 0x000000fc14147210 */ /* 0x000fc80007f7e0ff */
[----:B------:R1:W-:Y:S01]  /*d4ad0*/  LDGSTS.E [R5+0xdf80], desc[UR74][R6.64], P1 ;  /* 0x0df8000006057fae */ /* 0x0003e200089a104a */
[----:B------:R-:W-:-:S03]  /*d4ae0*/  IMAD.X R23, R23, 0x1, R2, P2 ;  /* 0x0000000117177824 */ /* 0x000fc600010e0602 */
[----:B------:R-:W-:Y:S01]  /*d4af0*/  STL [R1+0x3b10], R22 ;  /* 0x003b101601007387 */ /* 0x000fe20000100800 */
[----:B-1----:R-:W-:Y:S01]  /*d4b00*/  MOV R6, R22 ;  /* 0x0000001600067202 */ /* 0x002fe20000000f00 */
[----:B------:R-:W-:Y:S02]  /*d4b10*/  IMAD.MOV.U32 R7, RZ, RZ, R23 ;  /* 0x000000ffff077224 */ /* 0x000fe400078e0017 */
[----:B------:R-:W-:Y:S04]  /*d4b20*/  STL [R1+0x3a6c], R25 ;  /* 0x003a6c1901007387 */ /* 0x000fe80000100800 */
[----:B------:R1:W-:Y:S04]  /*d4b30*/  LDGSTS.E [R5+0xe700], desc[UR74][R6.64], P0 ;  /* 0x0e70000006057fae */ /* 0x0003e800081a104a */
[----:B------:R-:W-:Y:S01]  /*d4b40*/  STL [R1+0x3b18], R20 ;  /* 0x003b181401007387 */ /* 0x000fe20000100800 */
[----:B------:R-:W-:Y:S01]  /*d4b50*/  IMAD.X R21, R21, 0x1, R2, P3 ;  /* 0x0000000115157824 */ /* 0x000fe200018e0602 */
[----:B-1----:R-:W-:-:S02]  /*d4b60*/  MOV R6, R20 ;  /* 0x0000001400067202 */ /* 0x002fc40000000f00 */
[-C--:B------:R-:W-:Y:S01]  /*d4b70*/  IADD3 R18, P2, PT, R18, R252.reuse, RZ ;  /* 0x000000fc12127210 */ /* 0x080fe20007f5e0ff */
[----:B------:R-:W-:Y:S01]  /*d4b80*/  IMAD.MOV.U32 R7, RZ, RZ, R21 ;  /* 0x000000ffff077224 */ /* 0x000fe200078e0015 */
[----:B------:R-:W-:Y:S01]  /*d4b90*/  IADD3 R8, P3, PT, R8, R252, RZ ;  /* 0x000000fc08087210 */ /* 0x000fe20007f7e0ff */
[----:B------:R-:W-:Y:S02]  /*d4ba0*/  STL [R1+0x3b0c], R23 ;  /* 0x003b0c1701007387 */ /* 0x000fe40000100800 */
[--C-:B---3--:R-:W-:Y:S02]  /*d4bb0*/  IMAD.X R19, R19, 0x1, R2.reuse, P2 ;  /* 0x0000000113137824 */ /* 0x108fe400010e0602 */
[----:B------:R1:W-:Y:S04]  /*d4bc0*/  LDGSTS.E [R5+0xe780], desc[UR74][R6.64], P1 ;  /* 0x0e78000006057fae */ /* 0x0003e800089a104a */
[----:B------:R-:W-:Y:S04]  /*d4bd0*/  STL [R1+0x3b70], R18 ;  /* 0x003b701201007387 */ /* 0x000fe80000100800 */
[----:B------:R-:W-:Y:S01]  /*d4be0*/  STL [R1+0x3b14], R21 ;  /* 0x003b141501007387 */ /* 0x000fe20000100800 */
[----:B------:R-:W-:Y:S01]  /*d4bf0*/  IMAD.X R17, R17, 0x1, R2, P3 ;  /* 0x0000000111117824 */ /* 0x000fe200018e0602 */
[----:B-1----:R-:W-:Y:S01]  /*d4c00*/  MOV R6, R18 ;  /* 0x0000001200067202 */ /* 0x002fe20000000f00 */
[----:B------:R-:W-:Y:S01]  /*d4c10*/  IMAD.MOV.U32 R7, RZ, RZ, R19 ;  /* 0x000000ffff077224 */ /* 0x000fe200078e0013 */
[-C--:B------:R-:W-:Y:S01]  /*d4c20*/  IADD3 R9, P2, PT, R9, R252.reuse, RZ ;  /* 0x000000fc09097210 */ /* 0x080fe20007f5e0ff */
[----:B------:R1:W-:Y:S01]  /*d4c30*/  STL [R1+0x3b78], R8 ;  /* 0x003b780801007387 */ /* 0x0003e20000100800 */
[----:B------:R-:W-:-:S03]  /*d4c40*/  IADD3 R14, P3, PT, R14, R252, RZ ;  /* 0x000000fc0e0e7210 */ /* 0x000fc60007f7e0ff */
[----:B------:R-:W-:Y:S04]  /*d4c50*/  STL [R1+0x3b6c], R19 ;  /* 0x003b6c1301007387 */ /* 0x000fe80000100800 */
[----:B------:R3:W-:Y:S04]  /*d4c60*/  STL [R1+0x3bd0], R9 ;  /* 0x003bd00901007387 */ /* 0x0007e80000100800 */
[----:B------:R1:W-:Y:S04]  /*d4c70*/  LDGSTS.E [R5+0xef00], desc[UR74][R6.64], P0 ;  /* 0x0ef0000006057fae */ /* 0x0003e800081a104a */
[----:B------:R-:W-:Y:S04]  /*d4c80*/  STL [R1+0x3b74], R17 ;  /* 0x003b741101007387 */ /* 0x000fe80000100800 */
[----:B------:R-:W-:Y:S01]  /*d4c90*/  STL [R1+0x3bd8], R14 ;  /* 0x003bd80e01007387 */ /* 0x000fe20000100800 */
[----:B-1----:R-:W-:-:S03]  /*d4ca0*/  MOV R6, R8 ;  /* 0x0000000800067202 */ /* 0x002fc60000000f00 */
[----:B------:R-:W3:Y:S01]  /*d4cb0*/  LDL.LU R8, [R1+0x3c34] ;  /* 0x003c340001087983 */ /* 0x000ee20000300800 */
[----:B--2---:R-:W-:Y:S01]  /*d4cc0*/  IMAD.X R15, R15, 0x1, R2, P2 ;  /* 0x000000010f0f7824 */ /* 0x004fe200010e0602 */
[----:B----4-:R-:W-:-:S04]  /*d4cd0*/  IADD3 R12, P4, PT, R12, R252, RZ ;  /* 0x000000fc0c0c7210 */ /* 0x010fc80007f9e0ff */
[----:B------:R1:W-:Y:S04]  /*d4ce0*/  STL [R1+0x3bcc], R15 ;  /* 0x003bcc0f01007387 */ /* 0x0003e80000100800 */
[----:B------:R-:W-:Y:S01]  /*d4cf0*/  STL [R1+0x3c30], R12 ;  /* 0x003c300c01007387 */ /* 0x000fe20000100800 */
[----:B------:R-:W-:-:S05]  /*d4d00*/  IMAD.MOV.U32 R7, RZ, RZ, R17 ;  /* 0x000000ffff077224 */ /* 0x000fca00078e0011 */
[----:B------:R2:W-:Y:S01]  /*d4d10*/  LDGSTS.E [R5+0xef80], desc[UR74][R6.64], P1 ;  /* 0x0ef8000006057fae */ /* 0x0005e200089a104a */
[----:B------:R-:W-:Y:S01]  /*d4d20*/  IADD3 R4, P2, PT, R4, R252, RZ ;  /* 0x000000fc04047210 */ /* 0x000fe20007f5e0ff */
[----:B------:R-:W-:-:S04]  /*d4d30*/  IMAD.X R16, R16, 0x1, R2, P3 ;  /* 0x0000000110107824 */ /* 0x000fc800018e0602 */
[----:B------:R-:W-:Y:S04]  /*d4d40*/  STL [R1+0x3c38], R4 ;  /* 0x003c380401007387 */ /* 0x000fe80000100800 */
[----:B------:R4:W-:Y:S04]  /*d4d50*/  STL [R1+0x3bd4], R16 ;  /* 0x003bd41001007387 */ /* 0x0009e80000100800 */
[----:B------:R-:W4:Y:S01]  /*d4d60*/  LDL.LU R67, [R1+0x1c48] ;  /* 0x001c480001437983 */ /* 0x000f220000300800 */
[----:B------:R-:W-:-:S05]  /*d4d70*/  IADD3.X R13, PT, PT, R13, R2, RZ, P4, !PT ;  /* 0x000000020d0d7210 */ /* 0x000fca00027fe4ff */
        /* <DEDUP_REMOVED lines=9> */
[----:B--2---:R-:W-:-:S03]  /*d4e10*/  IMAD.MOV.U32 R6, RZ, RZ, R9 ;  /* 0x000000ffff067224 */ /* 0x004fc600078e0009 */
        /* <DEDUP_REMOVED lines=15> */
[----:B-1----:R-:W3:Y:S04]  /*d4f10*/  LDL.LU R15, [R1+0x1d64] ;  /* 0x001d6400010f7983 */ /* 0x002ee80000300800 */
[----:B------:R-:W3:Y:S04]  /*d4f20*/  LDL.LU R34, [R1+0x1c78] ;  /* 0x001c780001227983 */ /* 0x000ee80000300800 */
[----:B------:R-:W3:Y:S04]  /*d4f30*/  LDL.LU R35, [R1+0x1d68] ;  /* 0x001d680001237983 */ /* 0x000ee80000300800 */
[----:B------:R1:W-:Y:S02]  /*d4f40*/  LDGSTS.E [R5+0xf700], desc[UR74][R6.64], P0 ;  /* 0x0f70000006057fae */ /* 0x0003e400081a104a */
[----:B-1----:R-:W-:Y:S01]  /*d4f50*/  IMAD.MOV.U32 R6, RZ, RZ, R14 ;  /* 0x000000ffff067224 */ /* 0x002fe200078e000e */
[----:B------:R-:W-:-:S05]  /*d4f60*/  IADD3.X R8, PT, PT, R8, R2, RZ, P2, !PT ;  /* 0x0000000208087210 */ /* 0x000fca00017fe4ff */
[----:B------:R1:W-:Y:S04]  /*d4f70*/  STL [R1+0x3c34], R8 ;  /* 0x003c340801007387 */ /* 0x0003e80000100800 */
[----:B------:R-:W3:Y:S04]  /*d4f80*/  LDL.LU R39, [R1+0x1c7c] ;  /* 0x001c7c0001277983 */ /* 0x000ee80000300800 */
[----:B------:R-:W3:Y:S01]  /*d4f90*/  LDL.LU R14, [R1+0x1d6c] ;  /* 0x001d6c00010e7983 */ /* 0x000ee20000300800 */
[----:B----4-:R-:W-:Y:S02]  /*d4fa0*/  IMAD.MOV.U32 R137, RZ, RZ, R67 ;  /* 0x000000ffff897224 */ /* 0x010fe400078e0043 */
[----:B------:R-:W-:-:S02]  /*d4fb0*/  IMAD.MOV.U32 R136, RZ, RZ, R70 ;  /* 0x000000ffff887224 */ /* 0x000fc400078e0046 */
[----:B------:R-:W-:Y:S01]  /*d4fc0*/  IMAD.MOV.U32 R135, RZ, RZ, R71 ;  /* 0x000000ffff877224 */ /* 0x000fe200078e0047 */
[----:B------:R-:W-:Y:S02]  /*d4fd0*/  MOV R134, R74 ;  /* 0x0000004a00867202 */ /* 0x000fe40000000f00 */
[----:B------:R4:W-:Y:S01]  /*d4fe0*/  STL.64 [R1+0x2008], R136 ;  /* 0x0020088801007387 */ /* 0x0009e20000100a00 */
[----:B------:R-:W-:Y:S01]  /*d4ff0*/  MOV R133, R75 ;  /* 0x0000004b00857202 */ /* 0x000fe20000000f00 */
[----:B------:R-:W-:Y:S02]  /*d5000*/  IMAD.MOV.U32 R132, RZ, RZ, R78 ;  /* 0x000000ffff847224 */ /* 0x000fe400078e004e */
[----:B------:R4:W-:Y:S01]  /*d5010*/  STL.64 [R1+0x2000], R134 ;  /* 0x0020008601007387 */ /* 0x0009e20000100a00 */
[----:B------:R-:W-:Y:S02]  /*d5020*/  IMAD.MOV.U32 R131, RZ, RZ, R79 ;  /* 0x000000ffff837224 */ /* 0x000fe400078e004f */
[----:B------:R-:W-:Y:S01]  /*d5030*/  IMAD.MOV.U32 R130, RZ, RZ, R82 ;  /* 0x000000ffff827224 */ /* 0x000fe200078e0052 */
[----:B------:R4:W-:Y:S01]  /*d5040*/  STL.64 [R1+0x1ff8], R132 ;  /* 0x001ff88401007387 */ /* 0x0009e20000100a00 */
[----:B------:R-:W-:Y:S01]  /*d5050*/  IMAD.MOV.U32 R129, RZ, RZ, R83 ;  /* 0x000000ffff817224 */ /* 0x000fe200078e0053 */
[----:B--2---:R-:W-:-:S02]  /*d5060*/  MOV R128, R86 ;  /* 0x0000005600807202 */ /* 0x004fc40000000f00 */
[----:B------:R4:W-:Y:S01]  /*d5070*/  STL.64 [R1+0x1ff0], R130 ;  /* 0x001ff08201007387 */ /* 0x0009e20000100a00 */
[----:B------:R-:W-:Y:S01]  /*d5080*/  MOV R127, R87 ;  /* 0x00000057007f7202 */ /* 0x000fe20000000f00 */
[----:B------:R-:W-:Y:S02]  /*d5090*/  IMAD.MOV.U32 R126, RZ, RZ, R90 ;  /* 0x000000ffff7e7224 */ /* 0x000fe400078e005a */
[----:B------:R4:W-:Y:S01]  /*d50a0*/  STL.64 [R1+0x1fe8], R128 ;  /* 0x001fe88001007387 */ /* 0x0009e20000100a00 */
[----:B------:R-:W-:Y:S02]  /*d50b0*/  IMAD.MOV.U32 R125, RZ, RZ, R91 ;  /* 0x000000ffff7d7224 */ /* 0x000fe400078e005b */
[----:B---3--:R-:W-:Y:S01]  /*d50c0*/  IMAD.MOV.U32 R124, RZ, RZ, R9 ;  /* 0x000000ffff7c7224 */ /* 0x008fe200078e0009 */
[----:B------:R4:W-:Y:S01]  /*d50d0*/  STL.64 [R1+0x1fe0], R126 ;  /* 0x001fe07e01007387 */ /* 0x0009e20000100a00 */
[----:B------:R-:W-:Y:S01]  /*d50e0*/  IMAD.MOV.U32 R123, RZ, RZ, R18 ;  /* 0x000000ffff7b7224 */ /* 0x000fe200078e0012 */
[----:B------:R-:W-:-:S02]  /*d50f0*/  MOV R122, R19 ;  /* 0x00000013007a7202 */ /* 0x000fc40000000f00 */
[----:B------:R4:W-:Y:S04]  /*d5100*/  STL.64 [R1+0x1fd8], R124 ;  /* 0x001fd87c01007387 */ /* 0x0009e80000100a00 */
[----:B------:R4:W-:Y:S01]  /*d5110*/  STL.64 [R1+0x1fd0], R122 ;  /* 0x001fd07a01007387 */ /* 0x0009e20000100a00 */
[----:B------:R-:W-:-:S03]  /*d5120*/  MOV R115, R38 ;  /* 0x0000002600737202 */ /* 0x000fc60000000f00 */
[----:B------:R-:W2:Y:S01]  /*d5130*/  LDL.LU R38, [R1+0x1c80] ;  /* 0x001c800001267983 */ /* 0x000ea20000300800 */
[----:B------:R-:W-:-:S03]  /*d5140*/  IMAD.MOV.U32 R114, RZ, RZ, R15 ;  /* 0x000000ffff727224 */ /* 0x000fc600078e000f */
[----:B------:R-:W3:Y:S01]  /*d5150*/  LDL.LU R15, [R1+0x1d70] ;  /* 0x001d7000010f7983 */ /* 0x000ee20000300800 */
[----:B------:R-:W-:Y:S01]  /*d5160*/  IMAD.MOV.U32 R120, RZ, RZ, R23 ;  /* 0x000000ffff787224 */ /* 0x000fe200078e0017 */
[----:B------:R-:W-:Y:S01]  /*d5170*/  MOV R121, R22 ;  /* 0x0000001600797202 */ /* 0x000fe20000000f00 */
[----:B------:R-:W-:Y:S02]  /*d5180*/  IMAD.MOV.U32 R118, RZ, RZ, R27 ;  /* 0x000000ffff767224 */ /* 0x000fe400078e001b */
[----:B------:R-:W-:Y:S02]  /*d5190*/  IMAD.MOV.U32 R119, RZ, RZ, R26 ;  /* 0x000000ffff777224 */ /* 0x000fe400078e001a */
        /* <DEDUP_REMOVED lines=31> */
[----:B------:R-:W4:Y:S01]  /*d5390*/  LDL.LU R39, [R1+0x1cb4] ;  /* 0x001cb40001277983 */ /* 0x000f220000300800 */
[----:B------:R-:W-:-:S03]  /*d53a0*/  MOV R110, R14 ;  /* 0x0000000e006e7202 */ /* 0x000fc60000000f00 */
[----:B------:R-:W4:Y:S04]  /*d53b0*/  LDL.LU R14, [R1+0x1da4] ;  /* 0x001da400010e7983 */ /* 0x000f280000300800 */
[----:B------:R1:W-:Y:S04]  /*d53c0*/  STL.64 [R1+0x1fb8], R116 ;  /* 0x001fb87401007387 */ /* 0x0003e80000100a00 */
[----:B------:R-:W4:Y:S04]  /*d53d0*/  LDL.LU R34, [R1+0x1cb8] ;  /* 0x001cb80001227983 */ /* 0x000f280000300800 */
[----:B------:R-:W4:Y:S01]  /*d53e0*/  LDL.LU R35, [R1+0x1da8] ;  /* 0x001da80001237983 */ /* 0x000f220000300800 */
[----:B--2---:R-:W-:-:S03]  /*d53f0*/  MOV R109, R38 ;  /* 0x00000026006d7202 */ /* 0x004fc60000000f00 */
[----:B------:R-:W2:Y:S01]  /*d5400*/  LDL.LU R38, [R1+0x1cbc] ;  /* 0x001cbc0001267983 */ /* 0x000ea20000300800 */
[----:B---3--:R-:W-:-:S03]  /*d5410*/  IMAD.MOV.U32 R108, RZ, RZ, R15 ;  /* 0x000000ffff6c7224 */ /* 0x008fc600078e000f */
[----:B------:R-:W3:Y:S04]  /*d5420*/  LDL.LU R15, [R1+0x1dac] ;  /* 0x001dac00010f7983 */ /* 0x000ee80000300800 */
[----:B------:R1:W-:Y:S04]  /*d5430*/  STL.64 [R1+0x1fb0], R114 ;  /* 0x001fb07201007387 */ /* 0x0003e80000100a00 */
[----:B------:R1:W-:Y:S01]  /*d5440*/  STL.64 [R1+0x1fa8], R112 ;  /* 0x001fa87001007387 */ /* 0x0003e20000100a00 */
[----:B----4-:R-:W-:-:S03]  /*d5450*/  IMAD.MOV.U32 R107, RZ, RZ, R63 ;  /* 0x000000ffff6b7224 */ /* 0x010fc600078e003f */
[----:B------:R4:W-:Y:S01]  /*d5460*/  STL.64 [R1+0x1fa0], R110 ;  /* 0x001fa06e01007387 */ /* 0x0009e20000100a00 */
[----:B------:R-:W-:-:S03]  /*d5470*/  IMAD.MOV.U32 R106, RZ, RZ, R66 ;  /* 0x000000ffff6a7224 */ /* 0x000fc600078e0042 */
[----:B------:R4:W-:Y:S01]  /*d5480*/  STL.64 [R1+0x1f98], R108 ;  /* 0x001f986c01007387 */ /* 0x0009e20000100a00 */
        /* <DEDUP_REMOVED lines=10> */
[----:B------:R-:W-:-:S02]  /*d5530*/  MOV R98, R82 ;  /* 0x0000005200627202 */ /* 0x000fc40000000f00 */
        /* <DEDUP_REMOVED lines=13> */
[----:B------:R-:W-:-:S03]  /*d5610*/  IMAD.MOV.U32 R89, RZ, RZ, R22 ;  /* 0x000000ffff597224 */ /* 0x000fc600078e0016 */
[----:B------:R4:W-:Y:S01]  /*d5620*/  STL.64 [R1+0x1f50], R90 ;  /* 0x001f505a01007387 */ /* 0x0009e20000100a00 */
[----:B------:R-:W-:Y:S02]  /*d5630*/  IMAD.MOV.U32 R88, RZ, RZ, R23 ;  /* 0x000000ffff587224 */ /* 0x000fe400078e0017 */
[----:B------:R-:W-:Y:S01]  /*d5640*/  IMAD.MOV.U32 R87, RZ, RZ, R26 ;  /* 0x000000ffff577224 */ /* 0x000fe200078e001a */
[----:B------:R-:W-:Y:S02]  /*d5650*/  MOV R86, R27 ;  /* 0x0000001b00567202 */ /* 0x000fe40000000f00 */
[----:B------:R-:W-:Y:S01]  /*d5660*/  MOV R85, R30 ;  /* 0x0000001e00557202 */ /* 0x000fe20000000f00 */
[----:B------:R-:W-:Y:S02]  /*d5670*/  IMAD.MOV.U32 R84, RZ, RZ, R31 ;  /* 0x000000ffff547224 */ /* 0x000fe400078e001f */
[----:B------:R-:W-:Y:S02]  /*d5680*/  IMAD.MOV.U32 R83, RZ, RZ, R39 ;  /* 0x000000ffff537224 */ /* 0x000fe400078e0027 */
[----:B------:R-:W4:Y:S01]  /*d5690*/  LDL.LU R39, [R1+0x1cc0] ;  /* 0x001cc00001277983 */ /* 0x000f220000300800 */
[----:B------:R-:W-:-:S03]  /*d56a0*/  IMAD.MOV.U32 R82, RZ, RZ, R14 ;  /* 0x000000ffff527224 */ /* 0x000fc600078e000e */
[----:B------:R-:W4:Y:S04]  /*d56b0*/  LDL.LU R14, [R1+0x1db0] ;  /* 0x001db000010e7983 */ /* 0x000f280000300800 */
        /* <DEDUP_REMOVED lines=27> */
[----:B------:R-:W4:Y:S01]  /*d5870*/  LDL.LU R34, [R1+0x1cf4] ;  /* 0x001cf40001227983 */ /* 0x000f220000300800 */
[----:B---3--:R-:W-:-:S03]  /*d5880*/  IMAD.MOV.U32 R78, RZ, RZ, R15 ;  /* 0x000000ffff4e7224 */ /* 0x008fc600078e000f */
[----:B------:R-:W3:Y:S01]  /*d5890*/  LDL.LU R15, [R1+0x1de4] ;  /* 0x001de400010f7983 */ /* 0x000ee20000300800 */
[----:B------:R-:W-:Y:S02]  /*d58a0*/  MOV R80, R35 ;  /* 0x0000002300507202 */ /* 0x000fe40000000f00 */
[----:B--2---:R-:W-:Y:S01]  /*d58b0*/  MOV R79, R38 ;  /* 0x00000026004f7202 */ /* 0x004fe20000000f00 */
[----:B------:R2:W-:Y:S04]  /*d58c0*/  STL.64 [R1+0x1f38], R84 ;  /* 0x001f385401007387 */ /* 0x0005e80000100a00 */
[----:B------:R-:W2:Y:S04]  /*d58d0*/  LDL.LU R35, [R1+0x1cf8] ;  /* 0x001cf80001237983 */ /* 0x000ea80000300800 */
[----:B------:R-:W2:Y:S01]  /*d58e0*/  LDL.LU R38, [R1+0x1de8] ;  /* 0x001de80001267983 */ /* 0x000ea20000300800 */
[----:B----4-:R-:W-:-:S03]  /*d58f0*/  IMAD.MOV.U32 R77, RZ, RZ, R39 ;  /* 0x000000ffff4d7224 */ /* 0x010fc600078e0027 */
[----:B------:R-:W4:Y:S01]  /*d5900*/  LDL.LU R39, [R1+0x1cfc] ;  /* 0x001cfc0001277983 */ /* 0x000f220000300800 */
[----:B------:R-:W-:-:S03]  /*d5910*/  IMAD.MOV.U32 R76, RZ, RZ, R14 ;  /* 0x000000ffff4c7224 */ /* 0x000fc600078e000e */
[----:B------:R-:W4:Y:S04]  /*d5920*/  LDL.LU R14, [R1+0x1dec] ;  /* 0x001dec00010e7983 */ /* 0x000f280000300800 */
[----:B------:R1:W-:Y:S01]  /*d5930*/  STL.64 [R1+0x1f30], R82 ;  /* 0x001f305201007387 */ /* 0x0003e20000100a00 */
[----:B------:R-:W-:-:S04]  /*d5940*/  LOP3.LUT R75, R75, R74, RZ, 0x3c, !PT ;  /* 0x0000004a4b4b7212 */ /* 0x000fc800078e3cff */
[C---:B------:R-:W-:Y:S01]  /*d5950*/  LOP3.LUT R74, R75.reuse, R74, RZ, 0x3c, !PT ;  /* 0x0000004a4b4a7212 */ /* 0x040fe200078e3cff */
[----:B------:R-:W-:Y:S01]  /*d5960*/  IMAD.MOV.U32 R73, RZ, RZ, R47 ;  /* 0x000000ffff497224 */ /* 0x000fe200078e002f */
[----:B------:R1:W-:Y:S02]  /*d5970*/  STL.64 [R1+0x1f28], R80 ;  /* 0x001f285001007387 */ /* 0x0003e40000100a00 */
[----:B------:R-:W-:Y:S02]  /*d5980*/  LOP3.LUT R75, R75, R74, RZ, 0x3c, !PT ;  /* 0x0000004a4b4b7212 */ /* 0x000fe400078e3cff */
[----:B------:R-:W-:-:S04]  /*d5990*/  LOP3.LUT R71, R71, R70, RZ, 0x3c, !PT ;  /* 0x0000004647477212 */ /* 0x000fc800078e3cff */
[C---:B------:R-:W-:Y:S02]  /*d59a0*/  LOP3.LUT R70, R71.reuse, R70, RZ, 0x3c, !PT ;  /* 0x0000004647467212 */ /* 0x040fe400078e3cff */
[----:B------:R-:W-:Y:S01]  /*d59b0*/  MOV R72, R50 ;  /* 0x0000003200487202 */ /* 0x000fe20000000f00 */
[----:B------:R1:W-:Y:S01]  /*d59c0*/  STL.64 [R1+0x1f20], R78 ;  /* 0x001f204e01007387 */ /* 0x0003e20000100a00 */
[----:B------:R-:W-:Y:S01]  /*d59d0*/  LOP3.LUT R71, R71, R70, RZ, 0x3c, !PT ;  /* 0x0000004647477212 */ /* 0x000fe200078e3cff */
[----:B------:R-:W-:Y:S01]  /*d59e0*/  IMAD.MOV.U32 R68, RZ, RZ, R54 ;  /* 0x000000ffff447224 */ /* 0x000fe200078e0036 */
[----:B------:R-:W-:-:S04]  /*d59f0*/  LOP3.LUT R67, R67, R66, RZ, 0x3c, !PT ;  /* 0x0000004243437212 */ /* 0x000fc800078e3cff */
[C---:B------:R-:W-:Y:S01]  /*d5a00*/  LOP3.LUT R66, R67.reuse, R66, RZ, 0x3c, !PT ;  /* 0x0000004243427212 */ /* 0x040fe200078e3cff */
[----:B------:R1:W-:Y:S01]  /*d5a10*/  STL.64 [R1+0x1f18], R76 ;  /* 0x001f184c01007387 */ /* 0x0003e20000100a00 */
[----:B------:R-:W-:Y:S01]  /*d5a20*/  MOV R69, R51 ;  /* 0x0000003300457202 */ /* 0x000fe20000000f00 */
[----:B------:R-:W-:Y:S01]  /*d5a30*/  IMAD.MOV.U32 R65, RZ, RZ, R55 ;  /* 0x000000ffff417224 */ /* 0x000fe200078e0037 */
[----:B------:R-:W-:Y:S01]  /*d5a40*/  LOP3.LUT R67, R67, R66, RZ, 0x3c, !PT ;  /* 0x0000004243437212 */ /* 0x000fe200078e3cff */
[----:B------:R1:W-:Y:S01]  /*d5a50*/  STL.64 [R1+0x1f10], R74 ;  /* 0x001f104a01007387 */ /* 0x0003e20000100a00 */
[----:B------:R-:W-:Y:S01]  /*d5a60*/  LOP3.LUT R63, R63, R62, RZ, 0x3c, !PT ;  /* 0x0000003e3f3f7212 */ /* 0x000fe200078e3cff */
[----:B------:R-:W-:-:S03]  /*d5a70*/  IMAD.MOV.U32 R64, RZ, RZ, R58 ;  /* 0x000000ffff407224 */ /* 0x000fc600078e003a */
[C---:B------:R-:W-:Y:S01]  /*d5a80*/  LOP3.LUT R62, R63.reuse, R62, RZ, 0x3c, !PT ;  /* 0x0000003e3f3e7212 */ /* 0x040fe200078e3cff */
[----:B------:R1:W-:Y:S01]  /*d5a90*/  STL.64 [R1+0x1f08], R72 ;  /* 0x001f084801007387 */ /* 0x0003e20000100a00 */
[----:B------:R-:W-:Y:S02]  /*d5aa0*/  IMAD.MOV.U32 R61, RZ, RZ, R59 ;  /* 0x000000ffff3d7224 */ /* 0x000fe400078e003b */
[----:B------:R-:W-:Y:S01]  /*d5ab0*/  LOP3.LUT R63, R63, R62, RZ, 0x3c, !PT ;  /* 0x0000003e3f3f7212 */ /* 0x000fe200078e3cff */
[----:B------:R1:W-:Y:S01]  /*d5ac0*/  STL.64 [R1+0x1f00], R70 ;  /* 0x001f004601007387 */ /* 0x0003e20000100a00 */
[----:B------:R-:W-:Y:S02]  /*d5ad0*/  MOV R60, R9 ;  /* 0x00000009003c7202 */ /* 0x000fe40000000f00 */
[----:B------:R-:W-:Y:S01]  /*d5ae0*/  MOV R59, R18 ;  /* 0x00000012003b7202 */ /* 0x000fe20000000f00 */
[----:B------:R1:W-:Y:S01]  /*d5af0*/  STL.64 [R1+0x1ef8], R68 ;  /* 0x001ef84401007387 */ /* 0x0003e20000100a00 */
[----:B------:R-:W-:-:S03]  /*d5b00*/  IMAD.MOV.U32 R58, RZ, RZ, R19 ;  /* 0x000000ffff3a7224 */ /* 0x000fc600078e0013 */
[----:B------:R1:W-:Y:S04]  /*d5b10*/  STL.64 [R1+0x1ef0], R66 ;  /* 0x001ef04201007387 */ /* 0x0003e80000100a00 */
[----:B------:R1:W-:Y:S04]  /*d5b20*/  STL.64 [R1+0x1ee8], R64 ;  /* 0x001ee84001007387 */ /* 0x0003e80000100a00 */
[----:B------:R1:W-:Y:S04]  /*d5b30*/  STL.64 [R1+0x1ee0], R62 ;  /* 0x001ee03e01007387 */ /* 0x0003e80000100a00 */
[----:B------:R1:W-:Y:S04]  /*d5b40*/  STL.64 [R1+0x1ed8], R60 ;  /* 0x001ed83c01007387 */ /* 0x0003e80000100a00 */
[----:B------:R1:W-:Y:S04]  /*d5b50*/  STL.64 [R1+0x1ed0], R58 ;  /* 0x001ed03a01007387 */ /* 0x0003e80000100a00 */
[----:B------:R-:W4:Y:S01]  /*d5b60*/  LDL.LU R9, [R1+0x1d00] ;  /* 0x001d000001097983 */ /* 0x000f220000300800 */
[----:B---3--:R-:W-:-:S03]  /*d5b70*/  IMAD.MOV.U32 R50, RZ, RZ, R15 ;  /* 0x000000ffff327224 */ /* 0x008fc600078e000f */
[----:B------:R-:W3:Y:S01]  /*d5b80*/  LDL.LU R15, [R1+0x1df0] ;  /* 0x001df000010f7983 */ /* 0x000ee20000300800 */
[----:B------:R-:W-:Y:S01]  /*d5b90*/  IMAD.MOV.U32 R56, RZ, RZ, R23 ;  /* 0x000000ffff387224 */ /* 0x000fe200078e0017 */
[----:B------:R-:W-:Y:S01]  /*d5ba0*/  MOV R54, R27 ;  /* 0x0000001b00367202 */ /* 0x000fe20000000f00 */
[----:B------:R-:W-:Y:S02]  /*d5bb0*/  IMAD.MOV.U32 R57, RZ, RZ, R22 ;  /* 0x000000ffff397224 */ /* 0x000fe400078e0016 */
[----:B------:R-:W-:-:S03]  /*d5bc0*/  IMAD.MOV.U32 R55, RZ, RZ, R26 ;  /* 0x000000ffff377224 */ /* 0x000fc600078e001a */
[----:B------:R1:W-:Y:S01]  /*d5bd0*/  STL.64 [R1+0x1ec8], R56 ;  /* 0x001ec83801007387 */ /* 0x0003e20000100a00 */
[----:B--2---:R-:W-:-:S03]  /*d5be0*/  MOV R48, R38 ;  /* 0x0000002600307202 */ /* 0x004fc60000000f00 */
[----:B------:R2:W-:Y:S04]  /*d5bf0*/  STL.64 [R1+0x1ec0], R54 ;  /* 0x001ec03601007387 */ /* 0x0005e80000100a00 */
[----:B------:R-:W2:Y:S04]  /*d5c00*/  LDL.LU R32, [R1+0x1d04] ;  /* 0x001d040001207983 */ /* 0x000ea80000300800 */
[----:B------:R-:W2:Y:S01]  /*d5c10*/  LDL.LU R29, [R1+0x1df4] ;  /* 0x001df400011d7983 */ /* 0x000ea20000300800 */
[----:B------:R-:W-:-:S03]  /*d5c20*/  IMAD.MOV.U32 R51, RZ, RZ, R34 ;  /* 0x000000ffff337224 */ /* 0x000fc600078e0022 */
[----:B------:R-:W2:Y:S01]  /*d5c30*/  LDL.LU R38, [R1+0x1d08] ;  /* 0x001d080001267983 */ /* 0x000ea20000300800 */
[----:B------:R-:W-:Y:S01]  /*d5c40*/  IMAD.MOV.U32 R49, RZ, RZ, R35 ;  /* 0x000000ffff317224 */ /* 0x000fe200078e0023 */
[----:B------:R-:W-:Y:S01]  /*d5c50*/  MOV R53, R30 ;  /* 0x0000001e00357202 */ /* 0x000fe20000000f00 */
[----:B------:R-:W-:Y:S02]  /*d5c60*/  IMAD.MOV.U32 R7, RZ, RZ, R16 ;  /* 0x000000ffff077224 */ /* 0x000fe400078e0010 */
[----:B------:R-:W-:-:S03]  /*d5c70*/  IMAD.MOV.U32 R52, RZ, RZ, R31 ;  /* 0x000000ffff347224 */ /* 0x000fc600078e001f */
[----:B------:R1:W-:Y:S02]  /*d5c80*/  LDGSTS.E [R5+0xf780], desc[UR74][R6.64], P1 ;  /* 0x0f78000006057fae */ /* 0x0003e400089a104a */
[----:B-1----:R-:W-:Y:S01]  /*d5c90*/  IMAD.MOV.U32 R7, RZ, RZ, R13 ;  /* 0x000000ffff077224 */ /* 0x002fe200078e000d */
[----:B------:R-:W-:-:S05]  /*d5ca0*/  MOV R6, R12 ;  /* 0x0000000c00067202 */ /* 0x000fca0000000f00 */
[----:B------:R1:W-:Y:S01]  /*d5cb0*/  LDGSTS.E [R5+0xff00], desc[UR74][R6.64], P0 ;  /* 0x0ff0000006057fae */ /* 0x0003e200081a104a */
[----:B----4-:R-:W-:-:S03]  /*d5cc0*/  MOV R47, R39 ;  /* 0x00000027002f7202 */ /* 0x010fc60000000f00 */
        /* <DEDUP_REMOVED lines=24> */
[----:B------:R1:W-:Y:S01]  /*d5e50*/  STL.64 [R1+0x1eb8], R52 ;  /* 0x001eb83401007387 */ /* 0x0003e20000100a00 */
[----:B------:R-:W-:Y:S02]  /*d5e60*/  IMAD.MOV.U32 R45, RZ, RZ, R9 ;  /* 0x000000ffff2d7224 */ /* 0x000fe400078e0009 */
[----:B---3--:R-:W-:-:S02]  /*d5e70*/  IMAD.MOV.U32 R44, RZ, RZ, R15 ;  /* 0x000000ffff2c7224 */ /* 0x008fc400078e000f */
[----:B------:R-:W3:Y:S04]  /*d5e80*/  LDL.LU R15, [R1+0xfe4] ;  /* 0x000fe400010f7983 */ /* 0x000ee80000300800 */
[----:B------:R-:W3:Y:S04]  /*d5e90*/  LDL.LU R242, [R1+0xfe8] ;  /* 0x000fe80001f27983 */ /* 0x000ee80000300800 */
[----:B------:R-:W3:Y:S04]  /*d5ea0*/  LDL.LU R243, [R1+0xfe0] ;  /* 0x000fe00001f37983 */ /* 0x000ee80000300800 */
[----:B------:R-:W3:Y:S01]  /*d5eb0*/  LDL.LU R9, [R1+0xfec] ;  /* 0x000fec0001097983 */ /* 0x000ee20000300800 */
[----:B-1----:R-:W-:Y:S01]  /*d5ec0*/  IMAD.MOV.U32 R6, RZ, RZ, R4 ;  /* 0x000000ffff067224 */ /* 0x002fe200078e0004 */
[----:B------:R-:W-:-:S05]  /*d5ed0*/  MOV R7, R8 ;  /* 0x0000000800077202 */ /* 0x000fca0000000f00 */
[----:B------:R1:W-:Y:S04]  /*d5ee0*/  LDGSTS.E [R5+0xff80], desc[UR74][R6.64], P1 ;  /* 0x0ff8000006057fae */ /* 0x0003e800089a104a */
        /* <DEDUP_REMOVED lines=36> */
[----:B--2---:R-:W-:-:S03]  /*d6130*/  LOP3.LUT R39, R39, R38, RZ, 0x3c, !PT ;  /* 0x0000002627277212 */ /* 0x004fc600078e3cff */
[----:B------:R2:W-:Y:S01]  /*d6140*/  LDGSTS.E [R5+0x19700], desc[UR74][R64.64], P0 ;  /* 0x1970000040057fae */ /* 0x0005e200081a104a */
[----:B------:R-:W-:-:S03]  /*d6150*/  LOP3.LUT R38, R39, R38, RZ, 0x3c, !PT ;  /* 0x0000002627267212 */ /* 0x000fc600078e3cff */
[----:B------:R2:W-:Y:S04]  /*d6160*/  LDGSTS.E [R5+0x19780], desc[UR74][R62.64], P1 ;  /* 0x197800003e057fae */ /* 0x0005e800089a104a */
[----:B------:R2:W-:Y:S01]  /*d6170*/  LDGSTS.E [R5+0x19f00], desc[UR74][R60.64], P0 ;  /* 0x19f000003c057fae */ /* 0x0005e200081a104a */
[----:B------:R-:W-:-:S03]  /*d6180*/  MOV R40, R29 ;  /* 0x0000001d00287202 */ /* 0x000fc60000000f00 */
[----:B------:R2:W-:Y:S01]  /*d6190*/  LDGSTS.E [R5+0x19f80], desc[UR74][R58.64], P1 ;  /* 0x19f800003a057fae */ /* 0x0005e200089a104a */
[-C--:B----4-:R-:W-:Y:S01]  /*d61a0*/  LOP3.LUT R35, R35, R34.reuse, RZ, 0x3c, !PT ;  /* 0x0000002223237212 */ /* 0x090fe200078e3cff */
[----:B------:R-:W-:Y:S02]  /*d61b0*/  IMAD.MOV.U32 R41, RZ, RZ, R32 ;  /* 0x000000ffff297224 */ /* 0x000fe400078e0020 */
[----:B------:R2:W-:Y:S01]  /*d61c0*/  LDGSTS.E [R5+0x1a700], desc[UR74][R56.64], P0 ;  /* 0x1a70000038057fae */ /* 0x0005e200081a104a */
[----:B------:R-:W-:-:S03]  /*d61d0*/  LOP3.LUT R34, R35, R34, RZ, 0x3c, !PT ;  /* 0x0000002223227212 */ /* 0x000fc600078e3cff */
[----:B------:R2:W-:Y:S01]  /*d61e0*/  LDGSTS.E [R5+0x1a780], desc[UR74][R54.64], P1 ;  /* 0x1a78000036057fae */ /* 0x0005e200089a104a */
[----:B------:R-:W-:Y:S01]  /*d61f0*/  LOP3.LUT R39, R39, R38, RZ, 0x3c, !PT ;  /* 0x0000002627277212 */ /* 0x000fe200078e3cff */
[----:B------:R-:W-:Y:S02]  /*d6200*/  IMAD.MOV.U32 R36, RZ, RZ, R25 ;  /* 0x000000ffff247224 */ /* 0x000fe400078e0019 */
[----:B------:R2:W-:Y:S01]  /*d6210*/  LDGSTS.E [R5+0x1af00], desc[UR74][R52.64], P0 ;  /* 0x1af0000034057fae */ /* 0x0005e200081a104a */
[----:B------:R-:W-:-:S03]  /*d6220*/  LOP3.LUT R31, R31, R30, RZ, 0x3c, !PT ;  /* 0x0000001e1f1f7212 */ /* 0x000fc600078e3cff */
[----:B------:R2:W-:Y:S01]  /*d6230*/  LDGSTS.E [R5+0x1af80], desc[UR74][R50.64], P1 ;  /* 0x1af8000032057fae */ /* 0x0005e200089a104a */
[----:B------:R-:W-:Y:S02]  /*d6240*/  MOV R37, R28 ;  /* 0x0000001c00257202 */ /* 0x000fe40000000f00 */
[----:B------:R-:W-:Y:S01]  /*d6250*/  LOP3.LUT R30, R31, R30, RZ, 0x3c, !PT ;  /* 0x0000001e1f1e7212 */ /* 0x000fe200078e3cff */
[----:B------:R2:W-:Y:S01]  /*d6260*/  STL.64 [R1+0x1eb0], R50 ;  /* 0x001eb03201007387 */ /* 0x0005e20000100a00 */
[----:B------:R-:W-:Y:S01]  /*d6270*/  LOP3.LUT R35, R35, R34, RZ, 0x3c, !PT ;  /* 0x0000002223237212 */ /* 0x000fe200078e3cff */
[----:B------:R-:W-:Y:S02]  /*d6280*/  IMAD.MOV.U32 R32, RZ, RZ, R21 ;  /* 0x000000ffff207224 */ /* 0x000fe400078e0015 */
[----:B------:R2:W-:Y:S01]  /*d6290*/  LDGSTS.E [R5+0x1b700], desc[UR74][R48.64], P0 ;  /* 0x1b70000030057fae */ /* 0x0005e200081a104a */
[----:B------:R-:W-:Y:S01]  /*d62a0*/  IMAD.MOV.U32 R33, RZ, RZ, R24 ;  /* 0x000000ffff217224 */ /* 0x000fe200078e0018 */
[----:B------:R-:W-:-:S02]  /*d62b0*/  LOP3.LUT R27, R27, R26, RZ, 0x3c, !PT ;  /* 0x0000001a1b1b7212 */ /* 0x000fc400078e3cff */
[----:B------:R2:W-:Y:S01]  /*d62c0*/  STL.64 [R1+0x1ea8], R48 ;  /* 0x001ea83001007387 */ /* 0x0005e20000100a00 */
[----:B------:R-:W-:Y:S02]  /*d62d0*/  LOP3.LUT R31, R31, R30, RZ, 0x3c, !PT ;  /* 0x0000001e1f1f7212 */ /* 0x000fe400078e3cff */
[C---:B------:R-:W-:Y:S01]  /*d62e0*/  LOP3.LUT R26, R27.reuse, R26, RZ, 0x3c, !PT ;  /* 0x0000001a1b1a7212 */ /* 0x040fe200078e3cff */
[----:B------:R2:W-:Y:S01]  /*d62f0*/  LDGSTS.E [R5+0x1b780], desc[UR74][R46.64], P1 ;  /* 0x1b7800002e057fae */ /* 0x0005e200089a104a */
[----:B------:R-:W-:Y:S01]  /*d6300*/  MOV R28, R17 ;  /* 0x00000011001c7202 */ /* 0x000fe20000000f00 */
[----:B------:R-:W-:Y:S02]  /*d6310*/  IMAD.MOV.U32 R29, RZ, RZ, R20 ;  /* 0x000000ffff1d7224 */ /* 0x000fe400078e0014 */
[----:B------:R2:W-:Y:S01]  /*d6320*/  STL.64 [R1+0x1ea0], R46 ;  /* 0x001ea02e01007387 */ /* 0x0005e20000100a00 */
[----:B------:R-:W-:-:S03]  /*d6330*/  LOP3.LUT R27, R27, R26, RZ, 0x3c, !PT ;  /* 0x0000001a1b1b7212 */ /* 0x000fc600078e3cff */
[----:B------:R2:W-:Y:S01]  /*d6340*/  LDGSTS.E [R5+0x1bf00], desc[UR74][R44.64], P0 ;  /* 0x1bf000002c057fae */ /* 0x0005e200081a104a */
[----:B------:R-:W-:-:S03]  /*d6350*/  LOP3.LUT R23, R23, R22, RZ, 0x3c, !PT ;  /* 0x0000001617177212 */ /* 0x000fc600078e3cff */
[----:B------:R2:W-:Y:S01]  /*d6360*/  STL.64 [R1+0x1e98], R44 ;  /* 0x001e982c01007387 */ /* 0x0005e20000100a00 */
[----:B------:R-:W-:-:S03]  /*d6370*/  LOP3.LUT R22, R23, R22, RZ, 0x3c, !PT ;  /* 0x0000001617167212 */ /* 0x000fc600078e3cff */
[----:B------:R2:W-:Y:S01]  /*d6380*/  LDGSTS.E [R5+0x1bf80], desc[UR74][R40.64], P1 ;  /* 0x1bf8000028057fae */ /* 0x0005e200089a104a */
[----:B------:R-:W-:Y:S01]  /*d6390*/  IMAD.MOV.U32 R24, RZ, RZ, R13 ;  /* 0x000000ffff187224 */ /* 0x000fe200078e000d */
[----:B------:R-:W-:Y:S02]  /*d63a0*/  MOV R25, R16 ;  /* 0x0000001000197202 */ /* 0x000fe40000000f00 */
[----:B------:R2:W-:Y:S01]  /*d63b0*/  STL.64 [R1+0x1e90], R40 ;  /* 0x001e902801007387 */ /* 0x0005e20000100a00 */
[----:B------:R-:W-:-:S03]  /*d63c0*/  LOP3.LUT R23, R23, R22, RZ, 0x3c, !PT ;  /* 0x0000001617177212 */ /* 0x000fc600078e3cff */
[----:B------:R2:W-:Y:S01]  /*d63d0*/  LDGSTS.E [R5+0x1c700], desc[UR74][R38.64], P0 ;  /* 0x1c70000026057fae */ /* 0x0005e200081a104a */
[----:B------:R-:W-:-:S03]  /*d63e0*/  LOP3.LUT R19, R19, R18, RZ, 0x3c, !PT ;  /* 0x0000001213137212 */ /* 0x000fc600078e3cff */
[----:B------:R2:W-:Y:S01]  /*d63f0*/  STL.64 [R1+0x1e88], R38 ;  /* 0x001e882601007387 */ /* 0x0005e20000100a00 */
[----:B------:R-:W-:-:S03]  /*d6400*/  LOP3.LUT R18, R19, R18, RZ, 0x3c, !PT ;  /* 0x0000001213127212 */ /* 0x000fc600078e3cff */
[----:B------:R2:W-:Y:S01]  /*d6410*/  LDGSTS.E [R5+0x1c780], desc[UR74][R36.64], P1 ;  /* 0x1c78000024057fae */ /* 0x0005e200089a104a */
[----:B------:R-:W-:-:S03]  /*d6420*/  IMAD.MOV.U32 R20, RZ, RZ, R240 ;  /* 0x000000ffff147224 */ /* 0x000fc600078e00f0 */
[----:B------:R2:W-:Y:S01]  /*d6430*/  STL.64 [R1+0x1e80], R36 ;  /* 0x001e802401007387 */ /* 0x0005e20000100a00 */
[----:B------:R-:W-:-:S03]  /*d6440*/  IMAD.MOV.U32 R21, RZ, RZ, R12 ;  /* 0x000000ffff157224 */ /* 0x000fc600078e000c */
[----:B------:R2:W-:Y:S01]  /*d6450*/  LDGSTS.E [R5+0x1cf00], desc[UR74][R34.64], P0 ;  /* 0x1cf0000022057fae */ /* 0x0005e200081a104a */
[----:B------:R-:W-:-:S03]  /*d6460*/  LOP3.LUT R19, R19, R18, RZ, 0x3c, !PT ;  /* 0x0000001213137212 */ /* 0x000fc600078e3cff */
[----:B------:R2:W-:Y:S01]  /*d6470*/  STL.64 [R1+0x1e78], R34 ;  /* 0x001e782201007387 */ /* 0x0005e20000100a00 */
[----:B------:R-:W-:-:S03]  /*d6480*/  MOV R16, R14 ;  /* 0x0000000e00107202 */ /* 0x000fc60000000f00 */
[----:B------:R2:W-:Y:S01]  /*d6490*/  LDGSTS.E [R5+0x1cf80], desc[UR74][R32.64], P1 ;  /* 0x1cf8000020057fae */ /* 0x0005e200089a104a */
[----:B------:R-:W-:-:S03]  /*d64a0*/  IMAD.MOV.U32 R17, RZ, RZ, R241 ;  /* 0x000000ffff117224 */ /* 0x000fc600078e00f1 */
[----:B------:R2:W-:Y:S04]  /*d64b0*/  STL.64 [R1+0x1e70], R32 ;  /* 0x001e702001007387 */ /* 0x0005e80000100a00 */
[----:B------:R2:W-:Y:S01]  /*d64c0*/  LDGSTS.E [R5+0x1d700], desc[UR74][R30.64], P0 ;  /* 0x1d7000001e057fae */ /* 0x0005e200081a104a */
[----:B------:R-:W-:-:S03]  /*d64d0*/  IMAD.MOV.U32 R13, RZ, RZ, R43 ;  /* 0x000000ffff0d7224 */ /* 0x000fc600078e002b */
[----:B------:R2:W-:Y:S04]  /*d64e0*/  STL.64 [R1+0x1e68], R30 ;  /* 0x001e681e01007387 */ /* 0x0005e80000100a00 */
[----:B------:R2:W-:Y:S04]  /*d64f0*/  LDGSTS.E [R5+0x1d780], desc[UR74][R28.64], P1 ;  /* 0x1d7800001c057fae */ /* 0x0005e800089a104a */
[----:B------:R2:W-:Y:S04]  /*d6500*/  STL.64 [R1+0x1e60], R28 ;  /* 0x001e601c01007387 */ /* 0x0005e80000100a00 */
[----:B------:R2:W-:Y:S01]  /*d6510*/  LDGSTS.E [R5+0x1df00], desc[UR74][R26.64], P0 ;  /* 0x1df000001a057fae */ /* 0x0005e200081a104a */
[----:B-1----:R-:W-:-:S03]  /*d6520*/  IMAD.MOV.U32 R6, RZ, RZ, R11 ;  /* 0x000000ffff067224 */ /* 0x002fc600078e000b */
[----:B------:R2:W-:Y:S01]  /*d6530*/  STL.64 [R1+0x1e58], R26 ;  /* 0x001e581a01007387 */ /* 0x0005e20000100a00 */
[----:B------:R-:W-:-:S03]  /*d6540*/  MOV R7, R10 ;  /* 0x0000000a00077202 */ /* 0x000fc60000000f00 */
[----:B------:R2:W-:Y:S01]  /*d6550*/  LDGSTS.E [R5+0x1df80], desc[UR74][R24.64], P1 ;  /* 0x1df8000018057fae */ /* 0x0005e200089a104a */
[----:B---3--:R-:W-:Y:S01]  /*d6560*/  IMAD.MOV.U32 R14, RZ, RZ, R15 ;  /* 0x000000ffff0e7224 */ /* 0x008fe200078e000f */
[----:B------:R-:W-:Y:S02]  /*d6570*/  MOV R15, R42 ;  /* 0x0000002a000f7202 */ /* 0x000fe40000000f00 */
[----:B------:R2:W-:Y:S01]  /*d6580*/  STL.64 [R1+0x1e50], R24 ;  /* 0x001e501801007387 */ /* 0x0005e20000100a00 */
[----:B------:R-:W-:-:S03]  /*d6590*/  IMAD.MOV.U32 R12, RZ, RZ, R242 ;  /* 0x000000ffff0c7224 */ /* 0x000fc600078e00f2 */
[----:B------:R2:W-:Y:S04]  /*d65a0*/  LDGSTS.E [R5+0x1e700], desc[UR74][R22.64], P0 ;  /* 0x1e70000016057fae */ /* 0x0005e800081a104a */
[----:B------:R2:W-:Y:S01]  /*d65b0*/  STL.64 [R1+0x1e48], R22 ;  /* 0x001e481601007387 */ /* 0x0005e20000100a00 */
[----:B------:R-:W-:Y:S01]  /*d65c0*/  MOV R8, R9 ;  /* 0x0000000900087202 */ /* 0x000fe20000000f00 */
[----:B------:R-:W-:Y:S02]  /*d65d0*/  IMAD.MOV.U32 R9, RZ, RZ, R243 ;  /* 0x000000ffff097224 */ /* 0x000fe400078e00f3 */
[----:B------:R2:W-:Y:S04]  /*d65e0*/  LDGSTS.E [R5+0x1e780], desc[UR74][R20.64], P1 ;  /* 0x1e78000014057fae */ /* 0x0005e800089a104a */
[----:B------:R2:W-:Y:S04]  /*d65f0*/  STL.64 [R1+0x1e40], R20 ;  /* 0x001e401401007387 */ /* 0x0005e80000100a00 */
        /* <DEDUP_REMOVED lines=12> */
[----:B------:R-:W0:Y:S01]  /*d66c0*/  LDGDEPBAR ;  /* 0x00000000000079af */ /* 0x000e220000000000 */
[----:B------:R-:W-:-:S04]  /*d66d0*/  UIADD3 UR5, UPT, UPT, UR5, 0x1, URZ ;  /* 0x0000000105057890 */ /* 0x000fc8000fffe0ff */
[----:B------:R-:W-:-:S09]  /*d66e0*/  UISETP.NE.U32.AND UP0, UPT, UR5, UR8, UPT ;  /* 0x000000080500728c */ /* 0x000fd2000bf05070 */
[----:B--2---:R-:W-:Y:S05]  /*d66f0*/  BRA.U UP0, `(.L_x_1) ;  /* 0xfffff88900787547 */ /* 0x004fea000b83ffff */
.L_x_0:
[----:B--2--5:R-:W-:Y:S01]  /*d6700*/  MOV.SPILL R15, UR75 ;  /* 0x0000004b000f7c02 */ /* 0x024fe20009000f00 */
[----:B------:R-:W-:Y:S01]  /*d6710*/  STL [R1+0x4948], R29 ;  /* 0x0049481d01007387 */ /* 0x000fe20000100800 */
[----:B------:R-:W-:Y:S01]  /*d6720*/  MOV.SPILL R16, UR74 ;  /* 0x0000004a00107c02 */ /* 0x000fe20009000f00 */
[----:B------:R-:W1:Y:S01]  /*d6730*/  LDCU UR5, c[0x0][0x3b4] ;  /* 0x00007680ff0577ac */ /* 0x000e620008000800 */
[----:B------:R-:W-:Y:S01]  /*d6740*/  MOV.SPILL R14, UR4 ;  /* 0x00000004000e7c02 */ /* 0x000fe20009000f00 */
[----:B------:R2:W-:Y:S01]  /*d6750*/  STL [R1+0x604], R15 ;  /* 0x0006040f01007387 */ /* 0x0005e20000100800 */
[----:B------:R-:W3:Y:S01]  /*d6760*/  LDCU.64 UR26, c[0x0][0x390] ;  /* 0x00007200ff1a77ac */ /* 0x000ee20008000a00 */
[----:B------:R-:W4:Y:S01]  /*d6770*/  LDCU.64 UR6, c[0x0][0x398] ;  /* 0x00007300ff0677ac */ /* 0x000f220008000a00 */
[----:B------:R-:W1:Y:S01]  /*d6780*/  LDCU.64 UR46, c[0x0][0x398] ;  /* 0x00007300ff2e77ac */ /* 0x000e620008000a00 */
[----:B--2---:R-:W1:Y:S01]  /*d6790*/  LDL R15, [R1+0xa8] ;  /* 0x0000a800010f7983 */ /* 0x004e620000100800 */
[----:B------:R-:W2:Y:S03]  /*d67a0*/  LDCU UR8, c[0x0][0x3b4] ;  /* 0x00007680ff0877ac */ /* 0x000ea60008000800 */
[----:B------:R3:W-:Y:S01]  /*d67b0*/  STL [R1+0x600], R16 ;  /* 0x0006001001007387 */ /* 0x0007e20000100800 */
[----:B------:R-:W1:Y:S03]  /*d67c0*/  LDCU.64 UR22, c[0x0][0x390] ;  /* 0x00007200ff1677ac */ /* 0x000e660008000a00 */
[----:B------:R-:W2:Y:S01]  /*d67d0*/  LDL R115, [R1+0xa0] ;  /* 0x0000a00001737983 */ /* 0x000ea20000100800 */
[----:B------:R-:W1:Y:S03]  /*d67e0*/  LDCU.64 UR34, c[0x0][0x398] ;  /* 0x00007300ff2277ac */ /* 0x000e660008000a00 */
[----:B------:R2:W-:Y:S01]  /*d67f0*/  STL [R1+0x5fc], R14 ;  /* 0x0005fc0e01007387 */ /* 0x0005e20000100800 */
[----:B------:R-:W-:Y:S01]  /*d6800*/  LOP3.LUT R0, R0, 0xfffff7ff, RZ, 0xc0, !PT ;  /* 0xfffff7ff00007812 */ /* 0x000fe200078ec0ff */
[----:B------:R-:W-:-:S04]  /*d6810*/  DEPBAR.LE SB0, 0x0 ;  /* 0x000080000000791a */ /* 0x000fc80000000000 */
[----:B------:R-:W2:Y:S01]  /*d6820*/  LDL R114, [R1+0xac] ;  /* 0x0000ac0001727983 */ /* 0x000ea20000100800 */
[----:B----4-:R-:W-:Y:S01]  /*d6830*/  IMAD.U32 R109, RZ, RZ, UR6 ;  /* 0x00000006ff6d7e24 */ /* 0x010fe2000f8e00ff */
[----:B------:R-:W-:Y:S01]  /*d6840*/  UMOV UR9, UR7 ;  /* 0x0000000700097c82 */ /* 0x000fe20008000000 */
[----:B------:R-:W4:Y:S01]  /*d6850*/  LDCU.64 UR6, c[0x0][0x398] ;  /* 0x00007300ff0677ac */ /* 0x000f220008000a00 */
[----:B------:R-:W1:Y:S01]  /*d6860*/  LDCU.64 UR10, c[0x0][0x398] ;  /* 0x00007300ff0a77ac */ /* 0x000e620008000a00 */
[----:B------:R-:W1:Y:S01]  /*d6870*/  LDCU.64 UR42, c[0x0][0x398] ;  /* 0x00007300ff2a77ac */ /* 0x000e620008000a00 */
[----:B------:R-:W1:Y:S01]  /*d6880*/  LDCU.64 UR16, c[0x0][0x398] ;  /* 0x00007300ff1077ac */ /* 0x000e620008000a00 */
[----:B------:R-:W1:Y:S01]  /*d6890*/  LDCU.64 UR14, c[0x0][0x398] ;  /* 0x00007300ff0e77ac */ /* 0x000e620008000a00 */
[----:B----4-:R-:W-:Y:S01]  /*d68a0*/  IMAD.U32 R107, RZ, RZ, UR7 ;  /* 0x00000007ff6b7e24 */ /* 0x010fe2000f8e00ff */
[----:B------:R-:W-:Y:S01]  /*d68b0*/  UMOV UR53, UR6 ;  /* 0x0000000600357c82 */ /* 0x000fe20008000000 */
[----:B------:R-:W4:Y:S01]  /*d68c0*/  LDCU.64 UR6, c[0x0][0x398] ;  /* 0x00007300ff0677ac */ /* 0x000f220008000a00 */
[----:B------:R-:W1:Y:S01]  /*d68d0*/  LDCU.64 UR12, c[0x0][0x398] ;  /* 0x00007300ff0c77ac */ /* 0x000e620008000a00 */
[----:B------:R-:W1:Y:S01]  /*d68e0*/  LDCU.64 UR38, c[0x0][0x398] ;  /* 0x00007300ff2677ac */ /* 0x000e620008000a00 */
[----:B------:R-:W-:Y:S01]  /*d68f0*/  LOP3.LUT R26, R26, 0x7fffffff, RZ, 0xc0, !PT ;  /* 0x7fffffff1a1a7812 */ /* 0x000fe200078ec0ff */
[----:B------:R-:W1:Y:S01]  /*d6900*/  LDCU.64 UR28, c[0x0][0x398] ;  /* 0x00007300ff1c77ac */ /* 0x000e620008000a00 */
[----:B------:R-:W1:Y:S01]  /*d6910*/  LDCU.64 UR20, c[0x0][0x398] ;  /* 0x00007300ff1477ac */ /* 0x000e620008000a00 */
[----:B----4-:R-:W-:Y:S01]  /*d6920*/  MOV R105, UR7 ;  /* 0x0000000700697c02 */ /* 0x010fe20008000f00 */
[----:B------:R-:W-:Y:S01]  /*d6930*/  UMOV UR51, UR6 ;  /* 0x0000000600337c82 */ /* 0x000fe20008000000 */
[----:B------:R-:W4:Y:S01]  /*d6940*/  LDCU.64 UR6, c[0x0][0x398] ;  /* 0x00007300ff0677ac */ /* 0x000f220008000a00 */
[----:B------:R-:W1:Y:S01]  /*d6950*/  LDCU.64 UR36, c[0x0][0x398] ;  /* 0x00007300ff2477ac */ /* 0x000e620008000a00 */
[----:B------:R-:W3:Y:S01]  /*d6960*/  LDCU.64 UR18, c[0x0][0x398] ;  /* 0x00007300ff1277ac */ /* 0x000ee20008000a00 */
[----:B------:R-:W1:Y:S01]  /*d6970*/  LDCU.64 UR32, c[0x0][0x398] ;  /* 0x00007300ff2077ac */ /* 0x000e620008000a00 */
[----:B------:R-:W1:Y:S01]  /*d6980*/  LDCU.64 UR24, c[0x0][0x398] ;  /* 0x00007300ff1877ac */ /* 0x000e620008000a00 */
[----:B----4-:R-:W-:Y:S01]  /*d6990*/  IMAD.U32 R102, RZ, RZ, UR7 ;  /* 0x00000007ff667e24 */ /* 0x010fe2000f8e00ff */
[----:B------:R-:W-:Y:S01]  /*d69a0*/  UMOV UR62, UR6 ;  /* 0x00000006003e7c82 */ /* 0x000fe20008000000 */
[----:B------:R-:W4:Y:S01]  /*d69b0*/  LDCU.64 UR6, c[0x0][0x398] ;  /* 0x00007300ff0677ac */ /* 0x000f220008000a00 */
[----:B------:R-:W1:Y:S01]  /*d69c0*/  LDCU.64 UR44, c[0x0][0x398] ;  /* 0x00007300ff2c77ac */ /* 0x000e620008000a00 */
[----:B---3--:R-:W-:Y:S01]  /*d69d0*/  IMAD.U32 R82, RZ, RZ, UR19 ;  /* 0x00000013ff527e24 */ /* 0x008fe2000f8e00ff */
[----:B------:R-:W-:Y:S01]  /*d69e0*/  UMOV UR54, UR18 ;  /* 0x0000001200367c82 */ /* 0x000fe20008000000 */
[----:B------:R-:W3:Y:S01]  /*d69f0*/  LDCU.64 UR18, c[0x0][0x398] ;  /* 0x00007300ff1277ac */ /* 0x000ee20008000a00 */
[----:B------:R-:W1:Y:S01]  /*d6a00*/  LDCU.64 UR70, c[0x0][0x398] ;  /* 0x00007300ff4677ac */ /* 0x000e620008000a00 */
[----:B------:R-:W1:Y:S01]  /*d6a10*/  LDCU.64 UR30, c[0x0][0x398] ;  /* 0x00007300ff1e77ac */ /* 0x000e620008000a00 */
[----:B----4-:R-:W-:Y:S01]  /*d6a20*/  IMAD.U32 R101, RZ, RZ, UR7 ;  /* 0x00000007ff657e24 */ /* 0x010fe2000f8e00ff */
[----:B------:R-:W-:Y:S01]  /*d6a30*/  UMOV UR50, UR6 ;  /* 0x0000000600327c82 */ /* 0x000fe20008000000 */
[----:B------:R-:W4:Y:S01]  /*d6a40*/  LDCU.64 UR6, c[0x0][0x398] ;  /* 0x00007300ff0677ac */ /* 0x000f220008000a00 */
[----:B------:R-:W1:Y:S01]  /*d6a50*/  LDCU.64 UR56, c[0x0][0x398] ;  /* 0x00007300ff3877ac */ /* 0x000e620008000a00 */
[----:B---3--:R-:W-:Y:S01]  /*d6a60*/  UMOV UR4, UR18 ;  /* 0x0000001200047c82 */ /* 0x008fe20008000000 */
[----:B------:R-:W-:Y:S01]  /*d6a70*/  UMOV UR52, UR19 ;  /* 0x0000001300347c82 */ /* 0x000fe20008000000 */
[----:B------:R-:W3:Y:S01]  /*d6a80*/  LDCU.64 UR18, c[0x0][0x398] ;  /* 0x00007300ff1277ac */ /* 0x000ee20008000a00 */
[----:B------:R-:W-:Y:S01]  /*d6a90*/  LOP3.LUT R24, R24, 0xffffdfff, RZ, 0xc0, !PT ;  /* 0xffffdfff18187812 */ /* 0x000fe200078ec0ff */
[----:B------:R-:W1:Y:S01]  /*d6aa0*/  LDCU.64 UR40, c[0x0][0x398] ;  /* 0x00007300ff2877ac */ /* 0x000e620008000a00 */
[----:B----4-:R-:W-:Y:S01]  /*d6ab0*/  UMOV UR49, UR6 ;  /* 0x0000000600317c82 */ /* 0x010fe20008000000 */
[----:B------:R-:W-:Y:S01]  /*d6ac0*/  MOV R100, UR7 ;  /* 0x0000000700647c02 */ /* 0x000fe20008000f00 */
[----:B------:R-:W4:Y:S01]  /*d6ad0*/  LDCU.64 UR6, c[0x0][0x398] ;  /* 0x00007300ff0677ac */ /* 0x000f220008000a00 */
[----:B------:R-:W-:-:S02]  /*d6ae0*/  LOP3.LUT R23, R23, 0xffffff7f, RZ, 0xc0, !PT ;  /* 0xffffff7f17177812 */ /* 0x000fc400078ec0ff */
[----:B------:R-:W-:Y:S01]  /*d6af0*/  LOP3.LUT R20, R20, 0xfffff7ff, RZ, 0xc0, !PT ;  /* 0xfffff7ff14147812 */ /* 0x000fe200078ec0ff */
[----:B------:R-:W1:Y:S01]  /*d6b00*/  LDCU.64 UR72, c[0x0][0x398] ;  /* 0x00007300ff4877ac */ /* 0x000e620008000a00 */
[----:B------:R-:W1:Y:S01]  /*d6b10*/  LDCU.64 UR64, c[0x0][0x398] ;  /* 0x00007300ff4077ac */ /* 0x000e620008000a00 */
[----:B------:R-:W-:Y:S02]  /*d6b20*/  LOP3.LUT R21, R21, 0x7fffffff, RZ, 0xc0, !PT ;  /* 0x7fffffff15157812 */ /* 0x000fe400078ec0ff */
[----:B------:R-:W-:Y:S01]  /*d6b30*/  LOP3.LUT R25, R25, 0x7fffffff, RZ, 0xc0, !PT ;  /* 0x7fffffff19197812 */ /* 0x000fe200078ec0ff */
[----:B------:R-:W1:Y:S01]  /*d6b40*/  LDCU.64 UR66, c[0x0][0x398] ;  /* 0x00007300ff4277ac */ /* 0x000e620008000a00 */
[----:B------:R-:W-:Y:S01]  /*d6b50*/  LOP3.LUT R22, R22, 0x7fffffff, RZ, 0xc0, !PT ;  /* 0x7fffffff16167812 */ /* 0x000fe200078ec0ff */
[----:B------:R-:W1:Y:S01]  /*d6b60*/  LDCU.64 UR68, c[0x0][0x398] ;  /* 0x00007300ff4477ac */ /* 0x000e620008000a00 */
[----:B----4-:R-:W-:Y:S01]  /*d6b70*/  IMAD.U32 R97, RZ, RZ, UR7 ;  /* 0x00000007ff617e24 */ /* 0x010fe2000f8e00ff */
[----:B------:R-:W-:Y:S01]  /*d6b80*/  UMOV UR48, UR6 ;  /* 0x0000000600307c82 */ /* 0x000fe20008000000 */
[----:B------:R-:W4:Y:S01]  /*d6b90*/  LDCU.64 UR6, c[0x0][0x398] ;  /* 0x00007300ff0677ac */ /* 0x000f220008000a00 */
[----:B------:R-:W1:Y:S01]  /*d6ba0*/  LDCU.64 UR76, c[0x0][0x398] ;  /* 0x00007300ff4c77ac */ /* 0x000e620008000a00 */
[----:B----4-:R-:W-:Y:S01]  /*d6bb0*/  IMAD.U32 R95, RZ, RZ, UR7 ;  /* 0x00000007ff5f7e24 */ /* 0x010fe2000f8e00ff */
[----:B------:R-:W-:Y:S01]  /*d6bc0*/  UMOV UR61, UR6 ;  /* 0x00000006003d7c82 */ /* 0x000fe20008000000 */
[----:B------:R-:W4:Y:S02]  /*d6bd0*/  LDCU.64 UR6, c[0x0][0x398] ;  /* 0x00007300ff0677ac */ /* 0x000f240008000a00 */
[----:B----4-:R-:W-:Y:S01]  /*d6be0*/  MOV R92, UR7 ;  /* 0x00000007005c7c02 */ /* 0x010fe20008000f00 */
[----:B------:R-:W-:Y:S01]  /*d6bf0*/  UMOV UR60, UR6 ;  /* 0x00000006003c7c82 */ /* 0x000fe20008000000 */
[----:B------:R-:W4:Y:S02]  /*d6c00*/  LDCU.64 UR6, c[0x0][0x398] ;  /* 0x00007300ff0677ac */ /* 0x000f240008000a00 */
[----:B----4-:R-:W-:Y:S01]  /*d6c10*/  IMAD.U32 R90, RZ, RZ, UR7 ;  /* 0x00000007ff5a7e24 */ /* 0x010fe2000f8e00ff */
[----:B------:R-:W-:Y:S01]  /*d6c20*/  UMOV UR59, UR6 ;  /* 0x00000006003b7c82 */ /* 0x000fe20008000000 */
[----:B------:R-:W4:Y:S02]  /*d6c30*/  LDCU.64 UR6, c[0x0][0x398] ;  /* 0x00007300ff0677ac */ /* 0x000f240008000a00 */
[----:B----4-:R-:W-:Y:S01]  /*d6c40*/  IMAD.U32 R89, RZ, RZ, UR7 ;  /* 0x00000007ff597e24 */ /* 0x010fe2000f8e00ff */
[----:B------:R-:W-:Y:S01]  /*d6c50*/  UMOV UR58, UR6 ;  /* 0x00000006003a7c82 */ /* 0x000fe20008000000 */
[----:B------:R-:W4:Y:S02]  /*d6c60*/  LDCU.64 UR6, c[0x0][0x398] ;  /* 0x00007300ff0677ac */ /* 0x000f240008000a00 */
[----:B----4-:R-:W-:Y:S01]  /*d6c70*/  MOV R87, UR7 ;  /* 0x0000000700577c02 */ /* 0x010fe20008000f00 */
[----:B------:R-:W-:Y:S01]  /*d6c80*/  UMOV UR55, UR6 ;  /* 0x0000000600377c82 */ /* 0x000fe20008000000 */
[----:B------:R-:W4:Y:S01]  /*d6c90*/  LDCU.64 UR6, c[0x0][0x398] ;  /* 0x00007300ff0677ac */ /* 0x000f220008000a00 */
[----:B-1----:R-:W-:-:S05]  /*d6ca0*/  IMAD R17, R15, UR5, RZ ;  /* 0x000000050f117c24 */ /* 0x002fca000f8e02ff */
[----:B------:R-:W-:Y:S01]  /*d6cb0*/  LEA R16, P1, R17, UR26, 0x2 ;  /* 0x0000001a11107c11 */ /* 0x000fe2000f8210ff */
[----:B--2---:R-:W-:-:S03]  /*d6cc0*/  VIADD R14, R115, 0xe2 ;  /* 0x000000e2730e7836 */ /* 0x004fc60000000000 */
[----:B------:R-:W-:Y:S01]  /*d6cd0*/  LEA.HI.X.SX32 R17, R17, UR27, 0x2, P1 ;  /* 0x0000001b11117c11 */ /* 0x000fe200088f16ff */
[----:B------:R-:W-:Y:S01]  /*d6ce0*/  STL [R1+0x48fc], R16 ;  /* 0x0048fc1001007387 */ /* 0x000fe20000100800 */
[C---:B------:R-:W-:Y:S01]  /*d6cf0*/  IADD3 R30, PT, PT, R115.reuse, 0xdc, RZ ;  /* 0x000000dc731e7810 */ /* 0x040fe20007ffe0ff */
[----:B------:R-:W-:Y:S01]  /*d6d00*/  VIADD R31, R115, 0xc4 ;  /* 0x000000c4731f7836 */ /* 0x000fe20000000000 */
[----:B------:R-:W-:Y:S01]  /*d6d10*/  ISETP.GE.AND P2, PT, R14, UR9, PT ;  /* 0x000000090e007c0c */ /* 0x000fe2000bf46270 */
[----:B------:R1:W-:Y:S01]  /*d6d20*/  STL [R1+0x48f8], R17 ;  /* 0x0048f81101007387 */ /* 0x0003e20000100800 */
[----:B------:R-:W2:Y:S02]  /*d6d30*/  LDCU.64 UR26, c[0x0][0x398] ;  /* 0x00007300ff1a77ac */ /* 0x000ea40008000a00 */
[C---:B------:R-:W-:Y:S01]  /*d6d40*/  ISETP.LT.AND P0, PT, R114.reuse, UR46, !P2 ;  /* 0x0000002e72007c0c */ /* 0x040fe2000d701270 */
[----:B------:R-:W-:Y:S01]  /*d6d50*/  IMAD R15, R114, UR8, RZ ;  /* 0x00000008720f7c24 */ /* 0x000fe2000f8e02ff */
[----:B------:R-:W2:Y:S01]  /*d6d60*/  LDCU.64 UR8, c[0x0][0x398] ;  /* 0x00007300ff0877ac */ /* 0x000ea20008000a00 */
[----:B-1----:R-:W2:Y:S03]  /*d6d70*/  LDL R17, [R1+0xa8] ;  /* 0x0000a80001117983 */ /* 0x002ea60000100800 */
[----:B------:R-:W-:-:S07]  /*d6d80*/  LEA R14, P3, R15, UR22, 0x2 ;  /* 0x000000160f0e7c11 */ /* 0x000fce000f8610ff */
[----:B------:R-:W-:Y:S02]  /*d6d90*/  @P0 LOP3.LUT R0, R0, 0x800, RZ, 0xfc, !PT ;  /* 0x0000080000000812 */ /* 0x000fe400078efcff */
[----:B------:R-:W-:Y:S02]  /*d6da0*/  ISETP.GE.AND P0, PT, R30, UR47, PT ;  /* 0x0000002f1e007c0c */ /* 0x000fe4000bf06270 */
[----:B------:R-:W-:Y:S02]  /*d6db0*/  LEA.HI.X.SX32 R15, R15, UR23, 0x2, P3 ;  /* 0x000000170f0f7c11 */ /* 0x000fe400098f16ff */
[----:B------:R-:W-:Y:S01]  /*d6dc0*/  LOP3.LUT R0, R0, 0xfffffdff, RZ, 0xc0, !PT ;  /* 0xfffffdff00007812 */ /* 0x000fe200078ec0ff */
[----:B------:R-:W-:Y:S01]  /*d6dd0*/  VIADD R30, R115, 0xd6 ;  /* 0x000000d6731e7836 */ /* 0x000fe20000000000 */
[----:B------:R-:W-:Y:S01]  /*d6de0*/  ISETP.LT.AND P3, PT, R114, UR34, !P0 ;  /* 0x0000002272007c0c */ /* 0x000fe2000c761270 */
[----:B------:R-:W1:-:S12]  /*d6df0*/  LDCU.64 UR22, c[0x0][0x398] ;  /* 0x00007300ff1677ac */ /* 0x000e580008000a00 */
[----:B------:R-:W-:-:S04]  /*d6e00*/  @P3 LOP3.LUT R0, R0, 0x200, RZ, 0xfc, !PT ;  /* 0x0000020000003812 */ /* 0x000fc800078efcff */
[----:B------:R-:W-:Y:S02]  /*d6e10*/  LOP3.LUT R0, R0, 0xfffffbff, RZ, 0xc0, !PT ;  /* 0xfffffbff00007812 */ /* 0x000fe400078ec0ff */
[----:B------:R-:W-:Y:S01]  /*d6e20*/  ISETP.GE.AND P1, PT, R30, UR35, PT ;  /* 0x000000231e007c0c */ /* 0x000fe2000bf26270 */
[----:B------:R-:W1:Y:S01]  /*d6e30*/  LDCU.64 UR34, c[0x0][0x398] ;  /* 0x00007300ff2277ac */ /* 0x000e620008000a00 */
[----:B------:R-:W-:Y:S02]  /*d6e40*/  IADD3 R30, PT, PT, R115, 0xd0, RZ ;  /* 0x000000d0731e7810 */ /* 0x000fe40007ffe0ff */
[----:B------:R-:W-:Y:S02]  /*d6e50*/  LOP3.LUT R19, R19, 0x7fffffff, RZ, 0xc0, !PT ;  /* 0x7fffffff13137812 */ /* 0x000fe400078ec0ff */
[----:B------:R-:W-:Y:S02]  /*d6e60*/  LOP3.LUT R18, R18, 0xbfffffff, RZ, 0xc0, !PT ;  /* 0xbfffffff12127812 */ /* 0x000fe400078ec0ff */
[----:B------:R-:W-:-:S02]  /*d6e70*/  LOP3.LUT R13, R13, 0x7fffffff, RZ, 0xc0, !PT ;  /* 0x7fffffff0d0d7812 */ /* 0x000fc400078ec0ff */
[----:B------:R-:W-:Y:S02]  /*d6e80*/  LOP3.LUT R12, R12, 0x7fffffff, RZ, 0xc0, !PT ;  /* 0x7fffffff0c0c7812 */ /* 0x000fe400078ec0ff */
[----:B------:R-:W-:Y:S02]  /*d6e90*/  LOP3.LUT R11, R11, 0xbfffffff, RZ, 0xc0, !PT ;  /* 0xbfffffff0b0b7812 */ /* 0x000fe400078ec0ff */
[----:B------:R-:W-:Y:S02]  /*d6ea0*/  LOP3.LUT R10, R10, 0x7fffffff, RZ, 0xc0, !PT ;  /* 0x7fffffff0a0a7812 */ /* 0x000fe400078ec0ff */
        /* <DEDUP_REMOVED lines=9> */
[----:B------:R-:W-:Y:S01]  /*d6f40*/  LOP3.LUT R28, R28, 0xbfffffff, RZ, 0xc0, !PT ;  /* 0xbfffffff1c1c7812 */ /* 0x000fe200078ec0ff */
[----:B------:R-:W-:Y:S01]  /*d6f50*/  BAR.SYNC.DEFER_BLOCKING 0x0 ;  /* 0x0000000000007b1d */ /* 0x000fe20000010000 */
[C---:B--2---:R-:W-:Y:S02]  /*d6f60*/  ISETP.LT.AND P2, PT, R17.reuse, UR53, !P2 ;  /* 0x0000003511007c0c */ /* 0x044fe4000d741270 */
[----:B------:R-:W-:-:S11]  /*d6f70*/  ISETP.LT.AND P0, PT, R17, UR51, !P0 ;  /* 0x0000003311007c0c */ /* 0x000fd6000c701270 */
[----:B------:R-:W-:-:S04]  /*d6f80*/  @P2 LOP3.LUT R0, R0, 0x400, RZ, 0xfc, !PT ;  /* 0x0000040000002812 */ /* 0x000fc800078efcff */
[----:B------:R-:W-:-:S04]  /*d6f90*/  LOP3.LUT R0, R0, 0xfffffeff, RZ, 0xc0, !PT ;  /* 0xfffffeff00007812 */ /* 0x000fc800078ec0ff */
[----:B------:R-:W-:Y:S02]  /*d6fa0*/  @P0 LOP3.LUT R0, R0, 0x100, RZ, 0xfc, !PT ;  /* 0x0000010000000812 */ /* 0x000fe400078efcff */
[----:B------:R-:W-:Y:S02]  /*d6fb0*/  ISETP.LT.AND P0, PT, R114, UR10, !P1 ;  /* 0x0000000a72007c0c */ /* 0x000fe4000cf01270 */
[----:B------:R-:W-:Y:S02]  /*d6fc0*/  LOP3.LUT R0, R0, 0xffffff7f, RZ, 0xc0, !PT ;  /* 0xffffff7f00007812 */ /* 0x000fe400078ec0ff */
[----:B------:R-:W-:Y:S01]  /*d6fd0*/  ISETP.LT.AND P2, PT, R17, UR62, !P1 ;  /* 0x0000003e11007c0c */ /* 0x000fe2000cf41270 */
[----:B-1----:R-:W-:Y:S01]  /*d6fe0*/  IMAD.U32 R108, RZ, RZ, UR34 ;  /* 0x00000022ff6c7e24 */ /* 0x002fe2000f8e00ff */
[----:B------:R-:W-:Y:S01]  /*d6ff0*/  UMOV UR53, UR35 ;  /* 0x0000002300357c82 */ /* 0x000fe20008000000 */
[----:B------:R-:W1:Y:S01]  /*d7000*/  LDCU.64 UR34, c[0x0][0x398] ;  /* 0x00007300ff2277ac */ /* 0x000e620008000a00 */
[----:B------:R-:W2:Y:S05]  /*d7010*/  LDCU.64 UR62, c[0x0][0x398] ;  /* 0x00007300ff3e77ac */ /* 0x000eaa0008000a00 */
[----:B------:R-:W-:-:S02]  /*d7020*/  @P0 LOP3.LUT R0, R0, 0x80, RZ, 0xfc, !PT ;  /* 0x0000008000000812 */ /* 0x000fc400078efcff */
[----:B------:R-:W-:Y:S01]  /*d7030*/  ISETP.GE.AND P0, PT, R30, UR11, PT ;  /* 0x0000000b1e007c0c */ /* 0x000fe2000bf06270 */
[----:B------:R-:W1:Y:S01]  /*d7040*/  LDCU.64 UR10, c[0x0][0x398] ;  /* 0x00007300ff0a77ac */ /* 0x000e620008000a00 */
[----:B------:R-:W-:Y:S02]  /*d7050*/  LOP3.LUT R0, R0, 0xffffffbf, RZ, 0xc0, !PT ;  /* 0xffffffbf00007812 */ /* 0x000fe400078ec0ff */
[----:B------:R-:W-:Y:S02]  /*d7060*/  ISETP.LT.AND P1, PT, R114, UR42, !P0 ;  /* 0x0000002a72007c0c */ /* 0x000fe4000c721270 */
[----:B------:R-:W-:Y:S02]  /*d7070*/  @P2 LOP3.LUT R0, R0, 0x40, RZ, 0xfc, !PT ;  /* 0x0000004000002812 */ /* 0x000fe400078efcff */
[----:B------:R-:W-:Y:S02]  /*d7080*/  ISETP.LT.AND P0, PT, R17, UR50, !P0 ;  /* 0x0000003211007c0c */ /* 0x000fe4000c701270 */
[----:B------:R-:W-:-:S02]  /*d7090*/  LOP3.LUT R0, R0, 0xffffffdf, RZ, 0xc0, !PT ;  /* 0xffffffdf00007812 */ /* 0x000fc400078ec0ff */
[----:B------:R-:W-:-:S05]  /*d70a0*/  IADD3 R30, PT, PT, R115, 0xca, RZ ;  /* 0x000000ca731e7810 */ /* 0x000fca0007ffe0ff */
[----:B------:R-:W-:-:S04]  /*d70b0*/  @P1 LOP3.LUT R0, R0, 0x20, RZ, 0xfc, !PT ;  /* 0x0000002000001812 */ /* 0x000fc800078efcff */
[----:B------:R-:W-:-:S04]  /*d70c0*/  LOP3.LUT R0, R0, 0xffffffef, RZ, 0xc0, !PT ;  /* 0xffffffef00007812 */ /* 0x000fc800078ec0ff */
[----:B------:R-:W-:Y:S02]  /*d70d0*/  @P0 LOP3.LUT R0, R0, 0x10, RZ, 0xfc, !PT ;  /* 0x0000001000000812 */ /* 0x000fe400078efcff */
[----:B------:R-:W-:Y:S02]  /*d70e0*/  ISETP.GE.AND P0, PT, R30, UR43, PT ;  /* 0x0000002b1e007c0c */ /* 0x000fe4000bf06270 */
[----:B------:R-:W-:Y:S01]  /*d70f0*/  LOP3.LUT R0, R0, 0xfffffff7, RZ, 0xc0, !PT ;  /* 0xfffffff700007812 */ /* 0x000fe200078ec0ff */
[----:B------:R-:W-:Y:S01]  /*d7100*/  VIADD R30, R115, 0xbe ;  /* 0x000000be731e7836 */ /* 0x000fe20000000000 */
[----:B------:R-:W-:Y:S01]  /*d7110*/  ISETP.LT.AND P1, PT, R114, UR16, !P0 ;  /* 0x0000001072007c0c */ /* 0x000fe2000c721270 */
[----:B-1----:R-:W-:Y:S01]  /*d7120*/  IMAD.U32 R106, RZ, RZ, UR35 ;  /* 0x00000023ff6a7e24 */ /* 0x002fe2000f8e00ff */
[----:B------:R-:W-:Y:S01]  /*d7130*/  ISETP.LT.AND P0, PT, R17, UR49, !P0 ;  /* 0x0000003111007c0c */ /* 0x000fe2000c701270 */
[----:B------:R-:W-:Y:S01]  /*d7140*/  UMOV UR51, UR34 ;  /* 0x0000002200337c82 */ /* 0x000fe20008000000 */
[----:B------:R-:W1:Y:S01]  /*d7150*/  LDCU.64 UR34, c[0x0][0x398] ;  /* 0x00007300ff2277ac */ /* 0x000e620008000a00 */
[----:B------:R-:W1:Y:S08]  /*d7160*/  LDCU.64 UR42, c[0x0][0x398] ;  /* 0x00007300ff2a77ac */ /* 0x000e700008000a00 */
[----:B------:R-:W-:-:S04]  /*d7170*/  @P1 LOP3.LUT R0, R0, 0x8, RZ, 0xfc, !PT ;  /* 0x0000000800001812 */ /* 0x000fc800078efcff */
[----:B------:R-:W-:-:S04]  /*d7180*/  LOP3.LUT R0, R0, 0xfffffffb, RZ, 0xc0, !PT ;  /* 0xfffffffb00007812 */ /* 0x000fc800078ec0ff */
[----:B------:R-:W-:Y:S02]  /*d7190*/  @P0 LOP3.LUT R0, R0, 0x4, RZ, 0xfc, !PT ;  /* 0x0000000400000812 */ /* 0x000fe400078efcff */
[----:B------:R-:W-:Y:S01]  /*d71a0*/  ISETP.GE.AND P0, PT, R31, UR17, PT ;  /* 0x000000111f007c0c */ /* 0x000fe2000bf06270 */
[----:B-1----:R-:W-:Y:S01]  /*d71b0*/  IMAD.U32 R104, RZ, RZ, UR35 ;  /* 0x00000023ff687e24 */ /* 0x002fe2000f8e00ff */
[----:B------:R-:W-:Y:S01]  /*d71c0*/  LOP3.LUT R0, R0, 0xfffffffd, RZ, 0xc0, !PT ;  /* 0xfffffffd00007812 */ /* 0x000fe200078ec0ff */
[----:B------:R-:W-:Y:S01]  /*d71d0*/  UMOV UR50, UR34 ;  /* 0x0000002200327c82 */ /* 0x000fe20008000000 */
[----:B------:R-:W-:Y:S01]  /*d71e0*/  ISETP.LT.AND P1, PT, R114, UR14, !P0 ;  /* 0x0000000e72007c0c */ /* 0x000fe2000c721270 */
[----:B------:R-:W1:Y:S01]  /*d71f0*/  LDCU.64 UR34, c[0x0][0x398] ;  /* 0x00007300ff2277ac */ /* 0x000e620008000a00 */
[----:B------:R-:W-:Y:S02]  /*d7200*/  ISETP.LT.AND P0, PT, R17, UR48, !P0 ;  /* 0x0000003011007c0c */ /* 0x000fe4000c701270 */
[----:B------:R-:W-:Y:S01]  /*d7210*/  IADD3 R31, PT, PT, R115, 0xb8, RZ ;  /* 0x000000b8731f7810 */ /* 0x000fe20007ffe0ff */
[----:B------:R-:W1:Y:S08]  /*d7220*/  LDCU.64 UR16, c[0x0][0x398] ;  /* 0x00007300ff1077ac */ /* 0x000e700008000a00 */
[----:B------:R-:W-:-:S04]  /*d7230*/  @P1 LOP3.LUT R0, R0, 0x2, RZ, 0xfc, !PT ;  /* 0x0000000200001812 */ /* 0x000fc800078efcff */
[----:B------:R-:W-:-:S04]  /*d7240*/  LOP3.LUT R0, R0, 0xfffffffe, RZ, 0xc0, !PT ;  /* 0xfffffffe00007812 */ /* 0x000fc800078ec0ff */
[----:B------:R-:W-:Y:S02]  /*d7250*/  @P0 LOP3.LUT R0, R0, 0x1, RZ, 0xfc, !PT ;  /* 0x0000000100000812 */ /* 0x000fe400078efcff */
[----:B------:R-:W-:Y:S01]  /*d7260*/  ISETP.GE.AND P0, PT, R30, UR15, PT ;  /* 0x0000000f1e007c0c */ /* 0x000fe2000bf06270 */
[----:B------:R-:W-:Y:S01]  /*d7270*/  VIADD R30, R115, 0xb2 ;  /* 0x000000b2731e7836 */ /* 0x000fe20000000000 */
[----:B------:R-:W1:Y:S02]  /*d7280*/  LDCU.64 UR14, c[0x0][0x398] ;  /* 0x00007300ff0e77ac */ /* 0x000e640008000a00 */
[----:B------:R-:W-:Y:S02]  /*d7290*/  ISETP.LT.AND P2, PT, R114, UR12, !P0 ;  /* 0x0000000c72007c0c */ /* 0x000fe4000c741270 */
[----:B------:R-:W-:Y:S02]  /*d72a0*/  ISETP.LT.AND P1, PT, R17, UR61, !P0 ;  /* 0x0000003d11007c0c */ /* 0x000fe4000c721270 */
[----:B------:R-:W-:Y:S01]  /*d72b0*/  ISETP.GE.AND P0, PT, R31, UR13, PT ;  /* 0x0000000d1f007c0c */ /* 0x000fe2000bf06270 */
[----:B------:R-:W-:-:S08]  /*d72c0*/  UMOV UR49, UR42 ;  /* 0x0000002a00317c82 */ /* 0x000fd00008000000 */
[----:B------:R-:W-:Y:S01]  /*d72d0*/  @P2 LOP3.LUT R26, R26, 0x80000000, RZ, 0xfc, !PT ;  /* 0x800000001a1a2812 */ /* 0x000fe200078efcff */
[----:B------:R-:W-:Y:S01]  /*d72e0*/  UMOV UR75, UR43 ;  /* 0x0000002b004b7c82 */ /* 0x000fe20008000000 */
[----:B------:R-:W-:Y:S01]  /*d72f0*/  IADD3 R31, PT, PT, R115, 0xac, RZ ;  /* 0x000000ac731f7810 */ /* 0x000fe20007ffe0ff */
[----:B------:R-:W1:Y:S01]  /*d7300*/  LDCU.64 UR42, c[0x0][0x398] ;  /* 0x00007300ff2a77ac */ /* 0x000e620008000a00 */
[----:B------:R-:W-:Y:S01]  /*d7310*/  LOP3.LUT R26, R26, 0xbfffffff, RZ, 0xc0, !PT ;  /* 0xbfffffff1a1a7812 */ /* 0x000fe200078ec0ff */
[----:B------:R-:W1:Y:S03]  /*d7320*/  LDCU.64 UR12, c[0x0][0x398] ;  /* 0x00007300ff0c77ac */ /* 0x000e660008000a00 */
[----:B------:R-:W-:Y:S02]  /*d7330*/  @P1 LOP3.LUT R26, R26, 0x40000000, RZ, 0xfc, !PT ;  /* 0x400000001a1a1812 */ /* 0x000fe400078efcff */
[----:B------:R-:W-:-:S02]  /*d7340*/  ISETP.LT.AND P1, PT, R114, UR38, !P0 ;  /* 0x0000002672007c0c */ /* 0x000fc4000c721270 */
[----:B------:R-:W-:Y:S01]  /*d7350*/  ISETP.LT.AND P0, PT, R17, UR60, !P0 ;  /* 0x0000003c11007c0c */ /* 0x000fe2000c701270 */
[----:B------:R-:W1:Y:S01]  /*d7360*/  LDCU.64 UR60, c[0x0][0x398] ;  /* 0x00007300ff3c77ac */ /* 0x000e620008000a00 */
[----:B------:R-:W-:-:S09]  /*d7370*/  LOP3.LUT R26, R26, 0xdfffffff, RZ, 0xc0, !PT ;  /* 0xdfffffff1a1a7812 */ /* 0x000fd200078ec0ff */
        /* <DEDUP_REMOVED lines=10> */
[----:B------:R-:W-:Y:S01]  /*d7420*/  MOV.SPILL R99, UR75 ;  /* 0x0000004b00637c02 */ /* 0x000fe20009000f00 */
[----:B------:R-:W1:Y:S08]  /*d7430*/  LDCU.64 UR38, c[0x0][0x398] ;  /* 0x00007300ff2677ac */ /* 0x000e700008000a00 */
[----:B------:R-:W-:-:S04]  /*d7440*/  @P1 LOP3.LUT R26, R26, 0x8000000, RZ, 0xfc, !PT ;  /* 0x080000001a1a1812 */ /* 0x000fc800078efcff */
[----:B------:R-:W-:-:S04]  /*d7450*/  LOP3.LUT R26, R26, 0xfbffffff, RZ, 0xc0, !PT ;  /* 0xfbffffff1a1a7812 */ /* 0x000fc800078ec0ff */
[----:B------:R-:W-:Y:S02]  /*d7460*/  @P0 LOP3.LUT R26, R26, 0x4000000, RZ, 0xfc, !PT ;  /* 0x040000001a1a0812 */ /* 0x000fe400078efcff */
[----:B------:R-:W-:Y:S01]  /*d7470*/  ISETP.GE.AND P0, PT, R31, UR29, PT ;  /* 0x0000001d1f007c0c */ /* 0x000fe2000bf06270 */
[----:B------:R-:W-:Y:S01]  /*d7480*/  UMOV UR43, UR12 ;  /* 0x0000000c002b7c82 */ /* 0x000fe20008000000 */
[----:B------:R-:W-:Y:S01]  /*d7490*/  LOP3.LUT R26, R26, 0xfdffffff, RZ, 0xc0, !PT ;  /* 0xfdffffff1a1a7812 */ /* 0x000fe200078ec0ff */
[----:B------:R-:W-:Y:S01]  /*d74a0*/  UMOV UR75, UR13 ;  /* 0x0000000d004b7c82 */ /* 0x000fe20008000000 */
[----:B------:R-:W-:Y:S01]  /*d74b0*/  ISETP.LT.AND P1, PT, R114, UR20, !P0 ;  /* 0x0000001472007c0c */ /* 0x000fe2000c721270 */
[----:B------:R-:W2:Y:S01]  /*d74c0*/  LDCU.64 UR12, c[0x0][0x398] ;  /* 0x00007300ff0c77ac */ /* 0x000ea20008000a00 */
[----:B------:R-:W-:Y:S02]  /*d74d0*/  ISETP.LT.AND P0, PT, R17, UR58, !P0 ;  /* 0x0000003a11007c0c */ /* 0x000fe4000c701270 */
[----:B------:R-:W-:Y:S01]  /*d74e0*/  IADD3 R31, PT, PT, R115, 0xa0, RZ ;  /* 0x000000a0731f7810 */ /* 0x000fe20007ffe0ff */
[----:B------:R-:W2:Y:S01]  /*d74f0*/  LDCU.64 UR28, c[0x0][0x398] ;  /* 0x00007300ff1c77ac */ /* 0x000ea20008000a00 */
[----:B-1----:R-:W-:Y:S01]  /*d7500*/  UMOV UR42, UR38 ;  /* 0x00000026002a7c82 */ /* 0x002fe20008000000 */
[----:B------:R-:W-:Y:S01]  /*d7510*/  IMAD.U32 R93, RZ, RZ, UR39 ;  /* 0x00000027ff5d7e24 */ /* 0x000fe2000f8e00ff */
[----:B------:R-:W1:Y:S05]  /*d7520*/  LDCU.64 UR38, c[0x0][0x398] ;  /* 0x00007300ff2677ac */ /* 0x000e6a0008000a00 */
[----:B------:R-:W-:Y:S01]  /*d7530*/  @P1 LOP3.LUT R26, R26, 0x2000000, RZ, 0xfc, !PT ;  /* 0x020000001a1a1812 */ /* 0x000fe200078efcff */
[----:B------:R-:W1:Y:S03]  /*d7540*/  LDCU.64 UR58, c[0x0][0x398] ;  /* 0x00007300ff3a77ac */ /* 0x000e660008000a00 */
[----:B------:R-:W-:-:S04]  /*d7550*/  LOP3.LUT R26, R26, 0xfeffffff, RZ, 0xc0, !PT ;  /* 0xfeffffff1a1a7812 */ /* 0x000fc800078ec0ff */
[----:B------:R-:W-:Y:S02]  /*d7560*/  @P0 LOP3.LUT R26, R26, 0x1000000, RZ, 0xfc, !PT ;  /* 0x010000001a1a0812 */ /* 0x000fe400078efcff */
[----:B------:R-:W-:Y:S01]  /*d7570*/  ISETP.GE.AND P0, PT, R30, UR21, PT ;  /* 0x000000151e007c0c */ /* 0x000fe2000bf06270 */
[----:B------:R-:W1:Y:S03]  /*d7580*/  LDCU.64 UR20, c[0x0][0x398] ;  /* 0x00007300ff1477ac */ /* 0x000e660008000a00 */
[----:B----4-:R-:W-:Y:S02]  /*d7590*/  ISETP.LT.AND P2, PT, R114, UR6, !P0 ;  /* 0x0000000672007c0c */ /* 0x010fe4000c741270 */
[----:B------:R-:W-:Y:S02]  /*d75a0*/  ISETP.LT.AND P1, PT, R17, UR55, !P0 ;  /* 0x0000003711007c0c */ /* 0x000fe4000c721270 */
[----:B------:R-:W-:-:S02]  /*d75b0*/  LOP3.LUT R26, R26, 0xff7fffff, RZ, 0xc0, !PT ;  /* 0xff7fffff1a1a7812 */ /* 0x000fc400078ec0ff */
[----:B------:R-:W-:-:S07]  /*d75c0*/  ISETP.GE.AND P0, PT, R31, UR7, PT ;  /* 0x000000071f007c0c */ /* 0x000fce000bf06270 */
[----:B------:R-:W-:Y:S02]  /*d75d0*/  @P2 LOP3.LUT R26, R26, 0x800000, RZ, 0xfc, !PT ;  /* 0x008000001a1a2812 */ /* 0x000fe400078efcff */
[C---:B------:R-:W-:Y:S01]  /*d75e0*/  IADD3 R30, PT, PT, R115.reuse, 0x9a, RZ ;  /* 0x0000009a731e7810 */ /* 0x040fe20007ffe0ff */
[----:B------:R-:W-:Y:S01]  /*d75f0*/  VIADD R31, R115, 0x94 ;  /* 0x00000094731f7836 */ /* 0x000fe20000000000 */
[----:B------:R-:W-:Y:S01]  /*d7600*/  LOP3.LUT R26, R26, 0xffbfffff, RZ, 0xc0, !PT ;  /* 0xffbfffff1a1a7812 */ /* 0x000fe200078ec0ff */
[----:B------:R-:W4:Y:S03]  /*d7610*/  LDCU.64 UR6, c[0x0][0x398] ;  /* 0x00007300ff0677ac */ /* 0x000f260008000a00 */
[----:B------:R-:W-:Y:S02]  /*d7620*/  @P1 LOP3.LUT R26, R26, 0x400000, RZ, 0xfc, !PT ;  /* 0x004000001a1a1812 */ /* 0x000fe400078efcff */
[----:B------:R-:W-:-:S02]  /*d7630*/  ISETP.LT.AND P1, PT, R114, UR36, !P0 ;  /* 0x0000002472007c0c */ /* 0x000fc4000c721270 */
[----:B------:R-:W-:Y:S01]  /*d7640*/  ISETP.LT.AND P0, PT, R17, UR54, !P0 ;  /* 0x0000003611007c0c */ /* 0x000fe2000c701270 */
[----:B-1----:R-:W-:Y:S01]  /*d7650*/  UMOV UR47, UR38 ;  /* 0x00000026002f7c82 */ /* 0x002fe20008000000 */
[----:B------:R-:W-:Y:S01]  /*d7660*/  LOP3.LUT R26, R26, 0xffdfffff, RZ, 0xc0, !PT ;  /* 0xffdfffff1a1a7812 */ /* 0x000fe200078ec0ff */
[----:B------:R-:W-:Y:S01]  /*d7670*/  IMAD.U32 R91, RZ, RZ, UR39 ;  /* 0x00000027ff5b7e24 */ /* 0x000fe2000f8e00ff */
[----:B------:R-:W1:Y:S07]  /*d7680*/  LDCU.64 UR54, c[0x0][0x398] ;  /* 0x00007300ff3677ac */ /* 0x000e6e0008000a00 */
[----:B------:R-:W-:-:S04]  /*d7690*/  @P1 LOP3.LUT R26, R26, 0x200000, RZ, 0xfc, !PT ;  /* 0x002000001a1a1812 */ /* 0x000fc800078efcff */
[----:B------:R-:W-:-:S04]  /*d76a0*/  LOP3.LUT R26, R26, 0xffefffff, RZ, 0xc0, !PT ;  /* 0xffefffff1a1a7812 */ /* 0x000fc800078ec0ff */
[----:B------:R-:W-:Y:S02]  /*d76b0*/  @P0 LOP3.LUT R26, R26, 0x100000, RZ, 0xfc, !PT ;  /* 0x001000001a1a0812 */ /* 0x000fe400078efcff */
[----:B------:R-:W-:-:S04]  /*d76c0*/  ISETP.GE.AND P0, PT, R30, UR37, PT ;  /* 0x000000251e007c0c */ /* 0x000fc8000bf06270 */
[----:B------:R-:W-:Y:S02]  /*d76d0*/  ISETP.LT.AND P1, PT, R114, UR32, !P0 ;  /* 0x0000002072007c0c */ /* 0x000fe4000c721270 */
[----:B------:R-:W-:Y:S01]  /*d76e0*/  ISETP.LT.AND P0, PT, R17, UR4, !P0 ;  /* 0x0000000411007c0c */ /* 0x000fe2000c701270 */
[----:B----4-:R-:W-:Y:S01]  /*d76f0*/  IMAD.U32 R88, RZ, RZ, UR7 ;  /* 0x00000007ff587e24 */ /* 0x010fe2000f8e00ff */
[----:B------:R-:W-:Y:S01]  /*d7700*/  LOP3.LUT R26, R26, 0xfff7ffff, RZ, 0xc0, !PT ;  /* 0xfff7ffff1a1a7812 */ /* 0x000fe200078ec0ff */
[----:B------:R-:W-:Y:S01]  /*d7710*/  UMOV UR46, UR6 ;  /* 0x00000006002e7c82 */ /* 0x000fe20008000000 */
[----:B------:R-:W-:Y:S01]  /*d7720*/  IADD3 R30, PT, PT, R115, 0x8e, RZ ;  /* 0x0000008e731e7810 */ /* 0x000fe20007ffe0ff */
[----:B------:R-:W4:Y:S01]  /*d7730*/  LDCU.64 UR6, c[0x0][0x398] ;  /* 0x00007300ff0677ac */ /* 0x000f220008000a00 */
[----:B------:R-:W1:Y:S05]  /*d7740*/  LDCU.64 UR4, c[0x0][0x398] ;  /* 0x00007300ff0477ac */ /* 0x000e6a0008000a00 */
[----:B------:R-:W-:-:S04]  /*d7750*/  @P1 LOP3.LUT R26, R26, 0x80000, RZ, 0xfc, !PT ;  /* 0x000800001a1a1812 */ /* 0x000fc800078efcff */
[----:B------:R-:W-:-:S04]  /*d7760*/  LOP3.LUT R26, R26, 0xfffbffff, RZ, 0xc0, !PT ;  /* 0xfffbffff1a1a7812 */ /* 0x000fc800078ec0ff */
[----:B------:R-:W-:Y:S02]  /*d7770*/  @P0 LOP3.LUT R26, R26, 0x40000, RZ, 0xfc, !PT ;  /* 0x000400001a1a0812 */ /* 0x000fe400078efcff */
[----:B------:R-:W-:Y:S02]  /*d7780*/  ISETP.GE.AND P0, PT, R31, UR33, PT ;  /* 0x000000211f007c0c */ /* 0x000fe4000bf06270 */
[----:B------:R-:W-:Y:S01]  /*d7790*/  LOP3.LUT R26, R26, 0xfffdffff, RZ, 0xc0, !PT ;  /* 0xfffdffff1a1a7812 */ /* 0x000fe200078ec0ff */
[----:B------:R-:W-:Y:S01]  /*d77a0*/  VIADD R31, R115, 0x88 ;  /* 0x00000088731f7836 */ /* 0x000fe20000000000 */
[----:B------:R-:W-:Y:S01]  /*d77b0*/  ISETP.LT.AND P1, PT, R114, UR24, !P0 ;  /* 0x0000001872007c0c */ /* 0x000fe2000c721270 */
[----:B------:R-:W1:Y:S01]  /*d77c0*/  LDCU.64 UR32, c[0x0][0x398] ;  /* 0x00007300ff2077ac */ /* 0x000e620008000a00 */
[----:B------:R-:W-:-:S11]  /*d77d0*/  ISETP.LT.AND P0, PT, R17, UR44, !P0 ;  /* 0x0000002c11007c0c */ /* 0x000fd6000c701270 */
[----:B------:R-:W-:-:S04]  /*d77e0*/  @P1 LOP3.LUT R26, R26, 0x20000, RZ, 0xfc, !PT ;  /* 0x000200001a1a1812 */ /* 0x000fc800078efcff */
[----:B------:R-:W-:-:S04]  /*d77f0*/  LOP3.LUT R26, R26, 0xfffeffff, RZ, 0xc0, !PT ;  /* 0xfffeffff1a1a7812 */ /* 0x000fc800078ec0ff */
[----:B------:R-:W-:Y:S02]  /*d7800*/  @P0 LOP3.LUT R26, R26, 0x10000, RZ, 0xfc, !PT ;  /* 0x000100001a1a0812 */ /* 0x000fe400078efcff */
[----:B------:R-:W-:Y:S02]  /*d7810*/  ISETP.GE.AND P0, PT, R30, UR25, PT ;  /* 0x000000191e007c0c */ /* 0x000fe4000bf06270 */
[----:B------:R-:W-:Y:S01]  /*d7820*/  LOP3.LUT R26, R26, 0xffff7fff, RZ, 0xc0, !PT ;  /* 0xffff7fff1a1a7812 */ /* 0x000fe200078ec0ff */
[----:B------:R-:W-:Y:S01]  /*d7830*/  VIADD R30, R115, 0x82 ;  /* 0x00000082731e7836 */ /* 0x000fe20000000000 */
[----:B---3--:R-:W-:Y:S01]  /*d7840*/  ISETP.LT.AND P2, PT, R114, UR18, !P0 ;  /* 0x0000001272007c0c */ /* 0x008fe2000c741270 */
[----:B-1----:R-:W-:Y:S01]  /*d7850*/  UMOV UR39, UR4 ;  /* 0x0000000400277c82 */ /* 0x002fe20008000000 */
[----:B------:R-:W-:Y:S01]  /*d7860*/  ISETP.LT.AND P1, PT, R17, UR70, !P0 ;  /* 0x0000004611007c0c */ /* 0x000fe2000c721270 */
[----:B------:R-:W1:Y:S01]  /*d7870*/  LDCU.64 UR24, c[0x0][0x398] ;  /* 0x00007300ff1877ac */ /* 0x000e620008000a00 */
[----:B------:R-:W-:-:S09]  /*d7880*/  ISETP.GE.AND P0, PT, R31, UR19, PT ;  /* 0x000000131f007c0c */ /* 0x000fd2000bf06270 */
[----:B------:R-:W-:Y:S01]  /*d7890*/  @P2 LOP3.LUT R26, R26, 0x8000, RZ, 0xfc, !PT ;  /* 0x000080001a1a2812 */ /* 0x000fe200078efcff */
[----:B------:R-:W-:Y:S01]  /*d78a0*/  VIADD R31, R115, 0x7c ;  /* 0x0000007c731f7836 */ /* 0x000fe20000000000 */
[----:B------:R-:W3:Y:S02]  /*d78b0*/  LDCU.64 UR18, c[0x0][0x398] ;  /* 0x00007300ff1277ac */ /* 0x000ee40008000a00 */
[----:B------:R-:W-:-:S04]  /*d78c0*/  LOP3.LUT R26, R26, 0xffffdfff, RZ, 0xc0, !PT ;  /* 0xffffdfff1a1a7812 */ /* 0x000fc800078ec0ff */
[----:B------:R-:W-:Y:S02]  /*d78d0*/  @P1 LOP3.LUT R26, R26, 0x2000, RZ, 0xfc, !PT ;  /* 0x000020001a1a1812 */ /* 0x000fe400078efcff */
[----:B------:R-:W-:Y:S02]  /*d78e0*/  ISETP.LT.AND P1, PT, R114, UR30, !P0 ;  /* 0x0000001e72007c0c */ /* 0x000fe4000c721270 */
[----:B------:R-:W-:-:S11]  /*d78f0*/  ISETP.LT.AND P0, PT, R17, UR56, !P0 ;  /* 0x0000003811007c0c */ /* 0x000fd6000c701270 */
[----:B------:R-:W-:-:S04]  /*d7900*/  @P1 LOP3.LUT R24, R24, 0x2000, RZ, 0xfc, !PT ;  /* 0x0000200018181812 */ /* 0x000fc800078efcff */
[----:B------:R-:W-:-:S04]  /*d7910*/  LOP3.LUT R24, R24, 0xffffefff, RZ, 0xc0, !PT ;  /* 0xffffefff18187812 */ /* 0x000fc800078ec0ff */
[----:B------:R-:W-:Y:S02]  /*d7920*/  @P0 LOP3.LUT R24, R24, 0x1000, RZ, 0xfc, !PT ;  /* 0x0000100018180812 */ /* 0x000fe400078efcff */
[----:B------:R-:W-:Y:S01]  /*d7930*/  ISETP.GE.AND P0, PT, R30, UR31, PT ;  /* 0x0000001f1e007c0c */ /* 0x000fe2000bf06270 */
[----:B------:R-:W-:Y:S01]  /*d7940*/  VIADD R30, R115, 0xe3 ;  /* 0x000000e3731e7836 */ /* 0x000fe20000000000 */
[----:B------:R-:W-:Y:S01]  /*d7950*/  LOP3.LUT R26, R26, 0xffffbfff, RZ, 0xc0, !PT ;  /* 0xffffbfff1a1a7812 */ /* 0x000fe200078ec0ff */
[----:B------:R-:W-:Y:S01]  /*d7960*/  IMAD.U32 R85, RZ, RZ, UR5 ;  /* 0x00000005ff557e24 */ /* 0x000fe2000f8e00ff */
[----:B------:R-:W-:Y:S01]  /*d7970*/  ISETP.LT.AND P1, PT, R114, UR8, !P0 ;  /* 0x0000000872007c0c */ /* 0x000fe2000c721270 */
[----:B------:R-:W1:Y:S01]  /*d7980*/  LDCU.64 UR4, c[0x0][0x398] ;  /* 0x00007300ff0477ac */ /* 0x000e620008000a00 */
[----:B------:R-:W-:Y:S02]  /*d7990*/  ISETP.LT.AND P0, PT, R17, UR40, !P0 ;  /* 0x0000002811007c0c */ /* 0x000fe4000c701270 */
[----:B------:R-:W-:Y:S01]  /*d79a0*/  LOP3.LUT R24, R24, 0x7fffffff, RZ, 0xc0, !PT ;  /* 0x7fffffff18187812 */ /* 0x000fe200078ec0ff */
[----:B------:R-:W1:Y:S08]  /*d79b0*/  LDCU.64 UR30, c[0x0][0x398] ;  /* 0x00007300ff1e77ac */ /* 0x000e700008000a00 */
[----:B------:R-:W-:-:S04]  /*d79c0*/  @P1 LOP3.LUT R23, R23, 0x80, RZ, 0xfc, !PT ;  /* 0x0000008017171812 */ /* 0x000fc800078efcff */
[----:B------:R-:W-:-:S04]  /*d79d0*/  LOP3.LUT R23, R23, 0xffffffdf, RZ, 0xc0, !PT ;  /* 0xffffffdf17177812 */ /* 0x000fc800078ec0ff */
[----:B------:R-:W-:Y:S02]  /*d79e0*/  @P0 LOP3.LUT R23, R23, 0x20, RZ, 0xfc, !PT ;  /* 0x0000002017170812 */ /* 0x000fe400078efcff */
[----:B------:R-:W-:Y:S01]  /*d79f0*/  ISETP.GE.AND P0, PT, R31, UR9, PT ;  /* 0x000000091f007c0c */ /* 0x000fe2000bf06270 */
[----:B------:R-:W-:Y:S01]  /*d7a00*/  VIADD R31, R115, 0xdd ;  /* 0x000000dd731f7836 */ /* 0x000fe20000000000 */
[----:B-1----:R-:W-:Y:S01]  /*d7a10*/  UMOV UR38, UR4 ;  /* 0x0000000400267c82 */ /* 0x002fe20008000000 */
[----:B------:R-:W-:Y:S01]  /*d7a20*/  IMAD.U32 R80, RZ, RZ, UR5 ;  /* 0x00000005ff507e24 */ /* 0x000fe2000f8e00ff */
[----:B------:R-:W-:Y:S01]  /*d7a30*/  ISETP.LT.AND P1, PT, R114, UR22, !P0 ;  /* 0x0000001672007c0c */ /* 0x000fe2000c721270 */
[----:B------:R-:W1:Y:S01]  /*d7a40*/  LDCU.64 UR4, c[0x0][0x398] ;  /* 0x00007300ff0477ac */ /* 0x000e620008000a00 */
[----:B------:R-:W-:Y:S01]  /*d7a50*/  ISETP.LT.AND P0, PT, R17, UR26, !P0 ;  /* 0x0000001a11007c0c */ /* 0x000fe2000c701270 */
[----:B------:R-:W1:Y:S10]  /*d7a60*/  LDCU.64 UR8, c[0x0][0x398] ;  /* 0x00007300ff0877ac */ /* 0x000e740008000a00 */
[----:B------:R-:W-:-:S04]  /*d7a70*/  @P1 LOP3.LUT R20, R20, 0x800, RZ, 0xfc, !PT ;  /* 0x0000080014141812 */ /* 0x000fc800078efcff */
[----:B------:R-:W-:-:S04]  /*d7a80*/  LOP3.LUT R20, R20, 0xfffffbff, RZ, 0xc0, !PT ;  /* 0xfffffbff14147812 */ /* 0x000fc800078ec0ff */
[----:B------:R-:W-:Y:S02]  /*d7a90*/  @P0 LOP3.LUT R20, R20, 0x400, RZ, 0xfc, !PT ;  /* 0x0000040014140812 */ /* 0x000fe400078efcff */
[----:B------:R-:W-:-:S04]  /*d7aa0*/  ISETP.GE.AND P0, PT, R30, UR53, PT ;  /* 0x000000351e007c0c */ /* 0x000fc8000bf06270 */
[----:B------:R-:W-:Y:S02]  /*d7ab0*/  ISETP.LT.AND P2, PT, R114, UR10, !P0 ;  /* 0x0000000a72007c0c */ /* 0x000fe4000c741270 */
[----:B------:R-:W-:Y:S02]  /*d7ac0*/  ISETP.LT.AND P1, PT, R17, UR51, !P0 ;  /* 0x0000003311007c0c */ /* 0x000fe4000c721270 */
[----:B------:R-:W-:-:S09]  /*d7ad0*/  ISETP.GE.AND P0, PT, R31, UR11, PT ;  /* 0x0000000b1f007c0c */ /* 0x000fd2000bf06270 */
[----:B------:R-:W-:Y:S02]  /*d7ae0*/  @P2 LOP3.LUT R26, R26, 0x4000, RZ, 0xfc, !PT ;  /* 0x000040001a1a2812 */ /* 0x000fe400078efcff */
[C---:B------:R-:W-:Y:S01]  /*d7af0*/  IADD3 R30, PT, PT, R115.reuse, 0xd7, RZ ;  /* 0x000000d7731e7810 */ /* 0x040fe20007ffe0ff */
[----:B------:R-:W-:Y:S01]  /*d7b00*/  VIADD R31, R115, 0xd1 ;  /* 0x000000d1731f7836 */ /* 0x000fe20000000000 */
[----:B------:R-:W-:Y:S01]  /*d7b10*/  LOP3.LUT R26, R26, 0xffffefff, RZ, 0xc0, !PT ;  /* 0xffffefff1a1a7812 */ /* 0x000fe200078ec0ff */
[----:B-1----:R-:W-:Y:S01]  /*d7b20*/  UMOV UR37, UR4 ;  /* 0x0000000400257c82 */ /* 0x002fe20008000000 */
[----:B------:R-:W-:Y:S01]  /*d7b30*/  MOV R70, UR5 ;  /* 0x0000000500467c02 */ /* 0x000fe20008000f00 */
[----:B------:R-:W1:Y:S01]  /*d7b40*/  LDCU.64 UR4, c[0x0][0x398] ;  /* 0x00007300ff0477ac */ /* 0x000e620008000a00 */
[----:B------:R-:W-:Y:S02]  /*d7b50*/  @P1 LOP3.LUT R26, R26, 0x1000, RZ, 0xfc, !PT ;  /* 0x000010001a1a1812 */ /* 0x000fe400078efcff */
[----:B------:R-:W-:Y:S01]  /*d7b60*/  ISETP.LT.AND P1, PT, R114, UR34, !P0 ;  /* 0x0000002272007c0c */ /* 0x000fe2000c721270 */
[----:B------:R-:W1:Y:S01]  /*d7b70*/  LDCU.64 UR10, c[0x0][0x398] ;  /* 0x00007300ff0a77ac */ /* 0x000e620008000a00 */
[----:B------:R-:W-:-:S02]  /*d7b80*/  ISETP.LT.AND P0, PT, R17, UR50, !P0 ;  /* 0x0000003211007c0c */ /* 0x000fc4000c701270 */
[----:B------:R-:W-:Y:S01]  /*d7b90*/  LOP3.LUT R26, R26, 0xfffff7ff, RZ, 0xc0, !PT ;  /* 0xfffff7ff1a1a7812 */ /* 0x000fe200078ec0ff */
[----:B------:R-:W1:Y:S08]  /*d7ba0*/  LDCU.64 UR50, c[0x0][0x398] ;  /* 0x00007300ff3277ac */ /* 0x000e700008000a00 */
[----:B------:R-:W-:-:S04]  /*d7bb0*/  @P1 LOP3.LUT R26, R26, 0x800, RZ, 0xfc, !PT ;  /* 0x000008001a1a1812 */ /* 0x000fc800078efcff */
[----:B------:R-:W-:-:S04]  /*d7bc0*/  LOP3.LUT R26, R26, 0xfffffbff, RZ, 0xc0, !PT ;  /* 0xfffffbff1a1a7812 */ /* 0x000fc800078ec0ff */
[----:B------:R-:W-:Y:S02]  /*d7bd0*/  @P0 LOP3.LUT R26, R26, 0x400, RZ, 0xfc, !PT ;  /* 0x000004001a1a0812 */ /* 0x000fe400078efcff */
[----:B------:R-:W-:Y:S02]  /*d7be0*/  ISETP.GE.AND P0, PT, R30, UR35, PT ;  /* 0x000000231e007c0c */ /* 0x000fe4000bf06270 */
[----:B------:R-:W-:Y:S01]  /*d7bf0*/  LOP3.LUT R26, R26, 0xfffffdff, RZ, 0xc0, !PT ;  /* 0xfffffdff1a1a7812 */ /* 0x000fe200078ec0ff */
[----:B------:R-:W-:Y:S01]  /*d7c00*/  VIADD R30, R115, 0xcb ;  /* 0x000000cb731e7836 */ /* 0x000fe20000000000 */
[----:B------:R-:W-:Y:S01]  /*d7c10*/  ISETP.LT.AND P2, PT, R114, UR16, !P0 ;  /* 0x0000001072007c0c */ /* 0x000fe2000c741270 */
[----:B-1----:R-:W-:Y:S01]  /*d7c20*/  UMOV UR36, UR4 ;  /* 0x0000000400247c82 */ /* 0x002fe20008000000 */
[----:B------:R-:W-:Y:S01]  /*d7c30*/  ISETP.LT.AND P1, PT, R17, UR49, !P0 ;  /* 0x0000003111007c0c */ /* 0x000fe2000c721270 */
[----:B------:R-:W1:Y:S01]  /*d7c40*/  LDCU.64 UR34, c[0x0][0x398] ;  /* 0x00007300ff2277ac */ /* 0x000e620008000a00 */
[----:B------:R-:W-:-:S09]  /*d7c50*/  ISETP.GE.AND P0, PT, R31, UR17, PT ;  /* 0x000000111f007c0c */ /* 0x000fd2000bf06270 */
[----:B------:R-:W-:Y:S01]  /*d7c60*/  @P2 LOP3.LUT R26, R26, 0x200, RZ, 0xfc, !PT ;  /* 0x000002001a1a2812 */ /* 0x000fe200078efcff */
[----:B------:R-:W-:Y:S01]  /*d7c70*/  UMOV UR4, UR31 ;  /* 0x0000001f00047c82 */ /* 0x000fe20008000000 */
[----:B------:R-:W-:Y:S01]  /*d7c80*/  IADD3 R31, PT, PT, R115, 0xc5, RZ ;  /* 0x000000c5731f7810 */ /* 0x000fe20007ffe0ff */
[----:B------:R-:W2:Y:S01]  /*d7c90*/  LDCU.64 UR16, c[0x0][0x398] ;  /* 0x00007300ff1077ac */ /* 0x000ea20008000a00 */
[----:B------:R-:W-:-:S04]  /*d7ca0*/  LOP3.LUT R26, R26, 0xfffffeff, RZ, 0xc0, !PT ;  /* 0xfffffeff1a1a7812 */ /* 0x000fc800078ec0ff */
[----:B------:R-:W-:Y:S02]  /*d7cb0*/  @P1 LOP3.LUT R26, R26, 0x100, RZ, 0xfc, !PT ;  /* 0x000001001a1a1812 */ /* 0x000fe400078efcff */
[----:B------:R-:W-:Y:S02]  /*d7cc0*/  ISETP.LT.AND P1, PT, R114, UR14, !P0 ;  /* 0x0000000e72007c0c */ /* 0x000fe4000c721270 */
[----:B------:R-:W-:Y:S02]  /*d7cd0*/  ISETP.LT.AND P0, PT, R17, UR48, !P0 ;  /* 0x0000003011007c0c */ /* 0x000fe4000c701270 */
[----:B------:R-:W-:Y:S02]  /*d7ce0*/  MOV R56, UR5 ;  /* 0x0000000500387c02 */ /* 0x000fe40008000f00 */
[----:B------:R-:W-:Y:S01]  /*d7cf0*/  LOP3.LUT R26, R26, 0xffffff7f, RZ, 0xc0, !PT ;  /* 0xffffff7f1a1a7812 */ /* 0x000fe200078ec0ff */
[----:B-1----:R-:W-:Y:S01]  /*d7d00*/  IMAD.U32 R103, RZ, RZ, UR34 ;  /* 0x00000022ff677e24 */ /* 0x002fe2000f8e00ff */
[----:B------:R-:W-:Y:S01]  /*d7d10*/  LOP3.LUT R20, R20, 0xffffdfff, RZ, 0xc0, !PT ;  /* 0xffffdfff14147812 */ /* 0x000fe200078ec0ff */
[----:B------:R-:W1:Y:S04]  /*d7d20*/  LDCU.64 UR48, c[0x0][0x398] ;  /* 0x00007300ff3077ac */ /* 0x000e680008000a00 */
[----:B------:R-:W-:-:S04]  /*d7d30*/  @P1 LOP3.LUT R26, R26, 0x80, RZ, 0xfc, !PT ;  /* 0x000000801a1a1812 */ /* 0x000fc800078efcff */
[----:B------:R-:W-:-:S04]  /*d7d40*/  LOP3.LUT R26, R26, 0xffffffbf, RZ, 0xc0, !PT ;  /* 0xffffffbf1a1a7812 */ /* 0x000fc800078ec0ff */
[----:B------:R-:W-:Y:S02]  /*d7d50*/  @P0 LOP3.LUT R26, R26, 0x40, RZ, 0xfc, !PT ;  /* 0x000000401a1a0812 */ /* 0x000fe400078efcff */
[----:B------:R-:W-:Y:S02]  /*d7d60*/  ISETP.GE.AND P0, PT, R30, UR15, PT ;  /* 0x0000000f1e007c0c */ /* 0x000fe4000bf06270 */
[----:B------:R-:W-:Y:S01]  /*d7d70*/  LOP3.LUT R26, R26, 0xffffffdf, RZ, 0xc0, !PT ;  /* 0xffffffdf1a1a7812 */ /* 0x000fe200078ec0ff */
[----:B------:R-:W-:Y:S01]  /*d7d80*/  VIADD R30, R115, 0xbf ;  /* 0x000000bf731e7836 */ /* 0x000fe20000000000 */
[----:B--2---:R-:W-:Y:S01]  /*d7d90*/  ISETP.LT.AND P2, PT, R114, UR12, !P0 ;  /* 0x0000000c72007c0c */ /* 0x004fe2000c741270 */
[----:B------:R-:W-:Y:S01]  /*d7da0*/  UMOV UR5, UR30 ;  /* 0x0000001e00057c82 */ /* 0x000fe20008000000 */
[----:B------:R-:W-:Y:S01]  /*d7db0*/  ISETP.LT.AND P1, PT, R17, UR43, !P0 ;  /* 0x0000002b11007c0c */ /* 0x000fe2000c721270 */
[----:B------:R-:W2:Y:S01]  /*d7dc0*/  LDCU.64 UR30, c[0x0][0x398] ;  /* 0x00007300ff1e77ac */ /* 0x000ea20008000a00 */
[----:B------:R-:W-:Y:S01]  /*d7dd0*/  ISETP.GE.AND P0, PT, R31, UR13, PT ;  /* 0x0000000d1f007c0c */ /* 0x000fe2000bf06270 */
[----:B------:R-:W1:Y:S08]  /*d7de0*/  LDCU.64 UR14, c[0x0][0x398] ;  /* 0x00007300ff0e77ac */ /* 0x000e700008000a00 */
[----:B------:R-:W-:Y:S01]  /*d7df0*/  @P2 LOP3.LUT R26, R26, 0x20, RZ, 0xfc, !PT ;  /* 0x000000201a1a2812 */ /* 0x000fe200078efcff */
[----:B------:R-:W-:Y:S01]  /*d7e00*/  VIADD R31, R115, 0xb9 ;  /* 0x000000b9731f7836 */ /* 0x000fe20000000000 */
[----:B------:R-:W1:Y:S02]  /*d7e10*/  LDCU.64 UR12, c[0x0][0x398] ;  /* 0x00007300ff0c77ac */ /* 0x000e640008000a00 */
[----:B------:R-:W-:-:S04]  /*d7e20*/  LOP3.LUT R26, R26, 0xffffffef, RZ, 0xc0, !PT ;  /* 0xffffffef1a1a7812 */ /* 0x000fc800078ec0ff */
[----:B------:R-:W-:Y:S02]  /*d7e30*/  @P1 LOP3.LUT R26, R26, 0x10, RZ, 0xfc, !PT ;  /* 0x000000101a1a1812 */ /* 0x000fe400078efcff */
[----:B------:R-:W-:Y:S02]  /*d7e40*/  ISETP.LT.AND P1, PT, R114, UR28, !P0 ;  /* 0x0000001c72007c0c */ /* 0x000fe4000c721270 */
[----:B------:R-:W-:Y:S01]  /*d7e50*/  ISETP.LT.AND P0, PT, R17, UR42, !P0 ;  /* 0x0000002a11007c0c */ /* 0x000fe2000c701270 */
[----:B------:R-:W1:Y:S01]  /*d7e60*/  LDCU.64 UR42, c[0x0][0x398] ;  /* 0x00007300ff2a77ac */ /* 0x000e620008000a00 */
[----:B------:R-:W-:-:S09]  /*d7e70*/  LOP3.LUT R26, R26, 0xfffffff7, RZ, 0xc0, !PT ;  /* 0xfffffff71a1a7812 */ /* 0x000fd200078ec0ff */
[----:B------:R-:W-:-:S04]  /*d7e80*/  @P1 LOP3.LUT R26, R26, 0x8, RZ, 0xfc, !PT ;  /* 0x000000081a1a1812 */ /* 0x000fc800078efcff */
[----:B------:R-:W-:-:S04]  /*d7e90*/  LOP3.LUT R26, R26, 0xfffffffb, RZ, 0xc0, !PT ;  /* 0xfffffffb1a1a7812 */ /* 0x000fc800078ec0ff */
[----:B------:R-:W-:Y:S02]  /*d7ea0*/  @P0 LOP3.LUT R26, R26, 0x4, RZ, 0xfc, !PT ;  /* 0x000000041a1a0812 */ /* 0x000fe400078efcff */
[----:B------:R-:W-:Y:S01]  /*d7eb0*/  ISETP.GE.AND P0, PT, R30, UR29, PT ;  /* 0x0000001d1e007c0c */ /* 0x000fe2000bf06270 */
[----:B------:R-:W1:Y:S03]  /*d7ec0*/  LDCU.64 UR28, c[0x0][0x398] ;  /* 0x00007300ff1c77ac */ /* 0x000e660008000a00 */
[----:B------:R-:W-:Y:S02]  /*d7ed0*/  ISETP.LT.AND P2, PT, R114, UR20, !P0 ;  /* 0x0000001472007c0c */ /* 0x000fe4000c741270 */
[----:B------:R-:W-:Y:S02]  /*d7ee0*/  ISETP.LT.AND P1, PT, R17, UR47, !P0 ;  /* 0x0000002f11007c0c */ /* 0x000fe4000c721270 */
[----:B------:R-:W-:-:S02]  /*d7ef0*/  LOP3.LUT R26, R26, 0xfffffffd, RZ, 0xc0, !PT ;  /* 0xfffffffd1a1a7812 */ /* 0x000fc400078ec0ff */
[----:B------:R-:W-:-:S07]  /*d7f00*/  ISETP.GE.AND P0, PT, R31, UR21, PT ;  /* 0x000000151f007c0c */ /* 0x000fce000bf06270 */
[----:B------:R-:W-:Y:S02]  /*d7f10*/  @P2 LOP3.LUT R26, R26, 0x2, RZ, 0xfc, !PT ;  /* 0x000000021a1a2812 */ /* 0x000fe400078efcff */
[C---:B------:R-:W-:Y:S01]  /*d7f20*/  IADD3 R30, PT, PT, R115.reuse, 0xb3, RZ ;  /* 0x000000b3731e7810 */ /* 0x040fe20007ffe0ff */
[----:B------:R-:W-:Y:S01]  /*d7f30*/  VIADD R31, R115, 0xad ;  /* 0x000000ad731f7836 */ /* 0x000fe20000000000 */
[----:B------:R-:W-:Y:S01]  /*d7f40*/  LOP3.LUT R26, R26, 0xfffffffe, RZ, 0xc0, !PT ;  /* 0xfffffffe1a1a7812 */ /* 0x000fe200078ec0ff */
[----:B------:R-:W1:Y:S03]  /*d7f50*/  LDCU.64 UR20, c[0x0][0x398] ;  /* 0x00007300ff1477ac */ /* 0x000e660008000a00 */
[----:B------:R-:W-:Y:S02]  /*d7f60*/  @P1 LOP3.LUT R26, R26, 0x1, RZ, 0xfc, !PT ;  /* 0x000000011a1a1812 */ /* 0x000fe400078efcff */
[----:B----4-:R-:W-:-:S02]  /*d7f70*/  ISETP.LT.AND P1, PT, R114, UR6, !P0 ;  /* 0x0000000672007c0c */ /* 0x010fc4000c721270 */
[----:B------:R-:W-:Y:S01]  /*d7f80*/  ISETP.LT.AND P0, PT, R17, UR46, !P0 ;  /* 0x0000002e11007c0c */ /* 0x000fe2000c701270 */
[----:B------:R-:W4:Y:S10]  /*d7f90*/  LDCU.64 UR46, c[0x0][0x398] ;  /* 0x00007300ff2e77ac */ /* 0x000f340008000a00 */
[----:B------:R-:W-:-:S04]  /*d7fa0*/  @P1 LOP3.LUT R24, R24, 0x80000000, RZ, 0xfc, !PT ;  /* 0x8000000018181812 */ /* 0x000fc800078efcff */
[----:B------:R-:W-:-:S04]  /*d7fb0*/  LOP3.LUT R24, R24, 0xbfffffff, RZ, 0xc0, !PT ;  /* 0xbfffffff18187812 */ /* 0x000fc800078ec0ff */
[----:B------:R-:W-:Y:S02]  /*d7fc0*/  @P0 LOP3.LUT R24, R24, 0x40000000, RZ, 0xfc, !PT ;  /* 0x4000000018180812 */ /* 0x000fe400078efcff */
[----:B------:R-:W-:Y:S01]  /*d7fd0*/  ISETP.GE.AND P0, PT, R30, UR7, PT ;  /* 0x000000071e007c0c */ /* 0x000fe2000bf06270 */
[----:B------:R-:W1:Y:S03]  /*d7fe0*/  LDCU.64 UR6, c[0x0][0x398] ;  /* 0x00007300ff0677ac */ /* 0x000e660008000a00 */
[----:B------:R-:W-:Y:S02]  /*d7ff0*/  ISETP.LT.AND P1, PT, R114, UR32, !P0 ;  /* 0x0000002072007c0c */ /* 0x000fe4000c721270 */
[----:B------:R-:W-:Y:S02]  /*d8000*/  ISETP.LT.AND P0, PT, R17, UR39, !P0 ;  /* 0x0000002711007c0c */ /* 0x000fe4000c701270 */
[----:B------:R-:W-:-:S09]  /*d8010*/  LOP3.LUT R24, R24, 0xdfffffff, RZ, 0xc0, !PT ;  /* 0xdfffffff18187812 */ /* 0x000fd200078ec0ff */
[----:B------:R-:W-:-:S04]  /*d8020*/  @P1 LOP3.LUT R24, R24, 0x20000000, RZ, 0xfc, !PT ;  /* 0x2000000018181812 */ /* 0x000fc800078efcff */
[----:B------:R-:W-:-:S04]  /*d8030*/  LOP3.LUT R24, R24, 0xefffffff, RZ, 0xc0, !PT ;  /* 0xefffffff18187812 */ /* 0x000fc800078ec0ff */
[----:B------:R-:W-:Y:S02]  /*d8040*/  @P0 LOP3.LUT R24, R24, 0x10000000, RZ, 0xfc, !PT ;  /* 0x1000000018180812 */ /* 0x000fe400078efcff */
[----:B------:R-:W-:Y:S02]  /*d8050*/  ISETP.GE.AND P0, PT, R31, UR33, PT ;  /* 0x000000211f007c0c */ /* 0x000fe4000bf06270 */
[----:B------:R-:W-:Y:S02]  /*d8060*/  LOP3.LUT R24, R24, 0xf7ffffff, RZ, 0xc0, !PT ;  /* 0xf7ffffff18187812 */ /* 0x000fe400078ec0ff */
[C---:B------:R-:W-:Y:S01]  /*d8070*/  IADD3 R30, PT, PT, R115.reuse, 0xa7, RZ ;  /* 0x000000a7731e7810 */ /* 0x040fe20007ffe0ff */
[----:B------:R-:W-:Y:S01]  /*d8080*/  VIADD R31, R115, 0xa1 ;  /* 0x000000a1731f7836 */ /* 0x000fe20000000000 */
[----:B------:R-:W-:Y:S01]  /*d8090*/  ISETP.LT.AND P1, PT, R114, UR24, !P0 ;  /* 0x0000001872007c0c */ /* 0x000fe2000c721270 */
[----:B-1----:R-:W-:Y:S01]  /*d80a0*/  UMOV UR34, UR6 ;  /* 0x0000000600227c82 */ /* 0x002fe20008000000 */
[----:B------:R-:W-:Y:S01]  /*d80b0*/  ISETP.LT.AND P0, PT, R17, UR38, !P0 ;  /* 0x0000002611007c0c */ /* 0x000fe2000c701270 */
[----:B------:R-:W-:Y:S01]  /*d80c0*/  UMOV UR22, UR7 ;  /* 0x0000000700167c82 */ /* 0x000fe20008000000 */
[----:B------:R-:W1:Y:S01]  /*d80d0*/  LDCU.64 UR6, c[0x0][0x398] ;  /* 0x00007300ff0677ac */ /* 0x000e620008000a00 */
[----:B------:R-:W1:Y:S01]  /*d80e0*/  LDCU.64 UR32, c[0x0][0x398] ;  /* 0x00007300ff2077ac */ /* 0x000e620008000a00 */
[----:B------:R-:W-:-:S02]  /*d80f0*/  LOP3.LUT R23, R23, 0x7fffffff, RZ, 0xc0, !PT ;  /* 0x7fffffff17177812 */ /* 0x000fc400078ec0ff */
[----:B------:R-:W-:Y:S01]  /*d8100*/  MOV.SPILL R94, UR75 ;  /* 0x0000004b005e7c02 */ /* 0x000fe20009000f00 */
[----:B------:R-:W1:Y:S04]  /*d8110*/  LDCU.64 UR38, c[0x0][0x398] ;  /* 0x00007300ff2677ac */ /* 0x000e680008000a00 */
[----:B------:R-:W-:-:S04]  /*d8120*/  @P1 LOP3.LUT R24, R24, 0x8000000, RZ, 0xfc, !PT ;  /* 0x0800000018181812 */ /* 0x000fc800078efcff */
[----:B------:R-:W-:-:S04]  /*d8130*/  LOP3.LUT R24, R24, 0xfbffffff, RZ, 0xc0, !PT ;  /* 0xfbffffff18187812 */ /* 0x000fc800078ec0ff */
[----:B------:R-:W-:Y:S02]  /*d8140*/  @P0 LOP3.LUT R24, R24, 0x4000000, RZ, 0xfc, !PT ;  /* 0x0400000018180812 */ /* 0x000fe400078efcff */
[----:B------:R-:W-:Y:S02]  /*d8150*/  ISETP.GE.AND P0, PT, R30, UR25, PT ;  /* 0x000000191e007c0c */ /* 0x000fe4000bf06270 */
[----:B------:R-:W-:Y:S01]  /*d8160*/  LOP3.LUT R24, R24, 0xfdffffff, RZ, 0xc0, !PT ;  /* 0xfdffffff18187812 */ /* 0x000fe200078ec0ff */
[----:B------:R-:W-:Y:S01]  /*d8170*/  VIADD R30, R115, 0x9b ;  /* 0x0000009b731e7836 */ /* 0x000fe20000000000 */
[----:B---3--:R-:W-:Y:S01]  /*d8180*/  ISETP.LT.AND P2, PT, R114, UR18, !P0 ;  /* 0x0000001272007c0c */ /* 0x008fe2000c741270 */
[----:B------:R-:W3:Y:S01]  /*d8190*/  LDCU.64 UR24, c[0x0][0x398] ;  /* 0x00007300ff1877ac */ /* 0x000ee20008000a00 */
[----:B------:R-:W-:Y:S02]  /*d81a0*/  ISETP.LT.AND P1, PT, R17, UR37, !P0 ;  /* 0x0000002511007c0c */ /* 0x000fe4000c721270 */
[----:B------:R-:W-:Y:S01]  /*d81b0*/  ISETP.GE.AND P0, PT, R31, UR19, PT ;  /* 0x000000131f007c0c */ /* 0x000fe2000bf06270 */
[----:B------:R-:W1:Y:S08]  /*d81c0*/  LDCU.64 UR18, c[0x0][0x398] ;  /* 0x00007300ff1277ac */ /* 0x000e700008000a00 */
[----:B------:R-:W-:-:S04]  /*d81d0*/  @P2 LOP3.LUT R24, R24, 0x2000000, RZ, 0xfc, !PT ;  /* 0x0200000018182812 */ /* 0x000fc800078efcff */
[----:B------:R-:W-:-:S04]  /*d81e0*/  LOP3.LUT R24, R24, 0xfeffffff, RZ, 0xc0, !PT ;  /* 0xfeffffff18187812 */ /* 0x000fc800078ec0ff */
[----:B------:R-:W-:Y:S02]  /*d81f0*/  @P1 LOP3.LUT R24, R24, 0x1000000, RZ, 0xfc, !PT ;  /* 0x0100000018181812 */ /* 0x000fe400078efcff */
[----:B------:R-:W-:Y:S02]  /*d8200*/  ISETP.LT.AND P1, PT, R114, UR8, !P0 ;  /* 0x0000000872007c0c */ /* 0x000fe4000c721270 */
[----:B------:R-:W-:Y:S02]  /*d8210*/  ISETP.LT.AND P0, PT, R17, UR36, !P0 ;  /* 0x0000002411007c0c */ /* 0x000fe4000c701270 */
[----:B------:R-:W-:Y:S01]  /*d8220*/  IADD3 R31, PT, PT, R115, 0x95, RZ ;  /* 0x00000095731f7810 */ /* 0x000fe20007ffe0ff */
[----:B-1----:R-:W-:Y:S01]  /*d8230*/  UMOV UR26, UR32 ;  /* 0x00000020001a7c82 */ /* 0x002fe20008000000 */
[----:B------:R-:W-:Y:S01]  /*d8240*/  LOP3.LUT R24, R24, 0xff7fffff, RZ, 0xc0, !PT ;  /* 0xff7fffff18187812 */ /* 0x000fe200078ec0ff */
[----:B------:R-:W-:Y:S01]  /*d8250*/  UMOV UR44, UR19 ;  /* 0x00000013002c7c82 */ /* 0x000fe20008000000 */
        /* <DEDUP_REMOVED lines=12> */
[----:B------:R-:W1:Y:S09]  /*d8320*/  LDCU.64 UR8, c[0x0][0x398] ;  /* 0x00007300ff0877ac */ /* 0x000e720008000a00 */
[----:B------:R-:W-:-:S04]  /*d8330*/  @P1 LOP3.LUT R24, R24, 0x200000, RZ, 0xfc, !PT ;  /* 0x0020000018181812 */ /* 0x000fc800078efcff */
[----:B------:R-:W-:-:S04]  /*d8340*/  LOP3.LUT R24, R24, 0xffefffff, RZ, 0xc0, !PT ;  /* 0xffefffff18187812 */ /* 0x000fc800078ec0ff */
[----:B------:R-:W-:Y:S02]  /*d8350*/  @P0 LOP3.LUT R24, R24, 0x100000, RZ, 0xfc, !PT ;  /* 0x0010000018180812 */ /* 0x000fe400078efcff */
[----:B------:R-:W-:-:S04]  /*d8360*/  ISETP.GE.AND P0, PT, R31, UR31, PT ;  /* 0x0000001f1f007c0c */ /* 0x000fc8000bf06270 */
[----:B------:R-:W-:Y:S02]  /*d8370*/  ISETP.LT.AND P1, PT, R114, UR10, !P0 ;  /* 0x0000000a72007c0c */ /* 0x000fe4000c721270 */
[----:B------:R-:W-:Y:S02]  /*d8380*/  ISETP.LT.AND P0, PT, R17, UR54, !P0 ;  /* 0x0000003611007c0c */ /* 0x000fe4000c701270 */
[----:B------:R-:W-:-:S09]  /*d8390*/  LOP3.LUT R24, R24, 0xfff7ffff, RZ, 0xc0, !PT ;  /* 0xfff7ffff18187812 */ /* 0x000fd200078ec0ff */
[----:B------:R-:W-:-:S04]  /*d83a0*/  @P1 LOP3.LUT R24, R24, 0x80000, RZ, 0xfc, !PT ;  /* 0x0008000018181812 */ /* 0x000fc800078efcff */
[----:B------:R-:W-:-:S04]  /*d83b0*/  LOP3.LUT R24, R24, 0xfffbffff, RZ, 0xc0, !PT ;  /* 0xfffbffff18187812 */ /* 0x000fc800078ec0ff */
[----:B------:R-:W-:Y:S02]  /*d83c0*/  @P0 LOP3.LUT R24, R24, 0x40000, RZ, 0xfc, !PT ;  /* 0x0004000018180812 */ /* 0x000fe400078efcff */
[----:B------:R-:W-:Y:S01]  /*d83d0*/  ISETP.GE.AND P0, PT, R30, UR11, PT ;  /* 0x0000000b1e007c0c */ /* 0x000fe2000bf06270 */
[----:B------:R-:W-:Y:S01]  /*d83e0*/  VIADD R31, R115, 0x89 ;  /* 0x00000089731f7836 */ /* 0x000fe20000000000 */
[----:B------:R-:W-:Y:S01]  /*d83f0*/  LOP3.LUT R24, R24, 0xfffdffff, RZ, 0xc0, !PT ;  /* 0xfffdffff18187812 */ /* 0x000fe200078ec0ff */
[----:B-1----:R-:W-:Y:S01]  /*d8400*/  UMOV UR22, UR8 ;  /* 0x0000000800167c82 */ /* 0x002fe20008000000 */
[----:B------:R-:W-:Y:S01]  /*d8410*/  ISETP.LT.AND P2, PT, R114, UR16, !P0 ;  /* 0x0000001072007c0c */ /* 0x000fe2000c741270 */
[----:B------:R-:W-:Y:S01]  /*d8420*/  UMOV UR56, UR9 ;  /* 0x0000000900387c82 */ /* 0x000fe20008000000 */
[----:B------:R-:W-:Y:S01]  /*d8430*/  ISETP.LT.AND P1, PT, R17, UR72, !P0 ;  /* 0x0000004811007c0c */ /* 0x000fe2000c721270 */
[----:B------:R-:W1:Y:S01]  /*d8440*/  LDCU.64 UR8, c[0x0][0x398] ;  /* 0x00007300ff0877ac */ /* 0x000e620008000a00 */
[----:B------:R-:W-:-:S02]  /*d8450*/  ISETP.GE.AND P0, PT, R31, UR17, PT ;  /* 0x000000111f007c0c */ /* 0x000fc4000bf06270 */
[C---:B------:R-:W-:Y:S01]  /*d8460*/  IADD3 R30, PT, PT, R115.reuse, 0x83, RZ ;  /* 0x00000083731e7810 */ /* 0x040fe20007ffe0ff */
[----:B------:R-:W1:Y:S06]  /*d8470*/  LDCU.64 UR10, c[0x0][0x398] ;  /* 0x00007300ff0a77ac */ /* 0x000e6c0008000a00 */
[----:B------:R-:W-:Y:S01]  /*d8480*/  @P2 LOP3.LUT R24, R24, 0x20000, RZ, 0xfc, !PT ;  /* 0x0002000018182812 */ /* 0x000fe200078efcff */
[----:B------:R-:W-:Y:S01]  /*d8490*/  VIADD R31, R115, 0x7d ;  /* 0x0000007d731f7836 */ /* 0x000fe20000000000 */
[----:B------:R-:W1:Y:S02]  /*d84a0*/  LDCU.64 UR16, c[0x0][0x398] ;  /* 0x00007300ff1077ac */ /* 0x000e640008000a00 */
[----:B------:R-:W-:-:S04]  /*d84b0*/  LOP3.LUT R24, R24, 0xfffeffff, RZ, 0xc0, !PT ;  /* 0xfffeffff18187812 */ /* 0x000fc800078ec0ff */
[----:B------:R-:W-:Y:S02]  /*d84c0*/  @P1 LOP3.LUT R24, R24, 0x10000, RZ, 0xfc, !PT ;  /* 0x0001000018181812 */ /* 0x000fe400078efcff */
[----:B------:R-:W-:Y:S02]  /*d84d0*/  ISETP.LT.AND P1, PT, R114, UR14, !P0 ;  /* 0x0000000e72007c0c */ /* 0x000fe4000c721270 */
[----:B------:R-:W-:Y:S02]  /*d84e0*/  ISETP.LT.AND P0, PT, R17, UR58, !P0 ;  /* 0x0000003a11007c0c */ /* 0x000fe4000c701270 */
        /* <DEDUP_REMOVED lines=8> */
[----:B------:R-:W-:Y:S01]  /*d8570*/  UMOV UR31, UR36 ;  /* 0x00000024001f7c82 */ /* 0x000fe20008000000 */
        /* <DEDUP_REMOVED lines=8> */
[----:B-1----:R-:W-:Y:S01]  /*d8600*/  UMOV UR30, UR36 ;  /* 0x00000024001e7c82 */ /* 0x002fe20008000000 */
        /* <DEDUP_REMOVED lines=10> */
[----:B------:R-:W-:-:S04]  /*d86b0*/  ISETP.GE.AND P0, PT, R30, UR35, PT ;  /* 0x000000231e007c0c */ /* 0x000fc8000bf06270 */
[----:B------:R-:W-:Y:S02]  /*d86c0*/  ISETP.LT.AND P2, PT, R114, UR6, !P0 ;  /* 0x0000000672007c0c */ /* 0x000fe4000c741270 */
[----:B------:R-:W-:Y:S01]  /*d86d0*/  ISETP.LT.AND P1, PT, R17, UR34, !P0 ;  /* 0x0000002211007c0c */ /* 0x000fe2000c721270 */
[----:B------:R-:W-:Y:S01]  /*d86e0*/  VIADD R30, R115, 0xd8 ;  /* 0x000000d8731e7836 */ /* 0x000fe20000000000 */
[----:B------:R-:W-:Y:S01]  /*d86f0*/  ISETP.GE.AND P0, PT, R31, UR7, PT ;  /* 0x000000071f007c0c */ /* 0x000fe2000bf06270 */
[----:B-1----:R-:W-:-:S08]  /*d8700*/  UMOV UR5, UR36 ;  /* 0x0000002400057c82 */ /* 0x002fd00008000000 */
[----:B------:R-:W-:Y:S01]  /*d8710*/  @P2 LOP3.LUT R24, R24, 0x400, RZ, 0xfc, !PT ;  /* 0x0000040018182812 */ /* 0x000fe200078efcff */
[----:B------:R-:W-:Y:S01]  /*d8720*/  UMOV UR54, UR37 ;  /* 0x0000002500367c82 */ /* 0x000fe20008000000 */
[----:B------:R-:W-:Y:S01]  /*d8730*/  IADD3 R31, PT, PT, R115, 0xd2, RZ ;  /* 0x000000d2731f7810 */ /* 0x000fe20007ffe0ff */
[----:B------:R-:W1:Y:S01]  /*d8740*/  LDCU.64 UR36, c[0x0][0x398] ;  /* 0x00007300ff2477ac */ /* 0x000e620008000a00 */
[----:B------:R-:W-:Y:S01]  /*d8750*/  LOP3.LUT R24, R24, 0xfffffeff, RZ, 0xc0, !PT ;  /* 0xfffffeff18187812 */ /* 0x000fe200078ec0ff */
[----:B------:R-:W1:Y:S03]  /*d8760*/  LDCU.64 UR6, c[0x0][0x398] ;  /* 0x00007300ff0677ac */ /* 0x000e660008000a00 */
[----:B------:R-:W-:Y:S02]  /*d8770*/  @P1 LOP3.LUT R24, R24, 0x100, RZ, 0xfc, !PT ;  /* 0x0000010018181812 */ /* 0x000fe400078efcff */
[----:B---3--:R-:W-:Y:S01]  /*d8780*/  ISETP.LT.AND P1, PT, R114, UR24, !P0 ;  /* 0x0000001872007c0c */ /* 0x008fe2000c721270 */
[----:B------:R-:W-:Y:S01]  /*d8790*/  UMOV UR40, UR33 ;  /* 0x0000002100287c82 */ /* 0x000fe20008000000 */
[----:B------:R-:W-:Y:S01]  /*d87a0*/  ISETP.LT.AND P0, PT, R17, UR26, !P0 ;  /* 0x0000001a11007c0c */ /* 0x000fe2000c701270 */
[----:B------:R-:W3:Y:S01]  /*d87b0*/  LDCU.64 UR34, c[0x0][0x398] ;  /* 0x00007300ff2277ac */ /* 0x000ee20008000a00 */
[----:B------:R-:W-:-:S09]  /*d87c0*/  LOP3.LUT R24, R24, 0xffffff7f, RZ, 0xc0, !PT ;  /* 0xffffff7f18187812 */ /* 0x000fd200078ec0ff */
[----:B------:R-:W-:-:S04]  /*d87d0*/  @P1 LOP3.LUT R24, R24, 0x80, RZ, 0xfc, !PT ;  /* 0x0000008018181812 */ /* 0x000fc800078efcff */
[----:B------:R-:W-:-:S04]  /*d87e0*/  LOP3.LUT R24, R24, 0xffffffbf, RZ, 0xc0, !PT ;  /* 0xffffffbf18187812 */ /* 0x000fc800078ec0ff */
[----:B------:R-:W-:Y:S02]  /*d87f0*/  @P0 LOP3.LUT R24, R24, 0x40, RZ, 0xfc, !PT ;  /* 0x0000004018180812 */ /* 0x000fe400078efcff */
[----:B------:R-:W-:Y:S02]  /*d8800*/  ISETP.GE.AND P0, PT, R30, UR25, PT ;  /* 0x000000191e007c0c */ /* 0x000fe4000bf06270 */
[----:B------:R-:W-:Y:S01]  /*d8810*/  LOP3.LUT R24, R24, 0xffffffdf, RZ, 0xc0, !PT ;  /* 0xffffffdf18187812 */ /* 0x000fe200078ec0ff */
[----:B------:R-:W-:Y:S01]  /*d8820*/  VIADD R30, R115, 0xcc ;  /* 0x000000cc731e7836 */ /* 0x000fe20000000000 */
[----:B--2---:R-:W-:Y:S01]  /*d8830*/  ISETP.LT.AND P1, PT, R114, UR18, !P0 ;  /* 0x0000001272007c0c */ /* 0x004fe2000c721270 */
[----:B-1----:R-:W-:Y:S01]  /*d8840*/  UMOV UR28, UR36 ;  /* 0x00000024001c7c82 */ /* 0x002fe20008000000 */
[----:B------:R-:W-:Y:S01]  /*d8850*/  ISETP.LT.AND P0, PT, R17, UR32, !P0 ;  /* 0x0000002011007c0c */ /* 0x000fe2000c701270 */
[----:B------:R-:W-:Y:S01]  /*d8860*/  IMAD.U32 R54, RZ, RZ, UR7 ;  /* 0x00000007ff367e24 */ /* 0x000fe2000f8e00ff */
[----:B------:R-:W-:Y:S01]  /*d8870*/  UMOV UR26, UR6 ;  /* 0x00000006001a7c82 */ /* 0x000fe20008000000 */
[----:B------:R-:W1:Y:S01]  /*d8880*/  LDCU.64 UR6, c[0x0][0x398] ;  /* 0x00007300ff0677ac */ /* 0x000e620008000a00 */
[----:B------:R-:W2:Y:S07]  /*d8890*/  LDCU.64 UR24, c[0x0][0x398] ;  /* 0x00007300ff1877ac */ /* 0x000eae0008000a00 */
[----:B------:R-:W-:Y:S01]  /*d88a0*/  @P1 LOP3.LUT R24, R24, 0x20, RZ, 0xfc, !PT ;  /* 0x0000002018181812 */ /* 0x000fe200078efcff */
[----:B------:R-:W1:Y:S03]  /*d88b0*/  LDCU.64 UR32, c[0x0][0x398] ;  /* 0x00007300ff2077ac */ /* 0x000e660008000a00 */
        /* <DEDUP_REMOVED lines=15> */
[----:B------:R-:W-:-:S07]  /*d89b0*/  IADD3 R31, PT, PT, R115, 0xc6, RZ ;  /* 0x000000c6731f7810 */ /* 0x000fce0007ffe0ff */
[----:B------:R-:W-:Y:S02]  /*d89c0*/  @P2 LOP3.LUT R24, R24, 0x2, RZ, 0xfc, !PT ;  /* 0x0000000218182812 */ /* 0x000fe400078efcff */
[----:B------:R-:W-:Y:S02]  /*d89d0*/  ISETP.GE.AND P0, PT, R31, UR11, PT ;  /* 0x0000000b1f007c0c */ /* 0x000fe4000bf06270 */
[----:B------:R-:W-:Y:S02]  /*d89e0*/  LOP3.LUT R24, R24, 0xfffffffe, RZ, 0xc0, !PT ;  /* 0xfffffffe18187812 */ /* 0x000fe400078ec0ff */
[C---:B------:R-:W-:Y:S01]  /*d89f0*/  IADD3 R30, PT, PT, R115.reuse, 0xc0, RZ ;  /* 0x000000c0731e7810 */ /* 0x040fe20007ffe0ff */
[----:B------:R-:W-:Y:S01]  /*d8a00*/  VIADD R31, R115, 0xba ;  /* 0x000000ba731f7836 */ /* 0x000fe20000000000 */
[----:B------:R-:W-:Y:S01]  /*d8a10*/  @P1 LOP3.LUT R24, R24, 0x1, RZ, 0xfc, !PT ;  /* 0x0000000118181812 */ /* 0x000fe200078efcff */
[----:B------:R-:W2:Y:S01]  /*d8a20*/  LDCU.64 UR10, c[0x0][0x398] ;  /* 0x00007300ff0a77ac */ /* 0x000ea20008000a00 */
[----:B------:R-:W-:-:S02]  /*d8a30*/  ISETP.LT.AND P1, PT, R114, UR16, !P0 ;  /* 0x0000001072007c0c */ /* 0x000fc4000c721270 */
[----:B------:R-:W-:Y:S01]  /*d8a40*/  ISETP.LT.AND P0, PT, R17, UR30, !P0 ;  /* 0x0000001e11007c0c */ /* 0x000fe2000c701270 */
[----:B-1----:R-:W-:Y:S01]  /*d8a50*/  UMOV UR22, UR32 ;  /* 0x0000002000167c82 */ /* 0x002fe20008000000 */
[----:B------:R-:W1:Y:S09]  /*d8a60*/  LDCU.64 UR30, c[0x0][0x398] ;  /* 0x00007300ff1e77ac */ /* 0x000e720008000a00 */
[----:B------:R-:W-:-:S04]  /*d8a70*/  @P1 LOP3.LUT R23, R23, 0x80000000, RZ, 0xfc, !PT ;  /* 0x8000000017171812 */ /* 0x000fc800078efcff */
[----:B------:R-:W-:-:S04]  /*d8a80*/  LOP3.LUT R23, R23, 0xbfffffff, RZ, 0xc0, !PT ;  /* 0xbfffffff17177812 */ /* 0x000fc800078ec0ff */
[----:B------:R-:W-:Y:S02]  /*d8a90*/  @P0 LOP3.LUT R23, R23, 0x40000000, RZ, 0xfc, !PT ;  /* 0x4000000017170812 */ /* 0x000fe400078efcff */
[----:B------:R-:W-:Y:S02]  /*d8aa0*/  ISETP.GE.AND P0, PT, R30, UR17, PT ;  /* 0x000000111e007c0c */ /* 0x000fe4000bf06270 */
[----:B------:R-:W-:Y:S01]  /*d8ab0*/  LOP3.LUT R23, R23, 0xdfffffff, RZ, 0xc0, !PT ;  /* 0xdfffffff17177812 */ /* 0x000fe200078ec0ff */
[----:B------:R-:W-:Y:S01]  /*d8ac0*/  VIADD R30, R115, 0xb4 ;  /* 0x000000b4731e7836 */ /* 0x000fe20000000000 */
[----:B------:R-:W-:Y:S01]  /*d8ad0*/  ISETP.LT.AND P1, PT, R114, UR14, !P0 ;  /* 0x0000000e72007c0c */ /* 0x000fe2000c721270 */
[----:B--2---:R-:W-:Y:S01]  /*d8ae0*/  IMAD.U32 R44, RZ, RZ, UR11 ;  /* 0x0000000bff2c7e24 */ /* 0x004fe2000f8e00ff */
[----:B------:R-:W-:Y:S01]  /*d8af0*/  ISETP.LT.AND P0, PT, R17, UR5, !P0 ;  /* 0x0000000511007c0c */ /* 0x000fe2000c701270 */
[----:B------:R-:W-:Y:S01]  /*d8b00*/  UMOV UR20, UR10 ;  /* 0x0000000a00147c82 */ /* 0x000fe20008000000 */
[----:B------:R-:W2:Y:S01]  /*d8b10*/  LDCU.64 UR10, c[0x0][0x398] ;  /* 0x00007300ff0a77ac */ /* 0x000ea20008000a00 */
[----:B------:R-:W1:Y:S08]  /*d8b20*/  LDCU.64 UR16, c[0x0][0x398] ;  /* 0x00007300ff1077ac */ /* 0x000e700008000a00 */
        /* <DEDUP_REMOVED lines=19> */
[----:B------:R-:W-:Y:S01]  /*d8c60*/  ISETP.GE.AND P0, PT, R31, UR7, PT ;  /* 0x000000071f007c0c */ /* 0x000fe2000bf06270 */
[----:B------:R-:W1:Y:S08]  /*d8c70*/  LDCU.64 UR12, c[0x0][0x398] ;  /* 0x00007300ff0c77ac */ /* 0x000e700008000a00 */
[----:B------:R-:W-:Y:S01]  /*d8c80*/  @P2 LOP3.LUT R23, R23, 0x2000000, RZ, 0xfc, !PT ;  /* 0x0200000017172812 */ /* 0x000fe200078efcff */
[----:B------:R-:W-:Y:S01]  /*d8c90*/  VIADD R31, R115, 0xa2 ;  /* 0x000000a2731f7836 */ /* 0x000fe20000000000 */
[----:B------:R-:W1:Y:S02]  /*d8ca0*/  LDCU.64 UR16, c[0x0][0x398] ;  /* 0x00007300ff1077ac */ /* 0x000e640008000a00 */
[----:B------:R-:W-:Y:S01]  /*d8cb0*/  LOP3.LUT R23, R23, 0xfeffffff, RZ, 0xc0, !PT ;  /* 0xfeffffff17177812 */ /* 0x000fe200078ec0ff */
[----:B------:R-:W1:Y:S03]  /*d8cc0*/  LDCU.64 UR6, c[0x0][0x398] ;  /* 0x00007300ff0677ac */ /* 0x000e660008000a00 */
[----:B------:R-:W-:-:S02]  /*d8cd0*/  @P1 LOP3.LUT R23, R23, 0x1000000, RZ, 0xfc, !PT ;  /* 0x0100000017171812 */ /* 0x000fc400078efcff */
        /* <DEDUP_REMOVED lines=18> */
[----:B--2---:R-:W-:-:S02]  /*d8e00*/  ISETP.LT.AND P1, PT, R114, UR10, !P0 ;  /* 0x0000000a72007c0c */ /* 0x004fc4000c721270 */
        /* <DEDUP_REMOVED lines=8> */
[----:B-1----:R-:W-:Y:S01]  /*d8e90*/  ISETP.LT.AND P2, PT, R114, UR16, !P0 ;  /* 0x0000001072007c0c */ /* 0x002fe2000c741270 */
[----:B------:R-:W1:Y:S01]  /*d8ea0*/  LDCU.64 UR10, c[0x0][0x398] ;  /* 0x00007300ff0a77ac */ /* 0x000e620008000a00 */
[----:B------:R-:W-:Y:S02]  /*d8eb0*/  ISETP.LT.AND P1, PT, R17, UR5, !P0 ;  /* 0x0000000511007c0c */ /* 0x000fe4000c721270 */
[----:B------:R-:W-:-:S09]  /*d8ec0*/  ISETP.GE.AND P0, PT, R31, UR17, PT ;  /* 0x000000111f007c0c */ /* 0x000fd2000bf06270 */
[----:B------:R-:W-:-:S04]  /*d8ed0*/  @P2 LOP3.LUT R23, R23, 0x20000, RZ, 0xfc, !PT ;  /* 0x0002000017172812 */ /* 0x000fc800078efcff */
        /* <DEDUP_REMOVED lines=13> */
[----:B------:R-:W2:Y:S01]  /*d8fb0*/  LDCU.64 UR12, c[0x0][0x398] ;  /* 0x00007300ff0c77ac */ /* 0x000ea20008000a00 */
[----:B------:R-:W-:-:S11]  /*d8fc0*/  ISETP.LT.AND P0, PT, R17, UR6, !P0 ;  /* 0x0000000611007c0c */ /* 0x000fd6000c701270 */
        /* <DEDUP_REMOVED lines=12> */
[----:B------:R-:W-:Y:S01]  /*d9090*/  IADD3 R31, PT, PT, R115, 0x7e, RZ ;  /* 0x0000007e731f7810 */ /* 0x000fe20007ffe0ff */
[----:B------:R-:W-:Y:S01]  /*d90a0*/  IMAD.U32 R50, RZ, RZ, UR25 ;  /* 0x00000019ff327e24 */ /* 0x000fe2000f8e00ff */
[----:B-1----:R-:W-:Y:S01]  /*d90b0*/  ISETP.LT.AND P2, PT, R114, UR10, !P0 ;  /* 0x0000000a72007c0c */ /* 0x002fe2000c741270 */
[----:B------:R-:W1:Y:S01]  /*d90c0*/  LDCU.64 UR24, c[0x0][0x398] ;  /* 0x00007300ff1877ac */ /* 0x000e620008000a00 */
[----:B----4-:R-:W-:-:S02]  /*d90d0*/  ISETP.LT.AND P1, PT, R17, UR46, !P0 ;  /* 0x0000002e11007c0c */ /* 0x010fc4000c721270 */
[----:B------:R-:W-:Y:S01]  /*d90e0*/  ISETP.GE.AND P0, PT, R31, UR11, PT ;  /* 0x0000000b1f007c0c */ /* 0x000fe2000bf06270 */
[----:B--2---:R-:W-:Y:S01]  /*d90f0*/  UMOV UR14, UR12 ;  /* 0x0000000c000e7c82 */ /* 0x004fe20008000000 */
[----:B------:R-:W-:Y:S01]  /*d9100*/  UMOV UR20, UR13 ;  /* 0x0000000d00147c82 */ /* 0x000fe20008000000 */
[----:B------:R-:W2:Y:S01]  /*d9110*/  LDCU.64 UR12, c[0x0][0x398] ;  /* 0x00007300ff0c77ac */ /* 0x000ea20008000a00 */
[----:B------:R-:W-:Y:S01]  /*d9120*/  LOP3.LUT R20, R20, 0xffff7fff, RZ, 0xc0, !PT ;  /* 0xffff7fff14147812 */ /* 0x000fe200078ec0ff */
[----:B------:R-:W-:Y:S01]  /*d9130*/  VIADD R30, R115, 0xe5 ;  /* 0x000000e5731e7836 */ /* 0x000fe20000000000 */
[----:B------:R-:W4:Y:S03]  /*d9140*/  LDCU.64 UR8, c[0x0][0x398] ;  /* 0x00007300ff0877ac */ /* 0x000f260008000a00 */
[----:B------:R-:W-:Y:S01]  /*d9150*/  @P2 LOP3.LUT R23, R23, 0x200, RZ, 0xfc, !PT ;  /* 0x0000020017172812 */ /* 0x000fe200078efcff */
[----:B------:R-:W2:Y:S03]  /*d9160*/  LDCU.64 UR10, c[0x0][0x398] ;  /* 0x00007300ff0a77ac */ /* 0x000ea60008000a00 */
[----:B------:R-:W-:-:S04]  /*d9170*/  LOP3.LUT R23, R23, 0xfffffeff, RZ, 0xc0, !PT ;  /* 0xfffffeff17177812 */ /* 0x000fc800078ec0ff */
[----:B------:R-:W-:Y:S02]  /*d9180*/  @P1 LOP3.LUT R23, R23, 0x100, RZ, 0xfc, !PT ;  /* 0x0000010017171812 */ /* 0x000fe400078efcff */
[----:B------:R-:W-:Y:S02]  /*d9190*/  ISETP.LT.AND P1, PT, R114, UR18, !P0 ;  /* 0x0000001272007c0c */ /* 0x000fe4000c721270 */
[----:B------:R-:W-:Y:S01]  /*d91a0*/  ISETP.LT.AND P0, PT, R17, UR30, !P0 ;  /* 0x0000001e11007c0c */ /* 0x000fe2000c701270 */
[----:B-1----:R-:W-:-:S10]  /*d91b0*/  UMOV UR16, UR25 ;  /* 0x0000001900107c82 */ /* 0x002fd40008000000 */
[----:B------:R-:W-:-:S04]  /*d91c0*/  @P1 LOP3.LUT R20, R20, 0x8000, RZ, 0xfc, !PT ;  /* 0x0000800014141812 */ /* 0x000fc800078efcff */
[----:B------:R-:W-:-:S04]  /*d91d0*/  LOP3.LUT R20, R20, 0xffffbfff, RZ, 0xc0, !PT ;  /* 0xffffbfff14147812 */ /* 0x000fc800078ec0ff */
[----:B------:R-:W-:Y:S02]  /*d91e0*/  @P0 LOP3.LUT R20, R20, 0x4000, RZ, 0xfc, !PT ;  /* 0x0000400014140812 */ /* 0x000fe400078efcff */
[----:B------:R-:W-:Y:S01]  /*d91f0*/  ISETP.GE.AND P0, PT, R30, UR16, PT ;  /* 0x000000101e007c0c */ /* 0x000fe2000bf06270 */
[----:B------:R-:W-:Y:S01]  /*d9200*/  IMAD.U32 R96, RZ, RZ, UR24 ;  /* 0x00000018ff607e24 */ /* 0x000fe2000f8e00ff */
[----:B------:R-:W-:Y:S01]  /*d9210*/  LOP3.LUT R23, R23, 0xffffffbf, RZ, 0xc0, !PT ;  /* 0xffffffbf17177812 */ /* 0x000fe200078ec0ff */
[----:B------:R-:W1:Y:S01]  /*d9220*/  LDCU.64 UR24, c[0x0][0x398] ;  /* 0x00007300ff1877ac */ /* 0x000e620008000a00 */
[----:B--2---:R-:W-:Y:S02]  /*d9230*/  ISETP.LT.AND P2, PT, R114, UR12, !P0 ;  /* 0x0000000c72007c0c */ /* 0x004fe4000c741270 */
[----:B------:R-:W-:Y:S01]  /*d9240*/  ISETP.LT.AND P1, PT, R17, UR14, !P0 ;  /* 0x0000000e11007c0c */ /* 0x000fe2000c721270 */
[----:B------:R-:W-:Y:S01]  /*d9250*/  VIADD R31, R115, 0xdf ;  /* 0x000000df731f7836 */ /* 0x000fe20000000000 */
[----:B------:R-:W-:Y:S01]  /*d9260*/  UMOV UR6, UR10 ;  /* 0x0000000a00067c82 */ /* 0x000fe20008000000 */
[----:B------:R-:W-:Y:S01]  /*d9270*/  UMOV UR28, UR11 ;  /* 0x0000000b001c7c82 */ /* 0x000fe20008000000 */
[----:B------:R-:W2:Y:S02]  /*d9280*/  LDCU.64 UR10, c[0x0][0x398] ;  /* 0x00007300ff0a77ac */ /* 0x000ea40008000a00 */
[----:B------:R-:W-:-:S02]  /*d9290*/  ISETP.GE.AND P0, PT, R31, UR13, PT ;  /* 0x0000000d1f007c0c */ /* 0x000fc4000bf06270 */
[----:B------:R-:W-:Y:S01]  /*d92a0*/  IADD3 R30, PT, PT, R115, 0xd9, RZ ;  /* 0x000000d9731e7810 */ /* 0x000fe20007ffe0ff */
[----:B------:R-:W2:Y:S02]  /*d92b0*/  LDCU.64 UR12, c[0x0][0x398] ;  /* 0x00007300ff0c77ac */ /* 0x000ea40008000a00 */
[----:B------:R-:W-:Y:S01]  /*d92c0*/  @P2 LOP3.LUT R23, R23, 0x40, RZ, 0xfc, !PT ;  /* 0x0000004017172812 */ /* 0x000fe200078efcff */
[----:B------:R-:W2:Y:S03]  /*d92d0*/  LDCU.64 UR14, c[0x0][0x398] ;  /* 0x00007300ff0e77ac */ /* 0x000ea60008000a00 */
[----:B------:R-:W-:Y:S02]  /*d92e0*/  LOP3.LUT R23, R23, 0xffffffef, RZ, 0xc0, !PT ;  /* 0xffffffef17177812 */ /* 0x000fe400078ec0ff */
[----:B------:R-:W-:Y:S01]  /*d92f0*/  MOV.SPILL R83, UR44 ;  /* 0x0000002c00537c02 */ /* 0x000fe20009000f00 */
[----:B------:R-:W2:Y:S01]  /*d9300*/  LDCU.64 UR16, c[0x0][0x398] ;  /* 0x00007300ff1077ac */ /* 0x000ea20008000a00 */
[----:B------:R-:W-:-:S02]  /*d9310*/  @P1 LOP3.LUT R23, R23, 0x10, RZ, 0xfc, !PT ;  /* 0x0000001017171812 */ /* 0x000fc400078efcff */
[----:B----4-:R-:W-:Y:S01]  /*d9320*/  ISETP.LT.AND P1, PT, R114, UR8, !P0 ;  /* 0x0000000872007c0c */ /* 0x010fe2000c721270 */
[----:B-1----:R-:W-:Y:S01]  /*d9330*/  UMOV UR5, UR24 ;  /* 0x0000001800057c82 */ /* 0x002fe20008000000 */
[----:B------:R-:W-:Y:S02]  /*d9340*/  LOP3.LUT R23, R23, 0xfffffff7, RZ, 0xc0, !PT ;  /* 0xfffffff717177812 */ /* 0x000fe400078ec0ff */
[----:B------:R-:W-:-:S09]  /*d9350*/  ISETP.LT.AND P0, PT, R17, UR5, !P0 ;  /* 0x0000000511007c0c */ /* 0x000fd2000c701270 */
[----:B------:R-:W-:-:S04]  /*d9360*/  @P1 LOP3.LUT R23, R23, 0x8, RZ, 0xfc, !PT ;  /* 0x0000000817171812 */ /* 0x000fc800078efcff */
[----:B------:R-:W-:-:S04]  /*d9370*/  LOP3.LUT R23, R23, 0xfffffffb, RZ, 0xc0, !PT ;  /* 0xfffffffb17177812 */ /* 0x000fc800078ec0ff */
[----:B------:R-:W-:Y:S02]  /*d9380*/  @P0 LOP3.LUT R23, R23, 0x4, RZ, 0xfc, !PT ;  /* 0x0000000417170812 */ /* 0x000fe400078efcff */
[----:B------:R-:W-:Y:S01]  /*d9390*/  ISETP.GE.AND P0, PT, R30, UR9, PT ;  /* 0x000000091e007c0c */ /* 0x000fe2000bf06270 */
[----:B------:R-:W-:Y:S01]  /*d93a0*/  VIADD R31, R115, 0xd3 ;  /* 0x000000d3731f7836 */ /* 0x000fe20000000000 */
[----:B------:R-:W-:Y:S01]  /*d93b0*/  LOP3.LUT R23, R23, 0xfffffffd, RZ, 0xc0, !PT ;  /* 0xfffffffd17177812 */ /* 0x000fe200078ec0ff */
[----:B--2---:R-:W-:Y:S01]  /*d93c0*/  UMOV UR5, UR14 ;  /* 0x0000000e00057c82 */ /* 0x004fe20008000000 */
[----:B------:R-:W-:Y:S01]  /*d93d0*/  ISETP.LT.AND P2, PT, R114, UR10, !P0 ;  /* 0x0000000a72007c0c */ /* 0x000fe2000c741270 */
[----:B------:R-:W1:Y:S01]  /*d93e0*/  LDCU.64 UR8, c[0x0][0x398] ;  /* 0x00007300ff0877ac */ /* 0x000e620008000a00 */
[----:B------:R-:W-:Y:S02]  /*d93f0*/  ISETP.LT.AND P1, PT, R17, UR6, !P0 ;  /* 0x0000000611007c0c */ /* 0x000fe4000c721270 */
[----:B------:R-:W-:Y:S01]  /*d9400*/  ISETP.GE.AND P0, PT, R31, UR11, PT ;  /* 0x0000000b1f007c0c */ /* 0x000fe2000bf06270 */
[----:B------:R-:W2:Y:S08]  /*d9410*/  LDCU.64 UR10, c[0x0][0x398] ;  /* 0x00007300ff0a77ac */ /* 0x000eb00008000a00 */
[----:B------:R-:W-:-:S04]  /*d9420*/  @P2 LOP3.LUT R23, R23, 0x2, RZ, 0xfc, !PT ;  /* 0x0000000217172812 */ /* 0x000fc800078efcff */
[----:B------:R-:W-:-:S04]  /*d9430*/  LOP3.LUT R23, R23, 0xfffffffe, RZ, 0xc0, !PT ;  /* 0xfffffffe17177812 */ /* 0x000fc800078ec0ff */
[----:B------:R-:W-:Y:S02]  /*d9440*/  @P1 LOP3.LUT R23, R23, 0x1, RZ, 0xfc, !PT ;  /* 0x0000000117171812 */ /* 0x000fe400078efcff */
[----:B------:R-:W-:Y:S02]  /*d9450*/  ISETP.LT.AND P1, PT, R114, UR12, !P0 ;  /* 0x0000000c72007c0c */ /* 0x000fe4000c721270 */
[----:B------:R-:W-:Y:S01]  /*d9460*/  ISETP.LT.AND P0, PT, R17, UR5, !P0 ;  /* 0x0000000511007c0c */ /* 0x000fe2000c701270 */
[----:B------:R-:W-:-:S10]  /*d9470*/  VIADD R30, R115, 0xcd ;  /* 0x000000cd731e7836 */ /* 0x000fd40000000000 */
[----:B------:R-:W-:-:S04]  /*d9480*/  @P1 LOP3.LUT R21, R21, 0x80000000, RZ, 0xfc, !PT ;  /* 0x8000000015151812 */ /* 0x000fc800078efcff */
[----:B------:R-:W-:-:S04]  /*d9490*/  LOP3.LUT R21, R21, 0xbfffffff, RZ, 0xc0, !PT ;  /* 0xbfffffff15157812 */ /* 0x000fc800078ec0ff */
[----:B------:R-:W-:Y:S02]  /*d94a0*/  @P0 LOP3.LUT R21, R21, 0x40000000, RZ, 0xfc, !PT ;  /* 0x4000000015150812 */ /* 0x000fe400078efcff */
[----:B------:R-:W-:Y:S01]  /*d94b0*/  ISETP.GE.AND P0, PT, R30, UR13, PT ;  /* 0x0000000d1e007c0c */ /* 0x000fe2000bf06270 */
[----:B--2---:R-:W-:Y:S01]  /*d94c0*/  UMOV UR5, UR10 ;  /* 0x0000000a00057c82 */ /* 0x004fe20008000000 */
[----:B------:R-:W-:Y:S01]  /*d94d0*/  UMOV UR58, UR11 ;  /* 0x0000000b003a7c82 */ /* 0x000fe20008000000 */
[----:B------:R-:W2:Y:S01]  /*d94e0*/  LDCU.64 UR10, c[0x0][0x398] ;  /* 0x00007300ff0a77ac */ /* 0x000ea20008000a00 */
[----:B-1----:R-:W-:Y:S02]  /*d94f0*/  ISETP.LT.AND P1, PT, R114, UR8, !P0 ;  /* 0x0000000872007c0c */ /* 0x002fe4000c721270 */
[----:B------:R-:W-:Y:S01]  /*d9500*/  ISETP.LT.AND P0, PT, R17, UR5, !P0 ;  /* 0x0000000511007c0c */ /* 0x000fe2000c701270 */
[----:B------:R-:W1:Y:S01]  /*d9510*/  LDCU.64 UR12, c[0x0][0x398] ;  /* 0x00007300ff0c77ac */ /* 0x000e620008000a00 */
[----:B------:R-:W-:-:S02]  /*d9520*/  LOP3.LUT R21, R21, 0xdfffffff, RZ, 0xc0, !PT ;  /* 0xdfffffff15157812 */ /* 0x000fc400078ec0ff */
[----:B------:R-:W-:-:S07]  /*d9530*/  IADD3 R31, PT, PT, R115, 0xc7, RZ ;  /* 0x000000c7731f7810 */ /* 0x000fce0007ffe0ff */
[----:B------:R-:W-:-:S04]  /*d9540*/  @P1 LOP3.LUT R21, R21, 0x20000000, RZ, 0xfc, !PT ;  /* 0x2000000015151812 */ /* 0x000fc800078efcff */
[----:B------:R-:W-:-:S04]  /*d9550*/  LOP3.LUT R21, R21, 0xefffffff, RZ, 0xc0, !PT ;  /* 0xefffffff15157812 */ /* 0x000fc800078ec0ff */
[----:B------:R-:W-:Y:S02]  /*d9560*/  @P0 LOP3.LUT R21, R21, 0x10000000, RZ, 0xfc, !PT ;  /* 0x1000000015150812 */ /* 0x000fe400078efcff */
[----:B------:R-:W-:Y:S01]  /*d9570*/  ISETP.GE.AND P0, PT, R31, UR9, PT ;  /* 0x000000091f007c0c */ /* 0x000fe2000bf06270 */
[----:B-1----:R-:W-:Y:S01]  /*d9580*/  UMOV UR5, UR12 ;  /* 0x0000000c00057c82 */ /* 0x002fe20008000000 */
[----:B------:R-:W-:Y:S01]  /*d9590*/  UMOV UR60, UR13 ;  /* 0x0000000d003c7c82 */ /* 0x000fe20008000000 */
[----:B------:R-:W1:Y:S01]  /*d95a0*/  LDCU.64 UR12, c[0x0][0x398] ;  /* 0x00007300ff0c77ac */ /* 0x000e620008000a00 */
[----:B--2---:R-:W-:Y:S02]  /*d95b0*/  ISETP.LT.AND P1, PT, R114, UR10, !P0 ;  /* 0x0000000a72007c0c */ /* 0x004fe4000c721270 */
[----:B------:R-:W-:Y:S01]  /*d95c0*/  ISETP.LT.AND P0, PT, R17, UR5, !P0 ;  /* 0x0000000511007c0c */ /* 0x000fe2000c701270 */
[----:B------:R-:W2:Y:S01]  /*d95d0*/  LDCU.64 UR8, c[0x0][0x398] ;  /* 0x00007300ff0877ac */ /* 0x000ea20008000a00 */
[----:B------:R-:W-:Y:S01]  /*d95e0*/  LOP3.LUT R21, R21, 0xf7ffffff, RZ, 0xc0, !PT ;  /* 0xf7ffffff15157812 */ /* 0x000fe200078ec0ff */
[----:B------:R-:W-:-:S08]  /*d95f0*/  VIADD R30, R115, 0xc1 ;  /* 0x000000c1731e7836 */ /* 0x000fd00000000000 */
        /* <DEDUP_REMOVED lines=9> */
[----:B------:R-:W1:Y:S01]  /*d9690*/  LDCU UR5, c[0x0][0x3b8] ;  /* 0x00007700ff0577ac */ /* 0x000e620008000800 */
[----:B------:R-:W-:Y:S01]  /*d96a0*/  LOP3.LUT R21, R21, 0xfdffffff, RZ, 0xc0, !PT ;  /* 0xfdffffff15157812 */ /* 0x000fe200078ec0ff */
[----:B------:R-:W4:Y:S01]  /*d96b0*/  LDCU.64 UR10, c[0x0][0x398] ;  /* 0x00007300ff0a77ac */ /* 0x000f220008000a00 */
[----:B------:R-:W-:-:S07]  /*d96c0*/  VIADD R30, R115, 0xbb ;  /* 0x000000bb731e7836 */ /* 0x000fce0000000000 */
[----:B------:R-:W-:-:S04]  /*d96d0*/  @P1 LOP3.LUT R21, R21, 0x2000000, RZ, 0xfc, !PT ;  /* 0x0200000015151812 */ /* 0x000fc800078efcff */
[----:B------:R-:W-:-:S04]  /*d96e0*/  LOP3.LUT R21, R21, 0xfeffffff, RZ, 0xc0, !PT ;  /* 0xfeffffff15157812 */ /* 0x000fc800078ec0ff */
[----:B------:R-:W-:Y:S02]  /*d96f0*/  @P0 LOP3.LUT R21, R21, 0x1000000, RZ, 0xfc, !PT ;  /* 0x0100000015150812 */ /* 0x000fe400078efcff */
[----:B------:R-:W-:Y:S01]  /*d9700*/  ISETP.GE.AND P0, PT, R30, UR13, PT ;  /* 0x0000000d1e007c0c */ /* 0x000fe2000bf06270 */
[----:B-1----:R-:W-:Y:S01]  /*d9710*/  IMAD R113, R115, UR5, RZ ;  /* 0x0000000573717c24 */ /* 0x002fe2000f8e02ff */
[----:B----4-:R-:W-:Y:S01]  /*d9720*/  UMOV UR44, UR11 ;  /* 0x0000000b002c7c82 */ /* 0x010fe20008000000 */
[----:B------:R-:W-:Y:S01]  /*d9730*/  LOP3.LUT R21, R21, 0xff7fffff, RZ, 0xc0, !PT ;  /* 0xff7fffff15157812 */ /* 0x000fe200078ec0ff */
[----:B------:R-:W1:Y:S01]  /*d9740*/  LDCU.64 UR12, c[0x0][0x398] ;  /* 0x00007300ff0c77ac */ /* 0x000e620008000a00 */
[----:B--2---:R-:W-:Y:S01]  /*d9750*/  ISETP.LT.AND P1, PT, R114, UR8, !P0 ;  /* 0x0000000872007c0c */ /* 0x004fe2000c721270 */
[----:B------:R-:W-:Y:S01]  /*d9760*/  UMOV UR5, UR10 ;  /* 0x0000000a00057c82 */ /* 0x000fe20008000000 */
[----:B------:R-:W2:Y:S01]  /*d9770*/  LDCU.64 UR10, c[0x0][0x398] ;  /* 0x00007300ff0a77ac */ /* 0x000ea20008000a00 */
[----:B------:R-:W-:-:S02]  /*d9780*/  ISETP.LT.AND P0, PT, R17, UR5, !P0 ;  /* 0x0000000511007c0c */ /* 0x000fc4000c701270 */
[----:B------:R-:W-:-:S08]  /*d9790*/  IADD3 R30, PT, PT, R115, 0xb5, RZ ;  /* 0x000000b5731e7810 */ /* 0x000fd00007ffe0ff */
[----:B------:R-:W-:-:S04]  /*d97a0*/  @P1 LOP3.LUT R21, R21, 0x800000, RZ, 0xfc, !PT ;  /* 0x0080000015151812 */ /* 0x000fc800078efcff */
[----:B------:R-:W-:-:S04]  /*d97b0*/  LOP3.LUT R21, R21, 0xffbfffff, RZ, 0xc0, !PT ;  /* 0xffbfffff15157812 */ /* 0x000fc800078ec0ff */
[----:B------:R-:W-:Y:S02]  /*d97c0*/  @P0 LOP3.LUT R21, R21, 0x400000, RZ, 0xfc, !PT ;  /* 0x0040000015150812 */ /* 0x000fe400078efcff */
[----:B------:R-:W-:Y:S01]  /*d97d0*/  ISETP.GE.AND P0, PT, R30, UR9, PT ;  /* 0x000000091e007c0c */ /* 0x000fe2000bf06270 */
[----:B-1----:R-:W-:Y:S01]  /*d97e0*/  UMOV UR5, UR12 ;  /* 0x0000000c00057c82 */ /* 0x002fe20008000000 */
[----:B------:R-:W1:Y:S02]  /*d97f0*/  LDCU.64 UR8, c[0x0][0x398] ;  /* 0x00007300ff0877ac */ /* 0x000e640008000a00 */
[----:B--2---:R-:W-:Y:S02]  /*d9800*/  ISETP.LT.AND P1, PT, R114, UR10, !P0 ;  /* 0x0000000a72007c0c */ /* 0x004fe4000c721270 */
[----:B------:R-:W-:Y:S02]  /*d9810*/  ISETP.LT.AND P0, PT, R17, UR5, !P0 ;  /* 0x0000000511007c0c */ /* 0x000fe4000c701270 */
[----:B------:R-:W-:-:S02]  /*d9820*/  LOP3.LUT R21, R21, 0xffdfffff, RZ, 0xc0, !PT ;  /* 0xffdfffff15157812 */ /* 0x000fc400078ec0ff */
[----:B------:R-:W-:Y:S01]  /*d9830*/  MOV.SPILL R71, UR54 ;  /* 0x0000003600477c02 */ /* 0x000fe20009000f00 */
[----:B------:R-:W-:Y:S01]  /*d9840*/  UMOV UR54, UR13 ;  /* 0x0000000d00367c82 */ /* 0x000fe20008000000 */
[----:B------:R-:W2:Y:S01]  /*d9850*/  LDCU.64 UR12, c[0x0][0x398] ;  /* 0x00007300ff0c77ac */ /* 0x000ea20008000a00 */
[----:B------:R-:W-:-:S04]  /*d9860*/  VIADD R30, R115, 0xaf ;  /* 0x000000af731e7836 */ /* 0x000fc80000000000 */
[----:B------:R-:W-:-:S04]  /*d9870*/  @P1 LOP3.LUT R21, R21, 0x200000, RZ, 0xfc, !PT ;  /* 0x0020000015151812 */ /* 0x000fc800078efcff */
[----:B------:R-:W-:-:S04]  /*d9880*/  LOP3.LUT R21, R21, 0xffefffff, RZ, 0xc0, !PT ;  /* 0xffefffff15157812 */ /* 0x000fc800078ec0ff */
[----:B------:R-:W-:Y:S02]  /*d9890*/  @P0 LOP3.LUT R21, R21, 0x100000, RZ, 0xfc, !PT ;  /* 0x0010000015150812 */ /* 0x000fe400078efcff */
[----:B------:R-:W-:Y:S01]  /*d98a0*/  ISETP.GE.AND P0, PT, R30, UR11, PT ;  /* 0x0000000b1e007c0c */ /* 0x000fe2000bf06270 */
[----:B------:R-:W4:Y:S03]  /*d98b0*/  LDCU.64 UR10, c[0x0][0x398] ;  /* 0x00007300ff0a77ac */ /* 0x000f260008000a00 */
[----:B-1----:R-:W-:Y:S01]  /*d98c0*/  ISETP.LT.AND P1, PT, R114, UR8, !P0 ;  /* 0x0000000872007c0c */ /* 0x002fe2000c721270 */
[----:B--2---:R-:W-:Y:S01]  /*d98d0*/  UMOV UR5, UR12 ;  /* 0x0000000c00057c82 */ /* 0x004fe20008000000 */
[----:B------:R-:W-:Y:S02]  /*d98e0*/  LOP3.LUT R21, R21, 0xfff7ffff, RZ, 0xc0, !PT ;  /* 0xfff7ffff15157812 */ /* 0x000fe400078ec0ff */
[----:B------:R-:W-:Y:S01]  /*d98f0*/  ISETP.LT.AND P0, PT, R17, UR5, !P0 ;  /* 0x0000000511007c0c */ /* 0x000fe2000c701270 */
[----:B------:R-:W-:Y:S01]  /*d9900*/  UMOV UR64, UR13 ;  /* 0x0000000d00407c82 */ /* 0x000fe20008000000 */
[----:B------:R-:W1:Y:S01]  /*d9910*/  LDCU.64 UR12, c[0x0][0x398] ;  /* 0x00007300ff0c77ac */ /* 0x000e620008000a00 */
[----:B------:R-:W-:-:S06]  /*d9920*/  VIADD R30, R115, 0xa9 ;  /* 0x000000a9731e7836 */ /* 0x000fcc0000000000 */
[----:B------:R-:W-:-:S04]  /*d9930*/  @P1 LOP3.LUT R21, R21, 0x80000, RZ, 0xfc, !PT ;  /* 0x0008000015151812 */ /* 0x000fc800078efcff */
[----:B------:R-:W-:-:S04]  /*d9940*/  LOP3.LUT R21, R21, 0xfffbffff, RZ, 0xc0, !PT ;  /* 0xfffbffff15157812 */ /* 0x000fc800078ec0ff */
[----:B------:R-:W-:Y:S02]  /*d9950*/  @P0 LOP3.LUT R21, R21, 0x40000, RZ, 0xfc, !PT ;  /* 0x0004000015150812 */ /* 0x000fe400078efcff */
[----:B------:R-:W-:Y:S01]  /*d9960*/  ISETP.GE.AND P0, PT, R30, UR9, PT ;  /* 0x000000091e007c0c */ /* 0x000fe2000bf06270 */
[----:B-1----:R-:W-:Y:S01]  /*d9970*/  UMOV UR5, UR12 ;  /* 0x0000000c00057c82 */ /* 0x002fe20008000000 */
[----:B------:R-:W1:Y:S02]  /*d9980*/  LDCU.64 UR8, c[0x0][0x398] ;  /* 0x00007300ff0877ac */ /* 0x000e640008000a00 */
[----:B----4-:R-:W-:Y:S02]  /*d9990*/  ISETP.LT.AND P1, PT, R114, UR10, !P0 ;  /* 0x0000000a72007c0c */ /* 0x010fe4000c721270 */
[----:B------:R-:W-:Y:S01]  /*d99a0*/  ISETP.LT.AND P0, PT, R17, UR5, !P0 ;  /* 0x0000000511007c0c */ /* 0x000fe2000c701270 */
[----:B------:R-:W-:Y:S01]  /*d99b0*/  UMOV UR42, UR15 ;  /* 0x0000000f002a7c82 */ /* 0x000fe20008000000 */
[----:B------:R-:W-:Y:S01]  /*d99c0*/  LOP3.LUT R21, R21, 0xfffdffff, RZ, 0xc0, !PT ;  /* 0xfffdffff15157812 */ /* 0x000fe200078ec0ff */
[----:B------:R-:W2:Y:S01]  /*d99d0*/  LDCU.64 UR14, c[0x0][0x398] ;  /* 0x00007300ff0e77ac */ /* 0x000ea20008000a00 */
[----:B------:R-:W-:Y:S01]  /*d99e0*/  MOV.SPILL R43, UR42 ;  /* 0x0000002a002b7c02 */ /* 0x000fe20009000f00 */
[----:B------:R-:W-:Y:S01]  /*d99f0*/  UMOV UR42, UR13 ;  /* 0x0000000d002a7c82 */ /* 0x000fe20008000000 */
[----:B------:R-:W4:Y:S05]  /*d9a00*/  LDCU.64 UR12, c[0x0][0x398] ;  /* 0x00007300ff0c77ac */ /* 0x000f2a0008000a00 */
[----:B------:R-:W-:-:S02]  /*d9a10*/  @P1 LOP3.LUT R21, R21, 0x20000, RZ, 0xfc, !PT ;  /* 0x0002000015151812 */ /* 0x000fc400078efcff */
[----:B------:R-:W-:Y:S02]  /*d9a20*/  IADD3 R30, PT, PT, R115, 0xa3, RZ ;  /* 0x000000a3731e7810 */ /* 0x000fe40007ffe0ff */
[----:B------:R-:W-:-:S04]  /*d9a30*/  LOP3.LUT R21, R21, 0xfffeffff, RZ, 0xc0, !PT ;  /* 0xfffeffff15157812 */ /* 0x000fc800078ec0ff */
[----:B------:R-:W-:Y:S02]  /*d9a40*/  @P0 LOP3.LUT R21, R21, 0x10000, RZ, 0xfc, !PT ;  /* 0x0001000015150812 */ /* 0x000fe400078efcff */
[----:B------:R-:W-:Y:S01]  /*d9a50*/  ISETP.GE.AND P0, PT, R30, UR11, PT ;  /* 0x0000000b1e007c0c */ /* 0x000fe2000bf06270 */
[----:B------:R-:W2:Y:S03]  /*d9a60*/  LDCU.64 UR10, c[0x0][0x398] ;  /* 0x00007300ff0a77ac */ /* 0x000ea60008000a00 */
[----:B-1----:R-:W-:Y:S01]  /*d9a70*/  ISETP.LT.AND P1, PT, R114, UR8, !P0 ;  /* 0x0000000872007c0c */ /* 0x002fe2000c721270 */
[----:B----4-:R-:W-:Y:S01]  /*d9a80*/  UMOV UR5, UR12 ;  /* 0x0000000c00057c82 */ /* 0x010fe20008000000 */
[----:B------:R-:W-:Y:S02]  /*d9a90*/  LOP3.LUT R21, R21, 0xffff7fff, RZ, 0xc0, !PT ;  /* 0xffff7fff15157812 */ /* 0x000fe400078ec0ff */
[----:B------:R-:W-:-:S02]  /*d9aa0*/  ISETP.LT.AND P0, PT, R17, UR5, !P0 ;  /* 0x0000000511007c0c */ /* 0x000fc4000c701270 */
[----:B------:R-:W-:Y:S01]  /*d9ab0*/  MOV.SPILL R40, UR75 ;  /* 0x0000004b00287c02 */ /* 0x000fe20009000f00 */
[----:B------:R-:W-:Y:S01]  /*d9ac0*/  UMOV UR75, UR13 ;  /* 0x0000000d004b7c82 */ /* 0x000fe20008000000 */
[----:B------:R-:W1:Y:S01]  /*d9ad0*/  LDCU.64 UR12, c[0x0][0x398] ;  /* 0x00007300ff0c77ac */ /* 0x000e620008000a00 */
[----:B------:R-:W-:-:S04]  /*d9ae0*/  VIADD R30, R115, 0x9d ;  /* 0x0000009d731e7836 */ /* 0x000fc80000000000 */
[----:B------:R-:W-:-:S04]  /*d9af0*/  @P1 LOP3.LUT R21, R21, 0x8000, RZ, 0xfc, !PT ;  /* 0x0000800015151812 */ /* 0x000fc800078efcff */
[----:B------:R-:W-:-:S04]  /*d9b00*/  LOP3.LUT R21, R21, 0xffffbfff, RZ, 0xc0, !PT ;  /* 0xffffbfff15157812 */ /* 0x000fc800078ec0ff */
[----:B------:R-:W-:Y:S02]  /*d9b10*/  @P0 LOP3.LUT R21, R21, 0x4000, RZ, 0xfc, !PT ;  /* 0x0000400015150812 */ /* 0x000fe400078efcff */
[----:B------:R-:W-:Y:S01]  /*d9b20*/  ISETP.GE.AND P0, PT, R30, UR9, PT ;  /* 0x000000091e007c0c */ /* 0x000fe2000bf06270 */
[----:B------:R-:W4:Y:S03]  /*d9b30*/  LDCU.64 UR8, c[0x0][0x398] ;  /* 0x00007300ff0877ac */ /* 0x000f260008000a00 */
[----:B--2---:R-:W-:Y:S01]  /*d9b40*/  ISETP.LT.AND P1, PT, R114, UR10, !P0 ;  /* 0x0000000a72007c0c */ /* 0x004fe2000c721270 */
[----:B-1----:R-:W-:Y:S01]  /*d9b50*/  UMOV UR5, UR12 ;  /* 0x0000000c00057c82 */ /* 0x002fe20008000000 */
[----:B------:R-:W-:Y:S01]  /*d9b60*/  MOV.SPILL R37, UR64 ;  /* 0x0000004000257c02 */ /* 0x000fe20009000f00 */
[----:B------:R-:W-:Y:S01]  /*d9b70*/  UMOV UR64, UR13 ;  /* 0x0000000d00407c82 */ /* 0x000fe20008000000 */
[----:B------:R-:W-:Y:S01]  /*d9b80*/  ISETP.LT.AND P0, PT, R17, UR5, !P0 ;  /* 0x0000000511007c0c */ /* 0x000fe2000c701270 */
[----:B------:R-:W1:Y:S01]  /*d9b90*/  LDCU.64 UR12, c[0x0][0x398] ;  /* 0x00007300ff0c77ac */ /* 0x000e620008000a00 */
[----:B------:R-:W-:Y:S01]  /*d9ba0*/  LOP3.LUT R21, R21, 0xffffdfff, RZ, 0xc0, !PT ;  /* 0xffffdfff15157812 */ /* 0x000fe200078ec0ff */
[----:B------:R-:W-:-:S06]  /*d9bb0*/  VIADD R30, R115, 0x97 ;  /* 0x00000097731e7836 */ /* 0x000fcc0000000000 */
[----:B------:R-:W-:-:S04]  /*d9bc0*/  @P1 LOP3.LUT R21, R21, 0x2000, RZ, 0xfc, !PT ;  /* 0x0000200015151812 */ /* 0x000fc800078efcff */
[----:B------:R-:W-:-:S04]  /*d9bd0*/  LOP3.LUT R21, R21, 0xffffefff, RZ, 0xc0, !PT ;  /* 0xffffefff15157812 */ /* 0x000fc800078ec0ff */
[----:B------:R-:W-:Y:S02]  /*d9be0*/  @P0 LOP3.LUT R21, R21, 0x1000, RZ, 0xfc, !PT ;  /* 0x0000100015150812 */ /* 0x000fe400078efcff */
[----:B------:R-:W-:Y:S01]  /*d9bf0*/  ISETP.GE.AND P0, PT, R30, UR11, PT ;  /* 0x0000000b1e007c0c */ /* 0x000fe2000bf06270 */
[----:B------:R-:W2:Y:S03]  /*d9c00*/  LDCU.64 UR10, c[0x0][0x398] ;  /* 0x00007300ff0a77ac */ /* 0x000ea60008000a00 */
[----:B-1----:R-:W-:Y:S02]  /*d9c10*/  ISETP.LT.AND P1, PT, R114, UR12, !P0 ;  /* 0x0000000c72007c0c */ /* 0x002fe4000c721270 */
[----:B----4-:R-:W-:Y:S02]  /*d9c20*/  ISETP.LT.AND P0, PT, R17, UR8, !P0 ;  /* 0x0000000811007c0c */ /* 0x010fe4000c701270 */
[----:B------:R-:W-:-:S02]  /*d9c30*/  LOP3.LUT R21, R21, 0xfffff7ff, RZ, 0xc0, !PT ;  /* 0xfffff7ff15157812 */ /* 0x000fc400078ec0ff */
[----:B------:R-:W-:-:S07]  /*d9c40*/  IADD3 R30, PT, PT, R115, 0x91, RZ ;  /* 0x00000091731e7810 */ /* 0x000fce0007ffe0ff */
[----:B------:R-:W-:-:S04]  /*d9c50*/  @P1 LOP3.LUT R21, R21, 0x800, RZ, 0xfc, !PT ;  /* 0x0000080015151812 */ /* 0x000fc800078efcff */
[----:B------:R-:W-:-:S04]  /*d9c60*/  LOP3.LUT R21, R21, 0xfffffbff, RZ, 0xc0, !PT ;  /* 0xfffffbff15157812 */ /* 0x000fc800078ec0ff */
[----:B------:R-:W-:Y:S02]  /*d9c70*/  @P0 LOP3.LUT R21, R21, 0x400, RZ, 0xfc, !PT ;  /* 0x0000040015150812 */ /* 0x000fe400078efcff */
[----:B------:R-:W-:Y:S01]  /*d9c80*/  ISETP.GE.AND P0, PT, R30, UR13, PT ;  /* 0x0000000d1e007c0c */ /* 0x000fe2000bf06270 */
[----:B------:R-:W1:Y:S03]  /*d9c90*/  LDCU.64 UR12, c[0x0][0x398] ;  /* 0x00007300ff0c77ac */ /* 0x000e660008000a00 */
[----:B--2---:R-:W-:Y:S02]  /*d9ca0*/  ISETP.LT.AND P1, PT, R114, UR10, !P0 ;  /* 0x0000000a72007c0c */ /* 0x004fe4000c721270 */
[----:B------:R-:W-:Y:S02]  /*d9cb0*/  ISETP.LT.AND P0, PT, R17, UR14, !P0 ;  /* 0x0000000e11007c0c */ /* 0x000fe4000c701270 */
[----:B------:R-:W-:Y:S01]  /*d9cc0*/  LOP3.LUT R21, R21, 0xfffffdff, RZ, 0xc0, !PT ;  /* 0xfffffdff15157812 */ /* 0x000fe200078ec0ff */
[----:B------:R-:W-:-:S08]  /*d9cd0*/  VIADD R30, R115, 0x8b ;  /* 0x0000008b731e7836 */ /* 0x000fd00000000000 */
[----:B------:R-:W-:-:S04]  /*d9ce0*/  @P1 LOP3.LUT R21, R21, 0x200, RZ, 0xfc, !PT ;  /* 0x0000020015151812 */ /* 0x000fc800078efcff */
[----:B------:R-:W-:-:S04]  /*d9cf0*/  LOP3.LUT R21, R21, 0xfffffeff, RZ, 0xc0, !PT ;  /* 0xfffffeff15157812 */ /* 0x000fc800078ec0ff */
[----:B------:R-:W-:Y:S02]  /*d9d00*/  @P0 LOP3.LUT R21, R21, 0x100, RZ, 0xfc, !PT ;  /* 0x0000010015150812 */ /* 0x000fe400078efcff */
[----:B------:R-:W-:Y:S01]  /*d9d10*/  ISETP.GE.AND P0, PT, R30, UR11, PT ;  /* 0x0000000b1e007c0c */ /* 0x000fe2000bf06270 */
[----:B------:R-:W2:Y:S03]  /*d9d20*/  LDCU.64 UR10, c[0x0][0x398] ;  /* 0x00007300ff0a77ac */ /* 0x000ea60008000a00 */
[----:B-1----:R-:W-:Y:S02]  /*d9d30*/  ISETP.LT.AND P1, PT, R114, UR12, !P0 ;  /* 0x0000000c72007c0c */ /* 0x002fe4000c721270 */
[----:B------:R-:W-:Y:S02]  /*d9d40*/  ISETP.LT.AND P0, PT, R17, UR62, !P0 ;  /* 0x0000003e11007c0c */ /* 0x000fe4000c701270 */
[----:B------:R-:W-:Y:S01]  /*d9d50*/  LOP3.LUT R21, R21, 0xffffff7f, RZ, 0xc0, !PT ;  /* 0xffffff7f15157812 */ /* 0x000fe200078ec0ff */
[----:B------:R-:W-:-:S08]  /*d9d60*/  VIADD R30, R115, 0x85 ;  /* 0x00000085731e7836 */ /* 0x000fd00000000000 */
[----:B------:R-:W-:-:S04]  /*d9d70*/  @P1 LOP3.LUT R21, R21, 0x80, RZ, 0xfc, !PT ;  /* 0x0000008015151812 */ /* 0x000fc800078efcff */
[----:B------:R-:W-:-:S04]  /*d9d80*/  LOP3.LUT R21, R21, 0xffffffbf, RZ, 0xc0, !PT ;  /* 0xffffffbf15157812 */ /* 0x000fc800078ec0ff */
[----:B------:R-:W-:Y:S02]  /*d9d90*/  @P0 LOP3.LUT R21, R21, 0x40, RZ, 0xfc, !PT ;  /* 0x0000004015150812 */ /* 0x000fe400078efcff */
[----:B------:R-:W-:-:S04]  /*d9da0*/  ISETP.GE.AND P0, PT, R30, UR13, PT ;  /* 0x0000000d1e007c0c */ /* 0x000fc8000bf06270 */
[----:B--2---:R-:W-:Y:S02]  /*d9db0*/  ISETP.LT.AND P1, PT, R114, UR10, !P0 ;  /* 0x0000000a72007c0c */ /* 0x004fe4000c721270 */
[----:B------:R-:W-:Y:S02]  /*d9dc0*/  ISETP.LT.AND P0, PT, R17, UR48, !P0 ;  /* 0x0000003011007c0c */ /* 0x000fe4000c701270 */
[----:B------:R-:W-:Y:S01]  /*d9dd0*/  LOP3.LUT R21, R21, 0xffffffdf, RZ, 0xc0, !PT ;  /* 0xffffffdf15157812 */ /* 0x000fe200078ec0ff */
[----:B------:R-:W-:Y:S01]  /*d9de0*/  IMAD.U32 R47, RZ, RZ, UR33 ;  /* 0x00000021ff2f7e24 */ /* 0x000fe2000f8e00ff */
[----:B------:R-:W1:Y:S01]  /*d9df0*/  LDCU.64 UR32, c[0x0][0x398] ;  /* 0x00007300ff2077ac */ /* 0x000e620008000a00 */
[----:B------:R-:W-:-:S06]  /*d9e00*/  IADD3 R30, PT, PT, R115, 0x7f, RZ ;  /* 0x0000007f731e7810 */ /* 0x000fcc0007ffe0ff */
[----:B------:R-:W-:Y:S01]  /*d9e10*/  @P1 LOP3.LUT R21, R21, 0x20, RZ, 0xfc, !PT ;  /* 0x0000002015151812 */ /* 0x000fe200078efcff */
[----:B------:R-:W-:Y:S01]  /*d9e20*/  UMOV UR18, UR25 ;  /* 0x0000001900127c82 */ /* 0x000fe20008000000 */
[----:B------:R-:W2:Y:S02]  /*d9e30*/  LDCU.64 UR24, c[0x0][0x398] ;  /* 0x00007300ff1877ac */ /* 0x000ea40008000a00 */
[----:B------:R-:W-:-:S04]  /*d9e40*/  LOP3.LUT R21, R21, 0xffffffef, RZ, 0xc0, !PT ;  /* 0xffffffef15157812 */ /* 0x000fc800078ec0ff */
[----:B------:R-:W-:Y:S02]  /*d9e50*/  @P0 LOP3.LUT R21, R21, 0x10, RZ, 0xfc, !PT ;  /* 0x0000001015150812 */ /* 0x000fe400078efcff */
[----:B------:R-:W-:Y:S01]  /*d9e60*/  ISETP.GE.AND P0, PT, R30, UR11, PT ;  /* 0x0000000b1e007c0c */ /* 0x000fe2000bf06270 */
[----:B------:R-:W4:Y:S03]  /*d9e70*/  LDCU.64 UR10, c[0x0][0x398] ;  /* 0x00007300ff0a77ac */ /* 0x000f260008000a00 */
[----:B------:R-:W-:Y:S02]  /*d9e80*/  ISETP.LT.AND P1, PT, R114, UR16, !P0 ;  /* 0x0000001072007c0c */ /* 0x000fe4000c721270 */
[----:B-1----:R-:W-:Y:S02]  /*d9e90*/  ISETP.LT.AND P0, PT, R17, UR32, !P0 ;  /* 0x0000002011007c0c */ /* 0x002fe4000c701270 */
[----:B------:R-:W-:Y:S01]  /*d9ea0*/  LOP3.LUT R21, R21, 0xfffffff7, RZ, 0xc0, !PT ;  /* 0xfffffff715157812 */ /* 0x000fe200078ec0ff */
[----:B--2---:R-:W-:Y:S01]  /*d9eb0*/  UMOV UR12, UR25 ;  /* 0x00000019000c7c82 */ /* 0x004fe20008000000 */
[----:B------:R-:W-:Y:S01]  /*d9ec0*/  UMOV UR8, UR24 ;  /* 0x0000001800087c82 */ /* 0x000fe20008000000 */
[----:B------:R-:W1:Y:S01]  /*d9ed0*/  LDCU.64 UR24, c[0x0][0x398] ;  /* 0x00007300ff1877ac */ /* 0x000e620008000a00 */
[----:B------:R-:W-:-:S05]  /*d9ee0*/  VIADD R30, R115, 0xe6 ;  /* 0x000000e6731e7836 */ /* 0x000fca0000000000 */
[----:B------:R-:W-:-:S04]  /*d9ef0*/  @P1 LOP3.LUT R21, R21, 0x8, RZ, 0xfc, !PT ;  /* 0x0000000815151812 */ /* 0x000fc800078efcff */
[----:B------:R-:W-:-:S04]  /*d9f00*/  LOP3.LUT R21, R21, 0xfffffffd, RZ, 0xc0, !PT ;  /* 0xfffffffd15157812 */ /* 0x000fc800078ec0ff */
[----:B------:R-:W-:Y:S02]  /*d9f10*/  @P0 LOP3.LUT R21, R21, 0x2, RZ, 0xfc, !PT ;  /* 0x0000000215150812 */ /* 0x000fe400078efcff */
[----:B------:R-:W-:Y:S01]  /*d9f20*/  ISETP.GE.AND P0, PT, R30, UR12, PT ;  /* 0x0000000c1e007c0c */ /* 0x000fe2000bf06270 */
[----:B------:R-:W2:Y:S03]  /*d9f30*/  LDCU.64 UR12, c[0x0][0x398] ;  /* 0x00007300ff0c77ac */ /* 0x000ea60008000a00 */
[----:B----4-:R-:W-:Y:S01]  /*d9f40*/  ISETP.LT.AND P1, PT, R114, UR10, !P0 ;  /* 0x0000000a72007c0c */ /* 0x010fe2000c721270 */
[----:B-1----:R-:W-:Y:S01]  /*d9f50*/  UMOV UR5, UR24 ;  /* 0x0000001800057c82 */ /* 0x002fe20008000000 */
[----:B------:R-:W-:Y:S02]  /*d9f60*/  LOP3.LUT R21, R21, 0xfffffffb, RZ, 0xc0, !PT ;  /* 0xfffffffb15157812 */ /* 0x000fe400078ec0ff */
[----:B------:R-:W-:-:S02]  /*d9f70*/  ISETP.LT.AND P0, PT, R17, UR5, !P0 ;  /* 0x0000000511007c0c */ /* 0x000fc4000c701270 */
[----:B------:R-:W-:Y:S02]  /*d9f80*/  MOV.SPILL R32, UR9 ;  /* 0x0000000900207c02 */ /* 0x000fe40009000f00 */
[----:B------:R-:W-:Y:S01]  /*d9f90*/  MOV.SPILL R31, UR8 ;  /* 0x00000008001f7c02 */ /* 0x000fe20009000f00 */
[----:B------:R-:W1:Y:S04]  /*d9fa0*/  LDCU.64 UR8, c[0x0][0x398] ;  /* 0x00007300ff0877ac */ /* 0x000e680008000a00 */
[----:B------:R-:W-:Y:S01]  /*d9fb0*/  @P1 LOP3.LUT R21, R21, 0x4, RZ, 0xfc, !PT ;  /* 0x0000000415151812 */ /* 0x000fe200078efcff */
[----:B------:R-:W-:-:S03]  /*d9fc0*/  VIADD R30, R115, 0xe0 ;  /* 0x000000e0731e7836 */ /* 0x000fc60000000000 */
[----:B------:R-:W-:-:S04]  /*d9fd0*/  LOP3.LUT R21, R21, 0xfffffffe, RZ, 0xc0, !PT ;  /* 0xfffffffe15157812 */ /* 0x000fc800078ec0ff */
[----:B------:R-:W-:Y:S02]  /*d9fe0*/  @P0 LOP3.LUT R21, R21, 0x1, RZ, 0xfc, !PT ;  /* 0x0000000115150812 */ /* 0x000fe400078efcff */
[----:B------:R-:W-:Y:S01]  /*d9ff0*/  ISETP.GE.AND P0, PT, R30, UR11, PT ;  /* 0x0000000b1e007c0c */ /* 0x000fe2000bf06270 */
[----:B------:R-:W4:Y:S03]  /*da000*/  LDCU.64 UR10, c[0x0][0x398] ;  /* 0x00007300ff0a77ac */ /* 0x000f260008000a00 */
[----:B--2---:R-:W-:Y:S01]  /*da010*/  ISETP.LT.AND P1, PT, R114, UR12, !P0 ;  /* 0x0000000c72007c0c */ /* 0x004fe2000c721270 */
[----:B-1----:R-:W-:Y:S02]  /*da020*/  UMOV UR5, UR8 ;  /* 0x0000000800057c82 */ /* 0x002fe40008000000 */
[----:B------:R-:W-:Y:S01]  /*da030*/  ISETP.LT.AND P0, PT, R17, UR5, !P0 ;  /* 0x0000000511007c0c */ /* 0x000fe2000c701270 */
[----:B------:R-:W-:Y:S01]  /*da040*/  UMOV UR14, UR9 ;  /* 0x00000009000e7c82 */ /* 0x000fe20008000000 */
[----:B------:R-:W1:Y:S01]  /*da050*/  LDCU.64 UR8, c[0x0][0x398] ;  /* 0x00007300ff0877ac */ /* 0x000e620008000a00 */
[----:B------:R-:W-:-:S07]  /*da060*/  IADD3 R30, PT, PT, R115, 0xda, RZ ;  /* 0x000000da731e7810 */ /* 0x000fce0007ffe0ff */
[----:B------:R-:W-:-:S04]  /*da070*/  @P1 LOP3.LUT R25, R25, 0x80000000, RZ, 0xfc, !PT ;  /* 0x8000000019191812 */ /* 0x000fc800078efcff */
[----:B------:R-:W-:-:S04]  /*da080*/  LOP3.LUT R25, R25, 0xbfffffff, RZ, 0xc0, !PT ;  /* 0xbfffffff19197812 */ /* 0x000fc800078ec0ff */
[----:B------:R-:W-:Y:S02]  /*da090*/  @P0 LOP3.LUT R25, R25, 0x40000000, RZ, 0xfc, !PT ;  /* 0x4000000019190812 */ /* 0x000fe400078efcff */
[----:B------:R-:W-:Y:S01]  /*da0a0*/  ISETP.GE.AND P0, PT, R30, UR13, PT ;  /* 0x0000000d1e007c0c */ /* 0x000fe2000bf06270 */
[----:B-1----:R-:W-:Y:S01]  /*da0b0*/  UMOV UR5, UR8 ;  /* 0x0000000800057c82 */ /* 0x002fe20008000000 */
[----:B------:R-:W1:Y:S02]  /*da0c0*/  LDCU.64 UR12, c[0x0][0x398] ;  /* 0x00007300ff0c77ac */ /* 0x000e640008000a00 */
[----:B----4-:R-:W-:Y:S02]  /*da0d0*/  ISETP.LT.AND P1, PT, R114, UR10, !P0 ;  /* 0x0000000a72007c0c */ /* 0x010fe4000c721270 */
[----:B------:R-:W-:Y:S02]  /*da0e0*/  ISETP.LT.AND P0, PT, R17, UR5, !P0 ;  /* 0x0000000511007c0c */ /* 0x000fe4000c701270 */
[----:B------:R-:W-:Y:S01]  /*da0f0*/  LOP3.LUT R25, R25, 0xdfffffff, RZ, 0xc0, !PT ;  /* 0xdfffffff19197812 */ /* 0x000fe200078ec0ff */
[----:B------:R-:W-:Y:S01]  /*da100*/  UMOV UR26, UR9 ;  /* 0x00000009001a7c82 */ /* 0x000fe20008000000 */
[----:B------:R-:W2:Y:S01]  /*da110*/  LDCU.64 UR8, c[0x0][0x398] ;  /* 0x00007300ff0877ac */ /* 0x000ea20008000a00 */
[----:B------:R-:W-:-:S06]  /*da120*/  VIADD R30, R115, 0xd4 ;  /* 0x000000d4731e7836 */ /* 0x000fcc0000000000 */
[----:B------:R-:W-:-:S04]  /*da130*/  @P1 LOP3.LUT R25, R25, 0x20000000, RZ, 0xfc, !PT ;  /* 0x2000000019191812 */ /* 0x000fc800078efcff */
[----:B------:R-:W-:-:S04]  /*da140*/  LOP3.LUT R25, R25, 0xefffffff, RZ, 0xc0, !PT ;  /* 0xefffffff19197812 */ /* 0x000fc800078ec0ff */
[----:B------:R-:W-:Y:S02]  /*da150*/  @P0 LOP3.LUT R25, R25, 0x10000000, RZ, 0xfc, !PT ;  /* 0x1000000019190812 */ /* 0x000fe400078efcff */
[----:B------:R-:W-:Y:S01]  /*da160*/  ISETP.GE.AND P0, PT, R30, UR11, PT ;  /* 0x0000000b1e007c0c */ /* 0x000fe2000bf06270 */
[----:B--2---:R-:W-:Y:S01]  /*da170*/  UMOV UR5, UR8 ;  /* 0x0000000800057c82 */ /* 0x004fe20008000000 */
[----:B------:R-:W2:Y:S02]  /*da180*/  LDCU.64 UR10, c[0x0][0x398] ;  /* 0x00007300ff0a77ac */ /* 0x000ea40008000a00 */
[----:B-1----:R-:W-:Y:S02]  /*da190*/  ISETP.LT.AND P1, PT, R114, UR12, !P0 ;  /* 0x0000000c72007c0c */ /* 0x002fe4000c721270 */
[----:B------:R-:W-:Y:S02]  /*da1a0*/  ISETP.LT.AND P0, PT, R17, UR5, !P0 ;  /* 0x0000000511007c0c */ /* 0x000fe4000c701270 */
[----:B------:R-:W-:Y:S01]  /*da1b0*/  LOP3.LUT R25, R25, 0xf7ffffff, RZ, 0xc0, !PT ;  /* 0xf7ffffff19197812 */ /* 0x000fe200078ec0ff */
        /* <DEDUP_REMOVED lines=11> */
[----:B------:R-:W-:Y:S01]  /*da270*/  LOP3.LUT R25, R25, 0xfdffffff, RZ, 0xc0, !PT ;  /* 0xfdffffff19197812 */ /* 0x000fe200078ec0ff */
[----:B------:R-:W-:Y:S01]  /*da280*/  UMOV UR46, UR9 ;  /* 0x00000009002e7c82 */ /* 0x000fe20008000000 */
[----:B------:R-:W2:Y:S01]  /*da290*/  LDCU.64 UR8, c[0x0][0x398] ;  /* 0x00007300ff0877ac */ /* 0x000ea20008000a00 */
[----:B------:R-:W-:-:S06]  /*da2a0*/  IADD3 R30, PT, PT, R115, 0xc8, RZ ;  /* 0x000000c8731e7810 */ /* 0x000fcc0007ffe0ff */
        /* <DEDUP_REMOVED lines=32> */
[----:B------:R-:W-:-:S02]  /*da4b0*/  LOP3.LUT R25, R25, 0xfff7ffff, RZ, 0xc0, !PT ;  /* 0xfff7ffff19197812 */ /* 0x000fc400078ec0ff */
[----:B------:R-:W-:Y:S01]  /*da4c0*/  MOV.SPILL R84, UR40 ;  /* 0x0000002800547c02 */ /* 0x000fe20009000f00 */
[----:B------:R-:W-:Y:S01]  /*da4d0*/  UMOV UR40, UR9 ;  /* 0x0000000900287c82 */ /* 0x000fe20008000000 */
[----:B------:R-:W1:Y:S05]  /*da4e0*/  LDCU.64 UR8, c[0x0][0x398] ;  /* 0x00007300ff0877ac */ /* 0x000e6a0008000a00 */
[----:B------:R-:W-:Y:S02]  /*da4f0*/  @P1 LOP3.LUT R25, R25, 0x80000, RZ, 0xfc, !PT ;  /* 0x0008000019191812 */ /* 0x000fe400078efcff */
[----:B------:R-:W-:Y:S02]  /*da500*/  IADD3 R30, PT, PT, R115, 0xb6, RZ ;  /* 0x000000b6731e7810 */ /* 0x000fe40007ffe0ff */
[----:B------:R-:W-:-:S04]  /*da510*/  LOP3.LUT R25, R25, 0xfffbffff, RZ, 0xc0, !PT ;  /* 0xfffbffff19197812 */ /* 0x000fc800078ec0ff */
[----:B------:R-:W-:Y:S02]  /*da520*/  @P0 LOP3.LUT R25, R25, 0x40000, RZ, 0xfc, !PT ;  /* 0x0004000019190812 */ /* 0x000fe400078efcff */
[----:B------:R-:W-:Y:S01]  /*da530*/  ISETP.GE.AND P0, PT, R30, UR13, PT ;  /* 0x0000000d1e007c0c */ /* 0x000fe2000bf06270 */
[----:B------:R-:W4:Y:S03]  /*da540*/  LDCU.64 UR12, c[0x0][0x398] ;  /* 0x00007300ff0c77ac */ /* 0x000f260008000a00 */
[----:B--2---:R-:W-:Y:S01]  /*da550*/  ISETP.LT.AND P1, PT, R114, UR10, !P0 ;  /* 0x0000000a72007c0c */ /* 0x004fe2000c721270 */
[----:B-1----:R-:W-:Y:S01]  /*da560*/  UMOV UR5, UR8 ;  /* 0x0000000800057c82 */ /* 0x002fe20008000000 */
        /* <DEDUP_REMOVED lines=66> */
[----:B------:R-:W-:Y:S01]  /*da990*/  ISETP.LT.AND P0, PT, R17, UR5, !P0 ;  /* 0x0000000511007c0c */ /* 0x000fe2000c701270 */
[----:B------:R-:W-:Y:S01]  /*da9a0*/  UMOV UR6, UR25 ;  /* 0x0000001900067c82 */ /* 0x000fe20008000000 */
[----:B------:R-:W1:Y:S01]  /*da9b0*/  LDCU.64 UR24, c[0x0][0x398] ;  /* 0x00007300ff1877ac */ /* 0x000e620008000a00 */
[----:B------:R-:W-:-:S06]  /*da9c0*/  IADD3 R30, PT, PT, R115, 0x92, RZ ;  /* 0x00000092731e7810 */ /* 0x000fcc0007ffe0ff */
[----:B------:R-:W-:-:S04]  /*da9d0*/  @P1 LOP3.LUT R25, R25, 0x80, RZ, 0xfc, !PT ;  /* 0x0000008019191812 */ /* 0x000fc800078efcff */
[----:B------:R-:W-:-:S04]  /*da9e0*/  LOP3.LUT R25, R25, 0xffffffbf, RZ, 0xc0, !PT ;  /* 0xffffffbf19197812 */ /* 0x000fc800078ec0ff */
[----:B------:R-:W-:Y:S02]  /*da9f0*/  @P0 LOP3.LUT R25, R25, 0x40, RZ, 0xfc, !PT ;  /* 0x0000004019190812 */ /* 0x000fe400078efcff */
[----:B------:R-:W-:Y:S01]  /*daa00*/  ISETP.GE.AND P0, PT, R30, UR13, PT ;  /* 0x0000000d1e007c0c */ /* 0x000fe2000bf06270 */
[----:B------:R-:W4:Y:S03]  /*daa10*/  LDCU.64 UR12, c[0x0][0x398] ;  /* 0x00007300ff0c77ac */ /* 0x000f260008000a00 */
[----:B--2---:R-:W-:Y:S02]  /*daa20*/  ISETP.LT.AND P1, PT, R114, UR10, !P0 ;  /* 0x0000000a72007c0c */ /* 0x004fe4000c721270 */
[----:B-1----:R-:W-:Y:S02]  /*daa30*/  ISETP.LT.AND P0, PT, R17, UR24, !P0 ;  /* 0x0000001811007c0c */ /* 0x002fe4000c701270 */
[----:B------:R-:W-:Y:S01]  /*daa40*/  LOP3.LUT R25, R25, 0xffffffdf, RZ, 0xc0, !PT ;  /* 0xffffffdf19197812 */ /* 0x000fe200078ec0ff */
[----:B------:R-:W-:-:S08]  /*daa50*/  VIADD R30, R115, 0x8c ;  /* 0x0000008c731e7836 */ /* 0x000fd00000000000 */
[----:B------:R-:W-:-:S04]  /*daa60*/  @P1 LOP3.LUT R25, R25, 0x20, RZ, 0xfc, !PT ;  /* 0x0000002019191812 */ /* 0x000fc800078efcff */
[----:B------:R-:W-:-:S04]  /*daa70*/  LOP3.LUT R25, R25, 0xffffffef, RZ, 0xc0, !PT ;  /* 0xffffffef19197812 */ /* 0x000fc800078ec0ff */
[----:B------:R-:W-:Y:S02]  /*daa80*/  @P0 LOP3.LUT R25, R25, 0x10, RZ, 0xfc, !PT ;  /* 0x0000001019190812 */ /* 0x000fe400078efcff */
[----:B------:R-:W-:Y:S01]  /*daa90*/  ISETP.GE.AND P0, PT, R30, UR11, PT ;  /* 0x0000000b1e007c0c */ /* 0x000fe2000bf06270 */
[----:B------:R-:W1:Y:S03]  /*daaa0*/  LDCU.64 UR10, c[0x0][0x398] ;  /* 0x00007300ff0a77ac */ /* 0x000e660008000a00 */
[----:B----4-:R-:W-:Y:S02]  /*daab0*/  ISETP.LT.AND P1, PT, R114, UR12, !P0 ;  /* 0x0000000c72007c0c */ /* 0x010fe4000c721270 */
        /* <DEDUP_REMOVED lines=20> */
[----:B--2---:R-:W-:Y:S02]  /*dac00*/  ISETP.LT.AND P1, PT, R114, UR12, !P0 ;  /* 0x0000000c72007c0c */ /* 0x004fe4000c721270 */
[----:B-1----:R-:W-:Y:S01]  /*dac10*/  ISETP.LT.AND P0, PT, R17, UR36, !P0 ;  /* 0x0000002411007c0c */ /* 0x002fe2000c701270 */
[----:B---3--:R-:W-:Y:S01]  /*dac20*/  UMOV UR16, UR35 ;  /* 0x0000002300107c82 */ /* 0x008fe20008000000 */
[----:B------:R-:W-:Y:S01]  /*dac30*/  UMOV UR5, UR34 ;  /* 0x0000002200057c82 */ /* 0x000fe20008000000 */
[----:B------:R-:W1:Y:S01]  /*dac40*/  LDCU.64 UR34, c[0x0][0x398] ;  /* 0x00007300ff2277ac */ /* 0x000e620008000a00 */
[----:B------:R-:W-:-:S07]  /*dac50*/  VIADD R30, R115, 0xe1 ;  /* 0x000000e1731e7836 */ /* 0x000fce0000000000 */
[----:B------:R-:W-:-:S04]  /*dac60*/  @P1 LOP3.LUT R22, R22, 0x80000000, RZ, 0xfc, !PT ;  /* 0x8000000016161812 */ /* 0x000fc800078efcff */
[----:B------:R-:W-:-:S04]  /*dac70*/  LOP3.LUT R22, R22, 0xdfffffff, RZ, 0xc0, !PT ;  /* 0xdfffffff16167812 */ /* 0x000fc800078ec0ff */
[----:B------:R-:W-:Y:S02]  /*dac80*/  @P0 LOP3.LUT R22, R22, 0x20000000, RZ, 0xfc, !PT ;  /* 0x2000000016160812 */ /* 0x000fe400078efcff */
[----:B------:R-:W-:-:S04]  /*dac90*/  ISETP.GE.AND P0, PT, R30, UR16, PT ;  /* 0x000000101e007c0c */ /* 0x000fc8000bf06270 */
[----:B----4-:R-:W-:Y:S01]  /*daca0*/  ISETP.LT.AND P1, PT, R114, UR10, !P0 ;  /* 0x0000000a72007c0c */ /* 0x010fe2000c721270 */
[----:B-1----:R-:W-:Y:S01]  /*dacb0*/  UMOV UR8, UR34 ;  /* 0x0000002200087c82 */ /* 0x002fe20008000000 */
[----:B------:R-:W-:Y:S01]  /*dacc0*/  UMOV UR12, UR35 ;  /* 0x00000023000c7c82 */ /* 0x000fe20008000000 */
[----:B------:R-:W-:Y:S01]  /*dacd0*/  ISETP.LT.AND P0, PT, R17, UR8, !P0 ;  /* 0x0000000811007c0c */ /* 0x000fe2000c701270 */
[----:B------:R-:W1:Y:S01]  /*dace0*/  LDCU.64 UR34, c[0x0][0x398] ;  /* 0x00007300ff2277ac */ /* 0x000e620008000a00 */
[----:B------:R-:W-:Y:S01]  /*dacf0*/  LOP3.LUT R22, R22, 0xbfffffff, RZ, 0xc0, !PT ;  /* 0xbfffffff16167812 */ /* 0x000fe200078ec0ff */
[----:B------:R-:W-:-:S07]  /*dad00*/  VIADD R30, R115, 0xdb ;  /* 0x000000db731e7836 */ /* 0x000fce0000000000 */
[----:B------:R-:W-:-:S04]  /*dad10*/  @P1 LOP3.LUT R22, R22, 0x40000000, RZ, 0xfc, !PT ;  /* 0x4000000016161812 */ /* 0x000fc800078efcff */
[----:B------:R-:W-:-:S04]  /*dad20*/  LOP3.LUT R22, R22, 0xefffffff, RZ, 0xc0, !PT ;  /* 0xefffffff16167812 */ /* 0x000fc800078ec0ff */
[----:B------:R-:W-:Y:S02]  /*dad30*/  @P0 LOP3.LUT R22, R22, 0x10000000, RZ, 0xfc, !PT ;  /* 0x1000000016160812 */ /* 0x000fe400078efcff */
[----:B------:R-:W-:Y:S01]  /*dad40*/  ISETP.GE.AND P0, PT, R30, UR11, PT ;  /* 0x0000000b1e007c0c */ /* 0x000fe2000bf06270 */
[----:B------:R-:W-:Y:S01]  /*dad50*/  UMOV UR8, UR38 ;  /* 0x0000002600087c82 */ /* 0x000fe20008000000 */
[----:B------:R-:W2:Y:S02]  /*dad60*/  LDCU.64 UR10, c[0x0][0x398] ;  /* 0x00007300ff0a77ac */ /* 0x000ea40008000a00 */
[----:B-1----:R-:W-:Y:S02]  /*dad70*/  ISETP.LT.AND P1, PT, R114, UR34, !P0 ;  /* 0x0000002272007c0c */ /* 0x002fe4000c721270 */
[----:B------:R-:W-:Y:S02]  /*dad80*/  ISETP.LT.AND P0, PT, R17, UR8, !P0 ;  /* 0x0000000811007c0c */ /* 0x000fe4000c701270 */
[----:B------:R-:W-:Y:S01]  /*dad90*/  LOP3.LUT R22, R22, 0xf7ffffff, RZ, 0xc0, !PT ;  /* 0xf7ffffff16167812 */ /* 0x000fe200078ec0ff */
[----:B------:R-:W-:Y:S01]  /*dada0*/  UMOV UR16, UR39 ;  /* 0x0000002700107c82 */ /* 0x000fe20008000000 */
[----:B------:R-:W1:Y:S01]  /*dadb0*/  LDCU.64 UR38, c[0x0][0x398] ;  /* 0x00007300ff2677ac */ /* 0x000e620008000a00 */
[----:B------:R-:W-:-:S06]  /*dadc0*/  IADD3 R30, PT, PT, R115, 0xd5, RZ ;  /* 0x000000d5731e7810 */ /* 0x000fcc0007ffe0ff */
        /* <DEDUP_REMOVED lines=77> */
[----:B------:R-:W3:Y:S03]  /*db2a0*/  LDCU.64 UR34, c[0x0][0x398] ;  /* 0x00007300ff2277ac */ /* 0x000ee60008000a00 */
        /* <DEDUP_REMOVED lines=13> */
[----:B---3--:R-:W-:Y:S01]  /*db380*/  ISETP.LT.AND P1, PT, R114, UR34, !P0 ;  /* 0x0000002272007c0c */ /* 0x008fe2000c721270 */
        /* <DEDUP_REMOVED lines=36> */
[----:B------:R-:W-:-:S04]  /*db5d0*/  ISETP.GE.AND P0, PT, R30, UR35, PT ;  /* 0x000000231e007c0c */ /* 0x000fc8000bf06270 */
[----:B--2---:R-:W-:Y:S01]  /*db5e0*/  ISETP.LT.AND P1, PT, R114, UR10, !P0 ;  /* 0x0000000a72007c0c */ /* 0x004fe2000c721270 */
[----:B-1----:R-:W-:Y:S01]  /*db5f0*/  UMOV UR34, UR38 ;  /* 0x0000002600227c82 */ /* 0x002fe20008000000 */
[----:B------:R-:W-:Y:S01]  /*db600*/  UMOV UR8, UR39 ;  /* 0x0000002700087c82 */ /* 0x000fe20008000000 */
[----:B------:R-:W-:Y:S01]  /*db610*/  ISETP.LT.AND P0, PT, R17, UR34, !P0 ;  /* 0x0000002211007c0c */ /* 0x000fe2000c701270 */
[----:B------:R-:W1:Y:S01]  /*db620*/  LDCU.64 UR38, c[0x0][0x398] ;  /* 0x00007300ff2677ac */ /* 0x000e620008000a00 */
[----:B------:R-:W-:Y:S01]  /*db630*/  LOP3.LUT R22, R22, 0xffffffdf, RZ, 0xc0, !PT ;  /* 0xffffffdf16167812 */ /* 0x000fe200078ec0ff */
[----:B------:R-:W-:Y:S01]  /*db640*/  VIADD R30, R115, 0x93 ;  /* 0x00000093731e7836 */ /* 0x000fe20000000000 */
[----:B------:R-:W2:Y:S06]  /*db650*/  LDCU.64 UR34, c[0x0][0x398] ;  /* 0x00007300ff2277ac */ /* 0x000eac0008000a00 */
[----:B------:R-:W-:-:S04]  /*db660*/  @P1 LOP3.LUT R22, R22, 0x20, RZ, 0xfc, !PT ;  /* 0x0000002016161812 */ /* 0x000fc800078efcff */
[----:B------:R-:W-:-:S04]  /*db670*/  LOP3.LUT R22, R22, 0xffffffef, RZ, 0xc0, !PT ;  /* 0xffffffef16167812 */ /* 0x000fc800078ec0ff */
[----:B------:R-:W-:Y:S02]  /*db680*/  @P0 LOP3.LUT R22, R22, 0x10, RZ, 0xfc, !PT ;  /* 0x0000001016160812 */ /* 0x000fe400078efcff */
[----:B------:R-:W-:Y:S01]  /*db690*/  ISETP.GE.AND P0, PT, R30, UR11, PT ;  /* 0x0000000b1e007c0c */ /* 0x000fe2000bf06270 */
[----:B------:R-:W3:Y:S03]  /*db6a0*/  LDCU.64 UR10, c[0x0][0x398] ;  /* 0x00007300ff0a77ac */ /* 0x000ee60008000a00 */
[----:B-1----:R-:W-:Y:S02]  /*db6b0*/  ISETP.LT.AND P1, PT, R114, UR38, !P0 ;  /* 0x0000002672007c0c */ /* 0x002fe4000c721270 */
[----:B--2---:R-:W-:Y:S02]  /*db6c0*/  ISETP.LT.AND P0, PT, R17, UR34, !P0 ;  /* 0x0000002211007c0c */ /* 0x004fe4000c701270 */
[----:B------:R-:W-:-:S02]  /*db6d0*/  LOP3.LUT R22, R22, 0xfffffff7, RZ, 0xc0, !PT ;  /* 0xfffffff716167812 */ /* 0x000fc400078ec0ff */
[----:B------:R-:W-:-:S07]  /*db6e0*/  IADD3 R30, PT, PT, R115, 0x8d, RZ ;  /* 0x0000008d731e7810 */ /* 0x000fce0007ffe0ff */
[----:B------:R-:W-:-:S04]  /*db6f0*/  @P1 LOP3.LUT R22, R22, 0x8, RZ, 0xfc, !PT ;  /* 0x0000000816161812 */ /* 0x000fc800078efcff */
[----:B------:R-:W-:-:S04]  /*db700*/  LOP3.LUT R22, R22, 0xfffffffb, RZ, 0xc0, !PT ;  /* 0xfffffffb16167812 */ /* 0x000fc800078ec0ff */
[----:B------:R-:W-:Y:S02]  /*db710*/  @P0 LOP3.LUT R22, R22, 0x4, RZ, 0xfc, !PT ;  /* 0x0000000416160812 */ /* 0x000fe400078efcff */
[----:B------:R-:W-:Y:S02]  /*db720*/  ISETP.GE.AND P0, PT, R30, UR39, PT ;  /* 0x000000271e007c0c */ /* 0x000fe4000bf06270 */
[----:B------:R-:W-:Y:S02]  /*db730*/  LOP3.LUT R22, R22, 0xfffffffd, RZ, 0xc0, !PT ;  /* 0xfffffffd16167812 */ /* 0x000fe400078ec0ff */
[----:B------:R-:W-:Y:S01]  /*db740*/  MOV.SPILL R35, UR42 ;  /* 0x0000002a00237c02 */ /* 0x000fe20009000f00 */
[----:B------:R-:W-:Y:S01]  /*db750*/  VIADD R30, R115, 0x87 ;  /* 0x00000087731e7836 */ /* 0x000fe20000000000 */
[----:B---3--:R-:W-:Y:S01]  /*db760*/  ISETP.LT.AND P1, PT, R114, UR10, !P0 ;  /* 0x0000000a72007c0c */ /* 0x008fe2000c721270 */
[----:B------:R-:W1:Y:S01]  /*db770*/  LDCU.64 UR38, c[0x0][0x398] ;  /* 0x00007300ff2677ac */ /* 0x000e620008000a00 */
[----:B------:R-:W-:Y:S01]  /*db780*/  ISETP.LT.AND P0, PT, R17, UR68, !P0 ;  /* 0x0000004411007c0c */ /* 0x000fe2000c701270 */
[----:B------:R-:W-:Y:S01]  /*db790*/  UMOV UR42, UR52 ;  /* 0x00000034002a7c82 */ /* 0x000fe20008000000 */
[----:B------:R-:W2:Y:S09]  /*db7a0*/  LDCU.64 UR52, c[0x0][0x398] ;  /* 0x00007300ff3477ac */ /* 0x000eb20008000a00 */
[----:B------:R-:W-:-:S04]  /*db7b0*/  @P1 LOP3.LUT R22, R22, 0x2, RZ, 0xfc, !PT ;  /* 0x0000000216161812 */ /* 0x000fc800078efcff */
[----:B------:R-:W-:-:S04]  /*db7c0*/  LOP3.LUT R22, R22, 0xfffffffe, RZ, 0xc0, !PT ;  /* 0xfffffffe16167812 */ /* 0x000fc800078ec0ff */
[----:B------:R-:W-:Y:S02]  /*db7d0*/  @P0 LOP3.LUT R22, R22, 0x1, RZ, 0xfc, !PT ;  /* 0x0000000116160812 */ /* 0x000fe400078efcff */
[----:B------:R-:W-:Y:S01]  /*db7e0*/  ISETP.GE.AND P0, PT, R30, UR11, PT ;  /* 0x0000000b1e007c0c */ /* 0x000fe2000bf06270 */
[----:B------:R-:W3:Y:S03]  /*db7f0*/  LDCU.64 UR10, c[0x0][0x398] ;  /* 0x00007300ff0a77ac */ /* 0x000ee60008000a00 */
[----:B------:R-:W-:Y:S02]  /*db800*/  ISETP.LT.AND P1, PT, R114, UR76, !P0 ;  /* 0x0000004c72007c0c */ /* 0x000fe4000c721270 */
[----:B--2---:R-:W-:Y:S02]  /*db810*/  ISETP.LT.AND P0, PT, R17, UR52, !P0 ;  /* 0x0000003411007c0c */ /* 0x004fe4000c701270 */
[----:B------:R-:W-:-:S02]  /*db820*/  MOV.SPILL R34, UR65 ;  /* 0x0000004100227c02 */ /* 0x000fc40009000f00 */
[----:B------:R-:W-:Y:S01]  /*db830*/  MOV.SPILL R33, UR64 ;  /* 0x0000004000217c02 */ /* 0x000fe20009000f00 */
[----:B------:R-:W2:Y:S01]  /*db840*/  LDCU.64 UR64, c[0x0][0x398] ;  /* 0x00007300ff4077ac */ /* 0x000ea20008000a00 */
[----:B------:R-:W-:Y:S01]  /*db850*/  LOP3.LUT R20, R20, 0x7fffffff, RZ, 0xc0, !PT ;  /* 0x7fffffff14147812 */ /* 0x000fe200078ec0ff */
[----:B------:R-:W-:-:S04]  /*db860*/  VIADD R30, R115, 0x81 ;  /* 0x00000081731e7836 */ /* 0x000fc80000000000 */
[----:B------:R-:W-:-:S04]  /*db870*/  @P1 LOP3.LUT R20, R20, 0x80000000, RZ, 0xfc, !PT ;  /* 0x8000000014141812 */ /* 0x000fc800078efcff */
[----:B------:R-:W-:-:S04]  /*db880*/  LOP3.LUT R20, R20, 0xbfffffff, RZ, 0xc0, !PT ;  /* 0xbfffffff14147812 */ /* 0x000fc800078ec0ff */
[----:B------:R-:W-:Y:S02]  /*db890*/  @P0 LOP3.LUT R20, R20, 0x40000000, RZ, 0xfc, !PT ;  /* 0x4000000014140812 */ /* 0x000fe400078efcff */
[----:B------:R-:W-:Y:S01]  /*db8a0*/  ISETP.GE.AND P0, PT, R30, UR77, PT ;  /* 0x0000004d1e007c0c */ /* 0x000fe2000bf06270 */
[----:B------:R-:W4:Y:S01]  /*db8b0*/  LDCU.64 UR76, c[0x0][0x398] ;  /* 0x00007300ff4c77ac */ /* 0x000f220008000a00 */
[----:B--2---:R-:W-:Y:S02]  /*db8c0*/  IMAD.U32 R59, RZ, RZ, UR64 ;  /* 0x00000040ff3b7e24 */ /* 0x004fe4000f8e00ff */
[----:B---3--:R-:W-:Y:S02]  /*db8d0*/  ISETP.LT.AND P1, PT, R114, UR10, !P0 ;  /* 0x0000000a72007c0c */ /* 0x008fe4000c721270 */
[----:B-1----:R-:W-:Y:S01]  /*db8e0*/  ISETP.LT.AND P0, PT, R17, UR38, !P0 ;  /* 0x0000002611007c0c */ /* 0x002fe2000c701270 */
[----:B------:R-:W-:Y:S01]  /*db8f0*/  UMOV UR38, UR65 ;  /* 0x0000004100267c82 */ /* 0x000fe20008000000 */
[----:B------:R-:W1:Y:S02]  /*db900*/  LDCU.64 UR64, c[0x0][0x398] ;  /* 0x00007300ff4077ac */ /* 0x000e640008000a00 */
[----:B-1----:R-:W-:Y:S01]  /*db910*/  IMAD.U32 R52, RZ, RZ, UR65 ;  /* 0x00000041ff347e24 */ /* 0x002fe2000f8e00ff */
[----:B------:R-:W-:Y:S01]  /*db920*/  UMOV UR34, UR64 ;  /* 0x0000004000227c82 */ /* 0x000fe20008000000 */
[----:B------:R-:W1:Y:S01]  /*db930*/  LDCU.64 UR64, c[0x0][0x398] ;  /* 0x00007300ff4077ac */ /* 0x000e620008000a00 */
[----:B------:R-:W-:-:S04]  /*db940*/  LOP3.LUT R20, R20, 0xdfffffff, RZ, 0xc0, !PT ;  /* 0xdfffffff14147812 */ /* 0x000fc800078ec0ff */
[----:B------:R-:W-:Y:S02]  /*db950*/  @P1 LOP3.LUT R20, R20, 0x20000000, RZ, 0xfc, !PT ;  /* 0x2000000014141812 */ /* 0x000fe400078efcff */
[----:B------:R-:W-:Y:S02]  /*db960*/  IADD3 R30, PT, PT, R115, 0xf3, RZ ;  /* 0x000000f3731e7810 */ /* 0x000fe40007ffe0ff */
[----:B------:R-:W-:Y:S01]  /*db970*/  LOP3.LUT R20, R20, 0xf7ffffff, RZ, 0xc0, !PT ;  /* 0xf7ffffff14147812 */ /* 0x000fe200078ec0ff */
[----:B-1----:R-:W-:Y:S01]  /*db980*/  UMOV UR10, UR64 ;  /* 0x00000040000a7c82 */ /* 0x002fe20008000000 */
[----:B------:R-:W-:Y:S01]  /*db990*/  UMOV UR68, UR65 ;  /* 0x0000004100447c82 */ /* 0x000fe20008000000 */
[----:B------:R-:W1:Y:S01]  /*db9a0*/  LDCU.64 UR64, c[0x0][0x398] ;  /* 0x00007300ff4077ac */ /* 0x000e620008000a00 */
[----:B------:R-:W-:Y:S02]  /*db9b0*/  @P0 LOP3.LUT R20, R20, 0x8000000, RZ, 0xfc, !PT ;  /* 0x0800000014140812 */ /* 0x000fe400078efcff */
[----:B------:R-:W-:-:S04]  /*db9c0*/  ISETP.GE.AND P0, PT, R30, UR38, PT ;  /* 0x000000261e007c0c */ /* 0x000fc8000bf06270 */
[----:B------:R-:W-:Y:S01]  /*db9d0*/  ISETP.LT.AND P1, PT, R114, UR34, !P0 ;  /* 0x0000002272007c0c */ /* 0x000fe2000c721270 */
[----:B-1----:R-:W-:Y:S01]  /*db9e0*/  IMAD.U32 R58, RZ, RZ, UR65 ;  /* 0x00000041ff3a7e24 */ /* 0x002fe2000f8e00ff */
[----:B------:R-:W-:Y:S01]  /*db9f0*/  UMOV UR34, UR64 ;  /* 0x0000004000227c82 */ /* 0x000fe20008000000 */
[----:B------:R-:W1:Y:S01]  /*dba00*/  LDCU.64 UR64, c[0x0][0x398] ;  /* 0x00007300ff4077ac */ /* 0x000e620008000a00 */
[----:B------:R-:W-:Y:S02]  /*dba10*/  ISETP.LT.AND P0, PT, R17, UR10, !P0 ;  /* 0x0000000a11007c0c */ /* 0x000fe4000c701270 */
[----:B------:R-:W-:-:S07]  /*dba20*/  LOP3.LUT R20, R20, 0xefffffff, RZ, 0xc0, !PT ;  /* 0xefffffff14147812 */ /* 0x000fce00078ec0ff */
[----:B------:R-:W-:Y:S01]  /*dba30*/  @P1 LOP3.LUT R20, R20, 0x10000000, RZ, 0xfc, !PT ;  /* 0x1000000014141812 */ /* 0x000fe200078efcff */
[----:B-1----:R-:W-:Y:S01]  /*dba40*/  IMAD.U32 R60, RZ, RZ, UR65 ;  /* 0x00000041ff3c7e24 */ /* 0x002fe2000f8e00ff */
[----:B------:R-:W-:Y:S01]  /*dba50*/  UMOV UR10, UR64 ;  /* 0x00000040000a7c82 */ /* 0x000fe20008000000 */
[----:B------:R-:W1:Y:S01]  /*dba60*/  LDCU.64 UR64, c[0x0][0x398] ;  /* 0x00007300ff4077ac */ /* 0x000e620008000a00 */
[----:B------:R-:W-:Y:S02]  /*dba70*/  LOP3.LUT R20, R20, 0xfdffffff, RZ, 0xc0, !PT ;  /* 0xfdffffff14147812 */ /* 0x000fe400078ec0ff */
[----:B------:R-:W-:Y:S02]  /*dba80*/  IADD3 R30, PT, PT, R115, 0x100, RZ ;  /* 0x00000100731e7810 */ /* 0x000fe40007ffe0ff */
[----:B------:R-:W-:Y:S02]  /*dba90*/  @P0 LOP3.LUT R20, R20, 0x2000000, RZ, 0xfc, !PT ;  /* 0x0200000014140812 */ /* 0x000fe400078efcff */
[----:B----4-:R-:W-:-:S04]  /*dbaa0*/  ISETP.GE.AND P0, PT, R30, UR77, PT ;  /* 0x0000004d1e007c0c */ /* 0x010fc8000bf06270 */
[----:B------:R-:W-:Y:S01]  /*dbab0*/  ISETP.LT.AND P1, PT, R114, UR34, !P0 ;  /* 0x0000002272007c0c */ /* 0x000fe2000c721270 */
[----:B-1----:R-:W-:Y:S01]  /*dbac0*/  UMOV UR34, UR65 ;  /* 0x0000004100227c82 */ /* 0x002fe20008000000 */
        /* <DEDUP_REMOVED lines=10> */
[----:B------:R-:W-:Y:S01]  /*dbb70*/  @P0 LOP3.LUT R20, R20, 0x800000, RZ, 0xfc, !PT ;  /* 0x0080000014140812 */ /* 0x000fe200078efcff */
[----:B------:R-:W-:Y:S01]  /*dbb80*/  UMOV UR38, UR9 ;  /* 0x0000000900267c82 */ /* 0x000fe20008000000 */
[----:B------:R-:W-:-:S04]  /*dbb90*/  ISETP.GE.AND P0, PT, R30, UR34, PT ;  /* 0x000000221e007c0c */ /* 0x000fc8000bf06270 */
[----:B------:R-:W-:Y:S01]  /*dbba0*/  ISETP.LT.AND P1, PT, R114, UR10, !P0 ;  /* 0x0000000a72007c0c */ /* 0x000fe2000c721270 */
[----:B------:R-:W-:Y:S01]  /*dbbb0*/  UMOV UR10, UR8 ;  /* 0x00000008000a7c82 */ /* 0x000fe20008000000 */
[----:B-1----:R-:W-:Y:S02]  /*dbbc0*/  UMOV UR9, UR64 ;  /* 0x0000004000097c82 */ /* 0x002fe40008000000 */
[----:B------:R-:W-:Y:S02]  /*dbbd0*/  ISETP.LT.AND P0, PT, R17, UR9, !P0 ;  /* 0x0000000911007c0c */ /* 0x000fe4000c701270 */
[----:B------:R-:W1:Y:S01]  /*dbbe0*/  LDCU.64 UR8, c[0x0][0x398] ;  /* 0x00007300ff0877ac */ /* 0x000e620008000a00 */
[----:B------:R-:W-:Y:S01]  /*dbbf0*/  LOP3.LUT R20, R20, 0xfeffffff, RZ, 0xc0, !PT ;  /* 0xfeffffff14147812 */ /* 0x000fe200078ec0ff */
[----:B------:R-:W-:-:S05]  /*dbc00*/  UMOV UR66, UR74 ;  /* 0x0000004a00427c82 */ /* 0x000fca0008000000 */
[----:B------:R-:W-:Y:S02]  /*dbc10*/  @P1 LOP3.LUT R20, R20, 0x1000000, RZ, 0xfc, !PT ;  /* 0x0100000014141812 */ /* 0x000fe400078efcff */
[----:B------:R-:W-:Y:S02]  /*dbc20*/  IADD3 R30, PT, PT, R115, 0x104, RZ ;  /* 0x00000104731e7810 */ /* 0x000fe40007ffe0ff */
[----:B------:R-:W-:Y:S01]  /*dbc30*/  LOP3.LUT R20, R20, 0xffdfffff, RZ, 0xc0, !PT ;  /* 0xffdfffff14147812 */ /* 0x000fe200078ec0ff */
[----:B------:R-:W-:Y:S01]  /*dbc40*/  IMAD.U32 R57, RZ, RZ, UR65 ;  /* 0x00000041ff397e24 */ /* 0x000fe2000f8e00ff */
[----:B-1----:R-:W-:Y:S01]  /*dbc50*/  UMOV UR64, UR9 ;  /* 0x0000000900407c82 */ /* 0x002fe20008000000 */
[----:B------:R-:W-:Y:S01]  /*dbc60*/  UMOV UR74, UR8 ;  /* 0x00000008004a7c82 */ /* 0x000fe20008000000 */
[----:B------:R-:W1:Y:S01]  /*dbc70*/  LDCU.64 UR8, c[0x0][0x398] ;  /* 0x00007300ff0877ac */ /* 0x000e620008000a00 */
[----:B------:R-:W-:Y:S02]  /*dbc80*/  @P0 LOP3.LUT R20, R20, 0x200000, RZ, 0xfc, !PT ;  /* 0x0020000014140812 */ /* 0x000fe400078efcff */
[----:B------:R-:W-:Y:S01]  /*dbc90*/  ISETP.GE.AND P0, PT, R30, UR64, PT ;  /* 0x000000401e007c0c */ /* 0x000fe2000bf06270 */
[----:B------:R-:W2:Y:S03]  /*dbca0*/  LDCU.64 UR64, c[0x0][0x398] ;  /* 0x00007300ff4077ac */ /* 0x000ea60008000a00 */
[----:B------:R-:W-:-:S02]  /*dbcb0*/  ISETP.LT.AND P1, PT, R17, UR52, !P0 ;  /* 0x0000003411007c0c */ /* 0x000fc4000c721270 */
[----:B------:R-:W-:Y:S01]  /*dbcc0*/  LOP3.LUT R20, R20, 0xffbfffff, RZ, 0xc0, !PT ;  /* 0xffbfffff14147812 */ /* 0x000fe200078ec0ff */
[----:B------:R-:W-:Y:S01]  /*dbcd0*/  UMOV UR52, UR42 ;  /* 0x0000002a00347c82 */ /* 0x000fe20008000000 */
[----:B-1----:R-:W-:Y:S02]  /*dbce0*/  UMOV UR34, UR8 ;  /* 0x0000000800227c82 */ /* 0x002fe40008000000 */
[----:B------:R-:W-:-:S07]  /*dbcf0*/  ISETP.LT.AND P0, PT, R114, UR34, !P0 ;  /* 0x0000002272007c0c */ /* 0x000fce000c701270 */
[----:B------:R-:W-:Y:S01]  /*dbd00*/  @P1 LOP3.LUT R20, R20, 0x400000, RZ, 0xfc, !PT ;  /* 0x0040000014141812 */ /* 0x000fe200078efcff */
[----:B--2---:R-:W-:Y:S01]  /*dbd10*/  IMAD.U32 R51, RZ, RZ, UR65 ;  /* 0x00000041ff337e24 */ /* 0x004fe2000f8e00ff */
[----:B------:R-:W-:Y:S01]  /*dbd20*/  UMOV UR42, UR64 ;  /* 0x00000040002a7c82 */ /* 0x000fe20008000000 */
[----:B------:R-:W1:Y:S01]  /*dbd30*/  LDCU.64 UR64, c[0x0][0x398] ;  /* 0x00007300ff4077ac */ /* 0x000e620008000a00 */
[----:B------:R-:W-:Y:S01]  /*dbd40*/  VIADD R30, R115, 0x102 ;  /* 0x00000102731e7836 */ /* 0x000fe20000000000 */
[----:B------:R-:W-:Y:S02]  /*dbd50*/  LOP3.LUT R20, R20, 0xffefffff, RZ, 0xc0, !PT ;  /* 0xffefffff14147812 */ /* 0x000fe400078ec0ff */
[----:B------:R-:W-:Y:S01]  /*dbd60*/  MOV.SPILL R36, UR43 ;  /* 0x0000002b00247c02 */ /* 0x000fe20009000f00 */
[----:B------:R-:W-:Y:S01]  /*dbd70*/  UMOV UR43, UR9 ;  /* 0x00000009002b7c82 */ /* 0x000fe20008000000 */
[----:B------:R-:W-:Y:S02]  /*dbd80*/  @P0 LOP3.LUT R20, R20, 0x100000, RZ, 0xfc, !PT ;  /* 0x0010000014140812 */ /* 0x000fe400078efcff */
[----:B------:R-:W-:-:S04]  /*dbd90*/  ISETP.GE.AND P0, PT, R30, UR43, PT ;  /* 0x0000002b1e007c0c */ /* 0x000fc8000bf06270 */
[----:B------:R-:W-:Y:S01]  /*dbda0*/  ISETP.LT.AND P1, PT, R114, UR42, !P0 ;  /* 0x0000002a72007c0c */ /* 0x000fe2000c721270 */
[----:B------:R-:W2:Y:S01]  /*dbdb0*/  LDCU.64 UR42, c[0x0][0x398] ;  /* 0x00007300ff2a77ac */ /* 0x000ea20008000a00 */
[----:B------:R-:W-:Y:S01]  /*dbdc0*/  LOP3.LUT R20, R20, 0xfff7ffff, RZ, 0xc0, !PT ;  /* 0xfff7ffff14147812 */ /* 0x000fe200078ec0ff */
[----:B-1----:R-:W-:Y:S02]  /*dbdd0*/  UMOV UR34, UR64 ;  /* 0x0000004000227c82 */ /* 0x002fe40008000000 */
[----:B------:R-:W-:Y:S01]  /*dbde0*/  ISETP.LT.AND P0, PT, R17, UR34, !P0 ;  /* 0x0000002211007c0c */ /* 0x000fe2000c701270 */
[----:B------:R-:W-:-:S07]  /*dbdf0*/  VIADD R30, R115, 0x103 ;  /* 0x00000103731e7836 */ /* 0x000fce0000000000 */
[----:B------:R-:W-:Y:S02]  /*dbe00*/  @P1 LOP3.LUT R20, R20, 0x80000, RZ, 0xfc, !PT ;  /* 0x0008000014141812 */ /* 0x000fe400078efcff */
[----:B------:R-:W-:Y:S02]  /*dbe10*/  MOV.SPILL R16, UR74 ;  /* 0x0000004a00107c02 */ /* 0x000fe40009000f00 */
[----:B------:R-:W-:Y:S01]  /*dbe20*/  LOP3.LUT R20, R20, 0xfffdffff, RZ, 0xc0, !PT ;  /* 0xfffdffff14147812 */ /* 0x000fe200078ec0ff */
[----:B--2---:R-:W-:-:S03]  /*dbe30*/  UMOV UR74, UR43 ;  /* 0x0000002b004a7c82 */ /* 0x004fc60008000000 */
[----:B------:R-:W-:Y:S02]  /*dbe40*/  @P0 LOP3.LUT R20, R20, 0x20000, RZ, 0xfc, !PT ;  /* 0x0002000014140812 */ /* 0x000fe400078efcff */
[----:B------:R-:W-:-:S04]  /*dbe50*/  ISETP.GE.AND P0, PT, R30, UR74, PT ;  /* 0x0000004a1e007c0c */ /* 0x000fc8000bf06270 */
[----:B------:R-:W-:Y:S01]  /*dbe60*/  ISETP.LT.AND P1, PT, R114, UR76, !P0 ;  /* 0x0000004c72007c0c */ /* 0x000fe2000c721270 */
[----:B------:R-:W1:Y:S01]  /*dbe70*/  LDCU.64 UR76, c[0x0][0x398] ;  /* 0x00007300ff4c77ac */ /* 0x000e620008000a00 */
[----:B------:R-:W-:Y:S01]  /*dbe80*/  UMOV UR34, UR4 ;  /* 0x0000000400227c82 */ /* 0x000fe20008000000 */
[----:B------:R-:W-:Y:S01]  /*dbe90*/  UMOV UR4, UR42 ;  /* 0x0000002a00047c82 */ /* 0x000fe20008000000 */
[----:B------:R-:W2:Y:S01]  /*dbea0*/  LDCU.64 UR42, c[0x0][0x398] ;  /* 0x00007300ff2a77ac */ /* 0x000ea20008000a00 */
[----:B-1----:R-:W-:Y:S01]  /*dbeb0*/  IMAD.U32 R78, RZ, RZ, UR77 ;  /* 0x0000004dff4e7e24 */ /* 0x002fe2000f8e00ff */
[----:B------:R-:W-:Y:S01]  /*dbec0*/  UMOV UR74, UR76 ;  /* 0x0000004c004a7c82 */ /* 0x000fe20008000000 */
[----:B------:R-:W1:Y:S01]  /*dbed0*/  LDCU.64 UR76, c[0x0][0x398] ;  /* 0x00007300ff4c77ac */ /* 0x000e620008000a00 */
[----:B------:R-:W-:Y:S04]  /*dbee0*/  STL [R1+0x4904], R14 ;  /* 0x0049040e01007387 */ /* 0x000fe80000100800 */
[----:B------:R3:W-:Y:S01]  /*dbef0*/  STL [R1+0x4900], R15 ;  /* 0x0049000f01007387 */ /* 0x0007e20000100800 */
[----:B------:R-:W-:-:S02]  /*dbf00*/  LOP3.LUT R20, R20, 0xfffbffff, RZ, 0xc0, !PT ;  /* 0xfffbffff14147812 */ /* 0x000fc400078ec0ff */
[----:B---3--:R-:W-:Y:S01]  /*dbf10*/  MOV.SPILL R15, UR4 ;  /* 0x00000004000f7c02 */ /* 0x008fe20009000f00 */
[----:B--2---:R-:W-:Y:S02]  /*dbf20*/  UMOV UR4, UR42 ;  /* 0x0000002a00047c82 */ /* 0x004fe40008000000 */
[----:B------:R-:W-:Y:S01]  /*dbf30*/  ISETP.LT.AND P0, PT, R17, UR4, !P0 ;  /* 0x0000000411007c0c */ /* 0x000fe2000c701270 */
[----:B-1----:R-:W-:Y:S01]  /*dbf40*/  IMAD.U32 R77, RZ, RZ, UR77 ;  /* 0x0000004dff4d7e24 */ /* 0x002fe2000f8e00ff */
[----:B------:R-:W-:Y:S01]  /*dbf50*/  UMOV UR4, UR76 ;  /* 0x0000004c00047c82 */ /* 0x000fe20008000000 */
[----:B------:R-:W1:Y:S01]  /*dbf60*/  LDCU.64 UR76, c[0x0][0x398] ;  /* 0x00007300ff4c77ac */ /* 0x000e620008000a00 */
[----:B------:R-:W-:Y:S02]  /*dbf70*/  @P1 LOP3.LUT R20, R20, 0x40000, RZ, 0xfc, !PT ;  /* 0x0004000014141812 */ /* 0x000fe400078efcff */
[----:B------:R-:W-:Y:S02]  /*dbf80*/  IADD3 R30, PT, PT, R115, 0x7b, RZ ;  /* 0x0000007b731e7810 */ /* 0x000fe40007ffe0ff */
[----:B------:R-:W-:-:S05]  /*dbf90*/  LOP3.LUT R20, R20, 0xfffeffff, RZ, 0xc0, !PT ;  /* 0xfffeffff14147812 */ /* 0x000fca00078ec0ff */
[----:B------:R-:W-:Y:S02]  /*dbfa0*/  @P0 LOP3.LUT R20, R20, 0x10000, RZ, 0xfc, !PT ;  /* 0x0001000014140812 */ /* 0x000fe400078efcff */
[----:B------:R-:W-:Y:S01]  /*dbfb0*/  ISETP.GE.AND P0, PT, R30, UR11, PT ;  /* 0x0000000b1e007c0c */ /* 0x000fe2000bf06270 */
[----:B-1----:R-:W-:Y:S01]  /*dbfc0*/  IMAD.U32 R75, RZ, RZ, UR77 ;  /* 0x0000004dff4b7e24 */ /* 0x002fe2000f8e00ff */
[----:B------:R-:W-:Y:S01]  /*dbfd0*/  UMOV UR11, UR76 ;  /* 0x0000004c000b7c82 */ /* 0x000fe20008000000 */
[----:B------:R-:W1:Y:S01]  /*dbfe0*/  LDCU.64 UR76, c[0x0][0x398] ;  /* 0x00007300ff4c77ac */ /* 0x000e620008000a00 */
[----:B------:R-:W-:Y:S02]  /*dbff0*/  ISETP.LT.AND P1, PT, R114, UR74, !P0 ;  /* 0x0000004a72007c0c */ /* 0x000fe4000c721270 */
[----:B------:R-:W-:Y:S02]  /*dc000*/  ISETP.LT.AND P0, PT, R17, UR4, !P0 ;  /* 0x0000000411007c0c */ /* 0x000fe4000c701270 */
[----:B------:R-:W-:-:S02]  /*dc010*/  LOP3.LUT R20, R20, 0xfffffdff, RZ, 0xc0, !PT ;  /* 0xfffffdff14147812 */ /* 0x000fc400078ec0ff */
[----:B------:R-:W-:Y:S01]  /*dc020*/  IADD3 R30, PT, PT, R115, 0x7a, RZ ;  /* 0x0000007a731e7810 */ /* 0x000fe20007ffe0ff */
[----:B-1----:R-:W-:Y:S01]  /*dc030*/  IMAD.U32 R74, RZ, RZ, UR77 ;  /* 0x0000004dff4a7e24 */ /* 0x002fe2000f8e00ff */
[----:B------:R-:W-:Y:S01]  /*dc040*/  UMOV UR4, UR76 ;  /* 0x0000004c00047c82 */ /* 0x000fe20008000000 */
[----:B------:R-:W1:Y:S04]  /*dc050*/  LDCU.64 UR76, c[0x0][0x398] ;  /* 0x00007300ff4c77ac */ /* 0x000e680008000a00 */
[----:B------:R-:W-:-:S04]  /*dc060*/  @P1 LOP3.LUT R20, R20, 0x200, RZ, 0xfc, !PT ;  /* 0x0000020014141812 */ /* 0x000fc800078efcff */
[----:B------:R-:W-:-:S04]  /*dc070*/  LOP3.LUT R20, R20, 0xfffffeff, RZ, 0xc0, !PT ;  /* 0xfffffeff14147812 */ /* 0x000fc800078ec0ff */
        /* <DEDUP_REMOVED lines=62> */
[----:B------:R-:W-:-:S09]  /*dc460*/  ISETP.LT.AND P0, PT, R17, UR4, !P0 ;  /* 0x0000000411007c0c */ /* 0x000fd2000c701270 */
[----:B------:R-:W-:Y:S02]  /*dc470*/  @P1 LOP3.LUT R19, R19, 0x80000000, RZ, 0xfc, !PT ;  /* 0x8000000013131812 */ /* 0x000fe400078efcff */
[----:B------:R-:W-:Y:S02]  /*dc480*/  IADD3 R30, PT, PT, R115, 0x75, RZ ;  /* 0x00000075731e7810 */ /* 0x000fe40007ffe0ff */
[----:B------:R-:W-:Y:S01]  /*dc490*/  LOP3.LUT R19, R19, 0xbfffffff, RZ, 0xc0, !PT ;  /* 0xbfffffff13137812 */ /* 0x000fe200078ec0ff */
[----:B-1----:R-:W-:Y:S01]  /*dc4a0*/  IMAD.U32 R62, RZ, RZ, UR77 ;  /* 0x0000004dff3e7e24 */ /* 0x002fe2000f8e00ff */
[----:B------:R-:W-:Y:S01]  /*dc4b0*/  UMOV UR4, UR76 ;  /* 0x0000004c00047c82 */ /* 0x000fe20008000000 */
[----:B------:R-:W1:Y:S01]  /*dc4c0*/  LDCU.64 UR76, c[0x0][0x398] ;  /* 0x00007300ff4c77ac */ /* 0x000e620008000a00 */
[----:B------:R-:W-:Y:S02]  /*dc4d0*/  @P0 LOP3.LUT R19, R19, 0x40000000, RZ, 0xfc, !PT ;  /* 0x4000000013130812 */ /* 0x000fe400078efcff */
[----:B------:R-:W-:Y:S01]  /*dc4e0*/  ISETP.GE.AND P0, PT, R30, UR27, PT ;  /* 0x0000001b1e007c0c */ /* 0x000fe2000bf06270 */
[----:B------:R-:W-:Y:S01]  /*dc4f0*/  IMAD.U32 R49, RZ, RZ, UR43 ;  /* 0x0000002bff317e24 */ /* 0x000fe2000f8e00ff */
[----:B------:R-:W-:-:S02]  /*dc500*/  R2UR.FILL UR43, R36 ;  /* 0x00000000242b72ca */ /* 0x000fc400004e0000 */
        /* <DEDUP_REMOVED lines=27> */
[----:B------:R-:W-:Y:S01]  /*dc6c0*/  ISETP.GE.AND P0, PT, R30, UR31, PT ;  /* 0x0000001f1e007c0c */ /* 0x000fe2000bf06270 */
[----:B------:R1:W-:Y:S03]  /*dc6d0*/  STL [R1+0x4908], R0 ;  /* 0x0049080001007387 */ /* 0x0003e60000100800 */
[----:B------:R-:W-:Y:S01]  /*dc6e0*/  ISETP.LT.AND P1, PT, R114, UR11, !P0 ;  /* 0x0000000b72007c0c */ /* 0x000fe2000c721270 */
[----:B-1----:R-:W-:Y:S01]  /*dc6f0*/  IMAD.U32 R0, RZ, RZ, UR77 ;  /* 0x0000004dff007e24 */ /* 0x002fe2000f8e00ff */
[----:B------:R-:W-:Y:S01]  /*dc700*/  UMOV UR11, UR76 ;  /* 0x0000004c000b7c82 */ /* 0x000fe20008000000 */
[----:B------:R-:W1:Y:S01]  /*dc710*/  LDCU.64 UR76, c[0x0][0x398] ;  /* 0x00007300ff4c77ac */ /* 0x000e620008000a00 */
[----:B------:R-:W-:Y:S04]  /*dc720*/  STL [R1+0x490c], R26 ;  /* 0x00490c1a01007387 */ /* 0x000fe80000100800 */
[----:B------:R-:W-:Y:S04]  /*dc730*/  STL [R1+0x4910], R24 ;  /* 0x0049101801007387 */ /* 0x000fe80000100800 */
[----:B------:R-:W-:Y:S04]  /*dc740*/  STL [R1+0x4914], R23 ;  /* 0x0049141701007387 */ /* 0x000fe80000100800 */
[----:B------:R-:W-:Y:S04]  /*dc750*/  STL [R1+0x1f28], R113 ;  /* 0x001f287101007387 */ /* 0x000fe80000100800 */
[----:B------:R-:W-:Y:S04]  /*dc760*/  STL [R1+0x4918], R21 ;  /* 0x0049181501007387 */ /* 0x000fe80000100800 */
[----:B------:R-:W-:Y:S04]  /*dc770*/  STL [R1+0x491c], R25 ;  /* 0x00491c1901007387 */ /* 0x000fe80000100800 */
[----:B------:R-:W-:Y:S01]  /*dc780*/  STL [R1+0x4920], R22 ;  /* 0x0049201601007387 */ /* 0x000fe20000100800 */
[----:B------:R-:W-:-:S03]  /*dc790*/  ISETP.LT.AND P0, PT, R17, UR4, !P0 ;  /* 0x0000000411007c0c */ /* 0x000fc6000c701270 */
[----:B------:R-:W-:Y:S01]  /*dc7a0*/  STL [R1+0x4924], R16 ;  /* 0x0049241001007387 */ /* 0x000fe20000100800 */
[----:B-1----:R-:W-:-:S03]  /*dc7b0*/  UMOV UR4, UR76 ;  /* 0x0000004c00047c82 */ /* 0x002fc60008000000 */
[----:B------:R-:W-:Y:S01]  /*dc7c0*/  STL [R1+0x4928], R15 ;  /* 0x0049280f01007387 */ /* 0x000fe20000100800 */
[----:B------:R-:W-:-:S03]  /*dc7d0*/  LOP3.LUT R19, R19, 0xfdffffff, RZ, 0xc0, !PT ;  /* 0xfdffffff13137812 */ /* 0x000fc600078ec0ff */
[----:B------:R-:W-:Y:S04]  /*dc7e0*/  STL [R1+0x492c], R20 ;  /* 0x00492c1401007387 */ /* 0x000fe80000100800 */
[----:B------:R1:W-:Y:S01]  /*dc7f0*/  STL [R1+0x5e4], R0 ;  /* 0x0005e40001007387 */ /* 0x0003e20000100800 */
[----:B------:R-:W-:Y:S01]  /*dc800*/  @P1 LOP3.LUT R19, R19, 0x2000000, RZ, 0xfc, !PT ;  /* 0x0200000013131812 */ /* 0x000fe200078efcff */
[----:B-1----:R-:W-:Y:S01]  /*dc810*/  IMAD.U32 R0, RZ, RZ, UR77 ;  /* 0x0000004dff007e24 */ /* 0x002fe2000f8e00ff */
[----:B------:R-:W1:Y:S02]  /*dc820*/  LDCU.64 UR76, c[0x0][0x398] ;  /* 0x00007300ff4c77ac */ /* 0x000e640008000a00 */
[----:B------:R-:W-:Y:S02]  /*dc830*/  LOP3.LUT R19, R19, 0xfeffffff, RZ, 0xc0, !PT ;  /* 0xfeffffff13137812 */ /* 0x000fe400078ec0ff */
[----:B------:R-:W-:-:S02]  /*dc840*/  IADD3 R30, PT, PT, R115, 0x72, RZ ;  /* 0x00000072731e7810 */ /* 0x000fc40007ffe0ff */
[----:B------:R-:W-:Y:S02]  /*dc850*/  @P0 LOP3.LUT R19, R19, 0x1000000, RZ, 0xfc, !PT ;  /* 0x0100000013130812 */ /* 0x000fe400078efcff */
[----:B------:R-:W-:Y:S01]  /*dc860*/  ISETP.GE.AND P0, PT, R30, UR33, PT ;  /* 0x000000211e007c0c */ /* 0x000fe2000bf06270 */
[----:B------:R1:W-:Y:S03]  /*dc870*/  STL [R1+0x5e0], R0 ;  /* 0x0005e00001007387 */ /* 0x0003e60000100800 */
[----:B------:R-:W-:Y:S01]  /*dc880*/  ISETP.LT.AND P1, PT, R114, UR11, !P0 ;  /* 0x0000000b72007c0c */ /* 0x000fe2000c721270 */
[----:B-1----:R-:W-:Y:S01]  /*dc890*/  IMAD.U32 R0, RZ, RZ, UR77 ;  /* 0x0000004dff007e24 */ /* 0x002fe2000f8e00ff */
[----:B------:R-:W-:Y:S01]  /*dc8a0*/  UMOV UR11, UR76 ;  /* 0x0000004c000b7c82 */ /* 0x000fe20008000000 */
[----:B------:R-:W1:Y:S01]  /*dc8b0*/  LDCU.64 UR76, c[0x0][0x398] ;  /* 0x00007300ff4c77ac */ /* 0x000e620008000a00 */
[----:B------:R-:W-:-:S02]  /*dc8c0*/  ISETP.LT.AND P0, PT, R17, UR4, !P0 ;  /* 0x0000000411007c0c */ /* 0x000fc4000c701270 */
[----:B------:R1:W-:Y:S01]  /*dc8d0*/  STL [R1+0x5dc], R0 ;  /* 0x0005dc0001007387 */ /* 0x0003e20000100800 */
[----:B------:R-:W-:-:S06]  /*dc8e0*/  LOP3.LUT R19, R19, 0xff7fffff, RZ, 0xc0, !PT ;  /* 0xff7fffff13137812 */ /* 0x000fcc00078ec0ff */
        /* <DEDUP_REMOVED lines=109> */
[----:B------:R-:W-:-:S09]  /*dcfc0*/  LOP3.LUT R19, R19, 0xfffffffe, RZ, 0xc0, !PT ;  /* 0xfffffffe13137812 */ /* 0x000fd200078ec0ff */
[----:B------:R-:W-:Y:S02]  /*dcfd0*/  @P1 LOP3.LUT R19, R19, 0x1, RZ, 0xfc, !PT ;  /* 0x0000000113131812 */ /* 0x000fe400078efcff */
[----:B------:R-:W-:-:S03]  /*dcfe0*/  ISETP.LT.AND P0, PT, R17, UR4, !P0 ;  /* 0x0000000411007c0c */ /* 0x000fc6000c701270 */
[----:B------:R-:W-:Y:S04]  /*dcff0*/  STL [R1+0x4930], R19 ;  /* 0x0049301301007387 */ /* 0x000fe80000100800 */
[----:B------:R2:W-:Y:S01]  /*dd000*/  STL [R1+0x5a4], R0 ;  /* 0x0005a40001007387 */ /* 0x0005e20000100800 */
[----:B-1----:R-:W-:Y:S01]  /*dd010*/  UMOV UR4, UR76 ;  /* 0x0000004c00047c82 */ /* 0x002fe20008000000 */
[----:B--2---:R-:W-:Y:S01]  /*dd020*/  IMAD.U32 R0, RZ, RZ, UR77 ;  /* 0x0000004dff007e24 */ /* 0x004fe2000f8e00ff */
[----:B------:R-:W1:Y:S01]  /*dd030*/  LDCU.64 UR76, c[0x0][0x398] ;  /* 0x00007300ff4c77ac */ /* 0x000e620008000a00 */
[----:B------:R-:W-:Y:S02]  /*dd040*/  IADD3 R30, PT, PT, R115, 0x6a, RZ ;  /* 0x0000006a731e7810 */ /* 0x000fe40007ffe0ff */
[----:B------:R-:W-:-:S02]  /*dd050*/  @P0 LOP3.LUT R18, R18, 0x40000000, RZ, 0xfc, !PT ;  /* 0x4000000012120812 */ /* 0x000fc400078efcff */
[----:B------:R-:W-:Y:S01]  /*dd060*/  ISETP.GE.AND P0, PT, R30, UR53, PT ;  /* 0x000000351e007c0c */ /* 0x000fe2000bf06270 */
[----:B------:R1:W-:Y:S03]  /*dd070*/  STL [R1+0x5a0], R0 ;  /* 0x0005a00001007387 */ /* 0x0003e60000100800 */
[----:B------:R-:W-:Y:S01]  /*dd080*/  ISETP.LT.AND P1, PT, R114, UR11, !P0 ;  /* 0x0000000b72007c0c */ /* 0x000fe2000c721270 */
[----:B-1----:R-:W-:Y:S01]  /*dd090*/  IMAD.U32 R0, RZ, RZ, UR77 ;  /* 0x0000004dff007e24 */ /* 0x002fe2000f8e00ff */
[----:B------:R-:W-:Y:S01]  /*dd0a0*/  UMOV UR11, UR76 ;  /* 0x0000004c000b7c82 */ /* 0x000fe20008000000 */
[----:B------:R-:W1:Y:S01]  /*dd0b0*/  LDCU.64 UR76, c[0x0][0x398] ;  /* 0x00007300ff4c77ac */ /* 0x000e620008000a00 */
[----:B------:R-:W-:Y:S02]  /*dd0c0*/  ISETP.LT.AND P0, PT, R17, UR4, !P0 ;  /* 0x0000000411007c0c */ /* 0x000fe4000c701270 */
        /* <DEDUP_REMOVED lines=96> */
[----:B------:R-:W-:Y:S01]  /*dd6d0*/  LOP3.LUT R18, R18, 0xffffffbf, RZ, 0xc0, !PT ;  /* 0xffffffbf12127812 */ /* 0x000fe200078ec0ff */
[----:B------:R1:W-:Y:S06]  /*dd6e0*/  STL [R1+0x56c], R0 ;  /* 0x00056c0001007387 */ /* 0x0003ec0000100800 */
[----:B------:R-:W-:Y:S02]  /*dd6f0*/  @P1 LOP3.LUT R18, R18, 0x40, RZ, 0xfc, !PT ;  /* 0x0000004012121812 */ /* 0x000fe400078efcff */
[----:B------:R-:W-:Y:S02]  /*dd700*/  IADD3 R30, PT, PT, R115, 0x63, RZ ;  /* 0x00000063731e7810 */ /* 0x000fe40007ffe0ff */
[----:B------:R-:W-:Y:S01]  /*dd710*/  LOP3.LUT R18, R18, 0xffffffef, RZ, 0xc0, !PT ;  /* 0xffffffef12127812 */ /* 0x000fe200078ec0ff */
[----:B-1----:R-:W-:Y:S01]  /*dd720*/  IMAD.U32 R0, RZ, RZ, UR77 ;  /* 0x0000004dff007e24 */ /* 0x002fe2000f8e00ff */
[----:B------:R-:W-:Y:S01]  /*dd730*/  UMOV UR4, UR76 ;  /* 0x0000004c00047c82 */ /* 0x000fe20008000000 */
[----:B------:R-:W1:Y:S01]  /*dd740*/  LDCU.64 UR76, c[0x0][0x398] ;  /* 0x00007300ff4c77ac */ /* 0x000e620008000a00 */
[----:B------:R-:W-:-:S02]  /*dd750*/  @P0 LOP3.LUT R18, R18, 0x10, RZ, 0xfc, !PT ;  /* 0x0000001012120812 */ /* 0x000fc400078efcff */
[----:B------:R-:W-:-:S04]  /*dd760*/  ISETP.GE.AND P0, PT, R30, UR71, PT ;  /* 0x000000471e007c0c */ /* 0x000fc8000bf06270 */
[----:B------:R-:W-:Y:S01]  /*dd770*/  ISETP.LT.AND P1, PT, R114, UR11, !P0 ;  /* 0x0000000b72007c0c */ /* 0x000fe2000c721270 */
[----:B------:R1:W-:Y:S01]  /*dd780*/  STL [R1+0x568], R0 ;  /* 0x0005680001007387 */ /* 0x0003e20000100800 */
[----:B------:R-:W-:Y:S02]  /*dd790*/  ISETP.LT.AND P0, PT, R17, UR4, !P0 ;  /* 0x0000000411007c0c */ /* 0x000fe4000c701270 */
[----:B------:R-:W-:Y:S01]  /*dd7a0*/  LOP3.LUT R18, R18, 0xfffffff7, RZ, 0xc0, !PT ;  /* 0xfffffff712127812 */ /* 0x000fe200078ec0ff */
[----:B-1----:R-:W-:Y:S01]  /*dd7b0*/  IMAD.U32 R0, RZ, RZ, UR77 ;  /* 0x0000004dff007e24 */ /* 0x002fe2000f8e00ff */
[----:B------:R-:W-:Y:S01]  /*dd7c0*/  UMOV UR11, UR76 ;  /* 0x0000004c000b7c82 */ /* 0x000fe20008000000 */
[----:B------:R-:W1:Y:S06]  /*dd7d0*/  LDCU.64 UR76, c[0x0][0x398] ;  /* 0x00007300ff4c77ac */ /* 0x000e6c0008000a00 */
[----:B------:R-:W-:-:S04]  /*dd7e0*/  @P1 LOP3.LUT R18, R18, 0x8, RZ, 0xfc, !PT ;  /* 0x0000000812121812 */ /* 0x000fc800078efcff */
[----:B------:R-:W-:-:S04]  /*dd7f0*/  LOP3.LUT R18, R18, 0xfffffffe, RZ, 0xc0, !PT ;  /* 0xfffffffe12127812 */ /* 0x000fc800078ec0ff */
[----:B------:R-:W-:-:S05]  /*dd800*/  @P0 LOP3.LUT R18, R18, 0x1, RZ, 0xfc, !PT ;  /* 0x0000000112120812 */ /* 0x000fca00078efcff */
[----:B------:R-:W-:Y:S04]  /*dd810*/  STL [R1+0x4934], R18 ;  /* 0x0049341201007387 */ /* 0x000fe80000100800 */
[----:B------:R2:W-:Y:S01]  /*dd820*/  STL [R1+0x564], R0 ;  /* 0x0005640001007387 */ /* 0x0005e20000100800 */
[----:B-1----:R-:W-:Y:S01]  /*dd830*/  UMOV UR4, UR76 ;  /* 0x0000004c00047c82 */ /* 0x002fe20008000000 */
[----:B--2---:R-:W-:Y:S01]  /*dd840*/  IMAD.U32 R0, RZ, RZ, UR77 ;  /* 0x0000004dff007e24 */ /* 0x004fe2000f8e00ff */
[----:B------:R-:W1:Y:S01]  /*dd850*/  LDCU.64 UR76, c[0x0][0x398] ;  /* 0x00007300ff4c77ac */ /* 0x000e620008000a00 */
[----:B------:R-:W-:-:S04]  /*dd860*/  IADD3 R30, PT, PT, R115, 0x62, RZ ;  /* 0x00000062731e7810 */ /* 0x000fc80007ffe0ff */
[----:B------:R-:W-:Y:S01]  /*dd870*/  ISETP.GE.AND P0, PT, R30, UR73, PT ;  /* 0x000000491e007c0c */ /* 0x000fe2000bf06270 */
[----:B------:R1:W-:Y:S03]  /*dd880*/  STL [R1+0x560], R0 ;  /* 0x0005600001007387 */ /* 0x0003e60000100800 */
[----:B------:R-:W-:Y:S01]  /*dd890*/  ISETP.LT.AND P1, PT, R114, UR11, !P0 ;  /* 0x0000000b72007c0c */ /* 0x000fe2000c721270 */
[----:B-1----:R-:W-:Y:S01]  /*dd8a0*/  IMAD.U32 R0, RZ, RZ, UR77 ;  /* 0x0000004dff007e24 */ /* 0x002fe2000f8e00ff */
[----:B------:R-:W-:Y:S01]  /*dd8b0*/  UMOV UR11, UR76 ;  /* 0x0000004c000b7c82 */ /* 0x000fe20008000000 */
[----:B------:R-:W1:Y:S01]  /*dd8c0*/  LDCU.64 UR76, c[0x0][0x398] ;  /* 0x00007300ff4c77ac */ /* 0x000e620008000a00 */
[----:B------:R-:W-:Y:S02]  /*dd8d0*/  ISETP.LT.AND P0, PT, R17, UR4, !P0 ;  /* 0x0000000411007c0c */ /* 0x000fe4000c701270 */
[----:B------:R1:W-:Y:S07]  /*dd8e0*/  STL [R1+0x55c], R0 ;  /* 0x00055c0001007387 */ /* 0x0003ee0000100800 */
[----:B------:R-:W-:Y:S01]  /*dd8f0*/  @P1 LOP3.LUT R13, R13, 0x80000000, RZ, 0xfc, !PT ;  /* 0x800000000d0d1812 */ /* 0x000fe200078efcff */
[----:B-1----:R-:W-:Y:S01]  /*dd900*/  IMAD.U32 R0, RZ, RZ, UR77 ;  /* 0x0000004dff007e24 */ /* 0x002fe2000f8e00ff */
[----:B------:R-:W-:Y:S01]  /*dd910*/  UMOV UR4, UR76 ;  /* 0x0000004c00047c82 */ /* 0x000fe20008000000 */
[----:B------:R-:W1:Y:S01]  /*dd920*/  LDCU.64 UR76, c[0x0][0x398] ;  /* 0x00007300ff4c77ac */ /* 0x000e620008000a00 */
[----:B------:R-:W-:-:S02]  /*dd930*/  LOP3.LUT R13, R13, 0xdfffffff, RZ, 0xc0, !PT ;  /* 0xdfffffff0d0d7812 */ /* 0x000fc400078ec0ff */
[----:B------:R-:W-:Y:S01]  /*dd940*/  IADD3 R30, PT, PT, R115, 0x61, RZ ;  /* 0x00000061731e7810 */ /* 0x000fe20007ffe0ff */
[----:B------:R1:W-:Y:S01]  /*dd950*/  STL [R1+0x558], R0 ;  /* 0x0005580001007387 */ /* 0x0003e20000100800 */
[----:B------:R-:W-:Y:S02]  /*dd960*/  @P0 LOP3.LUT R13, R13, 0x20000000, RZ, 0xfc, !PT ;  /* 0x200000000d0d0812 */ /* 0x000fe400078efcff */
[----:B------:R-:W-:Y:S01]  /*dd970*/  ISETP.GE.AND P0, PT, R30, UR7, PT ;  /* 0x000000071e007c0c */ /* 0x000fe2000bf06270 */
[----:B-1----:R-:W-:Y:S01]  /*dd980*/  IMAD.U32 R0, RZ, RZ, UR77 ;  /* 0x0000004dff007e24 */ /* 0x002fe2000f8e00ff */
[----:B------:R-:W-:Y:S01]  /*dd990*/  UMOV UR7, UR76 ;  /* 0x0000004c00077c82 */ /* 0x000fe20008000000 */
[----:B------:R-:W1:Y:S01]  /*dd9a0*/  LDCU.64 UR76, c[0x0][0x398] ;  /* 0x00007300ff4c77ac */ /* 0x000e620008000a00 */
[----:B------:R-:W-:Y:S02]  /*dd9b0*/  ISETP.LT.AND P1, PT, R114, UR11, !P0 ;  /* 0x0000000b72007c0c */ /* 0x000fe4000c721270 */
[----:B------:R-:W-:Y:S01]  /*dd9c0*/  ISETP.LT.AND P0, PT, R17, UR4, !P0 ;  /* 0x0000000411007c0c */ /* 0x000fe2000c701270 */
[----:B------:R1:W-:Y:S01]  /*dd9d0*/  STL [R1+0x554], R0 ;  /* 0x0005540001007387 */ /* 0x0003e20000100800 */
        /* <DEDUP_REMOVED lines=8> */
[----:B------:R-:W-:Y:S01]  /*dda60*/  ISETP.GE.AND P0, PT, R30, UR15, PT ;  /* 0x0000000f1e007c0c */ /* 0x000fe2000bf06270 */
[----:B------:R2:W-:Y:S03]  /*dda70*/  STL [R1+0x550], R0 ;  /* 0x0005500001007387 */ /* 0x0005e60000100800 */
[----:B------:R-:W-:Y:S01]  /*dda80*/  ISETP.LT.AND P1, PT, R114, UR7, !P0 ;  /* 0x0000000772007c0c */ /* 0x000fe2000c721270 */
[----:B-1----:R-:W-:Y:S01]  /*dda90*/  UMOV UR7, UR76 ;  /* 0x0000004c00077c82 */ /* 0x002fe20008000000 */
[----:B--2---:R-:W-:Y:S01]  /*ddaa0*/  IMAD.U32 R0, RZ, RZ, UR77 ;  /* 0x0000004dff007e24 */ /* 0x004fe2000f8e00ff */
[----:B------:R-:W1:Y:S01]  /*ddab0*/  LDCU.64 UR76, c[0x0][0x398] ;  /* 0x00007300ff4c77ac */ /* 0x000e620008000a00 */
[----:B------:R-:W-:-:S03]  /*ddac0*/  ISETP.LT.AND P0, PT, R17, UR4, !P0 ;  /* 0x0000000411007c0c */ /* 0x000fc6000c701270 */
[----:B------:R1:W-:Y:S01]  /*ddad0*/  STL [R1+0x54c], R0 ;  /* 0x00054c0001007387 */ /* 0x0003e20000100800 */
[----:B------:R-:W-:-:S05]  /*ddae0*/  LOP3.LUT R13, R13, 0xfeffffff, RZ, 0xc0, !PT ;  /* 0xfeffffff0d0d7812 */ /* 0x000fca00078ec0ff */
        /* <DEDUP_REMOVED lines=63> */
[----:B------:R-:W-:Y:S02]  /*ddee0*/  MOV R53, UR65 ;  /* 0x0000004100357c02 */ /* 0x000fe40008000f00 */
[----:B------:R-:W-:Y:S02]  /*ddef0*/  R2UR.FILL UR65, R34 ;  /* 0x00000000224172ca */ /* 0x000fe400004e0000 */
[----:B------:R-:W-:-:S04]  /*ddf00*/  LOP3.LUT R13, R13, 0xfffffdff, RZ, 0xc0, !PT ;  /* 0xfffffdff0d0d7812 */ /* 0x000fc800078ec0ff */
        /* <DEDUP_REMOVED lines=14> */
[----:B------:R-:W-:Y:S02]  /*ddff0*/  R2UR.FILL UR9, R32 ;  /* 0x00000000200972ca */ /* 0x000fe400004e0000 */
[----:B------:R-:W-:Y:S01]  /*de000*/  LOP3.LUT R13, R13, 0xffffffdf, RZ, 0xc0, !PT ;  /* 0xffffffdf0d0d7812 */ /* 0x000fe200078ec0ff */
[----:B------:R1:W-:Y:S04]  /*de010*/  STL [R1+0x2f4], R0 ;  /* 0x0002f40001007387 */ /* 0x0003e80000100800 */
        /* <DEDUP_REMOVED lines=8> */
[----:B------:R-:W-:Y:S02]  /*de0a0*/  ISETP.LT.AND P1, PT, R114, UR7, !P0 ;  /* 0x0000000772007c0c */ /* 0x000fe4000c721270 */
[----:B------:R-:W-:Y:S01]  /*de0b0*/  ISETP.LT.AND P0, PT, R17, UR4, !P0 ;  /* 0x0000000411007c0c */ /* 0x000fe2000c701270 */
[----:B------:R2:W-:Y:S01]  /*de0c0*/  STL [R1+0x2f0], R0 ;  /* 0x0002f00001007387 */ /* 0x0005e20000100800 */
[----:B------:R-:W-:Y:S01]  /*de0d0*/  IADD3 R30, PT, PT, R115, 0x59, RZ ;  /* 0x00000059731e7810 */ /* 0x000fe20007ffe0ff */
[----:B-1----:R-:W-:Y:S01]  /*de0e0*/  UMOV UR7, UR76 ;  /* 0x0000004c00077c82 */ /* 0x002fe20008000000 */
[----:B--2---:R-:W-:Y:S01]  /*de0f0*/  IMAD.U32 R0, RZ, RZ, UR77 ;  /* 0x0000004dff007e24 */ /* 0x004fe2000f8e00ff */
[----:B------:R-:W1:Y:S01]  /*de100*/  LDCU.64 UR76, c[0x0][0x398] ;  /* 0x00007300ff4c77ac */ /* 0x000e620008000a00 */
[----:B------:R-:W-:-:S07]  /*de110*/  LOP3.LUT R13, R13, 0xfffffffb, RZ, 0xc0, !PT ;  /* 0xfffffffb0d0d7812 */ /* 0x000fce00078ec0ff */
[----:B------:R-:W-:Y:S02]  /*de120*/  @P0 LOP3.LUT R12, R12, 0x80000000, RZ, 0xfc, !PT ;  /* 0x800000000c0c0812 */ /* 0x000fe400078efcff */
[----:B------:R-:W-:Y:S01]  /*de130*/  ISETP.GE.AND P0, PT, R30, UR38, PT ;  /* 0x000000261e007c0c */ /* 0x000fe2000bf06270 */
[----:B------:R-:W2:Y:S01]  /*de140*/  LDCU.64 UR38, c[0x0][0x398] ;  /* 0x00007300ff2677ac */ /* 0x000ea20008000a00 */
[----:B------:R-:W-:Y:S02]  /*de150*/  @P1 LOP3.LUT R13, R13, 0x4, RZ, 0xfc, !PT ;  /* 0x000000040d0d1812 */ /* 0x000fe400078efcff */
[----:B------:R-:W-:Y:S02]  /*de160*/  ISETP.LT.AND P1, PT, R114, UR7, !P0 ;  /* 0x0000000772007c0c */ /* 0x000fe4000c721270 */
[----:B------:R-:W-:Y:S01]  /*de170*/  LOP3.LUT R12, R12, 0xbfffffff, RZ, 0xc0, !PT ;  /* 0xbfffffff0c0c7812 */ /* 0x000fe200078ec0ff */
[----:B------:R-:W-:Y:S01]  /*de180*/  STL [R1+0x4938], R13 ;  /* 0x0049380d01007387 */ /* 0x000fe20000100800 */
[----:B-1----:R-:W-:-:S03]  /*de190*/  UMOV UR4, UR76 ;  /* 0x0000004c00047c82 */ /* 0x002fc60008000000 */
[----:B------:R1:W-:Y:S01]  /*de1a0*/  STL [R1+0x2ec], R0 ;  /* 0x0002ec0001007387 */ /* 0x0003e20000100800 */
[----:B------:R-:W-:-:S05]  /*de1b0*/  ISETP.LT.AND P0, PT, R17, UR4, !P0 ;  /* 0x0000000411007c0c */ /* 0x000fca000c701270 */
[----:B------:R-:W-:Y:S01]  /*de1c0*/  @P1 LOP3.LUT R12, R12, 0x40000000, RZ, 0xfc, !PT ;  /* 0x400000000c0c1812 */ /* 0x000fe200078efcff */
[----:B-1----:R-:W-:Y:S01]  /*de1d0*/  IMAD.U32 R0, RZ, RZ, UR77 ;  /* 0x0000004dff007e24 */ /* 0x002fe2000f8e00ff */
[----:B--2---:R-:W-:Y:S02]  /*de1e0*/  UMOV UR7, UR38 ;  /* 0x0000002600077c82 */ /* 0x004fe40008000000 */
[----:B------:R-:W-:Y:S01]  /*de1f0*/  LOP3.LUT R12, R12, 0xefffffff, RZ, 0xc0, !PT ;  /* 0xefffffff0c0c7812 */ /* 0x000fe200078ec0ff */
[----:B------:R-:W1:Y:S01]  /*de200*/  LDCU.64 UR76, c[0x0][0x398] ;  /* 0x00007300ff4c77ac */ /* 0x000e620008000a00 */
[----:B------:R2:W-:Y:S01]  /*de210*/  STL [R1+0x2e8], R0 ;  /* 0x0002e80001007387 */ /* 0x0005e20000100800 */
[----:B------:R-:W-:Y:S02]  /*de220*/  IADD3 R30, PT, PT, R115, 0x58, RZ ;  /* 0x00000058731e7810 */ /* 0x000fe40007ffe0ff */
[----:B------:R-:W-:Y:S01]  /*de230*/  @P0 LOP3.LUT R12, R12, 0x10000000, RZ, 0xfc, !PT ;  /* 0x100000000c0c0812 */ /* 0x000fe200078efcff */
[----:B--2---:R-:W-:Y:S01]  /*de240*/  IMAD.U32 R0, RZ, RZ, UR39 ;  /* 0x00000027ff007e24 */ /* 0x004fe2000f8e00ff */
[----:B------:R-:W2:Y:S01]  /*de250*/  LDCU.64 UR38, c[0x0][0x398] ;  /* 0x00007300ff2677ac */ /* 0x000ea20008000a00 */
[----:B------:R-:W-:Y:S01]  /*de260*/  ISETP.GE.AND P0, PT, R30, UR10, PT ;  /* 0x0000000a1e007c0c */ /* 0x000fe2000bf06270 */
[----:B------:R-:W3:Y:S02]  /*de270*/  LDCU.64 UR10, c[0x0][0x398] ;  /* 0x00007300ff0a77ac */ /* 0x000ee40008000a00 */
[----:B------:R2:W-:Y:S01]  /*de280*/  STL [R1+0x2e4], R0 ;  /* 0x0002e40001007387 */ /* 0x0005e20000100800 */
[----:B------:R-:W-:Y:S01]  /*de290*/  ISETP.LT.AND P1, PT, R114, UR7, !P0 ;  /* 0x0000000772007c0c */ /* 0x000fe2000c721270 */
[----:B--2---:R-:W-:Y:S01]  /*de2a0*/  IMAD.U32 R0, RZ, RZ, UR39 ;  /* 0x00000027ff007e24 */ /* 0x004fe2000f8e00ff */
[----:B---3--:R-:W-:-:S04]  /*de2b0*/  UMOV UR7, UR10 ;  /* 0x0000000a00077c82 */ /* 0x008fc80008000000 */
[----:B------:R2:W-:Y:S02]  /*de2c0*/  STL [R1+0x2e0], R0 ;  /* 0x0002e00001007387 */ /* 0x0005e40000100800 */
[----:B--2---:R-:W-:Y:S01]  /*de2d0*/  IMAD.U32 R0, RZ, RZ, UR11 ;  /* 0x0000000bff007e24 */ /* 0x004fe2000f8e00ff */
[----:B------:R-:W2:Y:S01]  /*de2e0*/  LDCU.64 UR10, c[0x0][0x398] ;  /* 0x00007300ff0a77ac */ /* 0x000ea20008000a00 */
[----:B------:R-:W-:-:S03]  /*de2f0*/  UMOV UR4, UR38 ;  /* 0x0000002600047c82 */ /* 0x000fc60008000000 */
[----:B------:R2:W-:Y:S01]  /*de300*/  STL [R1+0x2dc], R0 ;  /* 0x0002dc0001007387 */ /* 0x0005e20000100800 */
[----:B------:R-:W-:Y:S01]  /*de310*/  ISETP.LT.AND P0, PT, R17, UR4, !P0 ;  /* 0x0000000411007c0c */ /* 0x000fe2000c701270 */
[----:B------:R-:W3:Y:S01]  /*de320*/  LDCU.64 UR38, c[0x0][0x398] ;  /* 0x00007300ff2677ac */ /* 0x000ee20008000a00 */
[----:B------:R-:W-:-:S04]  /*de330*/  LOP3.LUT R12, R12, 0xfbffffff, RZ, 0xc0, !PT ;  /* 0xfbffffff0c0c7812 */ /* 0x000fc800078ec0ff */
[----:B------:R-:W-:Y:S01]  /*de340*/  @P1 LOP3.LUT R12, R12, 0x4000000, RZ, 0xfc, !PT ;  /* 0x040000000c0c1812 */ /* 0x000fe200078efcff */
[----:B--2---:R-:W-:Y:S01]  /*de350*/  IMAD.U32 R0, RZ, RZ, UR11 ;  /* 0x0000000bff007e24 */ /* 0x004fe2000f8e00ff */
[----:B------:R-:W-:Y:S01]  /*de360*/  UMOV UR4, UR10 ;  /* 0x0000000a00047c82 */ /* 0x000fe20008000000 */
[----:B------:R-:W2:Y:S01]  /*de370*/  LDCU.64 UR10, c[0x0][0x398] ;  /* 0x00007300ff0a77ac */ /* 0x000ea20008000a00 */
[----:B------:R-:W-:Y:S02]  /*de380*/  LOP3.LUT R12, R12, 0xfeffffff, RZ, 0xc0, !PT ;  /* 0xfeffffff0c0c7812 */ /* 0x000fe400078ec0ff */
[----:B------:R-:W-:Y:S02]  /*de390*/  IADD3 R30, PT, PT, R115, 0x57, RZ ;  /* 0x00000057731e7810 */ /* 0x000fe40007ffe0ff */
[----:B------:R-:W-:Y:S02]  /*de3a0*/  @P0 LOP3.LUT R12, R12, 0x1000000, RZ, 0xfc, !PT ;  /* 0x010000000c0c0812 */ /* 0x000fe400078efcff */
[----:B------:R-:W-:Y:S01]  /*de3b0*/  ISETP.GE.AND P0, PT, R30, UR52, PT ;  /* 0x000000341e007c0c */ /* 0x000fe2000bf06270 */
[----:B------:R2:W-:Y:S03]  /*de3c0*/  STL [R1+0x2d8], R0 ;  /* 0x0002d80001007387 */ /* 0x0005e60000100800 */
[----:B------:R-:W-:Y:S01]  /*de3d0*/  ISETP.LT.AND P1, PT, R114, UR7, !P0 ;  /* 0x0000000772007c0c */ /* 0x000fe2000c721270 */
[----:B--2---:R-:W-:Y:S01]  /*de3e0*/  IMAD.U32 R0, RZ, RZ, UR11 ;  /* 0x0000000bff007e24 */ /* 0x004fe2000f8e00ff */
[----:B------:R-:W-:Y:S01]  /*de3f0*/  UMOV UR7, UR10 ;  /* 0x0000000a00077c82 */ /* 0x000fe20008000000 */
[----:B------:R-:W2:Y:S01]  /*de400*/  LDCU.64 UR10, c[0x0][0x398] ;  /* 0x00007300ff0a77ac */ /* 0x000ea20008000a00 */
[----:B------:R-:W-:-:S02]  /*de410*/  ISETP.LT.AND P0, PT, R17, UR4, !P0 ;  /* 0x0000000411007c0c */ /* 0x000fc4000c701270 */
[----:B------:R2:W-:Y:S01]  /*de420*/  STL [R1+0x2d4], R0 ;  /* 0x0002d40001007387 */ /* 0x0005e20000100800 */
[----:B------:R-:W-:-:S06]  /*de430*/  LOP3.LUT R12, R12, 0xff7fffff, RZ, 0xc0, !PT ;  /* 0xff7fffff0c0c7812 */ /* 0x000fcc00078ec0ff */
        /* <DEDUP_REMOVED lines=31> */
[----:B------:R-:W-:Y:S02]  /*de630*/  R2UR.FILL UR64, R33 ;  /* 0x00000000214072ca */ /* 0x000fe400004e0000 */
        /* <DEDUP_REMOVED lines=48> */
[----:B------:R-:W-:Y:S02]  /*de940*/  R2UR UR52, R82 ;  /* 0x00000000523472ca */ /* 0x000fe400000e0000 */
        /* <DEDUP_REMOVED lines=14> */
[----:B------:R-:W-:-:S09]  /*dea30*/  LOP3.LUT R12, R12, 0xfffffffd, RZ, 0xc0, !PT ;  /* 0xfffffffd0c0c7812 */ /* 0x000fd200078ec0ff */
[----:B------:R-:W-:Y:S02]  /*dea40*/  @P1 LOP3.LUT R12, R12, 0x2, RZ, 0xfc, !PT ;  /* 0x000000020c0c1812 */ /* 0x000fe400078efcff */
[----:B------:R-:W-:-:S03]  /*dea50*/  ISETP.LT.AND P0, PT, R17, UR4, !P0 ;  /* 0x0000000411007c0c */ /* 0x000fc6000c701270 */
[----:B------:R-:W-:Y:S01]  /*dea60*/  STL [R1+0x493c], R12 ;  /* 0x00493c0c01007387 */ /* 0x000fe20000100800 */
[----:B------:R-:W-:-:S03]  /*dea70*/  R2UR UR34, R56 ;  /* 0x00000000382272ca */ /* 0x000fc600000e0000 */
[----:B------:R4:W-:Y:S01]  /*dea80*/  STL [R1+0x2a4], R0 ;  /* 0x0002a40001007387 */ /* 0x0009e20000100800 */
[----:B--2---:R-:W-:Y:S01]  /*dea90*/  UMOV UR4, UR10 ;  /* 0x0000000a00047c82 */ /* 0x004fe20008000000 */
[----:B----4-:R-:W-:Y:S01]  /*deaa0*/  IMAD.U32 R0, RZ, RZ, UR11 ;  /* 0x0000000bff007e24 */ /* 0x010fe2000f8e00ff */
[----:B------:R-:W2:Y:S01]  /*deab0*/  LDCU.64 UR10, c[0x0][0x398] ;  /* 0x00007300ff0a77ac */ /* 0x000ea20008000a00 */
[----:B------:R-:W-:Y:S02]  /*deac0*/  IADD3 R30, PT, PT, R115, 0x50, RZ ;  /* 0x00000050731e7810 */ /* 0x000fe40007ffe0ff */
[----:B------:R-:W-:-:S04]  /*dead0*/  @P0 LOP3.LUT R11, R11, 0x40000000, RZ, 0xfc, !PT ;  /* 0x400000000b0b0812 */ /* 0x000fc800078efcff */
[----:B------:R-:W-:Y:S01]  /*deae0*/  ISETP.GE.AND P0, PT, R30, UR34, PT ;  /* 0x000000221e007c0c */ /* 0x000fe2000bf06270 */
[----:B------:R2:W-:Y:S03]  /*deaf0*/  STL [R1+0x2a0], R0 ;  /* 0x0002a00001007387 */ /* 0x0005e60000100800 */
[----:B------:R-:W-:Y:S01]  /*deb00*/  ISETP.LT.AND P1, PT, R114, UR7, !P0 ;  /* 0x0000000772007c0c */ /* 0x000fe2000c721270 */
[----:B--2---:R-:W-:Y:S01]  /*deb10*/  IMAD.U32 R0, RZ, RZ, UR11 ;  /* 0x0000000bff007e24 */ /* 0x004fe2000f8e00ff */
[----:B------:R-:W-:Y:S01]  /*deb20*/  UMOV UR7, UR10 ;  /* 0x0000000a00077c82 */ /* 0x000fe20008000000 */
[----:B------:R-:W2:Y:S01]  /*deb30*/  LDCU.64 UR10, c[0x0][0x398] ;  /* 0x00007300ff0a77ac */ /* 0x000ea20008000a00 */
[----:B------:R-:W-:Y:S02]  /*deb40*/  ISETP.LT.AND P0, PT, R17, UR4, !P0 ;  /* 0x0000000411007c0c */ /* 0x000fe4000c701270 */
[----:B------:R2:W-:Y:S01]  /*deb50*/  STL [R1+0x29c], R0 ;  /* 0x00029c0001007387 */ /* 0x0005e20000100800 */
[----:B------:R-:W-:-:S02]  /*deb60*/  R2UR UR66, R44 ;  /* 0x000000002c4272ca */ /* 0x000fc400000e0000 */
        /* <DEDUP_REMOVED lines=163> */
[----:B------:R-:W-:Y:S02]  /*df5a0*/  R2UR UR52, R89 ;  /* 0x00000000593472ca */ /* 0x000fe400000e0000 */
[----:B------:R-:W-:Y:S01]  /*df5b0*/  LOP3.LUT R11, R11, 0xfffffff7, RZ, 0xc0, !PT ;  /* 0xfffffff70b0b7812 */ /* 0x000fe200078ec0ff */
[----:B------:R2:W-:Y:S04]  /*df5c0*/  STL [R1+0x23c], R0 ;  /* 0x00023c0001007387 */ /* 0x0005e80000100800 */
[----:B------:R-:W-:Y:S02]  /*df5d0*/  @P1 LOP3.LUT R11, R11, 0x8, RZ, 0xfc, !PT ;  /* 0x000000080b0b1812 */ /* 0x000fe400078efcff */
[----:B------:R-:W-:Y:S02]  /*df5e0*/  IADD3 R30, PT, PT, R115, 0x45, RZ ;  /* 0x00000045731e7810 */ /* 0x000fe40007ffe0ff */
[----:B------:R-:W-:Y:S01]  /*df5f0*/  LOP3.LUT R11, R11, 0xfffffffb, RZ, 0xc0, !PT ;  /* 0xfffffffb0b0b7812 */ /* 0x000fe200078ec0ff */
[----:B--2---:R-:W-:Y:S01]  /*df600*/  IMAD.U32 R0, RZ, RZ, UR11 ;  /* 0x0000000bff007e24 */ /* 0x004fe2000f8e00ff */
[----:B------:R-:W-:Y:S01]  /*df610*/  UMOV UR4, UR10 ;  /* 0x0000000a00047c82 */ /* 0x000fe20008000000 */
[----:B------:R-:W2:Y:S01]  /*df620*/  LDCU.64 UR10, c[0x0][0x398] ;  /* 0x00007300ff0a77ac */ /* 0x000ea20008000a00 */
[----:B------:R-:W-:-:S02]  /*df630*/  @P0 LOP3.LUT R11, R11, 0x4, RZ, 0xfc, !PT ;  /* 0x000000040b0b0812 */ /* 0x000fc400078efcff */
[----:B------:R-:W-:Y:S01]  /*df640*/  ISETP.GE.AND P0, PT, R30, UR52, PT ;  /* 0x000000341e007c0c */ /* 0x000fe2000bf06270 */
[----:B------:R2:W-:Y:S01]  /*df650*/  STL [R1+0x238], R0 ;  /* 0x0002380001007387 */ /* 0x0005e20000100800 */
[----:B------:R-:W-:Y:S01]  /*df660*/  LOP3.LUT R11, R11, 0xfffffffd, RZ, 0xc0, !PT ;  /* 0xfffffffd0b0b7812 */ /* 0x000fe200078ec0ff */
[----:B------:R-:W4:Y:S01]  /*df670*/  LDCU.64 UR52, c[0x0][0x398] ;  /* 0x00007300ff3477ac */ /* 0x000f220008000a00 */
[----:B------:R-:W-:Y:S02]  /*df680*/  ISETP.LT.AND P1, PT, R114, UR7, !P0 ;  /* 0x0000000772007c0c */ /* 0x000fe4000c721270 */
[----:B------:R-:W-:Y:S01]  /*df690*/  ISETP.LT.AND P0, PT, R17, UR4, !P0 ;  /* 0x0000000411007c0c */ /* 0x000fe2000c701270 */
[----:B--2---:R-:W-:Y:S01]  /*df6a0*/  IMAD.U32 R0, RZ, RZ, UR11 ;  /* 0x0000000bff007e24 */ /* 0x004fe2000f8e00ff */
[----:B------:R-:W-:Y:S01]  /*df6b0*/  UMOV UR7, UR10 ;  /* 0x0000000a00077c82 */ /* 0x000fe20008000000 */
[----:B------:R-:W2:Y:S08]  /*df6c0*/  LDCU.64 UR10, c[0x0][0x398] ;  /* 0x00007300ff0a77ac */ /* 0x000eb00008000a00 */
[----:B------:R-:W-:-:S04]  /*df6d0*/  @P1 LOP3.LUT R11, R11, 0x2, RZ, 0xfc, !PT ;  /* 0x000000020b0b1812 */ /* 0x000fc800078efcff */
[----:B------:R-:W-:-:S04]  /*df6e0*/  LOP3.LUT R11, R11, 0xfffffffe, RZ, 0xc0, !PT ;  /* 0xfffffffe0b0b7812 */ /* 0x000fc800078ec0ff */
[----:B------:R-:W-:Y:S02]  /*df6f0*/  @P0 LOP3.LUT R11, R11, 0x1, RZ, 0xfc, !PT ;  /* 0x000000010b0b0812 */ /* 0x000fe400078efcff */
[----:B------:R-:W-:-:S03]  /*df700*/  R2UR UR34, R80 ;  /* 0x00000000502272ca */ /* 0x000fc600000e0000 */
[----:B------:R-:W-:Y:S04]  /*df710*/  STL [R1+0x4940], R11 ;  /* 0x0049400b01007387 */ /* 0x000fe80000100800 */
[----:B------:R1:W-:Y:S01]  /*df720*/  STL [R1+0x234], R0 ;  /* 0x0002340001007387 */ /* 0x0003e20000100800 */
[----:B--2---:R-:W-:Y:S01]  /*df730*/  UMOV UR4, UR10 ;  /* 0x0000000a00047c82 */ /* 0x004fe20008000000 */
[----:B-1----:R-:W-:Y:S01]  /*df740*/  IMAD.U32 R0, RZ, RZ, UR11 ;  /* 0x0000000bff007e24 */ /* 0x002fe2000f8e00ff */
        /* <DEDUP_REMOVED lines=10> */
[----:B------:R-:W-:-:S06]  /*df7f0*/  R2UR UR66, R50 ;  /* 0x00000000324272ca */ /* 0x000fcc00000e0000 */
[----:B------:R-:W-:Y:S02]  /*df800*/  @P1 LOP3.LUT R10, R10, 0x80000000, RZ, 0xfc, !PT ;  /* 0x800000000a0a1812 */ /* 0x000fe400078efcff */
[----:B------:R-:W-:Y:S01]  /*df810*/  IADD3 R30, PT, PT, R115, 0x43, RZ ;  /* 0x00000043731e7810 */ /* 0x000fe20007ffe0ff */
[----:B-1----:R-:W-:Y:S01]  /*df820*/  IMAD.U32 R0, RZ, RZ, UR11 ;  /* 0x0000000bff007e24 */ /* 0x002fe2000f8e00ff */
[----:B------:R-:W-:Y:S01]  /*df830*/  UMOV UR4, UR10 ;  /* 0x0000000a00047c82 */ /* 0x000fe20008000000 */
[----:B------:R-:W1:Y:S01]  /*df840*/  LDCU.64 UR10, c[0x0][0x398] ;  /* 0x00007300ff0a77ac */ /* 0x000e620008000a00 */
[----:B------:R-:W-:-:S04]  /*df850*/  LOP3.LUT R10, R10, 0xbfffffff, RZ, 0xc0, !PT ;  /* 0xbfffffff0a0a7812 */ /* 0x000fc800078ec0ff */
        /* <DEDUP_REMOVED lines=58> */
[----:B------:R-:W-:Y:S02]  /*dfc00*/  R2UR UR34, R90 ;  /* 0x000000005a2272ca */ /* 0x000fe400000e0000 */
        /* <DEDUP_REMOVED lines=9> */
[----:B------:R1:W-:Y:S01]  /*dfca0*/  STL [R1+0x1f8], R0 ;  /* 0x0001f80001007387 */ /* 0x0003e20000100800 */
[----:B------:R-:W-:Y:S01]  /*dfcb0*/  R2UR UR66, R85 ;  /* 0x00000000554272ca */ /* 0x000fe200000e0000 */
[----:B------:R-:W2:Y:S01]  /*dfcc0*/  LDCU.64 UR34, c[0x0][0x398] ;  /* 0x00007300ff2277ac */ /* 0x000ea20008000a00 */
        /* <DEDUP_REMOVED lines=266> */
[----:B------:R-:W-:Y:S01]  /*e0d70*/  LOP3.LUT R9, R9, 0xffffbfff, RZ, 0xc0, !PT ;  /* 0xffffbfff09097812 */ /* 0x000fe200078ec0ff */
[----:B------:R-:W2:Y:S01]  /*e0d80*/  LDCU.64 UR62, c[0x0][0x398] ;  /* 0x00007300ff3e77ac */ /* 0x000ea20008000a00 */
[----:B------:R-:W-:Y:S01]  /*e0d90*/  ISETP.LT.AND P1, PT, R114, UR7, !P0 ;  /* 0x0000000772007c0c */ /* 0x000fe2000c721270 */
[----:B-1----:R-:W-:Y:S01]  /*e0da0*/  IMAD.U32 R0, RZ, RZ, UR11 ;  /* 0x0000000bff007e24 */ /* 0x002fe2000f8e00ff */
[----:B------:R-:W-:Y:S01]  /*e0db0*/  UMOV UR7, UR10 ;  /* 0x0000000a00077c82 */ /* 0x000fe20008000000 */
[----:B------:R-:W1:Y:S01]  /*e0dc0*/  LDCU.64 UR10, c[0x0][0x398] ;  /* 0x00007300ff0a77ac */ /* 0x000e620008000a00 */
[----:B------:R-:W-:-:S02]  /*e0dd0*/  ISETP.LT.AND P0, PT, R17, UR4, !P0 ;  /* 0x0000000411007c0c */ /* 0x000fc4000c701270 */
[----:B------:R1:W-:Y:S07]  /*e0de0*/  STL [R1+0x174], R0 ;  /* 0x0001740001007387 */ /* 0x0003ee0000100800 */
[----:B------:R-:W-:Y:S02]  /*e0df0*/  @P1 LOP3.LUT R9, R9, 0x4000, RZ, 0xfc, !PT ;  /* 0x0000400009091812 */ /* 0x000fe400078efcff */
[----:B------:R-:W-:Y:S02]  /*e0e00*/  IADD3 R30, PT, PT, R115, 0x2e, RZ ;  /* 0x0000002e731e7810 */ /* 0x000fe40007ffe0ff */
[----:B------:R-:W-:Y:S01]  /*e0e10*/  LOP3.LUT R9, R9, 0xffffefff, RZ, 0xc0, !PT ;  /* 0xffffefff09097812 */ /* 0x000fe200078ec0ff */
[----:B-1----:R-:W-:Y:S01]  /*e0e20*/  IMAD.U32 R0, RZ, RZ, UR11 ;  /* 0x0000000bff007e24 */ /* 0x002fe2000f8e00ff */
[----:B------:R-:W-:Y:S01]  /*e0e30*/  UMOV UR4, UR10 ;  /* 0x0000000a00047c82 */ /* 0x000fe20008000000 */
[----:B------:R-:W1:Y:S01]  /*e0e40*/  LDCU.64 UR10, c[0x0][0x398] ;  /* 0x00007300ff0a77ac */ /* 0x000e620008000a00 */
[----:B------:R-:W-:-:S02]  /*e0e50*/  @P0 LOP3.LUT R9, R9, 0x1000, RZ, 0xfc, !PT ;  /* 0x0000100009090812 */ /* 0x000fc400078efcff */
        /* <DEDUP_REMOVED lines=45> */
[----:B------:R-:W-:Y:S01]  /*e1130*/  STL [R1+0x494c], R9 ;  /* 0x00494c0901007387 */ /* 0x000fe20000100800 */
[----:B------:R-:W-:-:S03]  /*e1140*/  R2UR.FILL UR72, R76 ;  /* 0x000000004c4872ca */ /* 0x000fc600004e0000 */
[----:B------:R2:W-:Y:S01]  /*e1150*/  STL [R1+0x15c], R0 ;  /* 0x00015c0001007387 */ /* 0x0005e20000100800 */
[----:B-1----:R-:W-:Y:S01]  /*e1160*/  UMOV UR4, UR10 ;  /* 0x0000000a00047c82 */ /* 0x002fe20008000000 */
[----:B--2---:R-:W-:Y:S01]  /*e1170*/  IMAD.U32 R0, RZ, RZ, UR11 ;  /* 0x0000000bff007e24 */ /* 0x004fe2000f8e00ff */
[----:B------:R-:W1:Y:S01]  /*e1180*/  LDCU.64 UR10, c[0x0][0x398] ;  /* 0x00007300ff0a77ac */ /* 0x000e620008000a00 */
[----:B------:R-:W-:Y:S02]  /*e1190*/  IADD3 R30, PT, PT, R115, 0x2b, RZ ;  /* 0x0000002b731e7810 */ /* 0x000fe40007ffe0ff */
[----:B------:R-:W-:-:S04]  /*e11a0*/  @P0 LOP3.LUT R8, R8, 0x80000000, RZ, 0xfc, !PT ;  /* 0x8000000008080812 */ /* 0x000fc800078efcff */
[----:B------:R-:W-:Y:S01]  /*e11b0*/  ISETP.GE.AND P0, PT, R30, UR72, PT ;  /* 0x000000481e007c0c */ /* 0x000fe2000bf06270 */
[----:B------:R1:W-:Y:S01]  /*e11c0*/  STL [R1+0x158], R0 ;  /* 0x0001580001007387 */ /* 0x0003e20000100800 */
[----:B------:R-:W-:Y:S01]  /*e11d0*/  R2UR.FILL UR60, R41 ;  /* 0x00000000293c72ca */ /* 0x000fe200004e0000 */
        /* <DEDUP_REMOVED lines=40> */
[----:B------:R-:W-:Y:S02]  /*e1460*/  ISETP.LT.AND P0, PT, R17, UR4, !P0 ;  /* 0x0000000411007c0c */ /* 0x000fe4000c701270 */
[----:B------:R1:W-:Y:S07]  /*e1470*/  STL [R1+0x144], R0 ;  /* 0x0001440001007387 */ /* 0x0003ee0000100800 */
[----:B------:R-:W-:-:S02]  /*e1480*/  @P1 LOP3.LUT R8, R8, 0x200000, RZ, 0xfc, !PT ;  /* 0x0020000008081812 */ /* 0x000fc400078efcff */
[----:B------:R-:W-:Y:S02]  /*e1490*/  IADD3 R30, PT, PT, R115, 0x28, RZ ;  /* 0x00000028731e7810 */ /* 0x000fe40007ffe0ff */
[----:B------:R-:W-:Y:S01]  /*e14a0*/  LOP3.LUT R8, R8, 0xfffbffff, RZ, 0xc0, !PT ;  /* 0xfffbffff08087812 */ /* 0x000fe200078ec0ff */
[----:B-1----:R-:W-:Y:S01]  /*e14b0*/  IMAD.U32 R0, RZ, RZ, UR11 ;  /* 0x0000000bff007e24 */ /* 0x002fe2000f8e00ff */
[----:B------:R-:W-:Y:S01]  /*e14c0*/  UMOV UR4, UR10 ;  /* 0x0000000a00047c82 */ /* 0x000fe20008000000 */
[----:B------:R-:W1:Y:S01]  /*e14d0*/  LDCU.64 UR10, c[0x0][0x398] ;  /* 0x00007300ff0a77ac */ /* 0x000e620008000a00 */
[----:B------:R-:W-:Y:S02]  /*e14e0*/  @P0 LOP3.LUT R8, R8, 0x40000, RZ, 0xfc, !PT ;  /* 0x0004000008080812 */ /* 0x000fe400078efcff */
[----:B------:R-:W-:Y:S02]  /*e14f0*/  ISETP.GE.AND P0, PT, R30, UR36, PT ;  /* 0x000000241e007c0c */ /* 0x000fe4000bf06270 */
[----:B------:R-:W-:Y:S01]  /*e1500*/  R2UR UR54, R100 ;  /* 0x00000000643672ca */ /* 0x000fe200000e0000 */
[----:B------:R1:W-:Y:S01]  /*e1510*/  STL [R1+0x140], R0 ;  /* 0x0001400001007387 */ /* 0x0003e20000100800 */
[----:B------:R-:W-:Y:S01]  /*e1520*/  ISETP.LT.AND P1, PT, R114, UR7, !P0 ;  /* 0x0000000772007c0c */ /* 0x000fe2000c721270 */
[----:B------:R-:W2:Y:S01]  /*e1530*/  LDCU.64 UR36, c[0x0][0x398] ;  /* 0x00007300ff2477ac */ /* 0x000ea20008000a00 */
[----:B-1----:R-:W-:Y:S01]  /*e1540*/  IMAD.U32 R9, RZ, RZ, UR11 ;  /* 0x0000000bff097e24 */ /* 0x002fe2000f8e00ff */
[----:B------:R-:W-:Y:S01]  /*e1550*/  UMOV UR7, UR10 ;  /* 0x0000000a00077c82 */ /* 0x000fe20008000000 */
[----:B------:R-:W1:Y:S01]  /*e1560*/  LDCU.64 UR10, c[0x0][0x398] ;  /* 0x00007300ff0a77ac */ /* 0x000e620008000a00 */
[----:B------:R-:W-:-:S02]  /*e1570*/  ISETP.LT.AND P0, PT, R17, UR4, !P0 ;  /* 0x0000000411007c0c */ /* 0x000fc4000c701270 */
        /* <DEDUP_REMOVED lines=13> */
[----:B------:R-:W-:Y:S01]  /*e1650*/  STL [R1+0x4950], R9 ;  /* 0x0049500901007387 */ /* 0x000fe20000100800 */
[----:B------:R-:W-:-:S03]  /*e1660*/  ISETP.LT.AND P0, PT, R17, UR4, !P0 ;  /* 0x0000000411007c0c */ /* 0x000fc6000c701270 */
[----:B------:R-:W-:Y:S01]  /*e1670*/  STL [R1+0x4954], R29 ;  /* 0x0049541d01007387 */ /* 0x000fe20000100800 */
[----:B------:R-:W-:-:S03]  /*e1680*/  R2UR.FILL UR75, R94 ;  /* 0x000000005e4b72ca */ /* 0x000fc600004e0000 */
[----:B------:R2:W-:Y:S01]  /*e1690*/  STL [R1+0x134], R0 ;  /* 0x0001340001007387 */ /* 0x0005e20000100800 */
[----:B------:R-:W-:Y:S01]  /*e16a0*/  LOP3.LUT R8, R8, 0xffffefff, RZ, 0xc0, !PT ;  /* 0xffffefff08087812 */ /* 0x000fe200078ec0ff */
[----:B-1----:R-:W-:Y:S01]  /*e16b0*/  UMOV UR4, UR10 ;  /* 0x0000000a00047c82 */ /* 0x002fe20008000000 */
[----:B--2---:R-:W-:Y:S01]  /*e16c0*/  IMAD.U32 R0, RZ, RZ, UR11 ;  /* 0x0000000bff007e24 */ /* 0x004fe2000f8e00ff */
[----:B------:R-:W1:Y:S01]  /*e16d0*/  LDCU.64 UR10, c[0x0][0x398] ;  /* 0x00007300ff0a77ac */ /* 0x000e620008000a00 */
[----:B------:R-:W-:Y:S02]  /*e16e0*/  @P1 LOP3.LUT R8, R8, 0x1000, RZ, 0xfc, !PT ;  /* 0x0000100008081812 */ /* 0x000fe400078efcff */
[----:B------:R-:W-:Y:S02]  /*e16f0*/  IADD3 R30, PT, PT, R115, 0x26, RZ ;  /* 0x00000026731e7810 */ /* 0x000fe40007ffe0ff */
        /* <DEDUP_REMOVED lines=29> */
[----:B------:R-:W-:Y:S02]  /*e18d0*/  @P0 LOP3.LUT R8, R8, 0x2, RZ, 0xfc, !PT ;  /* 0x0000000208080812 */ /* 0x000fe400078efcff */
[----:B------:R-:W-:-:S03]  /*e18e0*/  R2UR.FILL UR58, R42 ;  /* 0x000000002a3a72ca */ /* 0x000fc600004e0000 */
[----:B------:R-:W-:Y:S04]  /*e18f0*/  STL [R1+0x4958], R8 ;  /* 0x0049580801007387 */ /* 0x000fe80000100800 */
[----:B------:R2:W-:Y:S01]  /*e1900*/  STL [R1+0x124], R0 ;  /* 0x0001240001007387 */ /* 0x0005e20000100800 */
[----:B-1----:R-:W-:Y:S01]  /*e1910*/  UMOV UR4, UR10 ;  /* 0x0000000a00047c82 */ /* 0x002fe20008000000 */
[----:B--2---:R-:W-:Y:S01]  /*e1920*/  IMAD.U32 R0, RZ, RZ, UR11 ;  /* 0x0000000bff007e24 */ /* 0x004fe2000f8e00ff */
[----:B------:R-:W1:Y:S01]  /*e1930*/  LDCU.64 UR10, c[0x0][0x398] ;  /* 0x00007300ff0a77ac */ /* 0x000e620008000a00 */
[----:B------:R-:W-:-:S04]  /*e1940*/  IADD3 R30, PT, PT, R115, 0x24, RZ ;  /* 0x00000024731e7810 */ /* 0x000fc80007ffe0ff */
[----:B------:R-:W-:Y:S01]  /*e1950*/  ISETP.GE.AND P0, PT, R30, UR58, PT ;  /* 0x0000003a1e007c0c */ /* 0x000fe2000bf06270 */
[----:B------:R1:W-:Y:S01]  /*e1960*/  STL [R1+0x120], R0 ;  /* 0x0001200001007387 */ /* 0x0003e20000100800 */
[----:B------:R-:W-:Y:S01]  /*e1970*/  IADD3 R30, PT, PT, R115, 0x23, RZ ;  /* 0x00000023731e7810 */ /* 0x000fe20007ffe0ff */
[----:B------:R-:W2:Y:S01]  /*e1980*/  LDCU.64 UR58, c[0x0][0x398] ;  /* 0x00007300ff3a77ac */ /* 0x000ea20008000a00 */
[----:B------:R-:W-:Y:S01]  /*e1990*/  ISETP.LT.AND P1, PT, R114, UR7, !P0 ;  /* 0x0000000772007c0c */ /* 0x000fe2000c721270 */
[----:B-1----:R-:W-:Y:S01]  /*e19a0*/  IMAD.U32 R0, RZ, RZ, UR11 ;  /* 0x0000000bff007e24 */ /* 0x002fe2000f8e00ff */
[----:B------:R-:W-:Y:S01]  /*e19b0*/  UMOV UR7, UR10 ;  /* 0x0000000a00077c82 */ /* 0x000fe20008000000 */
[----:B------:R-:W1:Y:S01]  /*e19c0*/  LDCU.64 UR10, c[0x0][0x398] ;  /* 0x00007300ff0a77ac */ /* 0x000e620008000a00 */
[----:B------:R-:W-:Y:S02]  /*e19d0*/  ISETP.LT.AND P0, PT, R17, UR4, !P0 ;  /* 0x0000000411007c0c */ /* 0x000fe4000c701270 */
[----:B------:R1:W-:Y:S07]  /*e19e0*/  STL [R1+0x11c], R0 ;  /* 0x00011c0001007387 */ /* 0x0003ee0000100800 */
[----:B------:R-:W-:-:S04]  /*e19f0*/  @P1 LOP3.LUT R7, R7, 0x80000000, RZ, 0xfc, !PT ;  /* 0x8000000007071812 */ /* 0x000fc800078efcff */
[----:B------:R-:W-:Y:S01]  /*e1a00*/  LOP3.LUT R7, R7, 0xdfffffff, RZ, 0xc0, !PT ;  /* 0xdfffffff07077812 */ /* 0x000fe200078ec0ff */
[----:B-1----:R-:W-:Y:S01]  /*e1a10*/  IMAD.U32 R0, RZ, RZ, UR11 ;  /* 0x0000000bff007e24 */ /* 0x002fe2000f8e00ff */
[----:B------:R-:W-:Y:S01]  /*e1a20*/  UMOV UR4, UR10 ;  /* 0x0000000a00047c82 */ /* 0x000fe20008000000 */
[----:B------:R-:W1:Y:S01]  /*e1a30*/  LDCU.64 UR10, c[0x0][0x398] ;  /* 0x00007300ff0a77ac */ /* 0x000e620008000a00 */
        /* <DEDUP_REMOVED lines=60> */
[----:B------:R-:W-:Y:S02]  /*e1e00*/  R2UR.FILL UR56, R81 ;  /* 0x00000000513872ca */ /* 0x000fe400004e0000 */
        /* <DEDUP_REMOVED lines=8> */
[----:B------:R-:W-:-:S02]  /*e1e90*/  ISETP.GE.AND P0, PT, R30, UR56, PT ;  /* 0x000000381e007c0c */ /* 0x000fc4000bf06270 */
[----:B------:R-:W-:Y:S01]  /*e1ea0*/  R2UR.FILL UR42, R43 ;  /* 0x000000002b2a72ca */ /* 0x000fe200004e0000 */
[----:B------:R-:W-:Y:S01]  /*e1eb0*/  STL [R1+0xf0], R0 ;  /* 0x0000f00001007387 */ /* 0x000fe20000100800 */
[----:B------:R-:W-:Y:S01]  /*e1ec0*/  ISETP.LT.AND P1, PT, R114, UR7, !P0 ;  /* 0x0000000772007c0c */ /* 0x000fe2000c721270 */
[----:B------:R-:W2:Y:S01]  /*e1ed0*/  LDCU.64 UR56, c[0x0][0x398] ;  /* 0x00007300ff3877ac */ /* 0x000ea20008000a00 */
[----:B-1----:R-:W-:Y:S01]  /*e1ee0*/  IMAD.U32 R12, RZ, RZ, UR11 ;  /* 0x0000000bff0c7e24 */ /* 0x002fe2000f8e00ff */
[----:B------:R-:W-:Y:S01]  /*e1ef0*/  UMOV UR7, UR10 ;  /* 0x0000000a00077c82 */ /* 0x000fe20008000000 */
[----:B------:R-:W1:Y:S01]  /*e1f00*/  LDCU.64 UR10, c[0x0][0x398] ;  /* 0x00007300ff0a77ac */ /* 0x000e620008000a00 */
[----:B------:R-:W-:Y:S02]  /*e1f10*/  ISETP.LT.AND P0, PT, R17, UR4, !P0 ;  /* 0x0000000411007c0c */ /* 0x000fe4000c701270 */
        /* <DEDUP_REMOVED lines=9> */
[----:B------:R-:W-:Y:S01]  /*e1fb0*/  STL [R1+0x495c], R10 ;  /* 0x00495c0a01007387 */ /* 0x000fe20000100800 */
[----:B-1----:R-:W-:-:S02]  /*e1fc0*/  IMAD.U32 R18, RZ, RZ, UR11 ;  /* 0x0000000bff127e24 */ /* 0x002fc4000f8e00ff */
[----:B------:R-:W-:Y:S01]  /*e1fd0*/  ISETP.LT.AND P1, PT, R114, UR7, !P0 ;  /* 0x0000000772007c0c */ /* 0x000fe2000c721270 */
[----:B------:R-:W-:Y:S01]  /*e1fe0*/  UMOV UR7, UR10 ;  /* 0x0000000a00077c82 */ /* 0x000fe20008000000 */
[----:B------:R-:W1:Y:S01]  /*e1ff0*/  LDCU.64 UR10, c[0x0][0x398] ;  /* 0x00007300ff0a77ac */ /* 0x000e620008000a00 */
[----:B------:R-:W-:Y:S02]  /*e2000*/  ISETP.LT.AND P0, PT, R17, UR4, !P0 ;  /* 0x0000000411007c0c */ /* 0x000fe4000c701270 */
[----:B------:R-:W-:Y:S01]  /*e2010*/  LOP3.LUT R7, R7, 0xffffffbf, RZ, 0xc0, !PT ;  /* 0xffffffbf07077812 */ /* 0x000fe200078ec0ff */
[----:B------:R-:W2:Y:S01]  /*e2020*/  LDCU.64 UR42, c[0x0][0x398] ;  /* 0x00007300ff2a77ac */ /* 0x000ea20008000a00 */
[----:B------:R-:W-:-:S06]  /*e2030*/  IADD3 R30, PT, PT, R115, 0x1d, RZ ;  /* 0x0000001d731e7810 */ /* 0x000fcc0007ffe0ff */
[----:B------:R-:W-:Y:S01]  /*e2040*/  @P1 LOP3.LUT R7, R7, 0x40, RZ, 0xfc, !PT ;  /* 0x0000004007071812 */ /* 0x000fe200078efcff */
[----:B-1----:R-:W-:Y:S01]  /*e2050*/  IMAD.U32 R19, RZ, RZ, UR11 ;  /* 0x0000000bff137e24 */ /* 0x002fe2000f8e00ff */
[----:B------:R-:W-:Y:S01]  /*e2060*/  UMOV UR4, UR10 ;  /* 0x0000000a00047c82 */ /* 0x000fe20008000000 */
[----:B------:R-:W1:Y:S01]  /*e2070*/  LDCU.64 UR10, c[0x0][0x398] ;  /* 0x00007300ff0a77ac */ /* 0x000e620008000a00 */
[----:B------:R-:W-:-:S04]  /*e2080*/  LOP3.LUT R7, R7, 0xfffffff7, RZ, 0xc0, !PT ;  /* 0xfffffff707077812 */ /* 0x000fc800078ec0ff */
[----:B------:R-:W-:Y:S02]  /*e2090*/  @P0 LOP3.LUT R7, R7, 0x8, RZ, 0xfc, !PT ;  /* 0x0000000807070812 */ /* 0x000fe400078efcff */
[----:B------:R-:W-:Y:S01]  /*e20a0*/  ISETP.GE.AND P0, PT, R30, UR30, PT ;  /* 0x0000001e1e007c0c */ /* 0x000fe2000bf06270 */
[----:B------:R-:W-:Y:S01]  /*e20b0*/  STL [R1+0x4960], R11 ;  /* 0x0049600b01007387 */ /* 0x000fe20000100800 */
[----:B-1----:R-:W-:Y:S02]  /*e20c0*/  IMAD.U32 R20, RZ, RZ, UR11 ;  /* 0x0000000bff147e24 */ /* 0x002fe4000f8e00ff */
[----:B------:R-:W-:Y:S01]  /*e20d0*/  ISETP.LT.AND P1, PT, R114, UR7, !P0 ;  /* 0x0000000772007c0c */ /* 0x000fe2000c721270 */
[----:B------:R-:W-:Y:S01]  /*e20e0*/  UMOV UR7, UR10 ;  /* 0x0000000a00077c82 */ /* 0x000fe20008000000 */
[----:B------:R-:W1:Y:S01]  /*e20f0*/  LDCU.64 UR10, c[0x0][0x398] ;  /* 0x00007300ff0a77ac */ /* 0x000e620008000a00 */
[----:B------:R-:W-:Y:S02]  /*e2100*/  ISETP.LT.AND P0, PT, R17, UR4, !P0 ;  /* 0x0000000411007c0c */ /* 0x000fe4000c701270 */
[----:B------:R-:W-:Y:S01]  /*e2110*/  IADD3 R30, PT, PT, R115, 0x1c, RZ ;  /* 0x0000001c731e7810 */ /* 0x000fe20007ffe0ff */
[----:B------:R-:W2:Y:S01]  /*e2120*/  LDCU.64 UR30, c[0x0][0x398] ;  /* 0x00007300ff1e77ac */ /* 0x000ea20008000a00 */
[----:B------:R-:W-:-:S02]  /*e2130*/  LOP3.LUT R7, R7, 0xfffffffd, RZ, 0xc0, !PT ;  /* 0xfffffffd07077812 */ /* 0x000fc400078ec0ff */
[----:B-1----:R-:W-:Y:S01]  /*e2140*/  MOV R15, UR11 ;  /* 0x0000000b000f7c02 */ /* 0x002fe20008000f00 */
[----:B------:R-:W-:Y:S01]  /*e2150*/  UMOV UR4, UR10 ;  /* 0x0000000a00047c82 */ /* 0x000fe20008000000 */
[----:B------:R-:W1:Y:S05]  /*e2160*/  LDCU.64 UR10, c[0x0][0x398] ;  /* 0x00007300ff0a77ac */ /* 0x000e6a0008000a00 */
[----:B------:R-:W-:Y:S02]  /*e2170*/  @P0 LOP3.LUT R6, R6, 0x80000000, RZ, 0xfc, !PT ;  /* 0x8000000006060812 */ /* 0x000fe400078efcff */
[----:B------:R-:W-:Y:S01]  /*e2180*/  ISETP.GE.AND P0, PT, R30, UR24, PT ;  /* 0x000000181e007c0c */ /* 0x000fe2000bf06270 */
[----:B------:R-:W-:Y:S01]  /*e2190*/  STL [R1+0x4964], R12 ;  /* 0x0049640c01007387 */ /* 0x000fe20000100800 */
[----:B------:R-:W-:Y:S01]  /*e21a0*/  @P1 LOP3.LUT R7, R7, 0x2, RZ, 0xfc, !PT ;  /* 0x0000000207071812 */ /* 0x000fe200078efcff */
[----:B------:R-:W2:Y:S01]  /*e21b0*/  LDCU.64 UR24, c[0x0][0x398] ;  /* 0x00007300ff1877ac */ /* 0x000ea20008000a00 */
[----:B------:R-:W-:Y:S01]  /*e21c0*/  ISETP.LT.AND P1, PT, R114, UR7, !P0 ;  /* 0x0000000772007c0c */ /* 0x000fe2000c721270 */
[----:B-1----:R-:W-:Y:S01]  /*e21d0*/  IMAD.U32 R16, RZ, RZ, UR11 ;  /* 0x0000000bff107e24 */ /* 0x002fe2000f8e00ff */
[----:B------:R-:W-:Y:S01]  /*e21e0*/  UMOV UR7, UR10 ;  /* 0x0000000a00077c82 */ /* 0x000fe20008000000 */
[----:B------:R-:W1:Y:S01]  /*e21f0*/  LDCU.64 UR10, c[0x0][0x398] ;  /* 0x00007300ff0a77ac */ /* 0x000e620008000a00 */
[----:B------:R-:W-:Y:S01]  /*e2200*/  ISETP.LT.AND P0, PT, R17, UR4, !P0 ;  /* 0x0000000411007c0c */ /* 0x000fe2000c701270 */
[----:B------:R-:W-:Y:S01]  /*e2210*/  STL [R1+0x4968], R13 ;  /* 0x0049680d01007387 */ /* 0x000fe20000100800 */
[----:B------:R-:W-:-:S02]  /*e2220*/  R2UR UR70, R102 ;  /* 0x00000000664672ca */ /* 0x000fc400000e0000 */
[----:B------:R-:W-:Y:S01]  /*e2230*/  LOP3.LUT R6, R6, 0xdfffffff, RZ, 0xc0, !PT ;  /* 0xdfffffff06067812 */ /* 0x000fe200078ec0ff */
[----:B------:R-:W-:Y:S04]  /*e2240*/  STL [R1+0x496c], R18 ;  /* 0x00496c1201007387 */ /* 0x000fe80000100800 */
[----:B------:R-:W-:Y:S01]  /*e2250*/  STL [R1+0x4970], R19 ;  /* 0x0049701301007387 */ /* 0x000fe20000100800 */
[----:B------:R-:W-:-:S03]  /*e2260*/  @P1 LOP3.LUT R6, R6, 0x20000000, RZ, 0xfc, !PT ;  /* 0x2000000006061812 */ /* 0x000fc600078efcff */
[----:B------:R-:W-:Y:S01]  /*e2270*/  STL [R1+0x4974], R7 ;  /* 0x0049740701007387 */ /* 0x000fe20000100800 */
[----:B-1----:R-:W-:Y:S01]  /*e2280*/  MOV R22, UR11 ;  /* 0x0000000b00167c02 */ /* 0x002fe20008000f00 */
[----:B------:R-:W-:Y:S01]  /*e2290*/  UMOV UR4, UR10 ;  /* 0x0000000a00047c82 */ /* 0x000fe20008000000 */
[----:B------:R-:W1:Y:S01]  /*e22a0*/  LDCU.64 UR10, c[0x0][0x398] ;  /* 0x00007300ff0a77ac */ /* 0x000e620008000a00 */
[----:B------:R2:W-:Y:S01]  /*e22b0*/  STL [R1+0x4978], R20 ;  /* 0x0049781401007387 */ /* 0x0005e20000100800 */
[----:B------:R-:W-:Y:S01]  /*e22c0*/  LOP3.LUT R6, R6, 0xf7ffffff, RZ, 0xc0, !PT ;  /* 0xf7ffffff06067812 */ /* 0x000fe200078ec0ff */
[----:B--2---:R-:W-:-:S04]  /*e22d0*/  IMAD.MOV.U32 R20, RZ, RZ, R115 ;  /* 0x000000ffff147224 */ /* 0x004fc800078e0073 */
[----:B------:R-:W-:Y:S01]  /*e22e0*/  VIADD R30, R20, 0x1b ;  /* 0x0000001b141e7836 */ /* 0x000fe20000000000 */
[----:B------:R-:W-:-:S04]  /*e22f0*/  @P0 LOP3.LUT R6, R6, 0x8000000, RZ, 0xfc, !PT ;  /* 0x0800000006060812 */ /* 0x000fc800078efcff */
[----:B------:R-:W-:Y:S01]  /*e2300*/  ISETP.GE.AND P0, PT, R30, UR70, PT ;  /* 0x000000461e007c0c */ /* 0x000fe2000bf06270 */
[----:B-1----:R-:W-:-:S03]  /*e2310*/  IMAD.U32 R25, RZ, RZ, UR11 ;  /* 0x0000000bff197e24 */ /* 0x002fc6000f8e00ff */
[----:B------:R-:W-:Y:S01]  /*e2320*/  ISETP.LT.AND P1, PT, R114, UR7, !P0 ;  /* 0x0000000772007c0c */ /* 0x000fe2000c721270 */
[----:B------:R-:W-:Y:S01]  /*e2330*/  UMOV UR7, UR10 ;  /* 0x0000000a00077c82 */ /* 0x000fe20008000000 */
[----:B------:R-:W1:Y:S01]  /*e2340*/  LDCU.64 UR10, c[0x0][0x398] ;  /* 0x00007300ff0a77ac */ /* 0x000e620008000a00 */
[----:B------:R-:W-:Y:S02]  /*e2350*/  ISETP.LT.AND P0, PT, R17, UR4, !P0 ;  /* 0x0000000411007c0c */ /* 0x000fe4000c701270 */
[----:B------:R-:W-:Y:S02]  /*e2360*/  R2UR.FILL UR75, R99 ;  /* 0x00000000634b72ca */ /* 0x000fe400004e0000 */
[----:B------:R-:W-:Y:S01]  /*e2370*/  LOP3.LUT R6, R6, 0xfdffffff, RZ, 0xc0, !PT ;  /* 0xfdffffff06067812 */ /* 0x000fe200078ec0ff */
[----:B------:R-:W-:-:S05]  /*e2380*/  VIADD R30, R20, 0x1a ;  /* 0x0000001a141e7836 */ /* 0x000fca0000000000 */
[----:B------:R-:W-:Y:S02]  /*e2390*/  @P1 LOP3.LUT R6, R6, 0x2000000, RZ, 0xfc, !PT ;  /* 0x0200000006061812 */ /* 0x000fe400078efcff */
[----:B-1----:R-:W-:Y:S01]  /*e23a0*/  MOV R21, UR11 ;  /* 0x0000000b00157c02 */ /* 0x002fe20008000f00 */
[----:B------:R-:W-:Y:S01]  /*e23b0*/  UMOV UR4, UR10 ;  /* 0x0000000a00047c82 */ /* 0x000fe20008000000 */
[----:B------:R-:W1:Y:S01]  /*e23c0*/  LDCU.64 UR10, c[0x0][0x398] ;  /* 0x00007300ff0a77ac */ /* 0x000e620008000a00 */
        /* <DEDUP_REMOVED lines=10> */
[----:B------:R-:W-:Y:S02]  /*e2470*/  @P1 LOP3.LUT R6, R6, 0x200000, RZ, 0xfc, !PT ;  /* 0x0020000006061812 */ /* 0x000fe400078efcff */
[----:B-1----:R-:W-:Y:S01]  /*e2480*/  MOV R24, UR11 ;  /* 0x0000000b00187c02 */ /* 0x002fe20008000f00 */
[----:B------:R-:W-:Y:S01]  /*e2490*/  UMOV UR4, UR10 ;  /* 0x0000000a00047c82 */ /* 0x000fe20008000000 */
[----:B------:R-:W1:Y:S01]  /*e24a0*/  LDCU.64 UR10, c[0x0][0x398] ;  /* 0x00007300ff0a77ac */ /* 0x000e620008000a00 */
[----:B------:R-:W-:Y:S01]  /*e24b0*/  VIADD R30, R20, 0x19 ;  /* 0x00000019141e7836 */ /* 0x000fe20000000000 */
        /* <DEDUP_REMOVED lines=17> */
[----:B------:R-:W-:Y:S02]  /*e25d0*/  ISETP.GE.AND P0, PT, R30, UR28, PT ;  /* 0x0000001c1e007c0c */ /* 0x000fe4000bf06270 */
[----:B------:R-:W-:Y:S01]  /*e25e0*/  LOP3.LUT R6, R6, 0xffffefff, RZ, 0xc0, !PT ;  /* 0xffffefff06067812 */ /* 0x000fe200078ec0ff */
[----:B-1----:R-:W-:Y:S01]  /*e25f0*/  IMAD.U32 R14, RZ, RZ, UR11 ;  /* 0x0000000bff0e7e24 */ /* 0x002fe2000f8e00ff */
[----:B------:R-:W-:Y:S01]  /*e2600*/  ISETP.LT.AND P1, PT, R114, UR7, !P0 ;  /* 0x0000000772007c0c */ /* 0x000fe2000c721270 */
[----:B------:R-:W-:Y:S01]  /*e2610*/  UMOV UR9, UR10 ;  /* 0x0000000a00097c82 */ /* 0x000fe20008000000 */
[----:B------:R-:W1:Y:S01]  /*e2620*/  LDCU.64 UR10, c[0x0][0x398] ;  /* 0x00007300ff0a77ac */ /* 0x000e620008000a00 */
[----:B------:R-:W-:Y:S01]  /*e2630*/  ISETP.LT.AND P0, PT, R17, UR4, !P0 ;  /* 0x0000000411007c0c */ /* 0x000fe2000c701270 */
[----:B------:R-:W-:Y:S01]  /*e2640*/  VIADD R30, R20, 0x17 ;  /* 0x00000017141e7836 */ /* 0x000fe20000000000 */
[----:B------:R-:W-:Y:S01]  /*e2650*/  R2UR UR70, R105 ;  /* 0x00000000694672ca */ /* 0x000fe200000e0000 */
[----:B------:R-:W2:Y:S07]  /*e2660*/  LDCU.64 UR28, c[0x0][0x398] ;  /* 0x00007300ff1c77ac */ /* 0x000eae0008000a00 */
[----:B------:R-:W-:-:S04]  /*e2670*/  @P1 LOP3.LUT R6, R6, 0x1000, RZ, 0xfc, !PT ;  /* 0x0000100006061812 */ /* 0x000fc800078efcff */
[----:B------:R-:W-:Y:S01]  /*e2680*/  LOP3.LUT R6, R6, 0xfffffdff, RZ, 0xc0, !PT ;  /* 0xfffffdff06067812 */ /* 0x000fe200078ec0ff */
[----:B-1----:R-:W-:Y:S01]  /*e2690*/  UMOV UR7, UR10 ;  /* 0x0000000a00077c82 */ /* 0x002fe20008000000 */
[----:B------:R-:W-:Y:S02]  /*e26a0*/  UMOV UR4, UR11 ;  /* 0x0000000b00047c82 */ /* 0x000fe40008000000 */
[----:B------:R-:W-:Y:S01]  /*e26b0*/  @P0 LOP3.LUT R6, R6, 0x200, RZ, 0xfc, !PT ;  /* 0x0000020006060812 */ /* 0x000fe200078efcff */
[----:B------:R-:W1:Y:S01]  /*e26c0*/  LDCU.64 UR10, c[0x0][0x398] ;  /* 0x00007300ff0a77ac */ /* 0x000e620008000a00 */
[----:B------:R-:W-:-:S04]  /*e26d0*/  ISETP.GE.AND P0, PT, R30, UR26, PT ;  /* 0x0000001a1e007c0c */ /* 0x000fc8000bf06270 */
[----:B------:R-:W-:Y:S02]  /*e26e0*/  ISETP.LT.AND P1, PT, R114, UR9, !P0 ;  /* 0x0000000972007c0c */ /* 0x000fe4000c721270 */
[----:B------:R-:W-:Y:S02]  /*e26f0*/  ISETP.LT.AND P0, PT, R17, UR7, !P0 ;  /* 0x0000000711007c0c */ /* 0x000fe4000c701270 */
[----:B------:R-:W-:Y:S02]  /*e2700*/  LOP3.LUT R6, R6, 0xfffffeff, RZ, 0xc0, !PT ;  /* 0xfffffeff06067812 */ /* 0x000fe400078ec0ff */
[----:B------:R-:W-:-:S07]  /*e2710*/  IADD3 R30, PT, PT, R20, 0x16, RZ ;  /* 0x00000016141e7810 */ /* 0x000fce0007ffe0ff */
[----:B------:R-:W-:Y:S01]  /*e2720*/  @P1 LOP3.LUT R6, R6, 0x100, RZ, 0xfc, !PT ;  /* 0x0000010006061812 */ /* 0x000fe200078efcff */
[----:B-1----:R-:W-:Y:S01]  /*e2730*/  UMOV UR9, UR10 ;  /* 0x0000000a00097c82 */ /* 0x002fe20008000000 */
[----:B------:R-:W-:Y:S01]  /*e2740*/  UMOV UR74, UR11 ;  /* 0x0000000b004a7c82 */ /* 0x000fe20008000000 */
[----:B------:R-:W1:Y:S01]  /*e2750*/  LDCU.64 UR10, c[0x0][0x398] ;  /* 0x00007300ff0a77ac */ /* 0x000e620008000a00 */
[----:B------:R-:W-:-:S04]  /*e2760*/  LOP3.LUT R6, R6, 0xffffffdf, RZ, 0xc0, !PT ;  /* 0xffffffdf06067812 */ /* 0x000fc800078ec0ff */
[----:B------:R-:W-:Y:S02]  /*e2770*/  @P0 LOP3.LUT R6, R6, 0x20, RZ, 0xfc, !PT ;  /* 0x0000002006060812 */ /* 0x000fe400078efcff */
[----:B------:R-:W-:Y:S02]  /*e2780*/  ISETP.GE.AND P0, PT, R30, UR16, PT ;  /* 0x000000101e007c0c */ /* 0x000fe4000bf06270 */
[----:B------:R-:W-:Y:S01]  /*e2790*/  LOP3.LUT R6, R6, 0xffffffef, RZ, 0xc0, !PT ;  /* 0xffffffef06067812 */ /* 0x000fe200078ec0ff */
[----:B-1----:R-:W-:Y:S01]  /*e27a0*/  UMOV UR7, UR10 ;  /* 0x0000000a00077c82 */ /* 0x002fe20008000000 */
[----:B------:R-:W-:Y:S01]  /*e27b0*/  ISETP.LT.AND P1, PT, R114, UR9, !P0 ;  /* 0x0000000972007c0c */ /* 0x000fe2000c721270 */
[----:B------:R-:W-:Y:S01]  /*e27c0*/  VIADD R30, R20, 0x15 ;  /* 0x00000015141e7836 */ /* 0x000fe20000000000 */
        /* <DEDUP_REMOVED lines=8> */
[----:B------:R-:W-:Y:S01]  /*e2850*/  R2UR UR44, R104 ;  /* 0x00000000682c72ca */ /* 0x000fe200000e0000 */
[----:B------:R-:W-:-:S08]  /*e2860*/  VIADD R30, R20, 0x14 ;  /* 0x00000014141e7836 */ /* 0x000fd00000000000 */
[----:B------:R-:W-:-:S04]  /*e2870*/  @P1 LOP3.LUT R5, R5, 0x80000000, RZ, 0xfc, !PT ;  /* 0x8000000005051812 */ /* 0x000fc800078efcff */
[----:B------:R-:W-:-:S04]  /*e2880*/  LOP3.LUT R5, R5, 0xdfffffff, RZ, 0xc0, !PT ;  /* 0xdfffffff05057812 */ /* 0x000fc800078ec0ff */
[----:B------:R-:W-:Y:S02]  /*e2890*/  @P0 LOP3.LUT R5, R5, 0x20000000, RZ, 0xfc, !PT ;  /* 0x2000000005050812 */ /* 0x000fe400078efcff */
[----:B------:R-:W-:Y:S01]  /*e28a0*/  ISETP.GE.AND P0, PT, R30, UR44, PT ;  /* 0x0000002c1e007c0c */ /* 0x000fe2000bf06270 */
[----:B------:R-:W1:Y:S03]  /*e28b0*/  LDCU.64 UR44, c[0x0][0x398] ;  /* 0x00007300ff2c77ac */ /* 0x000e660008000a00 */
[----:B------:R-:W-:Y:S02]  /*e28c0*/  ISETP.LT.AND P1, PT, R114, UR60, !P0 ;  /* 0x0000003c72007c0c */ /* 0x000fe4000c721270 */
[----:B------:R-:W-:Y:S02]  /*e28d0*/  ISETP.LT.AND P0, PT, R17, UR58, !P0 ;  /* 0x0000003a11007c0c */ /* 0x000fe4000c701270 */
[----:B------:R-:W-:-:S02]  /*e28e0*/  R2UR.FILL UR40, R84 ;  /* 0x00000000542872ca */ /* 0x000fc400004e0000 */
[----:B------:R-:W-:Y:S02]  /*e28f0*/  LOP3.LUT R5, R5, 0xf7ffffff, RZ, 0xc0, !PT ;  /* 0xf7ffffff05057812 */ /* 0x000fe400078ec0ff */
[----:B------:R-:W-:-:S05]  /*e2900*/  IADD3 R30, PT, PT, R20, 0x13, RZ ;  /* 0x00000013141e7810 */ /* 0x000fca0007ffe0ff */
[----:B------:R-:W-:-:S04]  /*e2910*/  @P1 LOP3.LUT R5, R5, 0x8000000, RZ, 0xfc, !PT ;  /* 0x0800000005051812 */ /* 0x000fc800078efcff */
[----:B------:R-:W-:-:S04]  /*e2920*/  LOP3.LUT R5, R5, 0xfdffffff, RZ, 0xc0, !PT ;  /* 0xfdffffff05057812 */ /* 0x000fc800078ec0ff */
[----:B------:R-:W-:Y:S02]  /*e2930*/  @P0 LOP3.LUT R5, R5, 0x2000000, RZ, 0xfc, !PT ;  /* 0x0200000005050812 */ /* 0x000fe400078efcff */
[----:B------:R-:W-:Y:S02]  /*e2940*/  ISETP.GE.AND P0, PT, R30, UR40, PT ;  /* 0x000000281e007c0c */ /* 0x000fe4000bf06270 */
[----:B------:R-:W-:Y:S02]  /*e2950*/  R2UR.FILL UR18, R46 ;  /* 0x000000002e1272ca */ /* 0x000fe400004e0000 */
        /* <DEDUP_REMOVED lines=11> */
[----:B----4-:R-:W-:Y:S01]  /*e2a10*/  ISETP.LT.AND P1, PT, R114, UR52, !P0 ;  /* 0x0000003472007c0c */ /* 0x010fe2000c721270 */
[----:B------:R-:W4:Y:S01]  /*e2a20*/  LDCU.64 UR18, c[0x0][0x398] ;  /* 0x00007300ff1277ac */ /* 0x000f220008000a00 */
[----:B------:R-:W-:-:S11]  /*e2a30*/  ISETP.LT.AND P0, PT, R17, UR50, !P0 ;  /* 0x0000003211007c0c */ /* 0x000fd6000c701270 */
        /* <DEDUP_REMOVED lines=9> */
[----:B------:R-:W-:-:S04]  /*e2ad0*/  @P1 LOP3.LUT R5, R5, 0x8000, RZ, 0xfc, !PT ;  /* 0x0000800005051812 */ /* 0x000fc800078efcff */
[----:B------:R-:W-:-:S04]  /*e2ae0*/  LOP3.LUT R5, R5, 0xffffefff, RZ, 0xc0, !PT ;  /* 0xffffefff05057812 */ /* 0x000fc800078ec0ff */
[----:B------:R-:W-:Y:S02]  /*e2af0*/  @P0 LOP3.LUT R5, R5, 0x1000, RZ, 0xfc, !PT ;  /* 0x0000100005050812 */ /* 0x000fe400078efcff */
[----:B------:R-:W-:-:S04]  /*e2b00*/  ISETP.GE.AND P0, PT, R30, UR12, PT ;  /* 0x0000000c1e007c0c */ /* 0x000fc8000bf06270 */
[----:B-1----:R-:W-:Y:S02]  /*e2b10*/  ISETP.LT.AND P1, PT, R114, UR44, !P0 ;  /* 0x0000002c72007c0c */ /* 0x002fe4000c721270 */
[----:B------:R-:W-:Y:S02]  /*e2b20*/  ISETP.LT.AND P0, PT, R17, UR42, !P0 ;  /* 0x0000002a11007c0c */ /* 0x000fe4000c701270 */
[----:B------:R-:W-:Y:S02]  /*e2b30*/  R2UR UR26, R107 ;  /* 0x000000006b1a72ca */ /* 0x000fe400000e0000 */
[----:B------:R-:W-:Y:S01]  /*e2b40*/  LOP3.LUT R5, R5, 0xfffffbff, RZ, 0xc0, !PT ;  /* 0xfffffbff05057812 */ /* 0x000fe200078ec0ff */
[----:B------:R-:W-:-:S06]  /*e2b50*/  VIADD R30, R20, 0xf ;  /* 0x0000000f141e7836 */ /* 0x000fcc0000000000 */
[----:B------:R-:W-:-:S04]  /*e2b60*/  @P1 LOP3.LUT R5, R5, 0x400, RZ, 0xfc, !PT ;  /* 0x0000040005051812 */ /* 0x000fc800078efcff */
[----:B------:R-:W-:-:S04]  /*e2b70*/  LOP3.LUT R5, R5, 0xffffff7f, RZ, 0xc0, !PT ;  /* 0xffffff7f05057812 */ /* 0x000fc800078ec0ff */
[----:B------:R-:W-:Y:S02]  /*e2b80*/  @P0 LOP3.LUT R5, R5, 0x80, RZ, 0xfc, !PT ;  /* 0x0000008005050812 */ /* 0x000fe400078efcff */
[----:B------:R-:W-:Y:S02]  /*e2b90*/  ISETP.GE.AND P0, PT, R30, UR26, PT ;  /* 0x0000001a1e007c0c */ /* 0x000fe4000bf06270 */
[----:B------:R-:W-:Y:S02]  /*e2ba0*/  R2UR UR70, R106 ;  /* 0x000000006a4672ca */ /* 0x000fe400000e0000 */
[----:B------:R-:W-:Y:S01]  /*e2bb0*/  LOP3.LUT R5, R5, 0xffffffbf, RZ, 0xc0, !PT ;  /* 0xffffffbf05057812 */ /* 0x000fe200078ec0ff */
[----:B------:R-:W-:Y:S01]  /*e2bc0*/  VIADD R30, R20, 0xe ;  /* 0x0000000e141e7836 */ /* 0x000fe20000000000 */
[----:B------:R-:W-:Y:S01]  /*e2bd0*/  ISETP.LT.AND P1, PT, R114, UR40, !P0 ;  /* 0x0000002872007c0c */ /* 0x000fe2000c721270 */
[----:B------:R-:W1:Y:S01]  /*e2be0*/  LDCU.64 UR26, c[0x0][0x398] ;  /* 0x00007300ff1a77ac */ /* 0x000e620008000a00 */
[----:B---3--:R-:W-:-:S11]  /*e2bf0*/  ISETP.LT.AND P0, PT, R17, UR38, !P0 ;  /* 0x0000002611007c0c */ /* 0x008fd6000c701270 */
[----:B------:R-:W-:-:S04]  /*e2c00*/  @P1 LOP3.LUT R5, R5, 0x40, RZ, 0xfc, !PT ;  /* 0x0000004005051812 */ /* 0x000fc800078efcff */
[----:B------:R-:W-:-:S04]  /*e2c10*/  LOP3.LUT R5, R5, 0xfffffff7, RZ, 0xc0, !PT ;  /* 0xfffffff705057812 */ /* 0x000fc800078ec0ff */
[----:B------:R-:W-:Y:S02]  /*e2c20*/  @P0 LOP3.LUT R5, R5, 0x8, RZ, 0xfc, !PT ;  /* 0x0000000805050812 */ /* 0x000fe400078efcff */
[----:B------:R-:W-:Y:S02]  /*e2c30*/  ISETP.GE.AND P0, PT, R30, UR70, PT ;  /* 0x000000461e007c0c */ /* 0x000fe4000bf06270 */
[----:B------:R-:W-:Y:S02]  /*e2c40*/  R2UR.FILL UR22, R86 ;  /* 0x00000000561672ca */ /* 0x000fe400004e0000 */
[----:B------:R-:W-:Y:S02]  /*e2c50*/  ISETP.LT.AND P1, PT, R114, UR36, !P0 ;  /* 0x0000002472007c0c */ /* 0x000fe4000c721270 */
[----:B------:R-:W-:Y:S02]  /*e2c60*/  ISETP.LT.AND P0, PT, R17, UR34, !P0 ;  /* 0x0000002211007c0c */ /* 0x000fe4000c701270 */
[----:B------:R-:W-:-:S02]  /*e2c70*/  IADD3 R30, PT, PT, R20, 0xd, RZ ;  /* 0x0000000d141e7810 */ /* 0x000fc40007ffe0ff */
[----:B------:R-:W-:-:S09]  /*e2c80*/  LOP3.LUT R5, R5, 0xfffffffb, RZ, 0xc0, !PT ;  /* 0xfffffffb05057812 */ /* 0x000fd200078ec0ff */
[----:B------:R-:W-:Y:S02]  /*e2c90*/  @P0 LOP3.LUT R4, R4, 0x20000000, RZ, 0xfc, !PT ;  /* 0x2000000004040812 */ /* 0x000fe400078efcff */
[----:B------:R-:W-:Y:S02]  /*e2ca0*/  ISETP.GE.AND P0, PT, R30, UR22, PT ;  /* 0x000000161e007c0c */ /* 0x000fe4000bf06270 */
[----:B------:R-:W-:Y:S02]  /*e2cb0*/  @P1 LOP3.LUT R5, R5, 0x4, RZ, 0xfc, !PT ;  /* 0x0000000405051812 */ /* 0x000fe400078efcff */
[----:B------:R-:W-:Y:S02]  /*e2cc0*/  R2UR.FILL UR20, R48 ;  /* 0x00000000301472ca */ /* 0x000fe400004e0000 */
[----:B------:R-:W-:Y:S01]  /*e2cd0*/  LOP3.LUT R4, R4, 0xfdffffff, RZ, 0xc0, !PT ;  /* 0xfdffffff04047812 */ /* 0x000fe200078ec0ff */
[----:B------:R-:W-:Y:S01]  /*e2ce0*/  VIADD R30, R20, 0xc ;  /* 0x0000000c141e7836 */ /* 0x000fe20000000000 */
[----:B------:R-:W-:Y:S01]  /*e2cf0*/  ISETP.LT.AND P1, PT, R114, UR32, !P0 ;  /* 0x0000002072007c0c */ /* 0x000fe2000c721270 */
[----:B------:R-:W3:Y:S01]  /*e2d00*/  LDCU.64 UR22, c[0x0][0x398] ;  /* 0x00007300ff1677ac */ /* 0x000ee20008000a00 */
[----:B------:R-:W-:-:S11]  /*e2d10*/  ISETP.LT.AND P0, PT, R17, UR30, !P0 ;  /* 0x0000001e11007c0c */ /* 0x000fd6000c701270 */
[----:B------:R-:W-:-:S04]  /*e2d20*/  @P1 LOP3.LUT R4, R4, 0x2000000, RZ, 0xfc, !PT ;  /* 0x0200000004041812 */ /* 0x000fc800078efcff */
[----:B------:R-:W-:-:S04]  /*e2d30*/  LOP3.LUT R4, R4, 0xffdfffff, RZ, 0xc0, !PT ;  /* 0xffdfffff04047812 */ /* 0x000fc800078ec0ff */
[----:B------:R-:W-:Y:S02]  /*e2d40*/  @P0 LOP3.LUT R4, R4, 0x200000, RZ, 0xfc, !PT ;  /* 0x0020000004040812 */ /* 0x000fe400078efcff */
[----:B------:R-:W-:Y:S02]  /*e2d50*/  ISETP.GE.AND P0, PT, R30, UR20, PT ;  /* 0x000000141e007c0c */ /* 0x000fe4000bf06270 */
[----:B------:R-:W-:Y:S01]  /*e2d60*/  LOP3.LUT R4, R4, 0xfffdffff, RZ, 0xc0, !PT ;  /* 0xfffdffff04047812 */ /* 0x000fe200078ec0ff */
[----:B------:R-:W-:Y:S01]  /*e2d70*/  VIADD R30, R20, 0xb ;  /* 0x0000000b141e7836 */ /* 0x000fe20000000000 */
[----:B--2---:R-:W-:Y:S01]  /*e2d80*/  ISETP.LT.AND P1, PT, R114, UR28, !P0 ;  /* 0x0000001c72007c0c */ /* 0x004fe2000c721270 */
[----:B------:R-:W2:Y:S01]  /*e2d90*/  LDCU.64 UR20, c[0x0][0x398] ;  /* 0x00007300ff1477ac */ /* 0x000ea20008000a00 */
[----:B-1----:R-:W-:-:S11]  /*e2da0*/  ISETP.LT.AND P0, PT, R17, UR26, !P0 ;  /* 0x0000001a11007c0c */ /* 0x002fd6000c701270 */
[----:B------:R-:W-:-:S04]  /*e2db0*/  @P1 LOP3.LUT R4, R4, 0x20000, RZ, 0xfc, !PT ;  /* 0x0002000004041812 */ /* 0x000fc800078efcff */
[----:B------:R-:W-:-:S04]  /*e2dc0*/  LOP3.LUT R4, R4, 0xffffdfff, RZ, 0xc0, !PT ;  /* 0xffffdfff04047812 */ /* 0x000fc800078ec0ff */
[----:B------:R-:W-:Y:S02]  /*e2dd0*/  @P0 LOP3.LUT R4, R4, 0x2000, RZ, 0xfc, !PT ;  /* 0x0000200004040812 */ /* 0x000fe400078efcff */
[----:B------:R-:W-:Y:S01]  /*e2de0*/  ISETP.GE.AND P0, PT, R30, UR6, PT ;  /* 0x000000061e007c0c */ /* 0x000fe2000bf06270 */
[----:B------:R-:W1:Y:S03]  /*e2df0*/  LDCU.64 UR6, c[0x0][0x398] ;  /* 0x00007300ff0677ac */ /* 0x000e660008000a00 */
[----:B------:R-:W-:Y:S02]  /*e2e00*/  ISETP.LT.AND P1, PT, R114, UR24, !P0 ;  /* 0x0000001872007c0c */ /* 0x000fe4000c721270 */
[----:B---3--:R-:W-:Y:S02]  /*e2e10*/  ISETP.LT.AND P0, PT, R17, UR22, !P0 ;  /* 0x0000001611007c0c */ /* 0x008fe4000c701270 */
[----:B------:R-:W-:-:S02]  /*e2e20*/  LOP3.LUT R4, R4, 0xfffffeff, RZ, 0xc0, !PT ;  /* 0xfffffeff04047812 */ /* 0x000fc400078ec0ff */
[----:B------:R-:W-:-:S07]  /*e2e30*/  IADD3 R30, PT, PT, R20, 0xe7, RZ ;  /* 0x000000e7141e7810 */ /* 0x000fce0007ffe0ff */
[----:B------:R-:W-:-:S04]  /*e2e40*/  @P1 LOP3.LUT R4, R4, 0x100, RZ, 0xfc, !PT ;  /* 0x0000010004041812 */ /* 0x000fc800078efcff */
[----:B------:R-:W-:-:S04]  /*e2e50*/  LOP3.LUT R4, R4, 0xffffffef, RZ, 0xc0, !PT ;  /* 0xffffffef04047812 */ /* 0x000fc800078ec0ff */
[----:B------:R-:W-:Y:S02]  /*e2e60*/  @P0 LOP3.LUT R4, R4, 0x10, RZ, 0xfc, !PT ;  /* 0x0000001004040812 */ /* 0x000fe400078efcff */
[----:B------:R-:W-:-:S04]  /*e2e70*/  ISETP.GE.AND P0, PT, R30, UR73, PT ;  /* 0x000000491e007c0c */ /* 0x000fc8000bf06270 */
[----:B------:R-:W-:Y:S02]  /*e2e80*/  ISETP.LT.AND P1, PT, R114, UR5, !P0 ;  /* 0x0000000572007c0c */ /* 0x000fe4000c721270 */
        /* <DEDUP_REMOVED lines=8> */
[----:B--2---:R-:W-:Y:S02]  /*e2f10*/  ISETP.LT.AND P1, PT, R114, UR20, !P0 ;  /* 0x0000001472007c0c */ /* 0x004fe4000c721270 */
[----:B----4-:R-:W-:Y:S02]  /*e2f20*/  ISETP.LT.AND P0, PT, R17, UR18, !P0 ;  /* 0x0000001211007c0c */ /* 0x010fe4000c701270 */
[----:B------:R-:W-:Y:S01]  /*e2f30*/  R2UR UR70, R109 ;  /* 0x000000006d4672ca */ /* 0x000fe200000e0000 */
[----:B------:R-:W-:-:S08]  /*e2f40*/  VIADD R30, R20, 0xe8 ;  /* 0x000000e8141e7836 */ /* 0x000fd00000000000 */
[----:B------:R-:W-:-:S04]  /*e2f50*/  @P1 LOP3.LUT R3, R3, 0x800, RZ, 0xfc, !PT ;  /* 0x0000080003031812 */ /* 0x000fc800078efcff */
[----:B------:R-:W-:-:S04]  /*e2f60*/  LOP3.LUT R3, R3, 0xfffffeff, RZ, 0xc0, !PT ;  /* 0xfffffeff03037812 */ /* 0x000fc800078ec0ff */
[----:B------:R-:W-:Y:S02]  /*e2f70*/  @P0 LOP3.LUT R3, R3, 0x100, RZ, 0xfc, !PT ;  /* 0x0000010003030812 */ /* 0x000fe400078efcff */
[----:B------:R-:W-:-:S04]  /*e2f80*/  ISETP.GE.AND P0, PT, R30, UR77, PT ;  /* 0x0000004d1e007c0c */ /* 0x000fc8000bf06270 */
[----:B------:R-:W-:Y:S01]  /*e2f90*/  ISETP.LT.AND P1, PT, R114, UR70, !P0 ;  /* 0x0000004672007c0c */ /* 0x000fe2000c721270 */
[----:B------:R-:W2:Y:S01]  /*e2fa0*/  LDCU.64 UR70, c[0x0][0x398] ;  /* 0x00007300ff4677ac */ /* 0x000ea20008000a00 */
[----:B-1----:R-:W-:Y:S02]  /*e2fb0*/  ISETP.LT.AND P0, PT, R17, UR6, !P0 ;  /* 0x0000000611007c0c */ /* 0x002fe4000c701270 */
[----:B------:R-:W-:Y:S02]  /*e2fc0*/  LOP3.LUT R4, R4, 0xff7fffff, RZ, 0xc0, !PT ;  /* 0xff7fffff04047812 */ /* 0x000fe400078ec0ff */
[----:B------:R-:W-:-:S07]  /*e2fd0*/  IADD3 R30, PT, PT, R20, 0x9, RZ ;  /* 0x00000009141e7810 */ /* 0x000fce0007ffe0ff */
        /* <DEDUP_REMOVED lines=8> */
[----:B------:R-:W-:Y:S01]  /*e3060*/  R2UR UR12, R108 ;  /* 0x000000006c0c72ca */ /* 0x000fe200000e0000 */
[----:B------:R-:W-:-:S06]  /*e3070*/  VIADD R30, R20, 0xe9 ;  /* 0x000000e9141e7836 */ /* 0x000fcc0000000000 */
[----:B------:R-:W-:-:S04]  /*e3080*/  @P1 LOP3.LUT R3, R3, 0x80, RZ, 0xfc, !PT ;  /* 0x0000008003031812 */ /* 0x000fc800078efcff */
[----:B------:R-:W-:-:S04]  /*e3090*/  LOP3.LUT R3, R3, 0xffffffef, RZ, 0xc0, !PT ;  /* 0xffffffef03037812 */ /* 0x000fc800078ec0ff */
[----:B------:R-:W-:Y:S02]  /*e30a0*/  @P0 LOP3.LUT R3, R3, 0x10, RZ, 0xfc, !PT ;  /* 0x0000001003030812 */ /* 0x000fe400078efcff */
[----:B--2---:R-:W-:-:S04]  /*e30b0*/  ISETP.GE.AND P0, PT, R30, UR71, PT ;  /* 0x000000471e007c0c */ /* 0x004fc8000bf06270 */
[----:B------:R-:W-:Y:S01]  /*e30c0*/  ISETP.LT.AND P1, PT, R114, UR12, !P0 ;  /* 0x0000000c72007c0c */ /* 0x000fe2000c721270 */
[----:B------:R-:W-:Y:S01]  /*e30d0*/  UMOV UR75, UR11 ;  /* 0x0000000b004b7c82 */ /* 0x000fe20008000000 */
[----:B-1----:R-:W-:Y:S01]  /*e30e0*/  ISETP.LT.AND P0, PT, R17, UR6, !P0 ;  /* 0x0000000611007c0c */ /* 0x002fe2000c701270 */
[----:B------:R-:W1:Y:S01]  /*e30f0*/  LDCU.64 UR12, c[0x0][0x398] ;  /* 0x00007300ff0c77ac */ /* 0x000e620008000a00 */
[----:B------:R-:W-:Y:S01]  /*e3100*/  LOP3.LUT R4, R4, 0xffff7fff, RZ, 0xc0, !PT ;  /* 0xffff7fff04047812 */ /* 0x000fe200078ec0ff */
[----:B------:R-:W2:Y:S01]  /*e3110*/  LDCU.64 UR10, c[0x0][0x398] ;  /* 0x00007300ff0a77ac */ /* 0x000ea20008000a00 */
[----:B------:R-:W-:-:S07]  /*e3120*/  VIADD R30, R20, 0x8 ;  /* 0x00000008141e7836 */ /* 0x000fce0000000000 */
[----:B------:R-:W-:-:S04]  /*e3130*/  @P1 LOP3.LUT R4, R4, 0x8000, RZ, 0xfc, !PT ;  /* 0x0000800004041812 */ /* 0x000fc800078efcff */
[----:B------:R-:W-:-:S04]  /*e3140*/  LOP3.LUT R4, R4, 0xfffffbff, RZ, 0xc0, !PT ;  /* 0xfffffbff04047812 */ /* 0x000fc800078ec0ff */
[----:B------:R-:W-:Y:S02]  /*e3150*/  @P0 LOP3.LUT R4, R4, 0x400, RZ, 0xfc, !PT ;  /* 0x0000040004040812 */ /* 0x000fe400078efcff */
[----:B------:R-:W-:-:S04]  /*e3160*/  ISETP.GE.AND P0, PT, R30, UR7, PT ;  /* 0x000000071e007c0c */ /* 0x000fc8000bf06270 */
[----:B-1----:R-:W-:Y:S02]  /*e3170*/  ISETP.LT.AND P1, PT, R114, UR12, !P0 ;  /* 0x0000000c72007c0c */ /* 0x002fe4000c721270 */
[----:B--2---:R-:W-:Y:S02]  /*e3180*/  ISETP.LT.AND P0, PT, R17, UR10, !P0 ;  /* 0x0000000a11007c0c */ /* 0x004fe4000c701270 */
[----:B------:R-:W-:Y:S02]  /*e3190*/  R2UR.FILL UR8, R31 ;  /* 0x000000001f0872ca */ /* 0x000fe400004e0000 */
[----:B------:R-:W-:Y:S01]  /*e31a0*/  MOV.SPILL R31, UR61 ;  /* 0x0000003d001f7c02 */ /* 0x000fe20009000f00 */
[----:B------:R-:W1:Y:S01]  /*e31b0*/  LDCU.64 UR60, c[0x0][0x398] ;  /* 0x00007300ff3c77ac */ /* 0x000e620008000a00 */
[----:B------:R-:W-:Y:S02]  /*e31c0*/  IADD3 R30, PT, PT, R20, 0xec, RZ ;  /* 0x000000ec141e7810 */ /* 0x000fe40007ffe0ff */
[----:B------:R-:W-:-:S05]  /*e31d0*/  LOP3.LUT R3, R3, 0xfffffffb, RZ, 0xc0, !PT ;  /* 0xfffffffb03037812 */ /* 0x000fca00078ec0ff */
[----:B------:R-:W-:Y:S02]  /*e31e0*/  @P0 LOP3.LUT R2, R2, 0x80000000, RZ, 0xfc, !PT ;  /* 0x8000000002020812 */ /* 0x000fe400078efcff */
[----:B------:R-:W-:Y:S01]  /*e31f0*/  ISETP.GE.AND P0, PT, R30, UR68, PT ;  /* 0x000000441e007c0c */ /* 0x000fe2000bf06270 */
[----:B------:R-:W2:Y:S01]  /*e3200*/  LDCU.64 UR68, c[0x0][0x398] ;  /* 0x00007300ff4477ac */ /* 0x000ea20008000a00 */
[----:B------:R-:W-:Y:S02]  /*e3210*/  @P1 LOP3.LUT R3, R3, 0x4, RZ, 0xfc, !PT ;  /* 0x0000000403031812 */ /* 0x000fe400078efcff */
[----:B------:R-:W-:Y:S01]  /*e3220*/  ISETP.LT.AND P1, PT, R114, UR8, !P0 ;  /* 0x0000000872007c0c */ /* 0x000fe2000c721270 */
[----:B------:R-:W3:Y:S01]  /*e3230*/  LDCU.64 UR8, c[0x0][0x398] ;  /* 0x00007300ff0877ac */ /* 0x000ee20008000a00 */
[----:B------:R-:W-:Y:S01]  /*e3240*/  LOP3.LUT R4, R4, 0xffffffdf, RZ, 0xc0, !PT ;  /* 0xffffffdf04047812 */ /* 0x000fe200078ec0ff */
[----:B-1----:R-:W-:Y:S02]  /*e3250*/  UMOV UR6, UR60 ;  /* 0x0000003c00067c82 */ /* 0x002fe40008000000 */
[----:B------:R-:W-:-:S02]  /*e3260*/  ISETP.LT.AND P0, PT, R17, UR6, !P0 ;  /* 0x0000000611007c0c */ /* 0x000fc4000c701270 */
[----:B------:R-:W-:Y:S01]  /*e3270*/  R2UR UR66, R96 ;  /* 0x00000000604272ca */ /* 0x000fe200000e0000 */
[----:B------:R-:W-:Y:S01]  /*e3280*/  VIADD R30, R20, 0xeb ;  /* 0x000000eb141e7836 */ /* 0x000fe20000000000 */
[----:B------:R-:W-:Y:S01]  /*e3290*/  R2UR UR5, R103 ;  /* 0x00000000670572ca */ /* 0x000fe200000e0000 */
[----:B------:R-:W1:Y:S03]  /*e32a0*/  LDCU.64 UR6, c[0x0][0x398] ;  /* 0x00007300ff0677ac */ /* 0x000e660008000a00 */
[----:B------:R-:W-:-:S04]  /*e32b0*/  @P1 LOP3.LUT R4, R4, 0x20, RZ, 0xfc, !PT ;  /* 0x0000002004041812 */ /* 0x000fc800078efcff */
[----:B------:R-:W-:-:S04]  /*e32c0*/  LOP3.LUT R4, R4, 0xfffffffb, RZ, 0xc0, !PT ;  /* 0xfffffffb04047812 */ /* 0x000fc800078ec0ff */
[----:B------:R-:W-:Y:S02]  /*e32d0*/  @P0 LOP3.LUT R4, R4, 0x4, RZ, 0xfc, !PT ;  /* 0x0000000404040812 */ /* 0x000fe400078efcff */
[----:B--2---:R-:W-:-:S04]  /*e32e0*/  ISETP.GE.AND P0, PT, R30, UR69, PT ;  /* 0x000000451e007c0c */ /* 0x004fc8000bf06270 */
[----:B------:R-:W-:Y:S01]  /*e32f0*/  ISETP.LT.AND P1, PT, R114, UR66, !P0 ;  /* 0x0000004272007c0c */ /* 0x000fe2000c721270 */
[----:B------:R-:W2:Y:S01]  /*e3300*/  LDCU.64 UR66, c[0x0][0x398] ;  /* 0x00007300ff4277ac */ /* 0x000ea20008000a00 */
[----:B---3--:R-:W-:Y:S01]  /*e3310*/  ISETP.LT.AND P0, PT, R17, UR8, !P0 ;  /* 0x0000000811007c0c */ /* 0x008fe2000c701270 */
[----:B------:R-:W-:Y:S01]  /*e3320*/  VIADD R30, R20, 0xea ;  /* 0x000000ea141e7836 */ /* 0x000fe20000000000 */
[----:B------:R-:W-:-:S11]  /*e3330*/  LOP3.LUT R4, R4, 0xfffffffe, RZ, 0xc0, !PT ;  /* 0xfffffffe04047812 */ /* 0x000fd600078ec0ff */
[----:B------:R-:W-:Y:S02]  /*e3340*/  @P0 LOP3.LUT R27, R27, 0x20000000, RZ, 0xfc, !PT ;  /* 0x200000001b1b0812 */ /* 0x000fe400078efcff */
[----:B--2---:R-:W-:Y:S02]  /*e3350*/  ISETP.GE.AND P0, PT, R30, UR67, PT ;  /* 0x000000431e007c0c */ /* 0x004fe4000bf06270 */
[----:B------:R-:W-:Y:S02]  /*e3360*/  @P1 LOP3.LUT R4, R4, 0x1, RZ, 0xfc, !PT ;  /* 0x0000000104041812 */ /* 0x000fe400078efcff */
[----:B------:R-:W-:Y:S02]  /*e3370*/  ISETP.LT.AND P1, PT, R114, UR5, !P0 ;  /* 0x0000000572007c0c */ /* 0x000fe4000c721270 */
[----:B------:R-:W-:Y:S02]  /*e3380*/  MOV.SPILL R35, UR75 ;  /* 0x0000004b00237c02 */ /* 0x000fe40009000f00 */
[----:B-1----:R-:W-:-:S02]  /*e3390*/  ISETP.LT.AND P0, PT, R17, UR6, !P0 ;  /* 0x0000000611007c0c */ /* 0x002fc4000c701270 */
[----:B------:R-:W-:Y:S02]  /*e33a0*/  R2UR UR75, R52 ;  /* 0x00000000344b72ca */ /* 0x000fe400000e0000 */
[----:B------:R-:W-:Y:S01]  /*e33b0*/  LOP3.LUT R27, R27, 0xf7ffffff, RZ, 0xc0, !PT ;  /* 0xf7ffffff1b1b7812 */ /* 0x000fe200078ec0ff */
[----:B------:R-:W-:Y:S01]  /*e33c0*/  UMOV UR16, UR61 ;  /* 0x0000003d00107c82 */ /* 0x000fe20008000000 */
[----:B------:R-:W1:Y:S03]  /*e33d0*/  LDCU.64 UR60, c[0x0][0x398] ;  /* 0x00007300ff3c77ac */ /* 0x000e660008000a00 */
[----:B------:R-:W-:Y:S02]  /*e33e0*/  @P1 LOP3.LUT R27, R27, 0x8000000, RZ, 0xfc, !PT ;  /* 0x080000001b1b1812 */ /* 0x000fe400078efcff */
[----:B------:R-:W-:Y:S02]  /*e33f0*/  IADD3 R30, PT, PT, R20, 0xed, RZ ;  /* 0x000000ed141e7810 */ /* 0x000fe40007ffe0ff */
[----:B------:R-:W-:-:S04]  /*e3400*/  LOP3.LUT R27, R27, 0xfeffffff, RZ, 0xc0, !PT ;  /* 0xfeffffff1b1b7812 */ /* 0x000fc800078ec0ff */
[----:B------:R-:W-:Y:S02]  /*e3410*/  @P0 LOP3.LUT R27, R27, 0x1000000, RZ, 0xfc, !PT ;  /* 0x010000001b1b0812 */ /* 0x000fe400078efcff */
[----:B------:R-:W-:-:S04]  /*e3420*/  ISETP.GE.AND P0, PT, R30, UR75, PT ;  /* 0x0000004b1e007c0c */ /* 0x000fc8000bf06270 */
[----:B------:R-:W-:Y:S01]  /*e3430*/  ISETP.LT.AND P1, PT, R114, UR72, !P0 ;  /* 0x0000004872007c0c */ /* 0x000fe2000c721270 */
[----:B------:R-:W2:Y:S01]  /*e3440*/  LDCU.64 UR72, c[0x0][0x398] ;  /* 0x00007300ff4877ac */ /* 0x000ea20008000a00 */
[----:B------:R-:W-:Y:S01]  /*e3450*/  LOP3.LUT R27, R27, 0xfdffffff, RZ, 0xc0, !PT ;  /* 0xfdffffff1b1b7812 */ /* 0x000fe200078ec0ff */
[----:B-1----:R-:W-:Y:S02]  /*e3460*/  UMOV UR5, UR60 ;  /* 0x0000003c00057c82 */ /* 0x002fe40008000000 */
[----:B------:R-:W-:Y:S01]  /*e3470*/  ISETP.LT.AND P0, PT, R17, UR5, !P0 ;  /* 0x0000000511007c0c */ /* 0x000fe2000c701270 */
[----:B------:R-:W-:Y:S01]  /*e3480*/  UMOV UR14, UR61 ;  /* 0x0000003d000e7c82 */ /* 0x000fe20008000000 */
[----:B------:R-:W1:Y:S06]  /*e3490*/  LDCU.64 UR60, c[0x0][0x398] ;  /* 0x00007300ff3c77ac */ /* 0x000e6c0008000a00 */
[----:B------:R-:W-:Y:S01]  /*e34a0*/  @P1 LOP3.LUT R27, R27, 0x2000000, RZ, 0xfc, !PT ;  /* 0x020000001b1b1812 */ /* 0x000fe200078efcff */
[----:B------:R-:W-:-:S03]  /*e34b0*/  VIADD R30, R20, 0xef ;  /* 0x000000ef141e7836 */ /* 0x000fc60000000000 */
[----:B------:R-:W-:-:S04]  /*e34c0*/  LOP3.LUT R27, R27, 0xfff7ffff, RZ, 0xc0, !PT ;  /* 0xfff7ffff1b1b7812 */ /* 0x000fc800078ec0ff */
[----:B------:R-:W-:Y:S02]  /*e34d0*/  @P0 LOP3.LUT R27, R27, 0x80000, RZ, 0xfc, !PT ;  /* 0x000800001b1b0812 */ /* 0x000fe400078efcff */
[----:B--2---:R-:W-:-:S04]  /*e34e0*/  ISETP.GE.AND P0, PT, R30, UR73, PT ;  /* 0x000000491e007c0c */ /* 0x004fc8000bf06270 */
        /* <DEDUP_REMOVED lines=13> */
[----:B-1----:R-:W-:Y:S01]  /*e35c0*/  UMOV UR5, UR60 ;  /* 0x0000003c00057c82 */ /* 0x002fe20008000000 */
[----:B------:R-:W-:Y:S01]  /*e35d0*/  MOV.SPILL R34, UR74 ;  /* 0x0000004a00227c02 */ /* 0x000fe20009000f00 */
[----:B------:R-:W1:Y:S01]  /*e35e0*/  LDCU.64 UR76, c[0x0][0x398] ;  /* 0x00007300ff4c77ac */ /* 0x000e620008000a00 */
[----:B------:R-:W-:Y:S02]  /*e35f0*/  ISETP.LT.AND P0, PT, R17, UR5, !P0 ;  /* 0x0000000511007c0c */ /* 0x000fe4000c701270 */
[----:B------:R-:W-:Y:S01]  /*e3600*/  R2UR UR74, R49 ;  /* 0x00000000314a72ca */ /* 0x000fe200000e0000 */
[----:B------:R-:W2:Y:S01]  /*e3610*/  LDCU UR5, c[0x0][0x398] ;  /* 0x00007300ff0577ac */ /* 0x000ea20008000800 */
[----:B------:R-:W-:-:S05]  /*e3620*/  LOP3.LUT R27, R27, 0xffff7fff, RZ, 0xc0, !PT ;  /* 0xffff7fff1b1b7812 */ /* 0x000fca00078ec0ff */
[----:B------:R-:W-:Y:S02]  /*e3630*/  @P1 LOP3.LUT R27, R27, 0x8000, RZ, 0xfc, !PT ;  /* 0x000080001b1b1812 */ /* 0x000fe400078efcff */
[----:B------:R-:W-:Y:S02]  /*e3640*/  IADD3 R30, PT, PT, R20, 0xff, RZ ;  /* 0x000000ff141e7810 */ /* 0x000fe40007ffe0ff */
[----:B------:R-:W-:-:S04]  /*e3650*/  LOP3.LUT R27, R27, 0xfffff7ff, RZ, 0xc0, !PT ;  /* 0xfffff7ff1b1b7812 */ /* 0x000fc800078ec0ff */
[----:B------:R-:W-:Y:S02]  /*e3660*/  @P0 LOP3.LUT R27, R27, 0x800, RZ, 0xfc, !PT ;  /* 0x000008001b1b0812 */ /* 0x000fe400078efcff */
[----:B------:R-:W-:-:S04]  /*e3670*/  ISETP.GE.AND P0, PT, R30, UR74, PT ;  /* 0x0000004a1e007c0c */ /* 0x000fc8000bf06270 */
[----:B--2---:R-:W-:Y:S01]  /*e3680*/  ISETP.LT.AND P1, PT, R114, UR5, !P0 ;  /* 0x0000000572007c0c */ /* 0x004fe2000c721270 */
[----:B------:R-:W2:Y:S01]  /*e3690*/  LDCU UR5, c[0x0][0x398] ;  /* 0x00007300ff0577ac */ /* 0x000ea20008000800 */
[----:B-1----:R-:W-:Y:S02]  /*e36a0*/  ISETP.LT.AND P0, PT, R17, UR76, !P0 ;  /* 0x0000004c11007c0c */ /* 0x002fe4000c701270 */
[----:B------:R-:W-:Y:S02]  /*e36b0*/  R2UR UR75, R51 ;  /* 0x00000000334b72ca */ /* 0x000fe400000e0000 */
[----:B------:R-:W-:Y:S01]  /*e36c0*/  LOP3.LUT R27, R27, 0xffffdfff, RZ, 0xc0, !PT ;  /* 0xffffdfff1b1b7812 */ /* 0x000fe200078ec0ff */
        /* <DEDUP_REMOVED lines=9> */
[----:B------:R-:W-:Y:S01]  /*e3760*/  MOV.SPILL R32, UR63 ;  /* 0x0000003f00207c02 */ /* 0x000fe20009000f00 */
[----:B------:R-:W1:Y:S01]  /*e3770*/  LDCU UR5, c[0x0][0x398] ;  /* 0x00007300ff0577ac */ /* 0x000e620008000800 */
[----:B------:R-:W-:Y:S02]  /*e3780*/  ISETP.LT.AND P0, PT, R17, UR6, !P0 ;  /* 0x0000000611007c0c */ /* 0x000fe4000c701270 */
[----:B------:R-:W-:Y:S02]  /*e3790*/  R2UR UR63, R53 ;  /* 0x00000000353f72ca */ /* 0x000fe400000e0000 */
[----:B------:R-:W-:Y:S01]  /*e37a0*/  LOP3.LUT R27, R27, 0xffffffbf, RZ, 0xc0, !PT ;  /* 0xffffffbf1b1b7812 */ /* 0x000fe200078ec0ff */
[----:B------:R-:W-:Y:S01]  /*e37b0*/  UMOV UR24, UR61 ;  /* 0x0000003d00187c82 */ /* 0x000fe20008000000 */
[----:B------:R-:W2:Y:S03]  /*e37c0*/  LDCU.64 UR60, c[0x0][0x398] ;  /* 0x00007300ff3c77ac */ /* 0x000ea60008000a00 */
[----:B------:R-:W-:Y:S01]  /*e37d0*/  @P1 LOP3.LUT R27, R27, 0x40, RZ, 0xfc, !PT ;  /* 0x000000401b1b1812 */ /* 0x000fe200078efcff */
[----:B------:R-:W-:-:S03]  /*e37e0*/  VIADD R30, R20, 0xfd ;  /* 0x000000fd141e7836 */ /* 0x000fc60000000000 */
[----:B------:R-:W-:-:S04]  /*e37f0*/  LOP3.LUT R27, R27, 0xfffffff7, RZ, 0xc0, !PT ;  /* 0xfffffff71b1b7812 */ /* 0x000fc800078ec0ff */
[----:B------:R-:W-:Y:S02]  /*e3800*/  @P0 LOP3.LUT R27, R27, 0x8, RZ, 0xfc, !PT ;  /* 0x000000081b1b0812 */ /* 0x000fe400078efcff */
[----:B------:R-:W-:-:S04]  /*e3810*/  ISETP.GE.AND P0, PT, R30, UR63, PT ;  /* 0x0000003f1e007c0c */ /* 0x000fc8000bf06270 */
[----:B-1----:R-:W-:Y:S01]  /*e3820*/  ISETP.LT.AND P1, PT, R114, UR5, !P0 ;  /* 0x0000000572007c0c */ /* 0x002fe2000c721270 */
[----:B--2---:R-:W-:Y:S01]  /*e3830*/  UMOV UR8, UR60 ;  /* 0x0000003c00087c82 */ /* 0x004fe20008000000 */
[----:B------:R-:W1:Y:S01]  /*e3840*/  LDCU UR5, c[0x0][0x398] ;  /* 0x00007300ff0577ac */ /* 0x000e620008000800 */
[----:B------:R-:W-:Y:S02]  /*e3850*/  ISETP.LT.AND P0, PT, R17, UR8, !P0 ;  /* 0x0000000811007c0c */ /* 0x000fe4000c701270 */
[----:B------:R-:W-:Y:S02]  /*e3860*/  R2UR UR62, R55 ;  /* 0x00000000373e72ca */ /* 0x000fe400000e0000 */
[----:B------:R-:W-:Y:S01]  /*e3870*/  LOP3.LUT R27, R27, 0xfffffffb, RZ, 0xc0, !PT ;  /* 0xfffffffb1b1b7812 */ /* 0x000fe200078ec0ff */
[----:B------:R-:W-:Y:S01]  /*e3880*/  UMOV UR6, UR61 ;  /* 0x0000003d00067c82 */ /* 0x000fe20008000000 */
[----:B------:R-:W2:Y:S04]  /*e3890*/  LDCU.64 UR60, c[0x0][0x398] ;  /* 0x00007300ff3c77ac */ /* 0x000ea80008000a00 */
[----:B------:R-:W-:-:S02]  /*e38a0*/  @P1 LOP3.LUT R27, R27, 0x4, RZ, 0xfc, !PT ;  /* 0x000000041b1b1812 */ /* 0x000fc400078efcff */
[----:B------:R-:W-:Y:S02]  /*e38b0*/  IADD3 R30, PT, PT, R20, 0xfc, RZ ;  /* 0x000000fc141e7810 */ /* 0x000fe40007ffe0ff */
[----:B------:R-:W-:-:S04]  /*e38c0*/  LOP3.LUT R27, R27, 0xfffffffe, RZ, 0xc0, !PT ;  /* 0xfffffffe1b1b7812 */ /* 0x000fc800078ec0ff */
[----:B------:R-:W-:Y:S02]  /*e38d0*/  @P0 LOP3.LUT R27, R27, 0x1, RZ, 0xfc, !PT ;  /* 0x000000011b1b0812 */ /* 0x000fe400078efcff */
[----:B------:R-:W-:Y:S01]  /*e38e0*/  ISETP.GE.AND P0, PT, R30, UR62, PT ;  /* 0x0000003e1e007c0c */ /* 0x000fe2000bf06270 */
[----:B------:R-:W3:Y:S03]  /*e38f0*/  LDCU.64 UR62, c[0x0][0x398] ;  /* 0x00007300ff3e77ac */ /* 0x000ee60008000a00 */
[----:B-1----:R-:W-:Y:S01]  /*e3900*/  ISETP.LT.AND P1, PT, R114, UR5, !P0 ;  /* 0x0000000572007c0c */ /* 0x002fe2000c721270 */
[----:B--2---:R-:W-:Y:S01]  /*e3910*/  UMOV UR8, UR60 ;  /* 0x0000003c00087c82 */ /* 0x004fe20008000000 */
[----:B------:R-:W-:Y:S01]  /*e3920*/  MOV.SPILL R33, UR65 ;  /* 0x0000004100217c02 */ /* 0x000fe20009000f00 */
[----:B------:R-:W1:Y:S01]  /*e3930*/  LDCU UR5, c[0x0][0x398] ;  /* 0x00007300ff0577ac */ /* 0x000e620008000800 */
[----:B------:R-:W-:-:S02]  /*e3940*/  ISETP.LT.AND P0, PT, R17, UR8, !P0 ;  /* 0x0000000811007c0c */ /* 0x000fc4000c701270 */
[----:B------:R-:W-:Y:S01]  /*e3950*/  R2UR UR65, R57 ;  /* 0x00000000394172ca */ /* 0x000fe200000e0000 */
[----:B------:R-:W-:-:S06]  /*e3960*/  VIADD R30, R20, 0xfb ;  /* 0x000000fb141e7836 */ /* 0x000fcc0000000000 */
[----:B------:R-:W-:-:S04]  /*e3970*/  @P1 LOP3.LUT R28, R28, 0x40000000, RZ, 0xfc, !PT ;  /* 0x400000001c1c1812 */ /* 0x000fc800078efcff */
[----:B------:R-:W-:-:S04]  /*e3980*/  LOP3.LUT R28, R28, 0xf7ffffff, RZ, 0xc0, !PT ;  /* 0xf7ffffff1c1c7812 */ /* 0x000fc800078ec0ff */
[----:B------:R-:W-:Y:S02]  /*e3990*/  @P0 LOP3.LUT R28, R28, 0x8000000, RZ, 0xfc, !PT ;  /* 0x080000001c1c0812 */ /* 0x000fe400078efcff */
[----:B------:R-:W-:-:S04]  /*e39a0*/  ISETP.GE.AND P0, PT, R30, UR65, PT ;  /* 0x000000411e007c0c */ /* 0x000fc8000bf06270 */
[----:B-1----:R-:W-:Y:S01]  /*e39b0*/  ISETP.LT.AND P1, PT, R114, UR5, !P0 ;  /* 0x0000000572007c0c */ /* 0x002fe2000c721270 */
[----:B---3--:R-:W-:Y:S01]  /*e39c0*/  UMOV UR8, UR62 ;  /* 0x0000003e00087c82 */ /* 0x008fe20008000000 */
[----:B------:R-:W-:Y:S01]  /*e39d0*/  R2UR UR64, R58 ;  /* 0x000000003a4072ca */ /* 0x000fe200000e0000 */
[----:B------:R-:W1:Y:S01]  /*e39e0*/  LDCU UR5, c[0x0][0x398] ;  /* 0x00007300ff0577ac */ /* 0x000e620008000800 */
[----:B------:R-:W-:Y:S02]  /*e39f0*/  ISETP.LT.AND P0, PT, R17, UR8, !P0 ;  /* 0x0000000811007c0c */ /* 0x000fe4000c701270 */
[----:B------:R-:W-:Y:S02]  /*e3a00*/  LOP3.LUT R28, R28, 0xfdffffff, RZ, 0xc0, !PT ;  /* 0xfdffffff1c1c7812 */ /* 0x000fe400078ec0ff */
[----:B------:R-:W-:Y:S01]  /*e3a10*/  R2UR UR74, R59 ;  /* 0x000000003b4a72ca */ /* 0x000fe200000e0000 */
[----:B------:R-:W-:-:S04]  /*e3a20*/  VIADD R30, R20, 0xfa ;  /* 0x000000fa141e7836 */ /* 0x000fc80000000000 */
[----:B------:R-:W-:-:S04]  /*e3a30*/  @P1 LOP3.LUT R28, R28, 0x2000000, RZ, 0xfc, !PT ;  /* 0x020000001c1c1812 */ /* 0x000fc800078efcff */
[----:B------:R-:W-:-:S04]  /*e3a40*/  LOP3.LUT R28, R28, 0xff7fffff, RZ, 0xc0, !PT ;  /* 0xff7fffff1c1c7812 */ /* 0x000fc800078ec0ff */
[----:B------:R-:W-:Y:S02]  /*e3a50*/  @P0 LOP3.LUT R28, R28, 0x800000, RZ, 0xfc, !PT ;  /* 0x008000001c1c0812 */ /* 0x000fe400078efcff */
[----:B------:R-:W-:Y:S01]  /*e3a60*/  ISETP.GE.AND P0, PT, R30, UR64, PT ;  /* 0x000000401e007c0c */ /* 0x000fe2000bf06270 */
[----:B------:R-:W2:Y:S03]  /*e3a70*/  LDCU.64 UR64, c[0x0][0x398] ;  /* 0x00007300ff4077ac */ /* 0x000ea60008000a00 */
[----:B------:R-:W-:Y:S02]  /*e3a80*/  ISETP.LT.AND P1, PT, R17, UR74, !P0 ;  /* 0x0000004a11007c0c */ /* 0x000fe4000c721270 */
[----:B-1----:R-:W-:Y:S01]  /*e3a90*/  ISETP.LT.AND P0, PT, R114, UR5, !P0 ;  /* 0x0000000572007c0c */ /* 0x002fe2000c701270 */
[----:B------:R-:W1:Y:S01]  /*e3aa0*/  LDCU UR5, c[0x0][0x398] ;  /* 0x00007300ff0577ac */ /* 0x000e620008000800 */
[----:B------:R-:W-:-:S02]  /*e3ab0*/  R2UR UR75, R60 ;  /* 0x000000003c4b72ca */ /* 0x000fc400000e0000 */
[----:B------:R-:W-:Y:S02]  /*e3ac0*/  LOP3.LUT R28, R28, 0xffbfffff, RZ, 0xc0, !PT ;  /* 0xffbfffff1c1c7812 */ /* 0x000fe400078ec0ff */
[----:B------:R-:W-:-:S05]  /*e3ad0*/  IADD3 R30, PT, PT, R20, 0xf9, RZ ;  /* 0x000000f9141e7810 */ /* 0x000fca0007ffe0ff */
[----:B------:R-:W-:-:S04]  /*e3ae0*/  @P1 LOP3.LUT R28, R28, 0x400000, RZ, 0xfc, !PT ;  /* 0x004000001c1c1812 */ /* 0x000fc800078efcff */
[----:B------:R-:W-:-:S04]  /*e3af0*/  LOP3.LUT R28, R28, 0xfff7ffff, RZ, 0xc0, !PT ;  /* 0xfff7ffff1c1c7812 */ /* 0x000fc800078ec0ff */
[----:B------:R-:W-:Y:S02]  /*e3b00*/  @P0 LOP3.LUT R28, R28, 0x80000, RZ, 0xfc, !PT ;  /* 0x000800001c1c0812 */ /* 0x000fe400078efcff */
[----:B------:R-:W-:Y:S01]  /*e3b10*/  ISETP.GE.AND P0, PT, R30, UR75, PT ;  /* 0x0000004b1e007c0c */ /* 0x000fe2000bf06270 */
[----:B--2---:R-:W-:Y:S01]  /*e3b20*/  UMOV UR8, UR64 ;  /* 0x0000004000087c82 */ /* 0x004fe20008000000 */
[----:B------:R-:W-:Y:S01]  /*e3b30*/  LOP3.LUT R28, R28, 0xfffdffff, RZ, 0xc0, !PT ;  /* 0xfffdffff1c1c7812 */ /* 0x000fe200078ec0ff */
[----:B------:R-:W2:Y:S01]  /*e3b40*/  LDCU.64 UR74, c[0x0][0x398] ;  /* 0x00007300ff4a77ac */ /* 0x000ea20008000a00 */
[----:B-1----:R-:W-:Y:S02]  /*e3b50*/  ISETP.LT.AND P1, PT, R114, UR5, !P0 ;  /* 0x0000000572007c0c */ /* 0x002fe4000c721270 */
[----:B------:R-:W-:Y:S01]  /*e3b60*/  ISETP.LT.AND P0, PT, R17, UR8, !P0 ;  /* 0x0000000811007c0c */ /* 0x000fe2000c701270 */
[----:B------:R-:W1:Y:S01]  /*e3b70*/  LDCU UR5, c[0x0][0x398] ;  /* 0x00007300ff0577ac */ /* 0x000e620008000800 */
[----:B------:R-:W-:-:S09]  /*e3b80*/  VIADD R30, R20, 0xf8 ;  /* 0x000000f8141e7836 */ /* 0x000fd20000000000 */
        /* <DEDUP_REMOVED lines=14> */
[----:B------:R-:W-:-:S04]  /*e3c70*/  ISETP.GE.AND P0, PT, R30, UR24, PT ;  /* 0x000000181e007c0c */ /* 0x000fc8000bf06270 */
[----:B-1----:R-:W-:Y:S01]  /*e3c80*/  ISETP.LT.AND P1, PT, R114, UR5, !P0 ;  /* 0x0000000572007c0c */ /* 0x002fe2000c721270 */
[----:B------:R-:W1:Y:S01]  /*e3c90*/  LDCU UR5, c[0x0][0x398] ;  /* 0x00007300ff0577ac */ /* 0x000e620008000800 */
[----:B--2---:R-:W-:Y:S02]  /*e3ca0*/  ISETP.LT.AND P0, PT, R17, UR76, !P0 ;  /* 0x0000004c11007c0c */ /* 0x004fe4000c701270 */
[----:B------:R-:W-:Y:S02]  /*e3cb0*/  LOP3.LUT R28, R28, 0xfffffdff, RZ, 0xc0, !PT ;  /* 0xfffffdff1c1c7812 */ /* 0x000fe400078ec0ff */
[----:B------:R-:W-:-:S07]  /*e3cc0*/  IADD3 R30, PT, PT, R20, 0xf6, RZ ;  /* 0x000000f6141e7810 */ /* 0x000fce0007ffe0ff */
[----:B------:R-:W-:-:S04]  /*e3cd0*/  @P1 LOP3.LUT R28, R28, 0x200, RZ, 0xfc, !PT ;  /* 0x000002001c1c1812 */ /* 0x000fc800078efcff */
[----:B------:R-:W-:-:S04]  /*e3ce0*/  LOP3.LUT R28, R28, 0xffffffbf, RZ, 0xc0, !PT ;  /* 0xffffffbf1c1c7812 */ /* 0x000fc800078ec0ff */
[----:B------:R-:W-:Y:S02]  /*e3cf0*/  @P0 LOP3.LUT R28, R28, 0x40, RZ, 0xfc, !PT ;  /* 0x000000401c1c0812 */ /* 0x000fe400078efcff */
[----:B------:R-:W-:Y:S01]  /*e3d00*/  ISETP.GE.AND P0, PT, R30, UR6, PT ;  /* 0x000000061e007c0c */ /* 0x000fe2000bf06270 */
[----:B------:R-:W2:Y:S03]  /*e3d10*/  LDCU UR6, c[0x0][0x398] ;  /* 0x00007300ff0677ac */ /* 0x000ea60008000800 */
[----:B------:R-:W-:Y:S02]  /*e3d20*/  ISETP.LT.AND P1, PT, R17, UR72, !P0 ;  /* 0x0000004811007c0c */ /* 0x000fe4000c721270 */
[----:B------:R-:W-:Y:S01]  /*e3d30*/  LOP3.LUT R28, R28, 0xffffffef, RZ, 0xc0, !PT ;  /* 0xffffffef1c1c7812 */ /* 0x000fe200078ec0ff */
[----:B------:R-:W-:Y:S01]  /*e3d40*/  VIADD R30, R20, 0xf5 ;  /* 0x000000f5141e7836 */ /* 0x000fe20000000000 */
[----:B-1----:R-:W-:Y:S01]  /*e3d50*/  ISETP.LT.AND P0, PT, R114, UR5, !P0 ;  /* 0x0000000572007c0c */ /* 0x002fe2000c701270 */
[----:B------:R-:W1:Y:S01]  /*e3d60*/  LDCU UR5, c[0x0][0x398] ;  /* 0x00007300ff0577ac */ /* 0x000e620008000800 */
[----:B------:R-:W-:Y:S01]  /*e3d70*/  UMOV UR22, UR61 ;  /* 0x0000003d00167c82 */ /* 0x000fe20008000000 */
[----:B------:R-:W-:Y:S01]  /*e3d80*/  LOP3.LUT R3, R3, 0xbfffffff, RZ, 0xc0, !PT ;  /* 0xbfffffff03037812 */ /* 0x000fe200078ec0ff */
[----:B------:R-:W-:Y:S01]  /*e3d90*/  UMOV UR20, UR63 ;  /* 0x0000003f00147c82 */ /* 0x000fe20008000000 */
[----:B------:R-:W-:-:S04]  /*e3da0*/  UMOV UR18, UR65 ;  /* 0x0000004100127c82 */ /* 0x000fc80008000000 */
[----:B------:R-:W-:Y:S01]  /*e3db0*/  @P1 LOP3.LUT R28, R28, 0x10, RZ, 0xfc, !PT ;  /* 0x000000101c1c1812 */ /* 0x000fe200078efcff */
[----:B------:R-:W-:Y:S01]  /*e3dc0*/  UMOV UR8, UR75 ;  /* 0x0000004b00087c82 */ /* 0x000fe20008000000 */
[----:B------:R-:W3:Y:S02]  /*e3dd0*/  LDCU.64 UR72, c[0x0][0x398] ;  /* 0x00007300ff4877ac */ /* 0x000ee40008000a00 */
[----:B------:R-:W-:-:S04]  /*e3de0*/  LOP3.LUT R28, R28, 0xfffffffd, RZ, 0xc0, !PT ;  /* 0xfffffffd1c1c7812 */ /* 0x000fc800078ec0ff */
[----:B------:R-:W-:Y:S02]  /*e3df0*/  @P0 LOP3.LUT R28, R28, 0x2, RZ, 0xfc, !PT ;  /* 0x000000021c1c0812 */ /* 0x000fe400078efcff */
[----:B------:R-:W-:-:S04]  /*e3e00*/  ISETP.GE.AND P0, PT, R30, UR22, PT ;  /* 0x000000161e007c0c */ /* 0x000fc8000bf06270 */
[----:B--2---:R-:W-:Y:S02]  /*e3e10*/  ISETP.LT.AND P1, PT, R114, UR6, !P0 ;  /* 0x0000000672007c0c */ /* 0x004fe4000c721270 */
[----:B-1----:R-:W-:Y:S01]  /*e3e20*/  ISETP.LT.AND P0, PT, R17, UR5, !P0 ;  /* 0x0000000511007c0c */ /* 0x002fe2000c701270 */
[----:B------:R-:W1:Y:S01]  /*e3e30*/  LDCU UR5, c[0x0][0x398] ;  /* 0x00007300ff0577ac */ /* 0x000e620008000800 */
[----:B------:R-:W-:Y:S01]  /*e3e40*/  VIADD R30, R20, 0xf4 ;  /* 0x000000f4141e7836 */ /* 0x000fe20000000000 */
[----:B------:R-:W-:-:S10]  /*e3e50*/  LOP3.LUT R28, R28, 0xfffffffe, RZ, 0xc0, !PT ;  /* 0xfffffffe1c1c7812 */ /* 0x000fd400078ec0ff */
[----:B------:R-:W-:Y:S02]  /*e3e60*/  @P0 LOP3.LUT R3, R3, 0x40000000, RZ, 0xfc, !PT ;  /* 0x4000000003030812 */ /* 0x000fe400078efcff */
[----:B------:R-:W-:Y:S02]  /*e3e70*/  ISETP.GE.AND P0, PT, R30, UR20, PT ;  /* 0x000000141e007c0c */ /* 0x000fe4000bf06270 */
[----:B------:R-:W-:Y:S02]  /*e3e80*/  @P1 LOP3.LUT R28, R28, 0x1, RZ, 0xfc, !PT ;  /* 0x000000011c1c1812 */ /* 0x000fe400078efcff */
[----:B------:R-:W-:Y:S01]  /*e3e90*/  ISETP.LT.AND P1, PT, R114, UR70, !P0 ;  /* 0x0000004672007c0c */ /* 0x000fe2000c721270 */
[----:B------:R-:W2:Y:S01]  /*e3ea0*/  LDCU.64 UR70, c[0x0][0x398] ;  /* 0x00007300ff4677ac */ /* 0x000ea20008000a00 */
[----:B-1----:R-:W-:Y:S02]  /*e3eb0*/  ISETP.LT.AND P0, PT, R17, UR5, !P0 ;  /* 0x0000000511007c0c */ /* 0x002fe4000c701270 */
[----:B------:R-:W-:Y:S01]  /*e3ec0*/  LOP3.LUT R3, R3, 0xefffffff, RZ, 0xc0, !PT ;  /* 0xefffffff03037812 */ /* 0x000fe200078ec0ff */
[----:B------:R-:W1:Y:S01]  /*e3ed0*/  LDCU UR5, c[0x0][0x398] ;  /* 0x00007300ff0577ac */ /* 0x000e620008000800 */
[----:B------:R-:W-:-:S07]  /*e3ee0*/  IADD3 R30, PT, PT, R20, 0xf2, RZ ;  /* 0x000000f2141e7810 */ /* 0x000fce0007ffe0ff */
[----:B------:R-:W-:-:S04]  /*e3ef0*/  @P1 LOP3.LUT R3, R3, 0x10000000, RZ, 0xfc, !PT ;  /* 0x1000000003031812 */ /* 0x000fc800078efcff */
[----:B------:R-:W-:-:S04]  /*e3f00*/  LOP3.LUT R3, R3, 0xfdffffff, RZ, 0xc0, !PT ;  /* 0xfdffffff03037812 */ /* 0x000fc800078ec0ff */
[----:B------:R-:W-:Y:S02]  /*e3f10*/  @P0 LOP3.LUT R3, R3, 0x2000000, RZ, 0xfc, !PT ;  /* 0x0200000003030812 */ /* 0x000fe400078efcff */
[----:B------:R-:W-:-:S04]  /*e3f20*/  ISETP.GE.AND P0, PT, R30, UR18, PT ;  /* 0x000000121e007c0c */ /* 0x000fc8000bf06270 */
[----:B------:R-:W-:Y:S02]  /*e3f30*/  ISETP.LT.AND P1, PT, R17, UR68, !P0 ;  /* 0x0000004411007c0c */ /* 0x000fe4000c721270 */
[----:B------:R-:W-:Y:S01]  /*e3f40*/  LOP3.LUT R3, R3, 0xff7fffff, RZ, 0xc0, !PT ;  /* 0xff7fffff03037812 */ /* 0x000fe200078ec0ff */
[----:B------:R-:W-:Y:S01]  /*e3f50*/  VIADD R30, R20, 0xf1 ;  /* 0x000000f1141e7836 */ /* 0x000fe20000000000 */
[----:B-1----:R-:W-:Y:S01]  /*e3f60*/  ISETP.LT.AND P0, PT, R114, UR5, !P0 ;  /* 0x0000000572007c0c */ /* 0x002fe2000c701270 */
[----:B------:R-:W1:Y:S01]  /*e3f70*/  LDCU UR5, c[0x0][0x398] ;  /* 0x00007300ff0577ac */ /* 0x000e620008000800 */
[----:B------:R-:W4:Y:S07]  /*e3f80*/  LDCU.64 UR68, c[0x0][0x398] ;  /* 0x00007300ff4477ac */ /* 0x000f2e0008000a00 */
[----:B------:R-:W-:-:S04]  /*e3f90*/  @P1 LOP3.LUT R3, R3, 0x800000, RZ, 0xfc, !PT ;  /* 0x0080000003031812 */ /* 0x000fc800078efcff */
[----:B------:R-:W-:-:S04]  /*e3fa0*/  LOP3.LUT R3, R3, 0xffdfffff, RZ, 0xc0, !PT ;  /* 0xffdfffff03037812 */ /* 0x000fc800078ec0ff */
[----:B------:R-:W-:Y:S02]  /*e3fb0*/  @P0 LOP3.LUT R3, R3, 0x200000, RZ, 0xfc, !PT ;  /* 0x0020000003030812 */ /* 0x000fe400078efcff */
[----:B------:R-:W-:-:S04]  /*e3fc0*/  ISETP.GE.AND P0, PT, R30, UR8, PT ;  /* 0x000000081e007c0c */ /* 0x000fc8000bf06270 */
[----:B------:R-:W-:Y:S01]  /*e3fd0*/  ISETP.LT.AND P1, PT, R17, UR66, !P0 ;  /* 0x0000004211007c0c */ /* 0x000fe2000c721270 */
[----:B------:R-:W2:Y:S01]  /*e3fe0*/  LDCU.64 UR66, c[0x0][0x398] ;  /* 0x00007300ff4277ac */ /* 0x000ea20008000a00 */
[----:B-1----:R-:W-:Y:S02]  /*e3ff0*/  ISETP.LT.AND P0, PT, R114, UR5, !P0 ;  /* 0x0000000572007c0c */ /* 0x002fe4000c701270 */
[----:B------:R-:W-:Y:S01]  /*e4000*/  LOP3.LUT R3, R3, 0xffefffff, RZ, 0xc0, !PT ;  /* 0xffefffff03037812 */ /* 0x000fe200078ec0ff */
[----:B------:R-:W1:Y:S01]  /*e4010*/  LDCU UR5, c[0x0][0x398] ;  /* 0x00007300ff0577ac */ /* 0x000e620008000800 */
[----:B------:R-:W-:-:S07]  /*e4020*/  VIADD R30, R20, 0xf0 ;  /* 0x000000f0141e7836 */ /* 0x000fce0000000000 */
[----:B------:R-:W-:-:S04]  /*e4030*/  @P1 LOP3.LUT R3, R3, 0x100000, RZ, 0xfc, !PT ;  /* 0x0010000003031812 */ /* 0x000fc800078efcff */
[----:B------:R-:W-:-:S04]  /*e4040*/  LOP3.LUT R3, R3, 0xfffdffff, RZ, 0xc0, !PT ;  /* 0xfffdffff03037812 */ /* 0x000fc800078ec0ff */
[----:B------:R-:W-:Y:S02]  /*e4050*/  @P0 LOP3.LUT R3, R3, 0x20000, RZ, 0xfc, !PT ;  /* 0x0002000003030812 */ /* 0x000fe400078efcff */
[----:B------:R-:W-:Y:S01]  /*e4060*/  ISETP.GE.AND P0, PT, R30, UR77, PT ;  /* 0x0000004d1e007c0c */ /* 0x000fe2000bf06270 */
[----:B------:R-:W3:Y:S03]  /*e4070*/  LDCU.64 UR76, c[0x0][0x398] ;  /* 0x00007300ff4c77ac */ /* 0x000ee60008000a00 */
[----:B-1----:R-:W-:Y:S01]  /*e4080*/  ISETP.LT.AND P1, PT, R114, UR5, !P0 ;  /* 0x0000000572007c0c */ /* 0x002fe2000c721270 */
[----:B------:R-:W1:Y:S01]  /*e4090*/  LDCU UR5, c[0x0][0x398] ;  /* 0x00007300ff0577ac */ /* 0x000e620008000800 */
[----:B--2---:R-:W-:Y:S02]  /*e40a0*/  ISETP.LT.AND P0, PT, R17, UR66, !P0 ;  /* 0x0000004211007c0c */ /* 0x004fe4000c701270 */
[----:B------:R-:W-:-:S02]  /*e40b0*/  LOP3.LUT R3, R3, 0xffff7fff, RZ, 0xc0, !PT ;  /* 0xffff7fff03037812 */ /* 0x000fc400078ec0ff */
[----:B------:R-:W-:-:S07]  /*e40c0*/  IADD3 R30, PT, PT, R20, 0x7, RZ ;  /* 0x00000007141e7810 */ /* 0x000fce0007ffe0ff */
[----:B------:R-:W-:-:S04]  /*e40d0*/  @P1 LOP3.LUT R3, R3, 0x8000, RZ, 0xfc, !PT ;  /* 0x0000800003031812 */ /* 0x000fc800078efcff */
[----:B------:R-:W-:-:S04]  /*e40e0*/  LOP3.LUT R3, R3, 0xffffefff, RZ, 0xc0, !PT ;  /* 0xffffefff03037812 */ /* 0x000fc800078ec0ff */
[----:B------:R-:W-:Y:S02]  /*e40f0*/  @P0 LOP3.LUT R3, R3, 0x1000, RZ, 0xfc, !PT ;  /* 0x0000100003030812 */ /* 0x000fe400078efcff */
[----:B------:R-:W-:Y:S01]  /*e4100*/  ISETP.GE.AND P0, PT, R30, UR7, PT ;  /* 0x000000071e007c0c */ /* 0x000fe2000bf06270 */
[----:B------:R-:W2:Y:S03]  /*e4110*/  LDCU.64 UR6, c[0x0][0x398] ;  /* 0x00007300ff0677ac */ /* 0x000ea60008000a00 */
[----:B------:R-:W-:Y:S02]  /*e4120*/  ISETP.LT.AND P1, PT, R114, UR70, !P0 ;  /* 0x0000004672007c0c */ /* 0x000fe4000c721270 */
[----:B----4-:R-:W-:Y:S02]  /*e4130*/  ISETP.LT.AND P0, PT, R17, UR68, !P0 ;  /* 0x0000004411007c0c */ /* 0x010fe4000c701270 */
[----:B------:R-:W-:Y:S01]  /*e4140*/  LOP3.LUT R2, R2, 0xbfffffff, RZ, 0xc0, !PT ;  /* 0xbfffffff02027812 */ /* 0x000fe200078ec0ff */
[----:B------:R-:W-:-:S08]  /*e4150*/  VIADD R30, R20, 0x6 ;  /* 0x00000006141e7836 */ /* 0x000fd00000000000 */
[----:B------:R-:W-:-:S04]  /*e4160*/  @P1 LOP3.LUT R2, R2, 0x40000000, RZ, 0xfc, !PT ;  /* 0x4000000002021812 */ /* 0x000fc800078efcff */
[----:B------:R-:W-:-:S04]  /*e4170*/  LOP3.LUT R2, R2, 0xf7ffffff, RZ, 0xc0, !PT ;  /* 0xf7ffffff02027812 */ /* 0x000fc800078ec0ff */
[----:B------:R-:W-:Y:S02]  /*e4180*/  @P0 LOP3.LUT R2, R2, 0x8000000, RZ, 0xfc, !PT ;  /* 0x0800000002020812 */ /* 0x000fe400078efcff */
[----:B------:R-:W-:Y:S01]  /*e4190*/  ISETP.GE.AND P0, PT, R30, UR9, PT ;  /* 0x000000091e007c0c */ /* 0x000fe2000bf06270 */
[----:B------:R-:W4:Y:S03]  /*e41a0*/  LDCU.64 UR8, c[0x0][0x398] ;  /* 0x00007300ff0877ac */ /* 0x000f260008000a00 */
[----:B---3--:R-:W-:Y:S02]  /*e41b0*/  ISETP.LT.AND P1, PT, R114, UR72, !P0 ;  /* 0x0000004872007c0c */ /* 0x008fe4000c721270 */
[----:B--2---:R-:W-:Y:S02]  /*e41c0*/  ISETP.LT.AND P0, PT, R17, UR6, !P0 ;  /* 0x0000000611007c0c */ /* 0x004fe4000c701270 */
[----:B------:R-:W-:Y:S01]  /*e41d0*/  LOP3.LUT R2, R2, 0xfbffffff, RZ, 0xc0, !PT ;  /* 0xfbffffff02027812 */ /* 0x000fe200078ec0ff */
[----:B------:R-:W-:Y:S01]  /*e41e0*/  VIADD R30, R20, 0x5 ;  /* 0x00000005141e7836 */ /* 0x000fe20000000000 */
[----:B------:R-:W2:Y:S07]  /*e41f0*/  LDCU UR6, c[0x0][0x398] ;  /* 0x00007300ff0677ac */ /* 0x000eae0008000800 */
[----:B------:R-:W-:-:S04]  /*e4200*/  @P1 LOP3.LUT R2, R2, 0x4000000, RZ, 0xfc, !PT ;  /* 0x0400000002021812 */ /* 0x000fc800078efcff */
[----:B------:R-:W-:-:S04]  /*e4210*/  LOP3.LUT R2, R2, 0xff7fffff, RZ, 0xc0, !PT ;  /* 0xff7fffff02027812 */ /* 0x000fc800078ec0ff */
[----:B------:R-:W-:Y:S02]  /*e4220*/  @P0 LOP3.LUT R2, R2, 0x800000, RZ, 0xfc, !PT ;  /* 0x0080000002020812 */ /* 0x000fe400078efcff */
[----:B------:R-:W-:-:S04]  /*e4230*/  ISETP.GE.AND P0, PT, R30, UR16, PT ;  /* 0x000000101e007c0c */ /* 0x000fc8000bf06270 */
[----:B------:R-:W-:Y:S02]  /*e4240*/  ISETP.LT.AND P1, PT, R114, UR76, !P0 ;  /* 0x0000004c72007c0c */ /* 0x000fe4000c721270 */
[----:B----4-:R-:W-:Y:S01]  /*e4250*/  ISETP.LT.AND P0, PT, R17, UR8, !P0 ;  /* 0x0000000811007c0c */ /* 0x010fe2000c701270 */
[----:B------:R-:W-:Y:S01]  /*e4260*/  STL [R1+0x497c], R15 ;  /* 0x00497c0f01007387 */ /* 0x000fe20000100800 */
[----:B------:R-:W-:Y:S01]  /*e4270*/  LOP3.LUT R2, R2, 0xffdfffff, RZ, 0xc0, !PT ;  /* 0xffdfffff02027812 */ /* 0x000fe200078ec0ff */
[----:B------:R-:W3:Y:S01]  /*e4280*/  LDCU UR8, c[0x0][0x39c] ;  /* 0x00007380ff0877ac */ /* 0x000ee20008000800 */
[----:B------:R-:W-:-:S07]  /*e4290*/  IADD3 R30, PT, PT, R20, 0x4, RZ ;  /* 0x00000004141e7810 */ /* 0x000fce0007ffe0ff */
[----:B------:R-:W-:-:S04]  /*e42a0*/  @P1 LOP3.LUT R2, R2, 0x200000, RZ, 0xfc, !PT ;  /* 0x0020000002021812 */ /* 0x000fc800078efcff */
[----:B------:R-:W-:-:S04]  /*e42b0*/  LOP3.LUT R2, R2, 0xfffdffff, RZ, 0xc0, !PT ;  /* 0xfffdffff02027812 */ /* 0x000fc800078ec0ff */
[----:B------:R-:W-:Y:S02]  /*e42c0*/  @P0 LOP3.LUT R2, R2, 0x20000, RZ, 0xfc, !PT ;  /* 0x0002000002020812 */ /* 0x000fe400078efcff */
[----:B------:R-:W-:-:S04]  /*e42d0*/  ISETP.GE.AND P0, PT, R30, UR14, PT ;  /* 0x0000000e1e007c0c */ /* 0x000fc8000bf06270 */
[----:B--2---:R-:W-:Y:S01]  /*e42e0*/  ISETP.LT.AND P1, PT, R114, UR6, !P0 ;  /* 0x0000000672007c0c */ /* 0x004fe2000c721270 */
[----:B------:R-:W2:Y:S01]  /*e42f0*/  LDCU UR6, c[0x0][0x398] ;  /* 0x00007300ff0677ac */ /* 0x000ea20008000800 */
[----:B-1----:R-:W-:Y:S02]  /*e4300*/  ISETP.LT.AND P0, PT, R17, UR5, !P0 ;  /* 0x0000000511007c0c */ /* 0x002fe4000c701270 */
[----:B------:R-:W-:Y:S01]  /*e4310*/  LOP3.LUT R2, R2, 0xfffeffff, RZ, 0xc0, !PT ;  /* 0xfffeffff02027812 */ /* 0x000fe200078ec0ff */
[----:B------:R-:W1:Y:S01]  /*e4320*/  LDCU UR5, c[0x0][0x398] ;  /* 0x00007300ff0577ac */ /* 0x000e620008000800 */
[----:B------:R-:W-:-:S07]  /*e4330*/  VIADD R30, R20, 0x3 ;  /* 0x00000003141e7836 */ /* 0x000fce0000000000 */
        /* <DEDUP_REMOVED lines=14> */
[----:B--2---:R-:W-:Y:S02]  /*e4420*/  ISETP.LT.AND P1, PT, R114, UR6, !P0 ;  /* 0x0000000672007c0c */ /* 0x004fe4000c721270 */
[----:B-1----:R-:W-:Y:S01]  /*e4430*/  ISETP.LT.AND P0, PT, R17, UR5, !P0 ;  /* 0x0000000511007c0c */ /* 0x002fe2000c701270 */
[----:B------:R-:W1:Y:S01]  /*e4440*/  LDCU UR5, c[0x0][0x3b8] ;  /* 0x00007700ff0577ac */ /* 0x000e620008000800 */
[----:B------:R-:W-:Y:S04]  /*e4450*/  STL [R1+0x4980], R16 ;  /* 0x0049801001007387 */ /* 0x000fe80000100800 */
[----:B------:R-:W-:Y:S04]  /*e4460*/  STL [R1+0x4984], R22 ;  /* 0x0049841601007387 */ /* 0x000fe80000100800 */
[----:B------:R-:W-:Y:S04]  /*e4470*/  STL [R1+0x4988], R25 ;  /* 0x0049881901007387 */ /* 0x000fe80000100800 */
[----:B------:R-:W-:Y:S04]  /*e4480*/  STL [R1+0x498c], R21 ;  /* 0x00498c1501007387 */ /* 0x000fe80000100800 */
[----:B------:R-:W-:Y:S04]  /*e4490*/  STL [R1+0x4990], R23 ;  /* 0x0049901701007387 */ /* 0x000fe80000100800 */
[----:B------:R-:W-:Y:S04]  /*e44a0*/  STL [R1+0x4994], R24 ;  /* 0x0049941801007387 */ /* 0x000fe80000100800 */
[----:B------:R-:W-:Y:S04]  /*e44b0*/  STL [R1+0x4998], R26 ;  /* 0x0049981a01007387 */ /* 0x000fe80000100800 */
[----:B------:R1:W-:Y:S02]  /*e44c0*/  STL [R1+0x499c], R0 ;  /* 0x00499c0001007387 */ /* 0x0003e40000100800 */
[----:B-1----:R-:W-:Y:S01]  /*e44d0*/  IADD3 R0, PT, PT, R113, UR5, RZ ;  /* 0x0000000571007c10 */ /* 0x002fe2000fffe0ff */
        /* <DEDUP_REMOVED lines=10> */
[----:B-1----:R-:W-:Y:S01]  /*e4580*/  VIADD R0, R0, UR5 ;  /* 0x0000000500007c36 */ /* 0x002fe20008000000 */
[----:B------:R-:W1:Y:S04]  /*e4590*/  LDCU UR5, c[0x0][0x3b8] ;  /* 0x00007700ff0577ac */ /* 0x000e680008000800 */
[----:B------:R1:W-:Y:S02]  /*e45a0*/  STL [R1+0xff0], R0 ;  /* 0x000ff00001007387 */ /* 0x0003e40000100800 */
[----:B-1----:R-:W-:Y:S01]  /*e45b0*/  VIADD R0, R0, UR5 ;  /* 0x0000000500007c36 */ /* 0x002fe20008000000 */
[----:B------:R-:W1:Y:S04]  /*e45c0*/  LDCU UR5, c[0x0][0x3b8] ;  /* 0x00007700ff0577ac */ /* 0x000e680008000800 */
[----:B------:R1:W-:Y:S02]  /*e45d0*/  STL [R1+0xe10], R0 ;  /* 0x000e100001007387 */ /* 0x0003e40000100800 */
[----:B-1----:R-:W-:Y:S01]  /*e45e0*/  IADD3 R0, PT, PT, R0, UR5, RZ ;  /* 0x0000000500007c10 */ /* 0x002fe2000fffe0ff */
[----:B------:R-:W1:Y:S04]  /*e45f0*/  LDCU UR5, c[0x0][0x3b8] ;  /* 0x00007700ff0577ac */ /* 0x000e680008000800 */
        /* <DEDUP_REMOVED lines=1500> */
[----:B------:R1:W-:Y:S01]  /*ea3c0*/  STL [R1+0x1da0], R0 ;  /* 0x001da00001007387 */ /* 0x0003e20000100800 */
[----:B------:R-:W-:-:S02]  /*ea3d0*/  LOP3.LUT R2, R2, 0xfffffbff, RZ, 0xc0, !PT ;  /* 0xfffffbff02027812 */ /* 0x000fc400078ec0ff */
[----:B-1----:R-:W-:Y:S01]  /*ea3e0*/  IADD3 R0, PT, PT, R0, UR5, RZ ;  /* 0x0000000500007c10 */ /* 0x002fe2000fffe0ff */
[----:B------:R-:W1:Y:S01]  /*ea3f0*/  LDCU UR5, c[0x0][0x3b8] ;  /* 0x00007700ff0577ac */ /* 0x000e620008000800 */
[----:B------:R-:W-:Y:S01]  /*ea400*/  @P1 LOP3.LUT R2, R2, 0x400, RZ, 0xfc, !PT ;  /* 0x0000040002021812 */ /* 0x000fe200078efcff */
[----:B------:R-:W-:Y:S01]  /*ea410*/  VIADD R19, R20, 0x105 ;  /* 0x0000010514137836 */ /* 0x000fe20000000000 */
[----:B------:R-:W-:Y:S01]  /*ea420*/  R2UR UR36, R78 ;  /* 0x000000004e2472ca */ /* 0x000fe200000e0000 */
[----:B------:R1:W-:Y:S01]  /*ea430*/  STL [R1+0x1d9c], R0 ;  /* 0x001d9c0001007387 */ /* 0x0003e20000100800 */
[----:B------:R-:W-:-:S04]  /*ea440*/  LOP3.LUT R2, R2, 0xfffffeff, RZ, 0xc0, !PT ;  /* 0xfffffeff02027812 */ /* 0x000fc800078ec0ff */
[----:B------:R-:W-:Y:S02]  /*ea450*/  @P0 LOP3.LUT R2, R2, 0x100, RZ, 0xfc, !PT ;  /* 0x0000010002020812 */ /* 0x000fe400078efcff */
[----:B---3--:R-:W-:Y:S01]  /*ea460*/  ISETP.GE.AND P0, PT, R19, UR8, PT ;  /* 0x0000000813007c0c */ /* 0x008fe2000bf06270 */
[----:B-1----:R-:W-:Y:S01]  /*ea470*/  VIADD R0, R0, UR5 ;  /* 0x0000000500007c36 */ /* 0x002fe20008000000 */
[----:B------:R-:W1:Y:S01]  /*ea480*/  LDCU UR5, c[0x0][0x3b8] ;  /* 0x00007700ff0577ac */ /* 0x000e620008000800 */
[----:B------:R-:W-:Y:S01]  /*ea490*/  R2UR UR38, R77 ;  /* 0x000000004d2672ca */ /* 0x000fe200000e0000 */
[----:B------:R-:W-:Y:S01]  /*ea4a0*/  VIADD R18, R20, 0x106 ;  /* 0x0000010614127836 */ /* 0x000fe20000000000 */
[----:B------:R-:W-:-:S04]  /*ea4b0*/  LOP3.LUT R2, R2, 0xfffffffd, RZ, 0xc0, !PT ;  /* 0xfffffffd02027812 */ /* 0x000fc800078ec0ff */
[----:B------:R-:W-:Y:S02]  /*ea4c0*/  ISETP.GE.AND P2, PT, R18, UR36, PT ;  /* 0x0000002412007c0c */ /* 0x000fe4000bf46270 */
[----:B------:R-:W-:Y:S02]  /*ea4d0*/  R2UR UR40, R75 ;  /* 0x000000004b2872ca */ /* 0x000fe400000e0000 */
[----:B------:R-:W-:Y:S01]  /*ea4e0*/  IADD3 R17, PT, PT, R20, 0x107, RZ ;  /* 0x0000010714117810 */ /* 0x000fe20007ffe0ff */
[----:B------:R1:W-:Y:S01]  /*ea4f0*/  STL [R1+0x1d94], R0 ;  /* 0x001d940001007387 */ /* 0x0003e20000100800 */
[----:B------:R-:W-:Y:S02]  /*ea500*/  @P0 LOP3.LUT R2, R2, 0x2, RZ, 0xfc, !PT ;  /* 0x0000000202020812 */ /* 0x000fe400078efcff */
[----:B------:R-:W-:Y:S02]  /*ea510*/  ISETP.GE.AND P1, PT, R17, UR38, PT ;  /* 0x0000002611007c0c */ /* 0x000fe4000bf26270 */
[----:B------:R-:W-:Y:S01]  /*ea520*/  LOP3.LUT R2, R2, 0xfffffffb, RZ, 0xc0, !PT ;  /* 0xfffffffb02027812 */ /* 0x000fe200078ec0ff */
[----:B------:R-:W-:-:S02]  /*ea530*/  VIADD R16, R20, 0x108 ;  /* 0x0000010814107836 */ /* 0x000fc40000000000 */
[----:B-1----:R-:W-:Y:S01]  /*ea540*/  VIADD R0, R0, UR5 ;  /* 0x0000000500007c36 */ /* 0x002fe20008000000 */
[----:B------:R-:W1:Y:S01]  /*ea550*/  LDCU UR5, c[0x0][0x3b8] ;  /* 0x00007700ff0577ac */ /* 0x000e620008000800 */
[----:B------:R-:W-:Y:S02]  /*ea560*/  R2UR UR42, R74 ;  /* 0x000000004a2a72ca */ /* 0x000fe400000e0000 */
[----:B------:R-:W-:Y:S02]  /*ea570*/  @P2 LOP3.LUT R2, R2, 0x4, RZ, 0xfc, !PT ;  /* 0x0000000402022812 */ /* 0x000fe400078efcff */
[----:B------:R-:W-:Y:S02]  /*ea580*/  ISETP.GE.AND P0, PT, R16, UR40, PT ;  /* 0x0000002810007c0c */ /* 0x000fe4000bf06270 */
[----:B------:R-:W-:Y:S01]  /*ea590*/  LOP3.LUT R2, R2, 0xfffffff7, RZ, 0xc0, !PT ;  /* 0xfffffff702027812 */ /* 0x000fe200078ec0ff */
[----:B------:R-:W-:Y:S01]  /*ea5a0*/  VIADD R15, R20, 0x109 ;  /* 0x00000109140f7836 */ /* 0x000fe20000000000 */
[----:B------:R-:W-:-:S02]  /*ea5b0*/  R2UR UR44, R73 ;  /* 0x00000000492c72ca */ /* 0x000fc400000e0000 */
[----:B------:R-:W-:Y:S01]  /*ea5c0*/  @P1 LOP3.LUT R2, R2, 0x8, RZ, 0xfc, !PT ;  /* 0x0000000802021812 */ /* 0x000fe200078efcff */
[----:B------:R1:W-:Y:S02]  /*ea5d0*/  STL [R1+0x1d88], R0 ;  /* 0x001d880001007387 */ /* 0x0003e40000100800 */
[----:B------:R-:W-:Y:S02]  /*ea5e0*/  ISETP.GE.AND P2, PT, R15, UR42, PT ;  /* 0x0000002a0f007c0c */ /* 0x000fe4000bf46270 */
[----:B------:R-:W-:Y:S02]  /*ea5f0*/  LOP3.LUT R2, R2, 0xffffffef, RZ, 0xc0, !PT ;  /* 0xffffffef02027812 */ /* 0x000fe400078ec0ff */
[----:B------:R-:W-:Y:S02]  /*ea600*/  R2UR UR46, R72 ;  /* 0x00000000482e72ca */ /* 0x000fe400000e0000 */
[----:B------:R-:W-:Y:S02]  /*ea610*/  IADD3 R14, PT, PT, R20, 0x10a, RZ ;  /* 0x0000010a140e7810 */ /* 0x000fe40007ffe0ff */
[----:B-1----:R-:W-:Y:S01]  /*ea620*/  IADD3 R0, PT, PT, R0, UR5, RZ ;  /* 0x0000000500007c10 */ /* 0x002fe2000fffe0ff */
[----:B------:R-:W1:Y:S01]  /*ea630*/  LDCU UR5, c[0x0][0x3b8] ;  /* 0x00007700ff0577ac */ /* 0x000e620008000800 */
[----:B------:R-:W-:-:S02]  /*ea640*/  @P0 LOP3.LUT R2, R2, 0x10, RZ, 0xfc, !PT ;  /* 0x0000001002020812 */ /* 0x000fc400078efcff */
[----:B------:R-:W-:Y:S02]  /*ea650*/  ISETP.GE.AND P1, PT, R14, UR44, PT ;  /* 0x0000002c0e007c0c */ /* 0x000fe4000bf26270 */
[----:B------:R-:W-:Y:S01]  /*ea660*/  LOP3.LUT R2, R2, 0xffffffdf, RZ, 0xc0, !PT ;  /* 0xffffffdf02027812 */ /* 0x000fe200078ec0ff */
[----:B------:R-:W-:Y:S01]  /*ea670*/  VIADD R13, R20, 0x10b ;  /* 0x0000010b140d7836 */ /* 0x000fe20000000000 */
[----:B------:R-:W-:Y:S02]  /*ea680*/  R2UR UR48, R69 ;  /* 0x00000000453072ca */ /* 0x000fe400000e0000 */
[----:B------:R-:W-:Y:S02]  /*ea690*/  @P2 LOP3.LUT R2, R2, 0x20, RZ, 0xfc, !PT ;  /* 0x0000002002022812 */ /* 0x000fe400078efcff */
[----:B------:R-:W-:Y:S02]  /*ea6a0*/  ISETP.GE.AND P0, PT, R13, UR46, PT ;  /* 0x0000002e0d007c0c */ /* 0x000fe4000bf06270 */
[----:B------:R-:W-:Y:S01]  /*ea6b0*/  LOP3.LUT R2, R2, 0xffffffbf, RZ, 0xc0, !PT ;  /* 0xffffffbf02027812 */ /* 0x000fe200078ec0ff */
[----:B------:R-:W-:Y:S01]  /*ea6c0*/  VIADD R12, R20, 0x10c ;  /* 0x0000010c140c7836 */ /* 0x000fe20000000000 */
[----:B------:R-:W-:Y:S01]  /*ea6d0*/  R2UR UR50, R68 ;  /* 0x00000000443272ca */ /* 0x000fe200000e0000 */
[----:B------:R1:W-:Y:S01]  /*ea6e0*/  STL [R1+0x1d80], R0 ;  /* 0x001d800001007387 */ /* 0x0003e20000100800 */
[----:B------:R-:W-:-:S03]  /*ea6f0*/  @P1 LOP3.LUT R2, R2, 0x40, RZ, 0xfc, !PT ;  /* 0x0000004002021812 */ /* 0x000fc600078efcff */
[----:B------:R-:W-:Y:S02]  /*ea700*/  ISETP.GE.AND P2, PT, R12, UR48, PT ;  /* 0x000000300c007c0c */ /* 0x000fe4000bf46270 */
[----:B------:R-:W-:Y:S01]  /*ea710*/  LOP3.LUT R2, R2, 0xffffff7f, RZ, 0xc0, !PT ;  /* 0xffffff7f02027812 */ /* 0x000fe200078ec0ff */
[----:B-1----:R-:W-:Y:S01]  /*ea720*/  VIADD R0, R0, UR5 ;  /* 0x0000000500007c36 */ /* 0x002fe20008000000 */
[----:B------:R-:W1:Y:S01]  /*ea730*/  LDCU UR5, c[0x0][0x3b8] ;  /* 0x00007700ff0577ac */ /* 0x000e620008000800 */
[----:B------:R-:W-:Y:S02]  /*ea740*/  R2UR UR52, R67 ;  /* 0x00000000433472ca */ /* 0x000fe400000e0000 */
[----:B------:R-:W-:Y:S02]  /*ea750*/  IADD3 R11, PT, PT, R20, 0x10d, RZ ;  /* 0x0000010d140b7810 */ /* 0x000fe40007ffe0ff */
[----:B------:R-:W-:Y:S02]  /*ea760*/  @P0 LOP3.LUT R2, R2, 0x80, RZ, 0xfc, !PT ;  /* 0x0000008002020812 */ /* 0x000fe400078efcff */
[----:B------:R-:W-:-:S02]  /*ea770*/  ISETP.GE.AND P1, PT, R11, UR50, PT ;  /* 0x000000320b007c0c */ /* 0x000fc4000bf26270 */
[----:B------:R-:W-:Y:S01]  /*ea780*/  LOP3.LUT R2, R2, 0xfffffdff, RZ, 0xc0, !PT ;  /* 0xfffffdff02027812 */ /* 0x000fe200078ec0ff */
[----:B------:R-:W-:Y:S01]  /*ea790*/  VIADD R10, R20, 0x10e ;  /* 0x0000010e140a7836 */ /* 0x000fe20000000000 */
[----:B------:R-:W-:Y:S02]  /*ea7a0*/  R2UR UR54, R66 ;  /* 0x00000000423672ca */ /* 0x000fe400000e0000 */
[----:B------:R-:W-:Y:S01]  /*ea7b0*/  @P2 LOP3.LUT R2, R2, 0x200, RZ, 0xfc, !PT ;  /* 0x0000020002022812 */ /* 0x000fe200078efcff */
[----:B------:R1:W-:Y:S01]  /*ea7c0*/  STL [R1+0x1d7c], R0 ;  /* 0x001d7c0001007387 */ /* 0x0003e20000100800 */
[----:B------:R-:W-:Y:S02]  /*ea7d0*/  ISETP.GE.AND P0, PT, R10, UR52, PT ;  /* 0x000000340a007c0c */ /* 0x000fe4000bf06270 */
[----:B------:R-:W-:Y:S01]  /*ea7e0*/  LOP3.LUT R2, R2, 0xffffefff, RZ, 0xc0, !PT ;  /* 0xffffefff02027812 */ /* 0x000fe200078ec0ff */
[----:B------:R-:W-:Y:S01]  /*ea7f0*/  VIADD R7, R20, 0x10f ;  /* 0x0000010f14077836 */ /* 0x000fe20000000000 */
[----:B------:R-:W-:Y:S01]  /*ea800*/  R2UR UR56, R65 ;  /* 0x00000000413872ca */ /* 0x000fe200000e0000 */
[----:B-1----:R-:W-:Y:S01]  /*ea810*/  VIADD R0, R0, UR5 ;  /* 0x0000000500007c36 */ /* 0x002fe20008000000 */
[----:B------:R-:W1:Y:S01]  /*ea820*/  LDCU UR5, c[0x0][0x3b8] ;  /* 0x00007700ff0577ac */ /* 0x000e620008000800 */
[----:B------:R-:W-:-:S02]  /*ea830*/  @P1 LOP3.LUT R2, R2, 0x1000, RZ, 0xfc, !PT ;  /* 0x0000100002021812 */ /* 0x000fc400078efcff */
[----:B------:R-:W-:Y:S02]  /*ea840*/  ISETP.GE.AND P2, PT, R7, UR54, PT ;  /* 0x0000003607007c0c */ /* 0x000fe4000bf46270 */
[----:B------:R-:W-:Y:S02]  /*ea850*/  LOP3.LUT R2, R2, 0xffff7fff, RZ, 0xc0, !PT ;  /* 0xffff7fff02027812 */ /* 0x000fe400078ec0ff */
[----:B------:R-:W-:Y:S02]  /*ea860*/  IADD3 R6, PT, PT, R20, 0x110, RZ ;  /* 0x0000011014067810 */ /* 0x000fe40007ffe0ff */
[----:B------:R-:W-:Y:S02]  /*ea870*/  @P0 LOP3.LUT R2, R2, 0x8000, RZ, 0xfc, !PT ;  /* 0x0000800002020812 */ /* 0x000fe400078efcff */
[----:B------:R-:W-:Y:S01]  /*ea880*/  ISETP.GE.AND P1, PT, R6, UR56, PT ;  /* 0x0000003806007c0c */ /* 0x000fe2000bf26270 */
[----:B------:R1:W-:Y:S01]  /*ea890*/  STL [R1+0x1d74], R0 ;  /* 0x001d740001007387 */ /* 0x0003e20000100800 */
[----:B------:R-:W-:-:S02]  /*ea8a0*/  R2UR UR62, R62 ;  /* 0x000000003e3e72ca */ /* 0x000fc400000e0000 */
[----:B------:R-:W-:Y:S01]  /*ea8b0*/  LOP3.LUT R2, R2, 0xfffbffff, RZ, 0xc0, !PT ;  /* 0xfffbffff02027812 */ /* 0x000fe200078ec0ff */
[----:B------:R-:W-:-:S03]  /*ea8c0*/  VIADD R252, R20, 0x115 ;  /* 0x0000011514fc7836 */ /* 0x000fc60000000000 */
[----:B------:R-:W-:Y:S02]  /*ea8d0*/  @P2 LOP3.LUT R2, R2, 0x40000, RZ, 0xfc, !PT ;  /* 0x0004000002022812 */ /* 0x000fe400078efcff */
[----:B-1----:R-:W-:Y:S02]  /*ea8e0*/  IADD3 R0, PT, PT, R0, UR5, RZ ;  /* 0x0000000500007c10 */ /* 0x002fe4000fffe0ff */
[----:B------:R-:W-:Y:S02]  /*ea8f0*/  R2UR.FILL UR63, R32 ;  /* 0x00000000203f72ca */ /* 0x000fe400004e0000 */
[----:B------:R-:W-:Y:S01]  /*ea900*/  IADD3 R3, PT, PT, R20, 0x113, RZ ;  /* 0x0000011314037810 */ /* 0x000fe20007ffe0ff */
[----:B------:R1:W-:Y:S01]  /*ea910*/  STL [R1+0x1f2c], R0 ;  /* 0x001f2c0001007387 */ /* 0x0003e20000100800 */
[----:B------:R-:W-:Y:S02]  /*ea920*/  LOP3.LUT R2, R2, 0xffefffff, RZ, 0xc0, !PT ;  /* 0xffefffff02027812 */ /* 0x000fe400078ec0ff */
[----:B------:R-:W-:Y:S01]  /*ea930*/  R2UR.FILL UR65, R33 ;  /* 0x00000000214172ca */ /* 0x000fe200004e0000 */
[----:B------:R2:W-:Y:S01]  /*ea940*/  STL [R1+0x49c0], R252 ;  /* 0x0049c0fc01007387 */ /* 0x0005e20000100800 */
[----:B------:R-:W-:-:S03]  /*ea950*/  R2UR.FILL UR74, R34 ;  /* 0x00000000224a72ca */ /* 0x000fc600004e0000 */
[----:B------:R-:W3:Y:S01]  /*ea960*/  LDL.LU R32, [R1+0xea0] ;  /* 0x000ea00001207983 */ /* 0x000ee20000300800 */
[----:B------:R-:W-:-:S03]  /*ea970*/  R2UR.FILL UR75, R35 ;  /* 0x00000000234b72ca */ /* 0x000fc600004e0000 */
[----:B------:R-:W3:Y:S01]  /*ea980*/  LDL.LU R33, [R1+0xea8] ;  /* 0x000ea80001217983 */ /* 0x000ee20000300800 */
[----:B------:R-:W-:-:S03]  /*ea990*/  @P1 LOP3.LUT R2, R2, 0x100000, RZ, 0xfc, !PT ;  /* 0x0010000002021812 */ /* 0x000fc600078efcff */
[----:B------:R-:W3:Y:S01]  /*ea9a0*/  LDL.LU R34, [R1+0x1410] ;  /* 0x0014100001227983 */ /* 0x000ee20000300800 */
[----:B------:R-:W-:-:S03]  /*ea9b0*/  ISETP.GE.AND P1, PT, R3, UR62, PT ;  /* 0x0000003e03007c0c */ /* 0x000fc6000bf26270 */
[----:B------:R-:W3:Y:S04]  /*ea9c0*/  LDL.LU R35, [R1+0x1418] ;  /* 0x0014180001237983 */ /* 0x000ee80000300800 */
[----:B------:R-:W4:Y:S04]  /*ea9d0*/  LDL.LU R17, [R1+0x5e4] ;  /* 0x0005e40001117983 */ /* 0x000f280000300800 */
[----:B------:R-:W2:Y:S04]  /*ea9e0*/  LDL.LU R3, [R1+0x5e0] ;  /* 0x0005e00001037983 */ /* 0x000ea80000300800 */
[----:B------:R-:W2:Y:S01]  /*ea9f0*/  LDL.LU R28, [R1+0x5dc] ;  /* 0x0005dc00011c7983 */ /* 0x000ea20000300800 */
[----:B------:R-:W-:Y:S01]  /*eaa00*/  R2UR UR58, R64 ;  /* 0x00000000403a72ca */ /* 0x000fe200000e0000 */
[----:B------:R-:W-:Y:S01]  /*eaa10*/  VIADD R5, R20, 0x111 ;  /* 0x0000011114057836 */ /* 0x000fe20000000000 */
[----:B------:R-:W-:-:S02]  /*eaa20*/  R2UR UR60, R63 ;  /* 0x000000003f3c72ca */ /* 0x000fc400000e0000 */
[----:B------:R-:W-:Y:S01]  /*eaa30*/  R2UR UR64, R36 ;  /* 0x00000000244072ca */ /* 0x000fe200000e0000 */
[----:B------:R-:W-:Y:S01]  /*eaa40*/  VIADD R4, R20, 0x112 ;  /* 0x0000011214047836 */ /* 0x000fe20000000000 */
[----:B------:R-:W-:Y:S01]  /*eaa50*/  LOP3.LUT R2, R2, 0xffbfffff, RZ, 0xc0, !PT ;  /* 0xffbfffff02027812 */ /* 0x000fe200078ec0ff */
[----:B-1----:R-:W-:Y:S01]  /*eaa60*/  VIADD R0, R20, 0x114 ;  /* 0x0000011414007836 */ /* 0x002fe20000000000 */
[----:B------:R-:W2:Y:S05]  /*eaa70*/  LDL.LU R27, [R1+0x5d8] ;  /* 0x0005d800011b7983 */ /* 0x000eaa0000300800 */
[----:B------:R-:W-:Y:S02]  /*eaa80*/  ISETP.GE.AND P0, PT, R5, UR58, PT ;  /* 0x0000003a05007c0c */ /* 0x000fe4000bf06270 */
[----:B------:R-:W-:-:S02]  /*eaa90*/  ISETP.GE.AND P2, PT, R4, UR60, PT ;  /* 0x0000003c04007c0c */ /* 0x000fc4000bf46270 */
[----:B------:R-:W2:Y:S04]  /*eaaa0*/  LDL.LU R4, [R1+0x5d4] ;  /* 0x0005d40001047983 */ /* 0x000ea80000300800 */
[----:B------:R-:W2:Y:S04]  /*eaab0*/  LDL.LU R5, [R1+0x5d0] ;  /* 0x0005d00001057983 */ /* 0x000ea80000300800 */
[----:B------:R-:W2:Y:S01]  /*eaac0*/  LDL.LU R6, [R1+0x5cc] ;  /* 0x0005cc0001067983 */ /* 0x000ea20000300800 */
[----:B------:R-:W-:Y:S02]  /*eaad0*/  @P0 LOP3.LUT R2, R2, 0x400000, RZ, 0xfc, !PT ;  /* 0x0040000002020812 */ /* 0x000fe400078efcff */
[----:B------:R-:W-:Y:S01]  /*eaae0*/  ISETP.GE.AND P0, PT, R0, UR64, PT ;  /* 0x0000004000007c0c */ /* 0x000fe2000bf06270 */
[----:B------:R-:W2:Y:S04]  /*eaaf0*/  LDL.LU R14, [R1+0x5c8] ;  /* 0x0005c800010e7983 */ /* 0x000ea80000300800 */
[----:B------:R-:W2:Y:S04]  /*eab00*/  LDL.LU R0, [R1+0x5c4] ;  /* 0x0005c40001007983 */ /* 0x000ea80000300800 */
[----:B------:R-:W2:Y:S04]  /*eab10*/  LDL.LU R26, [R1+0x5c0] ;  /* 0x0005c000011a7983 */ /* 0x000ea80000300800 */
[----:B------:R-:W2:Y:S04]  /*eab20*/  LDL.LU R24, [R1+0x5bc] ;  /* 0x0005bc0001187983 */ /* 0x000ea80000300800 */
[----:B------:R-:W2:Y:S01]  /*eab30*/  LDL.LU R23, [R1+0x5b8] ;  /* 0x0005b80001177983 */ /* 0x000ea20000300800 */
[----:B------:R-:W-:-:S03]  /*eab40*/  R2UR.FILL UR61, R31 ;  /* 0x000000001f3d72ca */ /* 0x000fc600004e0000 */
[----:B------:R-:W2:Y:S01]  /*eab50*/  LDL.LU R21, [R1+0x5b4] ;  /* 0x0005b40001157983 */ /* 0x000ea20000300800 */
[----:B------:R-:W-:Y:S01]  /*eab60*/  IMAD.MOV.U32 R9, RZ, RZ, R112 ;  /* 0x000000ffff097224 */ /* 0x000fe200078e0070 */
[----:B------:R-:W-:Y:S02]  /*eab70*/  MOV R8, R110 ;  /* 0x0000006e00087202 */ /* 0x000fe40000000f00 */
[----:B------:R-:W2:Y:S01]  /*eab80*/  LDL.LU R25, [R1+0x5b0] ;  /* 0x0005b00001197983 */ /* 0x000ea20000300800 */
[----:B------:R-:W-:Y:S01]  /*eab90*/  IMAD.MOV.U32 R29, RZ, RZ, R111 ;  /* 0x000000ffff1d7224 */ /* 0x000fe200078e006f */
[C---:B------:R-:W-:Y:S02]  /*eaba0*/  IADD3 R251, PT, PT, R20.reuse, 0x116, RZ ;  /* 0x0000011614fb7810 */ /* 0x040fe40007ffe0ff */
[----:B------:R-:W3:Y:S01]  /*eabb0*/  LDL.LU R22, [R1+0x5ac] ;  /* 0x0005ac0001167983 */ /* 0x000ee20000300800 */
[C---:B------:R-:W-:Y:S01]  /*eabc0*/  VIADD R250, R20.reuse, 0x117 ;  /* 0x0000011714fa7836 */ /* 0x040fe20000000000 */
[C---:B------:R-:W-:Y:S01]  /*eabd0*/  IADD3 R248, PT, PT, R20.reuse, 0x119, RZ ;  /* 0x0000011914f87810 */ /* 0x040fe20007ffe0ff */
[C---:B------:R-:W-:Y:S01]  /*eabe0*/  VIADD R249, R20.reuse, 0x118 ;  /* 0x0000011814f97836 */ /* 0x040fe20000000000 */
[----:B------:R-:W3:Y:S01]  /*eabf0*/  LDL.LU R16, [R1+0x5a8] ;  /* 0x0005a80001107983 */ /* 0x000ee20000300800 */
[C---:B------:R-:W-:Y:S01]  /*eac00*/  VIADD R247, R20.reuse, 0x11a ;  /* 0x0000011a14f77836 */ /* 0x040fe20000000000 */
[C---:B------:R-:W-:Y:S01]  /*eac10*/  IADD3 R245, PT, PT, R20.reuse, 0x11c, RZ ;  /* 0x0000011c14f57810 */ /* 0x040fe20007ffe0ff */
        /* <DEDUP_REMOVED lines=141> */
[----:B------:R-:W3:Y:S01]  /*eb4f0*/  LDL.LU R15, [R1+0x5a4] ;  /* 0x0005a400010f7983 */ /* 0x000ee20000300800 */
[----:B------:R-:W-:-:S02]  /*eb500*/  VIADD R139, R20, 0x186 ;  /* 0x00000186148b7836 */ /* 0x000fc40000000000 */
[C---:B------:R-:W-:Y:S02]  /*eb510*/  VIADD R138, R20.reuse, 0x187 ;  /* 0x00000187148a7836 */ /* 0x040fe40000000000 */
[C---:B------:R-:W-:Y:S02]  /*eb520*/  VIADD R136, R20.reuse, 0x189 ;  /* 0x0000018914887836 */ /* 0x040fe40000000000 */
[C---:B------:R-:W-:Y:S02]  /*eb530*/  VIADD R135, R20.reuse, 0x18a ;  /* 0x0000018a14877836 */ /* 0x040fe40000000000 */
[C---:B------:R-:W-:Y:S02]  /*eb540*/  VIADD R133, R20.reuse, 0x18c ;  /* 0x0000018c14857836 */ /* 0x040fe40000000000 */
[C---:B------:R-:W-:Y:S02]  /*eb550*/  VIADD R132, R20.reuse, 0x18d ;  /* 0x0000018d14847836 */ /* 0x040fe40000000000 */
        /* <DEDUP_REMOVED lines=64> */
[----:B------:R-:W-:Y:S02]  /*eb960*/  VIADD R31, R20, 0x1ee ;  /* 0x000001ee141f7836 */ /* 0x000fe40000000000 */
[----:B------:R-:W3:Y:S04]  /*eb970*/  LDL.LU R20, [R1+0x5a0] ;  /* 0x0005a00001147983 */ /* 0x000ee80000300800 */
[----:B------:R-:W3:Y:S01]  /*eb980*/  LDL.LU R7, [R1+0x59c] ;  /* 0x00059c0001077983 */ /* 0x000ee20000300800 */
[----:B--2---:R-:W-:-:S03]  /*eb990*/  IMAD.MOV.U32 R252, RZ, RZ, R9 ;  /* 0x000000fffffc7224 */ /* 0x004fc600078e0009 */
[----:B------:R-:W2:Y:S04]  /*eb9a0*/  LDL.LU R19, [R1+0x598] ;  /* 0x0005980001137983 */ /* 0x000ea80000300800 */
[----:B------:R-:W2:Y:S01]  /*eb9b0*/  LDL.LU R18, [R1+0x594] ;  /* 0x0005940001127983 */ /* 0x000ea20000300800 */
[----:B------:R-:W-:-:S03]  /*eb9c0*/  R2UR UR68, R8 ;  /* 0x00000000084472ca */ /* 0x000fc600000e0000 */
[----:B------:R-:W2:Y:S01]  /*eb9d0*/  LDL.LU R13, [R1+0x590] ;  /* 0x00059000010d7983 */ /* 0x000ea20000300800 */
[----:B------:R-:W-:-:S03]  /*eb9e0*/  R2UR UR70, R29 ;  /* 0x000000001d4672ca */ /* 0x000fc600000e0000 */
[----:B------:R-:W2:Y:S04]  /*eb9f0*/  LDL.LU R12, [R1+0x58c] ;  /* 0x00058c00010c7983 */ /* 0x000ea80000300800 */
[----:B------:R-:W2:Y:S01]  /*eba00*/  LDL.LU R11, [R1+0x588] ;  /* 0x00058800010b7983 */ /* 0x000ea20000300800 */
[----:B------:R-:W-:-:S03]  /*eba10*/  R2UR UR66, R252 ;  /* 0x00000000fc4272ca */ /* 0x000fc600000e0000 */
[----:B------:R-:W2:Y:S04]  /*eba20*/  LDL.LU R10, [R1+0x584] ;  /* 0x00058400010a7983 */ /* 0x000ea80000300800 */
[----:B------:R-:W2:Y:S04]  /*eba30*/  LDL.LU R8, [R1+0x580] ;  /* 0x0005800001087983 */ /* 0x000ea80000300800 */
[----:B------:R-:W2:Y:S04]  /*eba40*/  LDL.LU R29, [R1+0x57c] ;  /* 0x00057c00011d7983 */ /* 0x000ea80000300800 */
[----:B------:R-:W2:Y:S04]  /*eba50*/  LDL.LU R9, [R1+0x578] ;  /* 0x0005780001097983 */ /* 0x000ea80000300800 */
[----:B------:R-:W2:Y:S01]  /*eba60*/  LDL.LU R252, [R1+0x49c0] ;  /* 0x0049c00001fc7983 */ /* 0x000ea20000300800 */
[----:B----4-:R-:W-:-:S02]  /*eba70*/  R2UR UR10, R17 ;  /* 0x00000000110a72ca */ /* 0x010fc400000e0000 */
[----:B------:R-:W-:Y:S01]  /*eba80*/  R2UR UR12, R3 ;  /* 0x00000000030c72ca */ /* 0x000fe200000e0000 */
[----:B------:R-:W4:Y:S04]  /*eba90*/  LDL.LU R17, [R1+0x49bc] ;  /* 0x0049bc0001117983 */ /* 0x000f280000300800 */
[----:B------:R-:W4:Y:S01]  /*ebaa0*/  LDL.LU R3, [R1+0x49b8] ;  /* 0x0049b80001037983 */ /* 0x000f220000300800 */
[----:B------:R-:W-:-:S03]  /*ebab0*/  R2UR UR14, R28 ;  /* 0x000000001c0e72ca */ /* 0x000fc600000e0000 */
[----:B------:R-:W4:Y:S01]  /*ebac0*/  LDL.LU R28, [R1+0x49b4] ;  /* 0x0049b400011c7983 */ /* 0x000f220000300800 */
[----:B------:R-:W-:Y:S02]  /*ebad0*/  R2UR UR16, R27 ;  /* 0x000000001b1072ca */ /* 0x000fe400000e0000 */
[----:B------:R-:W-:Y:S01]  /*ebae0*/  R2UR UR18, R4 ;  /* 0x00000000041272ca */ /* 0x000fe200000e0000 */
[----:B------:R-:W4:Y:S01]  /*ebaf0*/  LDL.LU R27, [R1+0x49b0] ;  /* 0x0049b000011b7983 */ /* 0x000f220000300800 */
[----:B------:R-:W-:Y:S02]  /*ebb00*/  R2UR UR20, R5 ;  /* 0x00000000051472ca */ /* 0x000fe400000e0000 */
[----:B------:R-:W-:Y:S01]  /*ebb10*/  R2UR UR22, R6 ;  /* 0x00000000061672ca */ /* 0x000fe200000e0000 */
[----:B------:R-:W4:Y:S01]  /*ebb20*/  LDL.LU R4, [R1+0x49ac] ;  /* 0x0049ac0001047983 */ /* 0x000f220000300800 */
[----:B------:R-:W-:Y:S02]  /*ebb30*/  LOP3.LUT R2, R2, 0xfeffffff, RZ, 0xc0, !PT ;  /* 0xfeffffff02027812 */ /* 0x000fe400078ec0ff */
[----:B------:R-:W-:Y:S01]  /*ebb40*/  R2UR UR24, R14 ;  /* 0x000000000e1872ca */ /* 0x000fe200000e0000 */
[----:B------:R-:W4:Y:S01]  /*ebb50*/  LDL.LU R5, [R1+0x49a8] ;  /* 0x0049a80001057983 */ /* 0x000f220000300800 */
[----:B------:R-:W-:-:S03]  /*ebb60*/  R2UR UR26, R0 ;  /* 0x00000000001a72ca */ /* 0x000fc600000e0000 */
[----:B------:R-:W4:Y:S01]  /*ebb70*/  LDL.LU R6, [R1+0x49a4] ;  /* 0x0049a40001067983 */ /* 0x000f220000300800 */
[----:B------:R-:W-:-:S03]  /*ebb80*/  R2UR UR28, R26 ;  /* 0x000000001a1c72ca */ /* 0x000fc600000e0000 */
[----:B------:R-:W4:Y:S01]  /*ebb90*/  LDL.LU R14, [R1+0x49a0] ;  /* 0x0049a000010e7983 */ /* 0x000f220000300800 */
[----:B------:R-:W-:-:S03]  /*ebba0*/  R2UR UR30, R24 ;  /* 0x00000000181e72ca */ /* 0x000fc600000e0000 */
[----:B------:R-:W4:Y:S01]  /*ebbb0*/  LDL.LU R0, [R1+0x499c] ;  /* 0x00499c0001007983 */ /* 0x000f220000300800 */
[----:B------:R-:W-:Y:S02]  /*ebbc0*/  @P2 LOP3.LUT R2, R2, 0x1000000, RZ, 0xfc, !PT ;  /* 0x0100000002022812 */ /* 0x000fe400078efcff */
[----:B------:R-:W-:Y:S01]  /*ebbd0*/  R2UR UR32, R23 ;  /* 0x00000000172072ca */ /* 0x000fe200000e0000 */
[----:B------:R-:W4:Y:S01]  /*ebbe0*/  LDL.LU R26, [R1+0x4998] ;  /* 0x00499800011a7983 */ /* 0x000f220000300800 */
[----:B------:R-:W-:-:S03]  /*ebbf0*/  R2UR UR34, R21 ;  /* 0x00000000152272ca */ /* 0x000fc600000e0000 */
[----:B------:R-:W4:Y:S01]  /*ebc00*/  LDL.LU R24, [R1+0x4994] ;  /* 0x0049940001187983 */ /* 0x000f220000300800 */
[----:B------:R-:W-:-:S03]  /*ebc10*/  R2UR UR36, R25 ;  /* 0x00000000192472ca */ /* 0x000fc600000e0000 */
[----:B------:R-:W4:Y:S01]  /*ebc20*/  LDL.LU R23, [R1+0x4990] ;  /* 0x0049900001177983 */ /* 0x000f220000300800 */
[----:B---3--:R-:W-:-:S03]  /*ebc30*/  R2UR UR38, R22 ;  /* 0x00000000162672ca */ /* 0x008fc600000e0000 */
[----:B------:R-:W3:Y:S01]  /*ebc40*/  LDL.LU R21, [R1+0x498c] ;  /* 0x00498c0001157983 */ /* 0x000ee20000300800 */
[----:B------:R-:W-:Y:S02]  /*ebc50*/  LOP3.LUT R2, R2, 0xfdffffff, RZ, 0xc0, !PT ;  /* 0xfdffffff02027812 */ /* 0x000fe400078ec0ff */
[----:B------:R-:W-:Y:S01]  /*ebc60*/  R2UR UR40, R16 ;  /* 0x00000000102872ca */ /* 0x000fe200000e0000 */
[----:B------:R-:W3:Y:S04]  /*ebc70*/  LDL.LU R25, [R1+0x4988] ;  /* 0x0049880001197983 */ /* 0x000ee80000300800 */
[----:B------:R-:W3:Y:S01]  /*ebc80*/  LDL.LU R22, [R1+0x4984] ;  /* 0x0049840001167983 */ /* 0x000ee20000300800 */
[----:B------:R-:W-:-:S03]  /*ebc90*/  @P1 LOP3.LUT R2, R2, 0x2000000, RZ, 0xfc, !PT ;  /* 0x0200000002021812 */ /* 0x000fc600078efcff */
[----:B------:R-:W3:Y:S01]  /*ebca0*/  LDL.LU R16, [R1+0x4980] ;  /* 0x0049800001107983 */ /* 0x000ee20000300800 */
[----:B------:R-:W-:Y:S02]  /*ebcb0*/  LOP3.LUT R2, R2, 0xefffffff, RZ, 0xc0, !PT ;  /* 0xefffffff02027812 */ /* 0x000fe400078ec0ff */
[----:B------:R-:W-:Y:S02]  /*ebcc0*/  ISETP.GE.AND P2, PT, R251, UR70, PT ;  /* 0x00000046fb007c0c */ /* 0x000fe4000bf46270 */
[----:B------:R-:W-:Y:S02]  /*ebcd0*/  @P0 LOP3.LUT R2, R2, 0x10000000, RZ, 0xfc, !PT ;  /* 0x1000000002020812 */ /* 0x000fe400078efcff */
[----:B------:R-:W-:Y:S02]  /*ebce0*/  R2UR UR42, R15 ;  /* 0x000000000f2a72ca */ /* 0x000fe400000e0000 */
[----:B------:R-:W3:Y:S01]  /*ebcf0*/  LDL.LU R15, [R1+0x497c] ;  /* 0x00497c00010f7983 */ /* 0x000ee20000300800 */
[----:B------:R-:W-:-:S02]  /*ebd00*/  ISETP.GE.AND P1, PT, R250, UR66, PT ;  /* 0x00000042fa007c0c */ /* 0x000fc4000bf26270 */
[----:B------:R-:W-:Y:S02]  /*ebd10*/  LOP3.LUT R2, R2, 0xdfffffff, RZ, 0xc0, !PT ;  /* 0xdfffffff02027812 */ /* 0x000fe400078ec0ff */
[----:B------:R-:W-:Y:S02]  /*ebd20*/  R2UR UR44, R20 ;  /* 0x00000000142c72ca */ /* 0x000fe400000e0000 */
[----:B------:R-:W3:Y:S01]  /*ebd30*/  LDL.LU R20, [R1+0x4978] ;  /* 0x0049780001147983 */ /* 0x000ee20000300800 */
[----:B------:R-:W-:-:S03]  /*ebd40*/  R2UR UR46, R7 ;  /* 0x00000000072e72ca */ /* 0x000fc600000e0000 */
[----:B------:R-:W3:Y:S01]  /*ebd50*/  LDL.LU R7, [R1+0x4974] ;  /* 0x0049740001077983 */ /* 0x000ee20000300800 */
[----:B--2---:R-:W-:-:S03]  /*ebd60*/  R2UR UR48, R19 ;  /* 0x00000000133072ca */ /* 0x004fc600000e0000 */
[----:B------:R-:W2:Y:S01]  /*ebd70*/  LDL.LU R19, [R1+0x4970] ;  /* 0x0049700001137983 */ /* 0x000ea20000300800 */
[----:B------:R-:W-:-:S03]  /*ebd80*/  R2UR UR50, R18 ;  /* 0x00000000123272ca */ /* 0x000fc600000e0000 */
        /* <DEDUP_REMOVED lines=15> */
[----:B------:R-:W-:-:S03]  /*ebe80*/  ISETP.GE.AND P0, PT, R252, UR68, PT ;  /* 0x00000044fc007c0c */ /* 0x000fc6000bf06270 */
[----:B------:R-:W2:Y:S04]  /*ebe90*/  LDL.LU R252, [R1+0x570] ;  /* 0x0005700001fc7983 */ /* 0x000ea80000300800 */
[----:B------:R-:W3:Y:S01]  /*ebea0*/  LDL.LU R251, [R1+0x574] ;  /* 0x0005740001fb7983 */ /* 0x000ee20000300800 */
[----:B----4-:R-:W-:-:S04]  /*ebeb0*/  LOP3.LUT R3, R3, 0xfffffffe, RZ, 0xc0, !PT ;  /* 0xfffffffe03037812 */ /* 0x010fc800078ec0ff */
[----:B------:R-:W-:Y:S02]  /*ebec0*/  @P2 LOP3.LUT R3, R3, 0x1, RZ, 0xfc, !PT ;  /* 0x0000000103032812 */ /* 0x000fe400078efcff */
[----:B------:R-:W-:Y:S02]  /*ebed0*/  @P0 LOP3.LUT R2, R2, 0x20000000, RZ, 0xfc, !PT ;  /* 0x2000000002020812 */ /* 0x000fe400078efcff */
[----:B------:R-:W-:Y:S02]  /*ebee0*/  ISETP.GE.AND P0, PT, R249, UR10, PT ;  /* 0x0000000af9007c0c */ /* 0x000fe4000bf06270 */
[----:B------:R-:W-:-:S04]  /*ebef0*/  LOP3.LUT R3, R3, 0xfffffffd, RZ, 0xc0, !PT ;  /* 0xfffffffd03037812 */ /* 0x000fc800078ec0ff */
        /* <DEDUP_REMOVED lines=44> */
[----:B------:R-:W-:Y:S02]  /*ec1c0*/  ISETP.GE.AND P0, PT, R234, UR40, PT ;  /* 0x00000028ea007c0c */ /* 0x000fe4000bf06270 */
[----:B------:R-:W-:Y:S02]  /*ec1d0*/  LOP3.LUT R3, R3, 0xdfffffff, RZ, 0xc0, !PT ;  /* 0xdfffffff03037812 */ /* 0x000fe400078ec0ff */
[----:B------:R-:W-:Y:S02]  /*ec1e0*/  LOP3.LUT R28, R28, 0xfffffffb, RZ, 0xc0, !PT ;  /* 0xfffffffb1c1c7812 */ /* 0x000fe400078ec0ff */
[----:B------:R-:W-:-:S02]  /*ec1f0*/  @P1 LOP3.LUT R3, R3, 0x20000000, RZ, 0xfc, !PT ;  /* 0x2000000003031812 */ /* 0x000fc400078efcff */
[----:B------:R-:W-:Y:S02]  /*ec200*/  ISETP.GE.AND P1, PT, R232, UR44, PT ;  /* 0x0000002ce8007c0c */ /* 0x000fe4000bf26270 */
[----:B------:R-:W-:Y:S02]  /*ec210*/  LOP3.LUT R3, R3, 0x7fffffff, RZ, 0xc0, !PT ;  /* 0x7fffffff03037812 */ /* 0x000fe400078ec0ff */
        /* <DEDUP_REMOVED lines=16> */
[----:B------:R-:W-:-:S04]  /*ec320*/  @P0 LOP3.LUT R28, R28, 0x400, RZ, 0xfc, !PT ;  /* 0x000004001c1c0812 */ /* 0x000fc800078efcff */
[----:B------:R-:W-:Y:S02]  /*ec330*/  LOP3.LUT R28, R28, 0xffffefff, RZ, 0xc0, !PT ;  /* 0xffffefff1c1c7812 */ /* 0x000fe400078ec0ff */
[----:B------:R-:W-:Y:S02]  /*ec340*/  ISETP.GE.AND P0, PT, R225, UR58, PT ;  /* 0x0000003ae1007c0c */ /* 0x000fe4000bf06270 */
[----:B------:R-:W-:Y:S02]  /*ec350*/  @P2 LOP3.LUT R28, R28, 0x1000, RZ, 0xfc, !PT ;  /* 0x000010001c1c2812 */ /* 0x000fe400078efcff */
[----:B------:R-:W-:Y:S02]  /*ec360*/  ISETP.GE.AND P2, PT, R224, UR60, PT ;  /* 0x0000003ce0007c0c */ /* 0x000fe4000bf46270 */
[----:B------:R-:W4:Y:S01]  /*ec370*/  LDL.LU R224, [R1+0x56c] ;  /* 0x00056c0001e07983 */ /* 0x000f220000300800 */
[----:B------:R-:W-:-:S03]  /*ec380*/  ISETP.GE.AND P1, PT, R226, UR56, PT ;  /* 0x00000038e2007c0c */ /* 0x000fc6000bf26270 */
        /* <DEDUP_REMOVED lines=24> */
[----:B--2---:R-:W-:-:S03]  /*ec510*/  R2UR UR70, R252 ;  /* 0x00000000fc4672ca */ /* 0x004fc600000e0000 */
[----:B------:R-:W2:Y:S01]  /*ec520*/  LDL.LU R249, [R1+0x2d8] ;  /* 0x0002d80001f97983 */ /* 0x000ea20000300800 */
[----:B---3--:R-:W-:-:S03]  /*ec530*/  R2UR UR68, R251 ;  /* 0x00000000fb4472ca */ /* 0x008fc600000e0000 */
[----:B------:R-:W3:Y:S04]  /*ec540*/  LDL.LU R250, [R1+0x2d4] ;  /* 0x0002d40001fa7983 */ /* 0x000ee80000300800 */
[----:B------:R-:W2:Y:S04]  /*ec550*/  LDL.LU R251, [R1+0x2d0] ;  /* 0x0002d00001fb7983 */ /* 0x000ea80000300800 */
[----:B------:R-:W3:Y:S01]  /*ec560*/  LDL.LU R252, [R1+0x2cc] ;  /* 0x0002cc0001fc7983 */ /* 0x000ee20000300800 */
[----:B------:R-:W-:-:S04]  /*ec570*/  LOP3.LUT R28, R28, 0xffff7fff, RZ, 0xc0, !PT ;  /* 0xffff7fff1c1c7812 */ /* 0x000fc800078ec0ff */
[----:B------:R-:W-:-:S04]  /*ec580*/  @P1 LOP3.LUT R28, R28, 0x8000, RZ, 0xfc, !PT ;  /* 0x000080001c1c1812 */ /* 0x000fc800078efcff */
[----:B------:R-:W-:Y:S02]  /*ec590*/  LOP3.LUT R28, R28, 0xfffeffff, RZ, 0xc0, !PT ;  /* 0xfffeffff1c1c7812 */ /* 0x000fe400078ec0ff */
[----:B------:R-:W-:Y:S02]  /*ec5a0*/  ISETP.GE.AND P1, PT, R223, UR62, PT ;  /* 0x0000003edf007c0c */ /* 0x000fe4000bf26270 */
[----:B------:R-:W-:Y:S02]  /*ec5b0*/  @P0 LOP3.LUT R28, R28, 0x10000, RZ, 0xfc, !PT ;  /* 0x000100001c1c0812 */ /* 0x000fe400078efcff */
[----:B------:R-:W-:Y:S02]  /*ec5c0*/  ISETP.GE.AND P0, PT, R222, UR64, PT ;  /* 0x00000040de007c0c */ /* 0x000fe4000bf06270 */
[----:B------:R-:W-:Y:S02]  /*ec5d0*/  LOP3.LUT R28, R28, 0xfffbffff, RZ, 0xc0, !PT ;  /* 0xfffbffff1c1c7812 */ /* 0x000fe400078ec0ff */
[----:B--2---:R-:W-:-:S02]  /*ec5e0*/  R2UR UR62, R251 ;  /* 0x00000000fb3e72ca */ /* 0x004fc400000e0000 */
[----:B------:R-:W2:Y:S01]  /*ec5f0*/  LDL.LU R251, [R1+0x2c8] ;  /* 0x0002c80001fb7983 */ /* 0x000ea20000300800 */
[----:B---3--:R-:W-:-:S03]  /*ec600*/  R2UR UR64, R252 ;  /* 0x00000000fc4072ca */ /* 0x008fc600000e0000 */
[----:B------:R-:W3:Y:S01]  /*ec610*/  LDL.LU R252, [R1+0x2c4] ;  /* 0x0002c40001fc7983 */ /* 0x000ee20000300800 */
[----:B----4-:R-:W-:Y:S02]  /*ec620*/  R2UR UR66, R224 ;  /* 0x00000000e04272ca */ /* 0x010fe400000e0000 */
[----:B------:R-:W-:Y:S01]  /*ec630*/  R2UR UR10, R225 ;  /* 0x00000000e10a72ca */ /* 0x000fe200000e0000 */
[----:B------:R-:W4:Y:S01]  /*ec640*/  LDL.LU R224, [R1+0x2c0] ;  /* 0x0002c00001e07983 */ /* 0x000f220000300800 */
[----:B------:R-:W-:Y:S02]  /*ec650*/  R2UR UR12, R226 ;  /* 0x00000000e20c72ca */ /* 0x000fe400000e0000 */
        /* <DEDUP_REMOVED lines=51> */
[----:B------:R-:W-:Y:S02]  /*ec990*/  R2UR UR60, R250 ;  /* 0x00000000fa3c72ca */ /* 0x000fe400000e0000 */
[----:B------:R-:W-:Y:S01]  /*ec9a0*/  ISETP.GE.AND P0, PT, R221, UR68, PT ;  /* 0x00000044dd007c0c */ /* 0x000fe2000bf06270 */
[----:B------:R-:W4:Y:S01]  /*ec9b0*/  LDL.LU R248, [R1+0x250] ;  /* 0x0002500001f87983 */ /* 0x000f220000300800 */
[----:B------:R-:W-:-:S03]  /*ec9c0*/  ISETP.GE.AND P2, PT, R220, UR70, PT ;  /* 0x00000046dc007c0c */ /* 0x000fc6000bf46270 */
[----:B------:R-:W4:Y:S04]  /*ec9d0*/  LDL.LU R249, [R1+0x24c] ;  /* 0x00024c0001f97983 */ /* 0x000f280000300800 */
[----:B------:R-:W4:Y:S01]  /*ec9e0*/  LDL.LU R250, [R1+0x248] ;  /* 0x0002480001fa7983 */ /* 0x000f220000300800 */
        /* <DEDUP_REMOVED lines=18> */
[----:B------:R-:W-:-:S02]  /*ecb10*/  LOP3.LUT R27, R27, 0xffffffef, RZ, 0xc0, !PT ;  /* 0xffffffef1b1b7812 */ /* 0x000fc400078ec0ff */
[----:B--2---:R-:W-:Y:S02]  /*ecb20*/  R2UR UR68, R251 ;  /* 0x00000000fb4472ca */ /* 0x004fe400000e0000 */
[----:B------:R-:W2:Y:S01]  /*ecb30*/  LDL.LU R251, [R1+0x244] ;  /* 0x0002440001fb7983 */ /* 0x000ea20000300800 */
[----:B---3--:R-:W-:-:S03]  /*ecb40*/  R2UR UR70, R252 ;  /* 0x00000000fc4672ca */ /* 0x008fc600000e0000 */
[----:B------:R-:W3:Y:S01]  /*ecb50*/  LDL.LU R252, [R1+0x240] ;  /* 0x0002400001fc7983 */ /* 0x000ee20000300800 */
        /* <DEDUP_REMOVED lines=65> */
[----:B--2---:R-:W-:Y:S02]  /*ecf70*/  R2UR UR62, R251 ;  /* 0x00000000fb3e72ca */ /* 0x004fe400000e0000 */
[----:B------:R-:W2:Y:S01]  /*ecf80*/  LDL.LU R251, [R1+0x23c] ;  /* 0x00023c0001fb7983 */ /* 0x000ea20000300800 */
[----:B---3--:R-:W-:-:S03]  /*ecf90*/  R2UR UR64, R252 ;  /* 0x00000000fc4072ca */ /* 0x008fc600000e0000 */
[----:B------:R-:W3:Y:S01]  /*ecfa0*/  LDL.LU R252, [R1+0x238] ;  /* 0x0002380001fc7983 */ /* 0x000ee20000300800 */
[----:B------:R-:W-:Y:S02]  /*ecfb0*/  ISETP.GE.AND P2, PT, R193, UR60, PT ;  /* 0x0000003cc1007c0c */ /* 0x000fe4000bf46270 */
        /* <DEDUP_REMOVED lines=79> */
[----:B--2---:R-:W-:Y:S02]  /*ed4b0*/  R2UR UR68, R251 ;  /* 0x00000000fb4472ca */ /* 0x004fe400000e0000 */
[----:B------:R-:W2:Y:S01]  /*ed4c0*/  LDL.LU R251, [R1+0x1b8] ;  /* 0x0001b80001fb7983 */ /* 0x000ea20000300800 */
[----:B---3--:R-:W-:-:S03]  /*ed4d0*/  R2UR UR70, R252 ;  /* 0x00000000fc4672ca */ /* 0x008fc600000e0000 */
[----:B------:R-:W3:Y:S01]  /*ed4e0*/  LDL.LU R252, [R1+0x1b4] ;  /* 0x0001b40001fc7983 */ /* 0x000ee20000300800 */
[----:B------:R-:W-:Y:S02]  /*ed4f0*/  @P1 LOP3.LUT R4, R4, 0x10000000, RZ, 0xfc, !PT ;  /* 0x1000000004041812 */ /* 0x000fe400078efcff */
[----:B------:R-:W-:Y:S02]  /*ed500*/  ISETP.GE.AND P1, PT, R182, UR20, PT ;  /* 0x00000014b6007c0c */ /* 0x000fe4000bf26270 */
[----:B------:R-:W-:Y:S02]  /*ed510*/  LOP3.LUT R5, R5, 0xfffffffe, RZ, 0xc0, !PT ;  /* 0xfffffffe05057812 */ /* 0x000fe400078ec0ff */
[----:B------:R-:W-:Y:S02]  /*ed520*/  LOP3.LUT R4, R4, 0xbfffffff, RZ, 0xc0, !PT ;  /* 0xbfffffff04047812 */ /* 0x000fe400078ec0ff */
[----:B------:R-:W-:Y:S02]  /*ed530*/  @P2 LOP3.LUT R5, R5, 0x1, RZ, 0xfc, !PT ;  /* 0x0000000105052812 */ /* 0x000fe400078efcff */
[----:B------:R-:W-:-:S02]  /*ed540*/  @P0 LOP3.LUT R4, R4, 0x40000000, RZ, 0xfc, !PT ;  /* 0x4000000004040812 */ /* 0x000fc400078efcff */
        /* <DEDUP_REMOVED lines=56> */
[----:B------:R-:W-:-:S04]  /*ed8d0*/  @P1 LOP3.LUT R6, R6, 0x8, RZ, 0xfc, !PT ;  /* 0x0000000806061812 */ /* 0x000fc800078efcff */
[----:B------:R-:W-:-:S04]  /*ed8e0*/  LOP3.LUT R6, R6, 0xffffffbf, RZ, 0xc0, !PT ;  /* 0xffffffbf06067812 */ /* 0x000fc800078ec0ff */
[----:B------:R-:W-:Y:S02]  /*ed8f0*/  @P0 LOP3.LUT R6, R6, 0x40, RZ, 0xfc, !PT ;  /* 0x0000004006060812 */ /* 0x000fe400078efcff */
[----:B------:R-:W-:Y:S02]  /*ed900*/  ISETP.GE.AND P0, PT, R160, UR64, PT ;  /* 0x00000040a0007c0c */ /* 0x000fe4000bf06270 */
[----:B------:R-:W-:Y:S02]  /*ed910*/  ISETP.GE.AND P2, PT, R162, UR60, PT ;  /* 0x0000003ca2007c0c */ /* 0x000fe4000bf46270 */
[----:B------:R-:W-:Y:S02]  /*ed920*/  ISETP.GE.AND P1, PT, R161, UR62, PT ;  /* 0x0000003ea1007c0c */ /* 0x000fe4000bf26270 */
[----:B------:R-:W-:-:S09]  /*ed930*/  LOP3.LUT R6, R6, 0xffffff7f, RZ, 0xc0, !PT ;  /* 0xffffff7f06067812 */ /* 0x000fd200078ec0ff */
[----:B------:R-:W-:-:S04]  /*ed940*/  @P2 LOP3.LUT R6, R6, 0x80, RZ, 0xfc, !PT ;  /* 0x0000008006062812 */ /* 0x000fc800078efcff */
[----:B------:R-:W-:-:S04]  /*ed950*/  LOP3.LUT R6, R6, 0xfffffbff, RZ, 0xc0, !PT ;  /* 0xfffffbff06067812 */ /* 0x000fc800078ec0ff */
[----:B------:R-:W-:-:S04]  /*ed960*/  @P1 LOP3.LUT R6, R6, 0x400, RZ, 0xfc, !PT ;  /* 0x0000040006061812 */ /* 0x000fc800078efcff */
[----:B------:R-:W-:-:S04]  /*ed970*/  LOP3.LUT R6, R6, 0xfffff7ff, RZ, 0xc0, !PT ;  /* 0xfffff7ff06067812 */ /* 0x000fc800078ec0ff */
[----:B------:R-:W-:Y:S02]  /*ed980*/  @P0 LOP3.LUT R6, R6, 0x800, RZ, 0xfc, !PT ;  /* 0x0000080006060812 */ /* 0x000fe400078efcff */
[----:B------:R-:W-:Y:S02]  /*ed990*/  ISETP.GE.AND P0, PT, R159, UR68, PT ;  /* 0x000000449f007c0c */ /* 0x000fe4000bf06270 */
[----:B----4-:R-:W-:Y:S02]  /*ed9a0*/  R2UR UR66, R224 ;  /* 0x00000000e04272ca */ /* 0x010fe400000e0000 */
[----:B---3--:R-:W-:Y:S02]  /*ed9b0*/  R2UR UR64, R252 ;  /* 0x00000000fc4072ca */ /* 0x008fe400000e0000 */
[----:B------:R-:W3:Y:S01]  /*ed9c0*/  LDL.LU R252, [R1+0x1b0] ;  /* 0x0001b00001fc7983 */ /* 0x000ee20000300800 */
[----:B------:R-:W-:Y:S02]  /*ed9d0*/  ISETP.GE.AND P2, PT, R158, UR70, PT ;  /* 0x000000469e007c0c */ /* 0x000fe4000bf46270 */
[----:B------:R-:W-:-:S02]  /*ed9e0*/  LOP3.LUT R6, R6, 0xffffdfff, RZ, 0xc0, !PT ;  /* 0xffffdfff06067812 */ /* 0x000fc400078ec0ff */
[----:B------:R-:W-:Y:S02]  /*ed9f0*/  R2UR UR10, R225 ;  /* 0x00000000e10a72ca */ /* 0x000fe400000e0000 */
[----:B------:R-:W-:Y:S01]  /*eda00*/  @P0 LOP3.LUT R6, R6, 0x2000, RZ, 0xfc, !PT ;  /* 0x0000200006060812 */ /* 0x000fe200078efcff */
[----:B------:R-:W4:Y:S01]  /*eda10*/  LDL.LU R225, [R1+0x1ac] ;  /* 0x0001ac0001e17983 */ /* 0x000f220000300800 */
[----:B------:R-:W-:Y:S02]  /*eda20*/  ISETP.GE.AND P1, PT, R157, UR66, PT ;  /* 0x000000429d007c0c */ /* 0x000fe4000bf26270 */
[----:B------:R-:W-:Y:S02]  /*eda30*/  LOP3.LUT R6, R6, 0xffff7fff, RZ, 0xc0, !PT ;  /* 0xffff7fff06067812 */ /* 0x000fe400078ec0ff */
[----:B------:R-:W-:Y:S02]  /*eda40*/  R2UR UR12, R226 ;  /* 0x00000000e20c72ca */ /* 0x000fe400000e0000 */
[----:B------:R-:W-:Y:S01]  /*eda50*/  @P2 LOP3.LUT R6, R6, 0x8000, RZ, 0xfc, !PT ;  /* 0x0000800006062812 */ /* 0x000fe200078efcff */
[----:B------:R-:W4:Y:S02]  /*eda60*/  LDL.LU R226, [R1+0x1a8] ;  /* 0x0001a80001e27983 */ /* 0x000f240000300800 */
[----:B------:R-:W-:-:S02]  /*eda70*/  ISETP.GE.AND P0, PT, R156, UR10, PT ;  /* 0x0000000a9c007c0c */ /* 0x000fc4000bf06270 */
[----:B------:R-:W-:Y:S02]  /*eda80*/  LOP3.LUT R6, R6, 0xfffeffff, RZ, 0xc0, !PT ;  /* 0xfffeffff06067812 */ /* 0x000fe400078ec0ff */
[----:B------:R-:W-:Y:S02]  /*eda90*/  R2UR UR14, R227 ;  /* 0x00000000e30e72ca */ /* 0x000fe400000e0000 */
[----:B------:R-:W-:Y:S01]  /*edaa0*/  @P1 LOP3.LUT R6, R6, 0x10000, RZ, 0xfc, !PT ;  /* 0x0001000006061812 */ /* 0x000fe200078efcff */
[----:B------:R-:W4:Y:S01]  /*edab0*/  LDL.LU R227, [R1+0x1a4] ;  /* 0x0001a40001e37983 */ /* 0x000f220000300800 */
[----:B------:R-:W-:Y:S02]  /*edac0*/  ISETP.GE.AND P2, PT, R155, UR12, PT ;  /* 0x0000000c9b007c0c */ /* 0x000fe4000bf46270 */
[----:B------:R-:W-:Y:S02]  /*edad0*/  LOP3.LUT R6, R6, 0xfff7ffff, RZ, 0xc0, !PT ;  /* 0xfff7ffff06067812 */ /* 0x000fe400078ec0ff */
[----:B------:R-:W-:-:S02]  /*edae0*/  R2UR UR16, R228 ;  /* 0x00000000e41072ca */ /* 0x000fc400000e0000 */
[----:B------:R-:W-:Y:S01]  /*edaf0*/  @P0 LOP3.LUT R6, R6, 0x80000, RZ, 0xfc, !PT ;  /* 0x0008000006060812 */ /* 0x000fe200078efcff */
[----:B------:R-:W4:Y:S02]  /*edb00*/  LDL.LU R228, [R1+0x1a0] ;  /* 0x0001a00001e47983 */ /* 0x000f240000300800 */
[----:B------:R-:W-:Y:S02]  /*edb10*/  ISETP.GE.AND P1, PT, R154, UR14, PT ;  /* 0x0000000e9a007c0c */ /* 0x000fe4000bf26270 */
[----:B------:R-:W-:Y:S02]  /*edb20*/  LOP3.LUT R6, R6, 0xffefffff, RZ, 0xc0, !PT ;  /* 0xffefffff06067812 */ /* 0x000fe400078ec0ff */
[----:B------:R-:W-:Y:S02]  /*edb30*/  R2UR UR18, R229 ;  /* 0x00000000e51272ca */ /* 0x000fe400000e0000 */
[----:B------:R-:W-:Y:S01]  /*edb40*/  @P2 LOP3.LUT R6, R6, 0x100000, RZ, 0xfc, !PT ;  /* 0x0010000006062812 */ /* 0x000fe200078efcff */
[----:B------:R-:W4:Y:S01]  /*edb50*/  LDL.LU R229, [R1+0x19c] ;  /* 0x00019c0001e57983 */ /* 0x000f220000300800 */
[----:B------:R-:W-:-:S02]  /*edb60*/  ISETP.GE.AND P0, PT, R153, UR16, PT ;  /* 0x0000001099007c0c */ /* 0x000fc4000bf06270 */
[----:B------:R-:W-:Y:S02]  /*edb70*/  LOP3.LUT R6, R6, 0xff7fffff, RZ, 0xc0, !PT ;  /* 0xff7fffff06067812 */ /* 0x000fe400078ec0ff */
[----:B------:R-:W-:Y:S02]  /*edb80*/  R2UR UR20, R230 ;  /* 0x00000000e61472ca */ /* 0x000fe400000e0000 */
[----:B------:R-:W-:Y:S01]  /*edb90*/  @P1 LOP3.LUT R6, R6, 0x800000, RZ, 0xfc, !PT ;  /* 0x0080000006061812 */ /* 0x000fe200078efcff */
[----:B------:R-:W4:Y:S01]  /*edba0*/  LDL.LU R230, [R1+0x198] ;  /* 0x0001980001e67983 */ /* 0x000f220000300800 */
[----:B------:R-:W-:Y:S02]  /*edbb0*/  R2UR UR24, R232 ;  /* 0x00000000e81872ca */ /* 0x000fe400000e0000 */
[----:B------:R-:W-:Y:S02]  /*edbc0*/  ISETP.GE.AND P2, PT, R152, UR18, PT ;  /* 0x0000001298007c0c */ /* 0x000fe4000bf46270 */
[----:B------:R-:W-:-:S02]  /*edbd0*/  LOP3.LUT R6, R6, 0xfeffffff, RZ, 0xc0, !PT ;  /* 0xfeffffff06067812 */ /* 0x000fc400078ec0ff */
[----:B------:R-:W-:Y:S02]  /*edbe0*/  R2UR UR22, R231 ;  /* 0x00000000e71672ca */ /* 0x000fe400000e0000 */
[----:B------:R-:W-:Y:S01]  /*edbf0*/  @P0 LOP3.LUT R6, R6, 0x1000000, RZ, 0xfc, !PT ;  /* 0x0100000006060812 */ /* 0x000fe200078efcff */
[----:B------:R-:W4:Y:S01]  /*edc00*/  LDL.LU R231, [R1+0x194] ;  /* 0x0001940001e77983 */ /* 0x000f220000300800 */
[----:B------:R-:W-:Y:S02]  /*edc10*/  ISETP.GE.AND P1, PT, R151, UR20, PT ;  /* 0x0000001497007c0c */ /* 0x000fe4000bf26270 */
[----:B------:R-:W-:Y:S01]  /*edc20*/  R2UR UR26, R233 ;  /* 0x00000000e91a72ca */ /* 0x000fe200000e0000 */
[----:B------:R-:W4:Y:S01]  /*edc30*/  LDL.LU R232, [R1+0x190] ;  /* 0x0001900001e87983 */ /* 0x000f220000300800 */
[----:B------:R-:W-:Y:S02]  /*edc40*/  LOP3.LUT R6, R6, 0xfbffffff, RZ, 0xc0, !PT ;  /* 0xfbffffff06067812 */ /* 0x000fe400078ec0ff */
[----:B------:R-:W-:Y:S01]  /*edc50*/  R2UR UR28, R234 ;  /* 0x00000000ea1c72ca */ /* 0x000fe200000e0000 */
[----:B------:R-:W4:Y:S01]  /*edc60*/  LDL.LU R233, [R1+0x18c] ;  /* 0x00018c0001e97983 */ /* 0x000f220000300800 */
[----:B------:R-:W-:-:S02]  /*edc70*/  @P2 LOP3.LUT R6, R6, 0x4000000, RZ, 0xfc, !PT ;  /* 0x0400000006062812 */ /* 0x000fc400078efcff */
[----:B------:R-:W-:Y:S01]  /*edc80*/  ISETP.GE.AND P2, PT, R149, UR24, PT ;  /* 0x0000001895007c0c */ /* 0x000fe2000bf46270 */
[----:B------:R-:W4:Y:S01]  /*edc90*/  LDL.LU R234, [R1+0x188] ;  /* 0x0001880001ea7983 */ /* 0x000f220000300800 */
[----:B------:R-:W-:Y:S02]  /*edca0*/  ISETP.GE.AND P0, PT, R150, UR22, PT ;  /* 0x0000001696007c0c */ /* 0x000fe4000bf06270 */
[----:B------:R-:W-:Y:S02]  /*edcb0*/  LOP3.LUT R6, R6, 0xefffffff, RZ, 0xc0, !PT ;  /* 0xefffffff06067812 */ /* 0x000fe400078ec0ff */
[----:B------:R-:W-:Y:S02]  /*edcc0*/  LOP3.LUT R7, R7, 0xfffffffe, RZ, 0xc0, !PT ;  /* 0xfffffffe07077812 */ /* 0x000fe400078ec0ff */
[----:B------:R-:W-:Y:S02]  /*edcd0*/  @P1 LOP3.LUT R6, R6, 0x10000000, RZ, 0xfc, !PT ;  /* 0x1000000006061812 */ /* 0x000fe400078efcff */
[----:B------:R-:W-:-:S02]  /*edce0*/  ISETP.GE.AND P1, PT, R148, UR26, PT ;  /* 0x0000001a94007c0c */ /* 0x000fc4000bf26270 */
[----:B------:R-:W-:Y:S02]  /*edcf0*/  R2UR UR30, R235 ;  /* 0x00000000eb1e72ca */ /* 0x000fe400000e0000 */
[----:B------:R-:W-:Y:S01]  /*edd00*/  LOP3.LUT R6, R6, 0xbfffffff, RZ, 0xc0, !PT ;  /* 0xbfffffff06067812 */ /* 0x000fe200078ec0ff */
[----:B------:R-:W4:Y:S01]  /*edd10*/  LDL.LU R235, [R1+0x184] ;  /* 0x0001840001eb7983 */ /* 0x000f220000300800 */
[----:B------:R-:W-:Y:S02]  /*edd20*/  @P2 LOP3.LUT R7, R7, 0x1, RZ, 0xfc, !PT ;  /* 0x0000000107072812 */ /* 0x000fe400078efcff */
[----:B------:R-:W-:Y:S02]  /*edd30*/  @P0 LOP3.LUT R6, R6, 0x40000000, RZ, 0xfc, !PT ;  /* 0x4000000006060812 */ /* 0x000fe400078efcff */
        /* <DEDUP_REMOVED lines=29> */
[----:B------:R-:W4:Y:S02]  /*edf10*/  LDL.LU R241, [R1+0x16c] ;  /* 0x00016c0001f17983 */ /* 0x000f240000300800 */
[----:B------:R-:W-:Y:S02]  /*edf20*/  ISETP.GE.AND P0, PT, R141, UR40, PT ;  /* 0x000000288d007c0c */ /* 0x000fe4000bf06270 */
[----:B------:R-:W-:Y:S02]  /*edf30*/  LOP3.LUT R7, R7, 0xffffdfff, RZ, 0xc0, !PT ;  /* 0xffffdfff07077812 */ /* 0x000fe400078ec0ff */
[----:B------:R-:W-:-:S02]  /*edf40*/  R2UR UR44, R242 ;  /* 0x00000000f22c72ca */ /* 0x000fc400000e0000 */
        /* <DEDUP_REMOVED lines=33> */
[----:B------:R-:W-:-:S04]  /*ee160*/  LOP3.LUT R7, R7, 0xfbffffff, RZ, 0xc0, !PT ;  /* 0xfbffffff07077812 */ /* 0x000fc800078ec0ff */
[----:B------:R-:W-:Y:S02]  /*ee170*/  @P0 LOP3.LUT R7, R7, 0x4000000, RZ, 0xfc, !PT ;  /* 0x0400000007070812 */ /* 0x000fe400078efcff */
[----:B--2---:R-:W-:Y:S02]  /*ee180*/  R2UR UR62, R251 ;  /* 0x00000000fb3e72ca */ /* 0x004fe400000e0000 */
[----:B------:R-:W-:Y:S02]  /*ee190*/  ISETP.GE.AND P1, PT, R133, UR56, PT ;  /* 0x0000003885007c0c */ /* 0x000fe4000bf26270 */
[----:B------:R-:W-:-:S04]  /*ee1a0*/  LOP3.LUT R7, R7, 0xefffffff, RZ, 0xc0, !PT ;  /* 0xefffffff07077812 */ /* 0x000fc800078ec0ff */
[----:B------:R-:W-:Y:S02]  /*ee1b0*/  @P2 LOP3.LUT R7, R7, 0x10000000, RZ, 0xfc, !PT ;  /* 0x1000000007072812 */ /* 0x000fe400078efcff */
[----:B------:R-:W-:Y:S02]  /*ee1c0*/  R2UR UR58, R249 ;  /* 0x00000000f93a72ca */ /* 0x000fe400000e0000 */
[----:B------:R-:W-:Y:S01]  /*ee1d0*/  LOP3.LUT R7, R7, 0xbfffffff, RZ, 0xc0, !PT ;  /* 0xbfffffff07077812 */ /* 0x000fe200078ec0ff */
[----:B------:R-:W2:Y:S01]  /*ee1e0*/  LDL.LU R249, [R1+0x14c] ;  /* 0x00014c0001f97983 */ /* 0x000ea20000300800 */
[----:B------:R-:W-:Y:S02]  /*ee1f0*/  R2UR UR60, R250 ;  /* 0x00000000fa3c72ca */ /* 0x000fe400000e0000 */
[----:B------:R-:W-:Y:S01]  /*ee200*/  @P1 LOP3.LUT R7, R7, 0x40000000, RZ, 0xfc, !PT ;  /* 0x4000000007071812 */ /* 0x000fe200078efcff */
[----:B------:R-:W2:Y:S01]  /*ee210*/  LDL.LU R250, [R1+0x148] ;  /* 0x0001480001fa7983 */ /* 0x000ea20000300800 */
[----:B------:R-:W-:-:S02]  /*ee220*/  ISETP.GE.AND P1, PT, R130, UR62, PT ;  /* 0x0000003e82007c0c */ /* 0x000fc4000bf26270 */
[----:B------:R-:W-:Y:S01]  /*ee230*/  R2UR UR62, R9 ;  /* 0x00000000093e72ca */ /* 0x000fe200000e0000 */
[----:B------:R-:W2:Y:S01]  /*ee240*/  LDL.LU R251, [R1+0x144] ;  /* 0x0001440001fb7983 */ /* 0x000ea20000300800 */
[----:B---3--:R-:W-:-:S03]  /*ee250*/  R2UR UR68, R252 ;  /* 0x00000000fc4472ca */ /* 0x008fc600000e0000 */
[----:B------:R-:W3:Y:S04]  /*ee260*/  LDL.LU R252, [R1+0x140] ;  /* 0x0001400001fc7983 */ /* 0x000ee80000300800 */
[----:B------:R-:W3:Y:S01]  /*ee270*/  LDL.LU R9, [R1+0x494c] ;  /* 0x00494c0001097983 */ /* 0x000ee20000300800 */
[----:B------:R-:W-:Y:S02]  /*ee280*/  ISETP.GE.AND P0, PT, R132, UR58, PT ;  /* 0x0000003a84007c0c */ /* 0x000fe4000bf06270 */
[----:B------:R-:W-:Y:S02]  /*ee290*/  ISETP.GE.AND P2, PT, R131, UR60, PT ;  /* 0x0000003c83007c0c */ /* 0x000fe4000bf46270 */
[----:B------:R-:W-:-:S09]  /*ee2a0*/  LOP3.LUT R8, R8, 0xfffffffe, RZ, 0xc0, !PT ;  /* 0xfffffffe08087812 */ /* 0x000fd200078ec0ff */
[----:B------:R-:W-:-:S04]  /*ee2b0*/  @P0 LOP3.LUT R8, R8, 0x1, RZ, 0xfc, !PT ;  /* 0x0000000108080812 */ /* 0x000fc800078efcff */
[----:B------:R-:W-:-:S04]  /*ee2c0*/  LOP3.LUT R8, R8, 0xfffffffb, RZ, 0xc0, !PT ;  /* 0xfffffffb08087812 */ /* 0x000fc800078ec0ff */
[----:B------:R-:W-:Y:S02]  /*ee2d0*/  @P2 LOP3.LUT R8, R8, 0x4, RZ, 0xfc, !PT ;  /* 0x0000000408082812 */ /* 0x000fe400078efcff */
[----:B------:R-:W-:Y:S02]  /*ee2e0*/  ISETP.GE.AND P0, PT, R129, UR64, PT ;  /* 0x0000004081007c0c */ /* 0x000fe4000bf06270 */
[----:B------:R-:W-:-:S04]  /*ee2f0*/  LOP3.LUT R8, R8, 0xffffffef, RZ, 0xc0, !PT ;  /* 0xffffffef08087812 */ /* 0x000fc800078ec0ff */
[----:B------:R-:W-:Y:S02]  /*ee300*/  @P1 LOP3.LUT R8, R8, 0x10, RZ, 0xfc, !PT ;  /* 0x0000001008081812 */ /* 0x000fe400078efcff */
[----:B----4-:R-:W-:Y:S02]  /*ee310*/  R2UR UR70, R225 ;  /* 0x00000000e14672ca */ /* 0x010fe400000e0000 */
[----:B------:R-:W-:-:S04]  /*ee320*/  LOP3.LUT R8, R8, 0xffffffbf, RZ, 0xc0, !PT ;  /* 0xffffffbf08087812 */ /* 0x000fc800078ec0ff */
[----:B------:R-:W-:Y:S02]  /*ee330*/  @P0 LOP3.LUT R8, R8, 0x40, RZ, 0xfc, !PT ;  /* 0x0000004008080812 */ /* 0x000fe400078efcff */
[----:B------:R-:W-:Y:S02]  /*ee340*/  ISETP.GE.AND P0, PT, R128, UR68, PT ;  /* 0x0000004480007c0c */ /* 0x000fe4000bf06270 */
[----:B------:R-:W-:Y:S02]  /*ee350*/  R2UR UR66, R226 ;  /* 0x00000000e24272ca */ /* 0x000fe400000e0000 */
[----:B------:R-:W-:Y:S02]  /*ee360*/  LOP3.LUT R8, R8, 0xffffff7f, RZ, 0xc0, !PT ;  /* 0xffffff7f08087812 */ /* 0x000fe400078ec0ff */
[----:B------:R-:W-:Y:S02]  /*ee370*/  ISETP.GE.AND P2, PT, R127, UR70, PT ;  /* 0x000000467f007c0c */ /* 0x000fe4000bf46270 */
[----:B------:R-:W-:-:S05]  /*ee380*/  R2UR UR10, R227 ;  /* 0x00000000e30a72ca */ /* 0x000fca00000e0000 */
[----:B------:R-:W-:Y:S02]  /*ee390*/  @P0 LOP3.LUT R8, R8, 0x80, RZ, 0xfc, !PT ;  /* 0x0000008008080812 */ /* 0x000fe400078efcff */
[----:B------:R-:W-:Y:S02]  /*ee3a0*/  ISETP.GE.AND P1, PT, R126, UR66, PT ;  /* 0x000000427e007c0c */ /* 0x000fe4000bf26270 */
[----:B------:R-:W-:Y:S02]  /*ee3b0*/  LOP3.LUT R8, R8, 0xfffffbff, RZ, 0xc0, !PT ;  /* 0xfffffbff08087812 */ /* 0x000fe400078ec0ff */
[----:B------:R-:W-:Y:S02]  /*ee3c0*/  R2UR UR12, R228 ;  /* 0x00000000e40c72ca */ /* 0x000fe400000e0000 */
[----:B------:R-:W-:Y:S02]  /*ee3d0*/  @P2 LOP3.LUT R8, R8, 0x400, RZ, 0xfc, !PT ;  /* 0x0000040008082812 */ /* 0x000fe400078efcff */
[----:B------:R-:W-:-:S02]  /*ee3e0*/  ISETP.GE.AND P0, PT, R125, UR10, PT ;  /* 0x0000000a7d007c0c */ /* 0x000fc4000bf06270 */
[----:B------:R-:W-:Y:S02]  /*ee3f0*/  LOP3.LUT R8, R8, 0xfffff7ff, RZ, 0xc0, !PT ;  /* 0xfffff7ff08087812 */ /* 0x000fe400078ec0ff */
[----:B------:R-:W-:Y:S02]  /*ee400*/  R2UR UR14, R229 ;  /* 0x00000000e50e72ca */ /* 0x000fe400000e0000 */
[----:B------:R-:W-:-:S03]  /*ee410*/  @P1 LOP3.LUT R8, R8, 0x800, RZ, 0xfc, !PT ;  /* 0x0000080008081812 */ /* 0x000fc600078efcff */
[----:B------:R-:W-:Y:S02]  /*ee420*/  ISETP.GE.AND P2, PT, R124, UR12, PT ;  /* 0x0000000c7c007c0c */ /* 0x000fe4000bf46270 */
[----:B------:R-:W-:Y:S02]  /*ee430*/  LOP3.LUT R8, R8, 0xffffbfff, RZ, 0xc0, !PT ;  /* 0xffffbfff08087812 */ /* 0x000fe400078ec0ff */
[----:B------:R-:W-:Y:S02]  /*ee440*/  R2UR UR16, R230 ;  /* 0x00000000e61072ca */ /* 0x000fe400000e0000 */
[----:B------:R-:W-:Y:S02]  /*ee450*/  @P0 LOP3.LUT R8, R8, 0x4000, RZ, 0xfc, !PT ;  /* 0x0000400008080812 */ /* 0x000fe400078efcff */
[----:B------:R-:W-:Y:S02]  /*ee460*/  ISETP.GE.AND P1, PT, R123, UR14, PT ;  /* 0x0000000e7b007c0c */ /* 0x000fe4000bf26270 */
[----:B------:R-:W-:-:S02]  /*ee470*/  LOP3.LUT R8, R8, 0xffff7fff, RZ, 0xc0, !PT ;  /* 0xffff7fff08087812 */ /* 0x000fc400078ec0ff */
        /* <DEDUP_REMOVED lines=17> */
[----:B------:R-:W-:Y:S02]  /*ee590*/  @P1 LOP3.LUT R8, R8, 0x800000, RZ, 0xfc, !PT ;  /* 0x0080000008081812 */ /* 0x000fe400078efcff */
[----:B------:R-:W-:Y:S02]  /*ee5a0*/  R2UR UR30, R237 ;  /* 0x00000000ed1e72ca */ /* 0x000fe400000e0000 */
[----:B------:R-:W-:Y:S02]  /*ee5b0*/  ISETP.GE.AND P2, PT, R118, UR24, PT ;  /* 0x0000001876007c0c */ /* 0x000fe4000bf46270 */
[----:B------:R-:W-:Y:S02]  /*ee5c0*/  LOP3.LUT R8, R8, 0xfeffffff, RZ, 0xc0, !PT ;  /* 0xfeffffff08087812 */ /* 0x000fe400078ec0ff */
[----:B------:R-:W-:-:S02]  /*ee5d0*/  R2UR UR28, R236 ;  /* 0x00000000ec1c72ca */ /* 0x000fc400000e0000 */
[----:B------:R-:W-:Y:S02]  /*ee5e0*/  @P0 LOP3.LUT R8, R8, 0x1000000, RZ, 0xfc, !PT ;  /* 0x0100000008080812 */ /* 0x000fe400078efcff */
[----:B------:R-:W-:Y:S02]  /*ee5f0*/  ISETP.GE.AND P1, PT, R117, UR26, PT ;  /* 0x0000001a75007c0c */ /* 0x000fe4000bf26270 */
[----:B------:R-:W-:Y:S02]  /*ee600*/  R2UR UR32, R238 ;  /* 0x00000000ee2072ca */ /* 0x000fe400000e0000 */
[----:B------:R-:W-:-:S04]  /*ee610*/  LOP3.LUT R8, R8, 0xf7ffffff, RZ, 0xc0, !PT ;  /* 0xf7ffffff08087812 */ /* 0x000fc800078ec0ff */
[----:B------:R-:W-:Y:S02]  /*ee620*/  @P2 LOP3.LUT R8, R8, 0x8000000, RZ, 0xfc, !PT ;  /* 0x0800000008082812 */ /* 0x000fe400078efcff */
[----:B------:R-:W-:Y:S02]  /*ee630*/  ISETP.GE.AND P2, PT, R115, UR30, PT ;  /* 0x0000001e73007c0c */ /* 0x000fe4000bf46270 */
[----:B------:R-:W-:Y:S02]  /*ee640*/  ISETP.GE.AND P0, PT, R116, UR28, PT ;  /* 0x0000001c74007c0c */ /* 0x000fe4000bf06270 */
[----:B------:R-:W-:Y:S02]  /*ee650*/  R2UR UR34, R239 ;  /* 0x00000000ef2272ca */ /* 0x000fe400000e0000 */
[----:B------:R-:W-:-:S04]  /*ee660*/  LOP3.LUT R8, R8, 0xefffffff, RZ, 0xc0, !PT ;  /* 0xefffffff08087812 */ /* 0x000fc800078ec0ff */
[----:B------:R-:W-:Y:S02]  /*ee670*/  @P1 LOP3.LUT R8, R8, 0x10000000, RZ, 0xfc, !PT ;  /* 0x1000000008081812 */ /* 0x000fe400078efcff */
[----:B------:R-:W-:Y:S02]  /*ee680*/  ISETP.GE.AND P1, PT, R114, UR32, PT ;  /* 0x0000002072007c0c */ /* 0x000fe4000bf26270 */
[----:B------:R-:W-:Y:S02]  /*ee690*/  LOP3.LUT R8, R8, 0xbfffffff, RZ, 0xc0, !PT ;  /* 0xbfffffff08087812 */ /* 0x000fe400078ec0ff */
[----:B------:R-:W-:Y:S02]  /*ee6a0*/  R2UR UR64, R29 ;  /* 0x000000001d4072ca */ /* 0x000fe400000e0000 */
[----:B------:R-:W4:Y:S01]  /*ee6b0*/  LDL.LU R29, [R1+0x4948] ;  /* 0x00494800011d7983 */ /* 0x000f220000300800 */
[----:B------:R-:W-:Y:S02]  /*ee6c0*/  R2UR UR36, R240 ;  /* 0x00000000f02472ca */ /* 0x000fe400000e0000 */
[----:B------:R-:W-:Y:S01]  /*ee6d0*/  R2UR UR38, R241 ;  /* 0x00000000f12672ca */ /* 0x000fe200000e0000 */
[----:B------:R-:W4:Y:S01]  /*ee6e0*/  LDL.LU R239, [R1+0x134] ;  /* 0x0001340001ef7983 */ /* 0x000f220000300800 */
[----:B------:R-:W-:-:S02]  /*ee6f0*/  @P0 LOP3.LUT R8, R8, 0x40000000, RZ, 0xfc, !PT ;  /* 0x4000000008080812 */ /* 0x000fc400078efcff */
[----:B------:R-:W-:Y:S01]  /*ee700*/  R2UR UR40, R242 ;  /* 0x00000000f22872ca */ /* 0x000fe200000e0000 */
[----:B------:R-:W4:Y:S01]  /*ee710*/  LDL.LU R240, [R1+0x130] ;  /* 0x0001300001f07983 */ /* 0x000f220000300800 */
[----:B------:R-:W-:Y:S02]  /*ee720*/  ISETP.GE.AND P0, PT, R113, UR34, PT ;  /* 0x0000002271007c0c */ /* 0x000fe4000bf06270 */
        /* <DEDUP_REMOVED lines=9> */
[----:B------:R-:W4:Y:S04]  /*ee7c0*/  LDL.LU R245, [R1+0x11c] ;  /* 0x00011c0001f57983 */ /* 0x000f280000300800 */
[----:B------:R-:W4:Y:S01]  /*ee7d0*/  LDL.LU R246, [R1+0x118] ;  /* 0x0001180001f67983 */ /* 0x000f220000300800 */
[----:B------:R-:W-:-:S03]  /*ee7e0*/  R2UR UR52, R248 ;  /* 0x00000000f83472ca */ /* 0x000fc600000e0000 */
[----:B------:R-:W4:Y:S04]  /*ee7f0*/  LDL.LU R247, [R1+0x114] ;  /* 0x0001140001f77983 */ /* 0x000f280000300800 */
[----:B------:R-:W4:Y:S01]  /*ee800*/  LDL.LU R248, [R1+0x110] ;  /* 0x0001100001f87983 */ /* 0x000f220000300800 */
[----:B------:R-:W-:Y:S02]  /*ee810*/  R2UR UR32, R10 ;  /* 0x000000000a2072ca */ /* 0x000fe400000e0000 */
[----:B------:R-:W-:Y:S02]  /*ee820*/  R2UR UR34, R11 ;  /* 0x000000000b2272ca */ /* 0x000fe400000e0000 */
[----:B--2---:R-:W-:Y:S02]  /*ee830*/  R2UR UR54, R249 ;  /* 0x00000000f93672ca */ /* 0x004fe400000e0000 */
[----:B------:R-:W2:Y:S01]  /*ee840*/  LDL.LU R249, [R1+0xfc] ;  /* 0x0000fc0001f97983 */ /* 0x000ea20000300800 */
[----:B------:R-:W-:-:S03]  /*ee850*/  R2UR UR56, R250 ;  /* 0x00000000fa3872ca */ /* 0x000fc600000e0000 */
[----:B------:R-:W2:Y:S01]  /*ee860*/  LDL.LU R250, [R1+0xf8] ;  /* 0x0000f80001fa7983 */ /* 0x000ea20000300800 */
[----:B------:R-:W-:-:S03]  /*ee870*/  R2UR UR58, R251 ;  /* 0x00000000fb3a72ca */ /* 0x000fc600000e0000 */
[----:B------:R-:W2:Y:S01]  /*ee880*/  LDL.LU R251, [R1+0xf4] ;  /* 0x0000f40001fb7983 */ /* 0x000ea20000300800 */
[----:B---3--:R-:W-:-:S04]  /*ee890*/  LOP3.LUT R9, R9, 0xfffffffe, RZ, 0xc0, !PT ;  /* 0xfffffffe09097812 */ /* 0x008fc800078ec0ff */
[----:B------:R-:W-:-:S04]  /*ee8a0*/  @P2 LOP3.LUT R9, R9, 0x1, RZ, 0xfc, !PT ;  /* 0x0000000109092812 */ /* 0x000fc800078efcff */
[----:B------:R-:W-:-:S04]  /*ee8b0*/  LOP3.LUT R9, R9, 0xfffffffd, RZ, 0xc0, !PT ;  /* 0xfffffffd09097812 */ /* 0x000fc800078ec0ff */
[----:B------:R-:W-:Y:S02]  /*ee8c0*/  @P1 LOP3.LUT R9, R9, 0x2, RZ, 0xfc, !PT ;  /* 0x0000000209091812 */ /* 0x000fe400078efcff */
[----:B------:R-:W-:Y:S02]  /*ee8d0*/  R2UR UR60, R252 ;  /* 0x00000000fc3c72ca */ /* 0x000fe400000e0000 */
[----:B------:R-:W-:Y:S01]  /*ee8e0*/  LOP3.LUT R9, R9, 0xffffffef, RZ, 0xc0, !PT ;  /* 0xffffffef09097812 */ /* 0x000fe200078ec0ff */
[----:B------:R-:W3:Y:S01]  /*ee8f0*/  LDL.LU R252, [R1+0xf0] ;  /* 0x0000f00001fc7983 */ /* 0x000ee20000300800 */
[----:B------:R-:W-:Y:S02]  /*ee900*/  ISETP.GE.AND P2, PT, R112, UR36, PT ;  /* 0x0000002470007c0c */ /* 0x000fe4000bf46270 */
[----:B------:R-:W-:Y:S01]  /*ee910*/  ISETP.GE.AND P1, PT, R111, UR38, PT ;  /* 0x000000266f007c0c */ /* 0x000fe2000bf26270 */
[----:B------:R-:W2:Y:S01]  /*ee920*/  LDL.LU R10, [R1+0x4944] ;  /* 0x00494400010a7983 */ /* 0x000ea20000300800 */
[----:B------:R-:W-:-:S02]  /*ee930*/  @P0 LOP3.LUT R9, R9, 0x10, RZ, 0xfc, !PT ;  /* 0x0000001009090812 */ /* 0x000fc400078efcff */
[----:B------:R-:W-:Y:S01]  /*ee940*/  R2UR UR36, R12 ;  /* 0x000000000c2472ca */ /* 0x000fe200000e0000 */
[----:B------:R-:W2:Y:S01]  /*ee950*/  LDL.LU R11, [R1+0x4940] ;  /* 0x00494000010b7983 */ /* 0x000ea20000300800 */
[----:B------:R-:W-:Y:S02]  /*ee960*/  ISETP.GE.AND P0, PT, R110, UR40, PT ;  /* 0x000000286e007c0c */ /* 0x000fe4000bf06270 */
[----:B------:R-:W-:Y:S01]  /*ee970*/  R2UR UR38, R13 ;  /* 0x000000000d2672ca */ /* 0x000fe200000e0000 */
[----:B------:R-:W2:Y:S01]  /*ee980*/  LDL.LU R12, [R1+0x493c] ;  /* 0x00493c00010c7983 */ /* 0x000ea20000300800 */
[----:B------:R-:W-:-:S03]  /*ee990*/  R2UR UR40, R18 ;  /* 0x00000000122872ca */ /* 0x000fc600000e0000 */
[----:B------:R-:W2:Y:S04]  /*ee9a0*/  LDL.LU R13, [R1+0x4938] ;  /* 0x00493800010d7983 */ /* 0x000ea80000300800 */
[----:B------:R-:W2:Y:S01]  /*ee9b0*/  LDL.LU R18, [R1+0x4934] ;  /* 0x0049340001127983 */ /* 0x000ea20000300800 */
[----:B------:R-:W-:-:S04]  /*ee9c0*/  LOP3.LUT R9, R9, 0xffffffbf, RZ, 0xc0, !PT ;  /* 0xffffffbf09097812 */ /* 0x000fc800078ec0ff */
[----:B------:R-:W-:Y:S02]  /*ee9d0*/  @P2 LOP3.LUT R9, R9, 0x40, RZ, 0xfc, !PT ;  /* 0x0000004009092812 */ /* 0x000fe400078efcff */
[----:B------:R-:W-:Y:S02]  /*ee9e0*/  ISETP.GE.AND P2, PT, R109, UR42, PT ;  /* 0x0000002a6d007c0c */ /* 0x000fe4000bf46270 */
[----:B------:R-:W-:Y:S02]  /*ee9f0*/  R2UR UR42, R19 ;  /* 0x00000000132a72ca */ /* 0x000fe400000e0000 */
[----:B------:R-:W3:Y:S01]  /*eea00*/  LDL.LU R19, [R1+0x4930] ;  /* 0x0049300001137983 */ /* 0x000ee20000300800 */
[----:B------:R-:W-:Y:S02]  /*eea10*/  ISETP.GE.AND P5, PT, R100, UR60, PT ;  /* 0x0000003c64007c0c */ /* 0x000fe4000bfa6270 */
[----:B------:R-:W-:Y:S02]  /*eea20*/  ISETP.GE.AND P6, PT, R62, UR63, PT ;  /* 0x0000003f3e007c0c */ /* 0x000fe4000bfc6270 */
[----:B------:R-:W-:-:S04]  /*eea30*/  LOP3.LUT R9, R9, 0xfffffeff, RZ, 0xc0, !PT ;  /* 0xfffffeff09097812 */ /* 0x000fc800078ec0ff */
[----:B------:R-:W-:-:S04]  /*eea40*/  @P1 LOP3.LUT R9, R9, 0x100, RZ, 0xfc, !PT ;  /* 0x0000010009091812 */ /* 0x000fc800078efcff */
        /* <DEDUP_REMOVED lines=12> */
[----:B------:R-:W-:Y:S02]  /*eeb10*/  LOP3.LUT R9, R9, 0xfffdffff, RZ, 0xc0, !PT ;  /* 0xfffdffff09097812 */ /* 0x000fe400078ec0ff */
[----:B----4-:R-:W-:-:S04]  /*eeb20*/  LOP3.LUT R29, R29, 0xffffefff, RZ, 0xc0, !PT ;  /* 0xffffefff1d1d7812 */ /* 0x010fc800078ec0ff */
[----:B------:R-:W-:Y:S02]  /*eeb30*/  @P5 LOP3.LUT R29, R29, 0x1000, RZ, 0xfc, !PT ;  /* 0x000010001d1d5812 */ /* 0x000fe400078efcff */
[----:B------:R-:W-:Y:S02]  /*eeb40*/  ISETP.GE.AND P5, PT, R63, UR65, PT ;  /* 0x000000413f007c0c */ /* 0x000fe4000bfa6270 */
        /* <DEDUP_REMOVED lines=12> */
[----:B------:R-:W-:Y:S02]  /*eec10*/  R2UR UR68, R239 ;  /* 0x00000000ef4472ca */ /* 0x000fe400000e0000 */
[----:B------:R-:W-:Y:S02]  /*eec20*/  R2UR UR44, R20 ;  /* 0x00000000142c72ca */ /* 0x000fe400000e0000 */
[----:B------:R-:W4:Y:S01]  /*eec30*/  LDL.LU R20, [R1+0x492c] ;  /* 0x00492c0001147983 */ /* 0x000f220000300800 */
[----:B------:R-:W-:-:S02]  /*eec40*/  R2UR UR46, R15 ;  /* 0x000000000f2e72ca */ /* 0x000fc400000e0000 */
[----:B------:R-:W-:Y:S01]  /*eec50*/  R2UR UR48, R16 ;  /* 0x00000000103072ca */ /* 0x000fe200000e0000 */
[----:B------:R-:W4:Y:S01]  /*eec60*/  LDL.LU R15, [R1+0x4928] ;  /* 0x00492800010f7983 */ /* 0x000f220000300800 */
[----:B------:R-:W-:Y:S02]  /*eec70*/  R2UR UR50, R22 ;  /* 0x00000000163272ca */ /* 0x000fe400000e0000 */
[----:B------:R-:W-:Y:S01]  /*eec80*/  @P1 LOP3.LUT R9, R9, 0x1000000, RZ, 0xfc, !PT ;  /* 0x0100000009091812 */ /* 0x000fe200078efcff */
        /* <DEDUP_REMOVED lines=8> */
[----:B------:R-:W-:Y:S02]  /*eed10*/  LOP3.LUT R9, R9, 0xfbffffff, RZ, 0xc0, !PT ;  /* 0xfbffffff09097812 */ /* 0x000fe400078ec0ff */
[----:B------:R-:W-:Y:S01]  /*eed20*/  ISETP.GE.AND P4, PT, R99, UR62, PT ;  /* 0x0000003e63007c0c */ /* 0x000fe2000bf86270 */
[----:B------:R-:W4:Y:S01]  /*eed30*/  LDL.LU R23, [R1+0x4914] ;  /* 0x0049140001177983 */ /* 0x000f220000300800 */
[----:B------:R-:W-:Y:S02]  /*eed40*/  R2UR UR70, R240 ;  /* 0x00000000f04672ca */ /* 0x000fe400000e0000 */
[----:B------:R-:W-:Y:S01]  /*eed50*/  R2UR UR60, R26 ;  /* 0x000000001a3c72ca */ /* 0x000fe200000e0000 */
[----:B------:R-:W4:Y:S01]  /*eed60*/  LDL.LU R24, [R1+0x4910] ;  /* 0x0049100001187983 */ /* 0x000f220000300800 */
[----:B------:R-:W-:Y:S02]  /*eed70*/  ISETP.GE.AND P3, PT, R98, UR64, PT ;  /* 0x0000004062007c0c */ /* 0x000fe4000bf66270 */
[----:B------:R-:W-:Y:S01]  /*eed80*/  R2UR UR62, R0 ;  /* 0x00000000003e72ca */ /* 0x000fe200000e0000 */
[----:B------:R-:W4:Y:S01]  /*eed90*/  LDL.LU R26, [R1+0x490c] ;  /* 0x00490c00011a7983 */ /* 0x000f220000300800 */
[----:B------:R-:W-:-:S03]  /*eeda0*/  R2UR UR64, R14 ;  /* 0x000000000e4072ca */ /* 0x000fc600000e0000 */
[----:B------:R-:W4:Y:S01]  /*eedb0*/  LDL.LU R0, [R1+0x4908] ;  /* 0x0049080001007983 */ /* 0x000f220000300800 */
[----:B------:R-:W-:-:S03]  /*eedc0*/  @P0 LOP3.LUT R9, R9, 0x4000000, RZ, 0xfc, !PT ;  /* 0x0400000009090812 */ /* 0x000fc600078efcff */
[----:B------:R-:W4:Y:S01]  /*eedd0*/  LDL.LU R14, [R1+0x4904] ;  /* 0x00490400010e7983 */ /* 0x000f220000300800 */
[----:B------:R-:W-:Y:S02]  /*eede0*/  ISETP.GE.AND P0, PT, R97, UR68, PT ;  /* 0x0000004461007c0c */ /* 0x000fe4000bf06270 */
[----:B--2---:R-:W-:-:S04]  /*eedf0*/  LOP3.LUT R18, R18, 0xfffffffb, RZ, 0xc0, !PT ;  /* 0xfffffffb12127812 */ /* 0x004fc800078ec0ff */
[----:B------:R-:W-:-:S04]  /*eee00*/  @P5 LOP3.LUT R18, R18, 0x4, RZ, 0xfc, !PT ;  /* 0x0000000412125812 */ /* 0x000fc800078efcff */
[----:B------:R-:W-:-:S04]  /*eee10*/  LOP3.LUT R18, R18, 0xffffffdf, RZ, 0xc0, !PT ;  /* 0xffffffdf12127812 */ /* 0x000fc800078ec0ff */
[----:B------:R-:W-:Y:S02]  /*eee20*/  @P6 LOP3.LUT R18, R18, 0x20, RZ, 0xfc, !PT ;  /* 0x0000002012126812 */ /* 0x000fe400078efcff */
[----:B------:R-:W-:Y:S02]  /*eee30*/  ISETP.GE.AND P6, PT, R61, UR61, PT ;  /* 0x0000003d3d007c0c */ /* 0x000fe4000bfc6270 */
[----:B------:R-:W-:-:S11]  /*eee40*/  LOP3.LUT R18, R18, 0xffffff7f, RZ, 0xc0, !PT ;  /* 0xffffff7f12127812 */ /* 0x000fd600078ec0ff */
        /* <DEDUP_REMOVED lines=11> */
[----:B------:R-:W-:Y:S02]  /*eef00*/  LOP3.LUT R18, R18, 0xfffeffff, RZ, 0xc0, !PT ;  /* 0xfffeffff12127812 */ /* 0x000fe400078ec0ff */
[----:B---3--:R-:W-:Y:S02]  /*eef10*/  R2UR UR30, R252 ;  /* 0x00000000fc1e72ca */ /* 0x008fe400000e0000 */
[----:B------:R-:W2:Y:S07]  /*eef20*/  LDL.LU R252, [R1+0x604] ;  /* 0x0006040001fc7983 */ /* 0x000eae0000300800 */
[----:B------:R-:W-:-:S02]  /*eef30*/  @P6 LOP3.LUT R18, R18, 0x10000, RZ, 0xfc, !PT ;  /* 0x0001000012126812 */ /* 0x000fc400078efcff */
[----:B------:R-:W-:Y:S02]  /*eef40*/  ISETP.GE.AND P6, PT, R56, UR51, PT ;  /* 0x0000003338007c0c */ /* 0x000fe4000bfc6270 */
[----:B------:R-:W-:Y:S02]  /*eef50*/  LOP3.LUT R18, R18, 0xfffbffff, RZ, 0xc0, !PT ;  /* 0xfffbffff12127812 */ /* 0x000fe400078ec0ff */
[----:B------:R-:W-:Y:S02]  /*eef60*/  R2UR UR66, R241 ;  /* 0x00000000f14272ca */ /* 0x000fe400000e0000 */
[----:B------:R-:W-:-:S07]  /*eef70*/  ISETP.GE.AND P2, PT, R96, UR70, PT ;  /* 0x0000004660007c0c */ /* 0x000fce000bf46270 */
[----:B------:R-:W-:Y:S02]  /*eef80*/  @P6 LOP3.LUT R18, R18, 0x40000, RZ, 0xfc, !PT ;  /* 0x0004000012126812 */ /* 0x000fe400078efcff */
[----:B------:R-:W-:Y:S02]  /*eef90*/  ISETP.GE.AND P6, PT, R55, UR49, PT ;  /* 0x0000003137007c0c */ /* 0x000fe4000bfc6270 */
[----:B------:R-:W-:Y:S02]  /*eefa0*/  R2UR UR12, R243 ;  /* 0x00000000f30c72ca */ /* 0x000fe400000e0000 */
[----:B------:R-:W-:Y:S02]  /*eefb0*/  LOP3.LUT R11, R11, 0xfeffffff, RZ, 0xc0, !PT ;  /* 0xfeffffff0b0b7812 */ /* 0x000fe400078ec0ff */
[----:B------:R-:W-:Y:S02]  /*eefc0*/  R2UR UR10, R242 ;  /* 0x00000000f20a72ca */ /* 0x000fe400000e0000 */
[----:B------:R-:W-:-:S02]  /*eefd0*/  @P0 LOP3.LUT R11, R11, 0x1000000, RZ, 0xfc, !PT ;  /* 0x010000000b0b0812 */ /* 0x000fc400078efcff */
[----:B------:R-:W-:Y:S02]  /*eefe0*/  LOP3.LUT R18, R18, 0xffefffff, RZ, 0xc0, !PT ;  /* 0xffefffff12127812 */ /* 0x000fe400078ec0ff */
[----:B------:R-:W-:Y:S02]  /*eeff0*/  ISETP.GE.AND P1, PT, R95, UR66, PT ;  /* 0x000000425f007c0c */ /* 0x000fe4000bf26270 */
[----:B------:R-:W-:Y:S02]  /*ef000*/  R2UR UR14, R244 ;  /* 0x00000000f40e72ca */ /* 0x000fe400000e0000 */
[----:B------:R-:W-:Y:S02]  /*ef010*/  LOP3.LUT R11, R11, 0xfbffffff, RZ, 0xc0, !PT ;  /* 0xfbffffff0b0b7812 */ /* 0x000fe400078ec0ff */
[----:B------:R-:W-:Y:S02]  /*ef020*/  @P6 LOP3.LUT R18, R18, 0x100000, RZ, 0xfc, !PT ;  /* 0x0010000012126812 */ /* 0x000fe400078efcff */
[----:B------:R-:W-:-:S02]  /*ef030*/  ISETP.GE.AND P6, PT, R54, UR47, PT ;  /* 0x0000002f36007c0c */ /* 0x000fc4000bfc6270 */
[----:B------:R-:W-:Y:S02]  /*ef040*/  @P2 LOP3.LUT R11, R11, 0x4000000, RZ, 0xfc, !PT ;  /* 0x040000000b0b2812 */ /* 0x000fe400078efcff */
[----:B------:R-:W-:Y:S02]  /*ef050*/  ISETP.GE.AND P2, PT, R93, UR12, PT ;  /* 0x0000000c5d007c0c */ /* 0x000fe4000bf46270 */
[----:B------:R-:W-:Y:S02]  /*ef060*/  ISETP.GE.AND P0, PT, R94, UR10, PT ;  /* 0x0000000a5e007c0c */ /* 0x000fe4000bf06270 */
[----:B------:R-:W-:Y:S02]  /*ef070*/  R2UR UR16, R245 ;  /* 0x00000000f51072ca */ /* 0x000fe400000e0000 */
[----:B------:R-:W-:Y:S02]  /*ef080*/  LOP3.LUT R11, R11, 0xefffffff, RZ, 0xc0, !PT ;  /* 0xefffffff0b0b7812 */ /* 0x000fe400078ec0ff */
[----:B------:R-:W-:-:S02]  /*ef090*/  LOP3.LUT R18, R18, 0xff7fffff, RZ, 0xc0, !PT ;  /* 0xff7fffff12127812 */ /* 0x000fc400078ec0ff */
[----:B------:R-:W-:Y:S02]  /*ef0a0*/  @P1 LOP3.LUT R11, R11, 0x10000000, RZ, 0xfc, !PT ;  /* 0x100000000b0b1812 */ /* 0x000fe400078efcff */
[----:B------:R-:W-:Y:S02]  /*ef0b0*/  ISETP.GE.AND P1, PT, R92, UR14, PT ;  /* 0x0000000e5c007c0c */ /* 0x000fe4000bf26270 */
[----:B------:R-:W-:Y:S02]  /*ef0c0*/  LOP3.LUT R12, R12, 0xfffffffe, RZ, 0xc0, !PT ;  /* 0xfffffffe0c0c7812 */ /* 0x000fe400078ec0ff */
[----:B------:R-:W-:Y:S02]  /*ef0d0*/  @P6 LOP3.LUT R18, R18, 0x800000, RZ, 0xfc, !PT ;  /* 0x0080000012126812 */ /* 0x000fe400078efcff */
[----:B------:R-:W-:Y:S02]  /*ef0e0*/  ISETP.GE.AND P6, PT, R53, UR45, PT ;  /* 0x0000002d35007c0c */ /* 0x000fe4000bfc6270 */
[----:B------:R-:W-:-:S02]  /*ef0f0*/  R2UR UR18, R246 ;  /* 0x00000000f61272ca */ /* 0x000fc400000e0000 */
[----:B------:R-:W-:Y:S02]  /*ef100*/  LOP3.LUT R11, R11, 0x7fffffff, RZ, 0xc0, !PT ;  /* 0x7fffffff0b0b7812 */ /* 0x000fe400078ec0ff */
[----:B------:R-:W-:Y:S02]  /*ef110*/  @P2 LOP3.LUT R12, R12, 0x1, RZ, 0xfc, !PT ;  /* 0x000000010c0c2812 */ /* 0x000fe400078efcff */
[----:B------:R-:W-:Y:S02]  /*ef120*/  @P0 LOP3.LUT R11, R11, 0x80000000, RZ, 0xfc, !PT ;  /* 0x800000000b0b0812 */ /* 0x000fe400078efcff */
[----:B------:R-:W-:Y:S02]  /*ef130*/  ISETP.GE.AND P0, PT, R91, UR16, PT ;  /* 0x000000105b007c0c */ /* 0x000fe4000bf06270 */
[----:B------:R-:W-:Y:S02]  /*ef140*/  LOP3.LUT R12, R12, 0xfffffff7, RZ, 0xc0, !PT ;  /* 0xfffffff70c0c7812 */ /* 0x000fe400078ec0ff */
[----:B------:R-:W-:-:S02]  /*ef150*/  R2UR UR20, R247 ;  /* 0x00000000f71472ca */ /* 0x000fc400000e0000 */
[----:B------:R-:W-:Y:S02]  /*ef160*/  LOP3.LUT R18, R18, 0xfeffffff, RZ, 0xc0, !PT ;  /* 0xfeffffff12127812 */ /* 0x000fe400078ec0ff */
[----:B------:R-:W-:Y:S02]  /*ef170*/  @P1 LOP3.LUT R12, R12, 0x8, RZ, 0xfc, !PT ;  /* 0x000000080c0c1812 */ /* 0x000fe400078efcff */
[----:B------:R-:W-:Y:S02]  /*ef180*/  @P6 LOP3.LUT R18, R18, 0x1000000, RZ, 0xfc, !PT ;  /* 0x0100000012126812 */ /* 0x000fe400078efcff */
[----:B------:R-:W-:Y:S02]  /*ef190*/  ISETP.GE.AND P2, PT, R90, UR18, PT ;  /* 0x000000125a007c0c */ /* 0x000fe4000bf46270 */
[----:B------:R-:W-:Y:S02]  /*ef1a0*/  ISETP.GE.AND P6, PT, R52, UR43, PT ;  /* 0x0000002b34007c0c */ /* 0x000fe4000bfc6270 */
[----:B------:R-:W-:-:S02]  /*ef1b0*/  LOP3.LUT R12, R12, 0xffffffdf, RZ, 0xc0, !PT ;  /* 0xffffffdf0c0c7812 */ /* 0x000fc400078ec0ff */
[----:B------:R-:W-:Y:S02]  /*ef1c0*/  R2UR UR22, R248 ;  /* 0x00000000f81672ca */ /* 0x000fe400000e0000 */
[----:B------:R-:W-:Y:S02]  /*ef1d0*/  @P0 LOP3.LUT R12, R12, 0x20, RZ, 0xfc, !PT ;  /* 0x000000200c0c0812 */ /* 0x000fe400078efcff */
[----:B------:R-:W-:Y:S02]  /*ef1e0*/  ISETP.GE.AND P1, PT, R89, UR20, PT ;  /* 0x0000001459007c0c */ /* 0x000fe4000bf26270 */
[----:B------:R-:W-:Y:S02]  /*ef1f0*/  LOP3.LUT R12, R12, 0xffffff7f, RZ, 0xc0, !PT ;  /* 0xffffff7f0c0c7812 */ /* 0x000fe400078ec0ff */
[----:B------:R-:W-:Y:S02]  /*ef200*/  LOP3.LUT R18, R18, 0xf7ffffff, RZ, 0xc0, !PT ;  /* 0xf7ffffff12127812 */ /* 0x000fe400078ec0ff */
[----:B------:R-:W-:-:S02]  /*ef210*/  R2UR UR24, R249 ;  /* 0x00000000f91872ca */ /* 0x000fc400000e0000 */
[----:B------:R-:W-:Y:S02]  /*ef220*/  @P2 LOP3.LUT R12, R12, 0x80, RZ, 0xfc, !PT ;  /* 0x000000800c0c2812 */ /* 0x000fe400078efcff */
[----:B------:R-:W-:Y:S02]  /*ef230*/  @P6 LOP3.LUT R18, R18, 0x8000000, RZ, 0xfc, !PT ;  /* 0x0800000012126812 */ /* 0x000fe400078efcff */
[----:B------:R-:W-:Y:S02]  /*ef240*/  ISETP.GE.AND P6, PT, R51, UR41, PT ;  /* 0x0000002933007c0c */ /* 0x000fe4000bfc6270 */
[----:B------:R-:W-:Y:S02]  /*ef250*/  ISETP.GE.AND P0, PT, R88, UR22, PT ;  /* 0x0000001658007c0c */ /* 0x000fe4000bf06270 */
[----:B------:R-:W-:Y:S02]  /*ef260*/  LOP3.LUT R12, R12, 0xfffffbff, RZ, 0xc0, !PT ;  /* 0xfffffbff0c0c7812 */ /* 0x000fe400078ec0ff */
[----:B------:R-:W-:-:S02]  /*ef270*/  R2UR UR26, R250 ;  /* 0x00000000fa1a72ca */ /* 0x000fc400000e0000 */
[----:B------:R-:W-:Y:S02]  /*ef280*/  @P1 LOP3.LUT R12, R12, 0x400, RZ, 0xfc, !PT ;  /* 0x000004000c0c1812 */ /* 0x000fe400078efcff */
[----:B------:R-:W-:Y:S02]  /*ef290*/  LOP3.LUT R18, R18, 0xdfffffff, RZ, 0xc0, !PT ;  /* 0xdfffffff12127812 */ /* 0x000fe400078ec0ff */
[----:B------:R-:W-:Y:S02]  /*ef2a0*/  ISETP.GE.AND P2, PT, R87, UR24, PT ;  /* 0x0000001857007c0c */ /* 0x000fe4000bf46270 */
[----:B------:R-:W-:Y:S02]  /*ef2b0*/  LOP3.LUT R12, R12, 0xfffff7ff, RZ, 0xc0, !PT ;  /* 0xfffff7ff0c0c7812 */ /* 0x000fe400078ec0ff */
[----:B------:R-:W-:Y:S02]  /*ef2c0*/  R2UR UR28, R251 ;  /* 0x00000000fb1c72ca */ /* 0x000fe400000e0000 */
[----:B------:R-:W-:-:S02]  /*ef2d0*/  @P6 LOP3.LUT R18, R18, 0x20000000, RZ, 0xfc, !PT ;  /* 0x2000000012126812 */ /* 0x000fc400078efcff */
[----:B------:R-:W-:Y:S02]  /*ef2e0*/  ISETP.GE.AND P6, PT, R50, UR39, PT ;  /* 0x0000002732007c0c */ /* 0x000fe4000bfc6270 */
[----:B------:R-:W-:Y:S02]  /*ef2f0*/  @P0 LOP3.LUT R12, R12, 0x800, RZ, 0xfc, !PT ;  /* 0x000008000c0c0812 */ /* 0x000fe400078efcff */
[----:B------:R-:W-:Y:S02]  /*ef300*/  ISETP.GE.AND P1, PT, R86, UR26, PT ;  /* 0x0000001a56007c0c */ /* 0x000fe4000bf26270 */
[----:B------:R-:W-:Y:S02]  /*ef310*/  LOP3.LUT R12, R12, 0xffffbfff, RZ, 0xc0, !PT ;  /* 0xffffbfff0c0c7812 */ /* 0x000fe400078ec0ff */
[----:B------:R-:W-:Y:S02]  /*ef320*/  LOP3.LUT R18, R18, 0x7fffffff, RZ, 0xc0, !PT ;  /* 0x7fffffff12127812 */ /* 0x000fe400078ec0ff */
[----:B------:R-:W-:-:S02]  /*ef330*/  @P2 LOP3.LUT R12, R12, 0x4000, RZ, 0xfc, !PT ;  /* 0x000040000c0c2812 */ /* 0x000fc400078efcff */
[----:B------:R-:W-:Y:S02]  /*ef340*/  ISETP.GE.AND P0, PT, R85, UR28, PT ;  /* 0x0000001c55007c0c */ /* 0x000fe4000bf06270 */
[----:B------:R-:W-:Y:S02]  /*ef350*/  LOP3.LUT R12, R12, 0xfffeffff, RZ, 0xc0, !PT ;  /* 0xfffeffff0c0c7812 */ /* 0x000fe400078ec0ff */
[----:B------:R-:W-:Y:S02]  /*ef360*/  @P6 LOP3.LUT R18, R18, 0x80000000, RZ, 0xfc, !PT ;  /* 0x8000000012126812 */ /* 0x000fe400078efcff */
[----:B------:R-:W-:Y:S02]  /*ef370*/  ISETP.GE.AND P6, PT, R49, UR37, PT ;  /* 0x0000002531007c0c */ /* 0x000fe4000bfc6270 */
[----:B------:R-:W-:Y:S02]  /*ef380*/  @P1 LOP3.LUT R12, R12, 0x10000, RZ, 0xfc, !PT ;  /* 0x000100000c0c1812 */ /* 0x000fe400078efcff */
[----:B------:R-:W-:-:S02]  /*ef390*/  ISETP.GE.AND P2, PT, R84, UR30, PT ;  /* 0x0000001e54007c0c */ /* 0x000fc4000bf46270 */
[----:B------:R-:W-:Y:S02]  /*ef3a0*/  LOP3.LUT R12, R12, 0xfffbffff, RZ, 0xc0, !PT ;  /* 0xfffbffff0c0c7812 */ /* 0x000fe400078ec0ff */
[----:B------:R-:W-:Y:S02]  /*ef3b0*/  LOP3.LUT R19, R19, 0xfffffffb, RZ, 0xc0, !PT ;  /* 0xfffffffb13137812 */ /* 0x000fe400078ec0ff */
[----:B------:R-:W-:Y:S02]  /*ef3c0*/  @P0 LOP3.LUT R12, R12, 0x40000, RZ, 0xfc, !PT ;  /* 0x000400000c0c0812 */ /* 0x000fe400078efcff */
[----:B------:R-:W-:Y:S02]  /*ef3d0*/  ISETP.GE.AND P1, PT, R83, UR32, PT ;  /* 0x0000002053007c0c */ /* 0x000fe4000bf26270 */
[----:B------:R-:W-:Y:S02]  /*ef3e0*/  @P6 LOP3.LUT R19, R19, 0x4, RZ, 0xfc, !PT ;  /* 0x0000000413136812 */ /* 0x000fe400078efcff */
[----:B------:R-:W-:-:S02]  /*ef3f0*/  ISETP.GE.AND P6, PT, R48, UR35, PT ;  /* 0x0000002330007c0c */ /* 0x000fc4000bfc6270 */
[----:B------:R-:W-:-:S04]  /*ef400*/  LOP3.LUT R12, R12, 0xffdfffff, RZ, 0xc0, !PT ;  /* 0xffdfffff0c0c7812 */ /* 0x000fc800078ec0ff */
[----:B------:R-:W-:Y:S02]  /*ef410*/  @P2 LOP3.LUT R12, R12, 0x200000, RZ, 0xfc, !PT ;  /* 0x002000000c0c2812 */ /* 0x000fe400078efcff */
[----:B------:R-:W-:Y:S02]  /*ef420*/  ISETP.GE.AND P0, PT, R82, UR34, PT ;  /* 0x0000002252007c0c */ /* 0x000fe4000bf06270 */
[----:B------:R-:W-:Y:S02]  /*ef430*/  LOP3.LUT R12, R12, 0xffbfffff, RZ, 0xc0, !PT ;  /* 0xffbfffff0c0c7812 */ /* 0x000fe400078ec0ff */
[----:B------:R-:W-:Y:S02]  /*ef440*/  LOP3.LUT R19, R19, 0xfffffff7, RZ, 0xc0, !PT ;  /* 0xfffffff713137812 */ /* 0x000fe400078ec0ff */
[----:B------:R-:W-:Y:S02]  /*ef450*/  @P1 LOP3.LUT R12, R12, 0x400000, RZ, 0xfc, !PT ;  /* 0x004000000c0c1812 */ /* 0x000fe400078efcff */
[----:B------:R-:W-:-:S02]  /*ef460*/  @P6 LOP3.LUT R19, R19, 0x8, RZ, 0xfc, !PT ;  /* 0x0000000813136812 */ /* 0x000fc400078efcff */
[----:B------:R-:W-:Y:S02]  /*ef470*/  ISETP.GE.AND P6, PT, R47, UR33, PT ;  /* 0x000000212f007c0c */ /* 0x000fe4000bfc6270 */
[----:B------:R-:W-:Y:S02]  /*ef480*/  ISETP.GE.AND P2, PT, R81, UR36, PT ;  /* 0x0000002451007c0c */ /* 0x000fe4000bf46270 */
[----:B------:R-:W-:Y:S02]  /*ef490*/  LOP3.LUT R12, R12, 0xfdffffff, RZ, 0xc0, !PT ;  /* 0xfdffffff0c0c7812 */ /* 0x000fe400078ec0ff */
[----:B------:R-:W-:Y:S02]  /*ef4a0*/  LOP3.LUT R19, R19, 0xffffffbf, RZ, 0xc0, !PT ;  /* 0xffffffbf13137812 */ /* 0x000fe400078ec0ff */
[----:B------:R-:W-:Y:S02]  /*ef4b0*/  @P0 LOP3.LUT R12, R12, 0x2000000, RZ, 0xfc, !PT ;  /* 0x020000000c0c0812 */ /* 0x000fe400078efcff */
[----:B------:R-:W-:-:S02]  /*ef4c0*/  ISETP.GE.AND P0, PT, R79, UR40, PT ;  /* 0x000000284f007c0c */ /* 0x000fc4000bf06270 */
        /* <DEDUP_REMOVED lines=9> */
[----:B------:R-:W-:Y:S02]  /*ef560*/  @P1 LOP3.LUT R12, R12, 0x20000000, RZ, 0xfc, !PT ;  /* 0x200000000c0c1812 */ /* 0x000fe400078efcff */
[----:B------:R-:W-:Y:S02]  /*ef570*/  LOP3.LUT R19, R19, 0xfffffeff, RZ, 0xc0, !PT ;  /* 0xfffffeff13137812 */ /* 0x000fe400078ec0ff */
[----:B------:R-:W-:-:S02]  /*ef580*/  ISETP.GE.AND P1, PT, R77, UR44, PT ;  /* 0x0000002c4d007c0c */ /* 0x000fc4000bf26270 */
[----:B------:R-:W-:Y:S02]  /*ef590*/  LOP3.LUT R13, R13, 0xfffffffd, RZ, 0xc0, !PT ;  /* 0xfffffffd0d0d7812 */ /* 0x000fe400078ec0ff */
[----:B------:R-:W-:Y:S02]  /*ef5a0*/  @P6 LOP3.LUT R19, R19, 0x100, RZ, 0xfc, !PT ;  /* 0x0000010013136812 */ /* 0x000fe400078efcff */
[----:B------:R-:W-:Y:S02]  /*ef5b0*/  ISETP.GE.AND P6, PT, R45, UR29, PT ;  /* 0x0000001d2d007c0c */ /* 0x000fe4000bfc6270 */
[----:B------:R-:W-:Y:S02]  /*ef5c0*/  @P2 LOP3.LUT R13, R13, 0x2, RZ, 0xfc, !PT ;  /* 0x000000020d0d2812 */ /* 0x000fe400078efcff */
[----:B------:R-:W-:Y:S02]  /*ef5d0*/  ISETP.GE.AND P0, PT, R76, UR46, PT ;  /* 0x0000002e4c007c0c */ /* 0x000fe4000bf06270 */
[----:B------:R-:W-:-:S02]  /*ef5e0*/  LOP3.LUT R13, R13, 0xffffffef, RZ, 0xc0, !PT ;  /* 0xffffffef0d0d7812 */ /* 0x000fc400078ec0ff */
[----:B------:R-:W-:Y:S02]  /*ef5f0*/  LOP3.LUT R19, R19, 0xfffffbff, RZ, 0xc0, !PT ;  /* 0xfffffbff13137812 */ /* 0x000fe400078ec0ff */
[----:B------:R-:W-:Y:S02]  /*ef600*/  @P1 LOP3.LUT R13, R13, 0x10, RZ, 0xfc, !PT ;  /* 0x000000100d0d1812 */ /* 0x000fe400078efcff */
[----:B------:R-:W-:Y:S02]  /*ef610*/  ISETP.GE.AND P2, PT, R75, UR48, PT ;  /* 0x000000304b007c0c */ /* 0x000fe4000bf46270 */
[----:B------:R-:W-:Y:S02]  /*ef620*/  LOP3.LUT R13, R13, 0xffffffbf, RZ, 0xc0, !PT ;  /* 0xffffffbf0d0d7812 */ /* 0x000fe400078ec0ff */
[----:B------:R-:W-:Y:S02]  /*ef630*/  @P6 LOP3.LUT R19, R19, 0x400, RZ, 0xfc, !PT ;  /* 0x0000040013136812 */ /* 0x000fe400078efcff */
[----:B------:R-:W-:-:S02]  /*ef640*/  ISETP.GE.AND P6, PT, R44, UR27, PT ;  /* 0x0000001b2c007c0c */ /* 0x000fc4000bfc6270 */
[----:B------:R-:W-:Y:S02]  /*ef650*/  @P0 LOP3.LUT R13, R13, 0x40, RZ, 0xfc, !PT ;  /* 0x000000400d0d0812 */ /* 0x000fe400078efcff */
[----:B------:R-:W-:Y:S02]  /*ef660*/  ISETP.GE.AND P1, PT, R74, UR50, PT ;  /* 0x000000324a007c0c */ /* 0x000fe4000bf26270 */
[----:B------:R-:W-:Y:S02]  /*ef670*/  LOP3.LUT R13, R13, 0xfffffeff, RZ, 0xc0, !PT ;  /* 0xfffffeff0d0d7812 */ /* 0x000fe400078ec0ff */
[----:B------:R-:W-:Y:S02]  /*ef680*/  LOP3.LUT R19, R19, 0xffffdfff, RZ, 0xc0, !PT ;  /* 0xffffdfff13137812 */ /* 0x000fe400078ec0ff */
[----:B------:R-:W-:Y:S02]  /*ef690*/  @P2 LOP3.LUT R13, R13, 0x100, RZ, 0xfc, !PT ;  /* 0x000001000d0d2812 */ /* 0x000fe400078efcff */
[----:B------:R-:W-:-:S02]  /*ef6a0*/  ISETP.GE.AND P0, PT, R73, UR52, PT ;  /* 0x0000003449007c0c */ /* 0x000fc4000bf06270 */
[----:B------:R-:W-:Y:S02]  /*ef6b0*/  @P6 LOP3.LUT R19, R19, 0x2000, RZ, 0xfc, !PT ;  /* 0x0000200013136812 */ /* 0x000fe400078efcff */
[----:B------:R-:W-:Y:S02]  /*ef6c0*/  ISETP.GE.AND P6, PT, R43, UR25, PT ;  /* 0x000000192b007c0c */ /* 0x000fe4000bfc6270 */
        /* <DEDUP_REMOVED lines=29> */
[----:B------:R-:W-:-:S03]  /*ef8a0*/  @P1 LOP3.LUT R13, R13, 0x800000, RZ, 0xfc, !PT ;  /* 0x008000000d0d1812 */ /* 0x000fc600078efcff */
[----:B------:R-:W-:Y:S02]  /*ef8b0*/  @P6 LOP3.LUT R18, R18, 0x2, RZ, 0xfc, !PT ;  /* 0x0000000212126812 */ /* 0x000fe400078efcff */
[----:B------:R-:W-:Y:S02]  /*ef8c0*/  ISETP.GE.AND P6, PT, R39, UR17, PT ;  /* 0x0000001127007c0c */ /* 0x000fe4000bfc6270 */
[----:B------:R-:W-:-:S04]  /*ef8d0*/  LOP3.LUT R13, R13, 0xfbffffff, RZ, 0xc0, !PT ;  /* 0xfbffffff0d0d7812 */ /* 0x000fc800078ec0ff */
        /* <DEDUP_REMOVED lines=11> */
[----:B------:R-:W-:-:S09]  /*ef990*/  LOP3.LUT P5, RZ, R2, 0x2, RZ, 0xc0, !PT ;  /* 0x0000000202ff7812 */ /* 0x000fd200078ac0ff */
[----:B------:R-:W-:Y:S02]  /*ef9a0*/  @P6 LOP3.LUT R11, R11, 0x100000, RZ, 0xfc, !PT ;  /* 0x001000000b0b6812 */ /* 0x000fe400078efcff */
[----:B------:R-:W-:Y:S02]  /*ef9b0*/  ISETP.GE.AND P6, PT, R30, UR67, PT ;  /* 0x000000431e007c0c */ /* 0x000fe4000bfc6270 */
[----:B------:R-:W-:Y:S02]  /*ef9c0*/  LOP3.LUT R2, R2, 0xfffffffe, RZ, 0xc0, !PT ;  /* 0xfffffffe02027812 */ /* 0x000fe400078ec0ff */
[----:B------:R-:W-:Y:S02]  /*ef9d0*/  ISETP.GE.AND P2, PT, R66, UR4, PT ;  /* 0x0000000442007c0c */ /* 0x000fe4000bf46270 */
[----:B----4-:R-:W-:Y:S02]  /*ef9e0*/  R2UR.FILL UR4, R15 ;  /* 0x000000000f0472ca */ /* 0x010fe400004e0000 */
[----:B------:R-:W-:Y:S01]  /*ef9f0*/  ISETP.GE.AND P1, PT, R65, UR74, PT ;  /* 0x0000004a41007c0c */ /* 0x000fe2000bf26270 */
[----:B------:R-:W3:Y:S01]  /*efa00*/  LDL.LU R15, [R1+0x4900] ;  /* 0x00490000010f7983 */ /* 0x000ee20000300800 */
[----:B------:R-:W-:-:S02]  /*efa10*/  R2UR.FILL UR74, R16 ;  /* 0x00000000104a72ca */ /* 0x000fc400004e0000 */
[----:B------:R-:W-:Y:S01]  /*efa20*/  ISETP.GE.AND P0, PT, R64, UR75, PT ;  /* 0x0000004b40007c0c */ /* 0x000fe2000bf06270 */
[----:B------:R-:W4:Y:S01]  /*efa30*/  LDL.LU R16, [R1+0x48fc] ;  /* 0x0048fc0001107983 */ /* 0x000f220000300800 */
[----:B------:R-:W-:Y:S02]  /*efa40*/  @P6 LOP3.LUT R2, R2, 0x1, RZ, 0xfc, !PT ;  /* 0x0000000102026812 */ /* 0x000fe400078efcff */
[----:B------:R-:W-:Y:S01]  /*efa50*/  ISETP.GE.AND P6, PT, R31, UR71, PT ;  /* 0x000000471f007c0c */ /* 0x000fe2000bfc6270 */
[----:B------:R-:W3:Y:S01]  /*efa60*/  LDL.LU R251, [R1+0x600] ;  /* 0x0006000001fb7983 */ /* 0x000ee20000300800 */
[----:B--2---:R-:W-:-:S03]  /*efa70*/  R2UR.FILL UR75, R252 ;  /* 0x00000000fc4b72ca */ /* 0x004fc600004e0000 */
[----:B------:R-:W2:Y:S01]  /*efa80*/  LDL.LU R252, [R1+0x5fc] ;  /* 0x0005fc0001fc7983 */ /* 0x000ea20000300800 */
[----:B------:R-:W-:Y:S02]  /*efa90*/  LOP3.LUT R11, R11, 0xfffdffff, RZ, 0xc0, !PT ;  /* 0xfffdffff0b0b7812 */ /* 0x000fe400078ec0ff */
[----:B------:R-:W-:-:S05]  /*efaa0*/  ISETP.LT.AND P5, PT, R17, UR4, !P5 ;  /* 0x0000000411007c0c */ /* 0x000fca000efa1270 */
[----:B------:R-:W-:Y:S02]  /*efab0*/  @P6 LOP3.LUT R11, R11, 0x20000, RZ, 0xfc, !PT ;  /* 0x000200000b0b6812 */ /* 0x000fe400078efcff */
[----:B------:R-:W-:Y:S02]  /*efac0*/  ISETP.GE.AND P6, PT, R17, UR74, PT ;  /* 0x0000004a11007c0c */ /* 0x000fe4000bfc6270 */
[----:B------:R-:W4:Y:S01]  /*efad0*/  LDL.LU R17, [R1+0x48f8] ;  /* 0x0048f80001117983 */ /* 0x000f220000300800 */
[----:B------:R-:W-:-:S04]  /*efae0*/  LOP3.LUT R2, R2, 0xfff7ffff, RZ, 0xc0, !PT ;  /* 0xfff7ffff02027812 */ /* 0x000fc800078ec0ff */
[----:B------:R-:W-:Y:S02]  /*efaf0*/  @P5 LOP3.LUT R2, R2, 0x80000, RZ, 0xfc, !PT ;  /* 0x0008000002025812 */ /* 0x000fe400078efcff */
[----:B------:R-:W-:Y:S02]  /*efb00*/  LOP3.LUT P5, RZ, R29, 0x1000, RZ, 0xc0, !PT ;  /* 0x000010001dff7812 */ /* 0x000fe400078ac0ff */
[----:B---3--:R-:W-:Y:S02]  /*efb10*/  R2UR.FILL UR74, R251 ;  /* 0x00000000fb4a72ca */ /* 0x008fe400004e0000 */
[----:B--2---:R-:W-:Y:S02]  /*efb20*/  R2UR.FILL UR4, R252 ;  /* 0x00000000fc0472ca */ /* 0x004fe400004e0000 */
[----:B------:R-:W-:Y:S01]  /*efb30*/  LOP3.LUT R0, R0, 0xfffdffff, RZ, 0xc0, !PT ;  /* 0xfffdffff00007812 */ /* 0x000fe200078ec0ff */
[----:B------:R-:W-:Y:S01]  /*efb40*/  STL [R1+0x498c], R4 ;  /* 0x00498c0401007387 */ /* 0x000fe20000100800 */
[----:B------:R-:W1:Y:S01]  /*efb50*/  LDCU UR5, c[0x0][0x398] ;  /* 0x00007300ff0577ac */ /* 0x000e620008000800 */
[----:B------:R-:W-:-:S04]  /*efb60*/  LOP3.LUT R29, R29, 0xfffffdff, RZ, 0xc0, !PT ;  /* 0xfffffdff1d1d7812 */ /* 0x000fc800078ec0ff */
[----:B------:R-:W-:Y:S01]  /*efb70*/  @P5 LOP3.LUT R0, R0, 0x20000, RZ, 0xfc, !PT ;  /* 0x0002000000005812 */ /* 0x000fe200078efcff */
[----:B------:R-:W-:Y:S01]  /*efb80*/  STL [R1+0x4988], R5 ;  /* 0x0049880501007387 */ /* 0x000fe20000100800 */
[----:B------:R-:W-:Y:S02]  /*efb90*/  LOP3.LUT P5, RZ, R2, 0x4000000, RZ, 0xc0, !PT ;  /* 0x0400000002ff7812 */ /* 0x000fe400078ac0ff */
[----:B------:R-:W-:Y:S01]  /*efba0*/  LOP3.LUT R0, R0, 0xfffeffff, RZ, 0xc0, !PT ;  /* 0xfffeffff00007812 */ /* 0x000fe200078ec0ff */
[----:B------:R-:W-:Y:S03]  /*efbb0*/  STL [R1+0x4980], R6 ;  /* 0x0049800601007387 */ /* 0x000fe60000100800 */
[----:B------:R-:W-:Y:S01]  /*efbc0*/  @P4 LOP3.LUT R0, R0, 0x10000, RZ, 0xfc, !PT ;  /* 0x0001000000004812 */ /* 0x000fe200078efcff */
[----:B------:R-:W-:Y:S01]  /*efbd0*/  STL [R1+0x497c], R30 ;  /* 0x00497c1e01007387 */ /* 0x000fe20000100800 */
[----:B------:R-:W-:-:S02]  /*efbe0*/  LOP3.LUT P4, RZ, R2, 0x800000, RZ, 0xc0, !PT ;  /* 0x0080000002ff7812 */ /* 0x000fc4000788c0ff */
[----:B------:R-:W-:Y:S01]  /*efbf0*/  LOP3.LUT R0, R0, 0xffff7fff, RZ, 0xc0, !PT ;  /* 0xffff7fff00007812 */ /* 0x000fe200078ec0ff */
[----:B------:R-:W-:Y:S02]  /*efc00*/  STL [R1+0x4978], R7 ;  /* 0x0049780701007387 */ /* 0x000fe40000100800 */
[----:B------:R-:W-:Y:S02]  /*efc10*/  @P5 LOP3.LUT R29, R29, 0x200, RZ, 0xfc, !PT ;  /* 0x000002001d1d5812 */ /* 0x000fe400078efcff */
[----:B------:R-:W-:Y:S01]  /*efc20*/  @P3 LOP3.LUT R0, R0, 0x8000, RZ, 0xfc, !PT ;  /* 0x0000800000003812 */ /* 0x000fe200078efcff */
[----:B------:R-:W-:Y:S01]  /*efc30*/  STL [R1+0x4974], R8 ;  /* 0x0049740801007387 */ /* 0x000fe20000100800 */
[----:B------:R-:W-:Y:S02]  /*efc40*/  LOP3.LUT P5, RZ, R2, 0x800, RZ, 0xc0, !PT ;  /* 0x0000080002ff7812 */ /* 0x000fe400078ac0ff */
[----:B------:R-:W-:Y:S01]  /*efc50*/  LOP3.LUT R0, R0, 0xffffbfff, RZ, 0xc0, !PT ;  /* 0xffffbfff00007812 */ /* 0x000fe200078ec0ff */
[----:B------:R-:W-:Y:S01]  /*efc60*/  STL [R1+0x496c], R9 ;  /* 0x00496c0901007387 */ /* 0x000fe20000100800 */
[----:B------:R-:W-:-:S02]  /*efc70*/  LOP3.LUT R29, R29, 0xfffffbff, RZ, 0xc0, !PT ;  /* 0xfffffbff1d1d7812 */ /* 0x000fc400078ec0ff */
[----:B------:R-:W-:Y:S01]  /*efc80*/  @P2 LOP3.LUT R0, R0, 0x4000, RZ, 0xfc, !PT ;  /* 0x0000400000002812 */ /* 0x000fe200078efcff */
[----:B------:R-:W-:Y:S01]  /*efc90*/  STL [R1+0x4964], R10 ;  /* 0x0049640a01007387 */ /* 0x000fe20000100800 */
[----:B------:R-:W-:Y:S02]  /*efca0*/  LOP3.LUT P2, RZ, R2, 0x20000, RZ, 0xc0, !PT ;  /* 0x0002000002ff7812 */ /* 0x000fe4000784c0ff */
[----:B------:R-:W-:Y:S01]  /*efcb0*/  LOP3.LUT R0, R0, 0xffffdfff, RZ, 0xc0, !PT ;  /* 0xffffdfff00007812 */ /* 0x000fe200078ec0ff */
[----:B------:R-:W-:Y:S01]  /*efcc0*/  STL [R1+0x495c], R31 ;  /* 0x00495c1f01007387 */ /* 0x000fe20000100800 */
[----:B------:R-:W-:Y:S02]  /*efcd0*/  LOP3.LUT P3, RZ, R2, 0x200000, RZ, 0xc0, !PT ;  /* 0x0020000002ff7812 */ /* 0x000fe4000786c0ff */
[----:B------:R-:W-:Y:S01]  /*efce0*/  @P1 LOP3.LUT R0, R0, 0x2000, RZ, 0xfc, !PT ;  /* 0x0000200000001812 */ /* 0x000fe200078efcff */
[----:B------:R-:W-:Y:S01]  /*efcf0*/  STL [R1+0x4958], R11 ;  /* 0x0049580b01007387 */ /* 0x000fe20000100800 */
[----:B------:R-:W-:-:S02]  /*efd00*/  @P5 LOP3.LUT R29, R29, 0x400, RZ, 0xfc, !PT ;  /* 0x000004001d1d5812 */ /* 0x000fc400078efcff */
[----:B------:R-:W-:Y:S01]  /*efd10*/  LOP3.LUT R0, R0, 0xffffefff, RZ, 0xc0, !PT ;  /* 0xffffefff00007812 */ /* 0x000fe200078ec0ff */
[----:B------:R-:W-:Y:S01]  /*efd20*/  STL [R1+0x4954], R12 ;  /* 0x0049540c01007387 */ /* 0x000fe20000100800 */
[----:B------:R-:W-:Y:S02]  /*efd30*/  LOP3.LUT P5, RZ, R2, 0x400, RZ, 0xc0, !PT ;  /* 0x0000040002ff7812 */ /* 0x000fe400078ac0ff */
[----:B------:R-:W-:Y:S01]  /*efd40*/  @P0 LOP3.LUT R0, R0, 0x1000, RZ, 0xfc, !PT ;  /* 0x0000100000000812 */ /* 0x000fe200078efcff */
[----:B------:R-:W-:Y:S01]  /*efd50*/  STL [R1+0x494c], R13 ;  /* 0x00494c0d01007387 */ /* 0x000fe20000100800 */
[----:B------:R-:W-:Y:S02]  /*efd60*/  LOP3.LUT R29, R29, 0xfffff7ff, RZ, 0xc0, !PT ;  /* 0xfffff7ff1d1d7812 */ /* 0x000fe400078ec0ff */
[C---:B------:R-:W-:Y:S01]  /*efd70*/  LOP3.LUT P0, RZ, R2.reuse, 0x4000, RZ, 0xc0, !PT ;  /* 0x0000400002ff7812 */ /* 0x040fe2000780c0ff */
[----:B------:R-:W-:Y:S01]  /*efd80*/  STL [R1+0x4944], R18 ;  /* 0x0049441201007387 */ /* 0x000fe20000100800 */
[----:B------:R-:W-:-:S03]  /*efd90*/  LOP3.LUT P1, RZ, R2, 0x10000, RZ, 0xc0, !PT ;  /* 0x0001000002ff7812 */ /* 0x000fc6000782c0ff */
[----:B------:R-:W-:Y:S02]  /*efda0*/  STL [R1+0x493c], R19 ;  /* 0x00493c1301007387 */ /* 0x000fe40000100800 */
[----:B------:R-:W-:Y:S02]  /*efdb0*/  @P5 LOP3.LUT R29, R29, 0x800, RZ, 0xfc, !PT ;  /* 0x000008001d1d5812 */ /* 0x000fe400078efcff */
[----:B------:R-:W-:Y:S01]  /*efdc0*/  STL [R1+0x4938], R20 ;  /* 0x0049381401007387 */ /* 0x000fe20000100800 */
[----:B------:R-:W-:-:S03]  /*efdd0*/  LOP3.LUT P5, RZ, R2, 0x100, RZ, 0xc0, !PT ;  /* 0x0000010002ff7812 */ /* 0x000fc600078ac0ff */
        /* <DEDUP_REMOVED lines=16> */
[----:B------:R-:W3:Y:S03]  /*efee0*/  S2R R252, SR_TID.X ;  /* 0x0000000000fc7919 */ /* 0x000ee60000002100 */
[----:B------:R-:W4:Y:S04]  /*efef0*/  LDL.LU R44, [R1+0xea4] ;  /* 0x000ea400012c7983 */ /* 0x000f280000300800 */
[----:B------:R-:W4:Y:S04]  /*eff00*/  LDL.LU R45, [R1+0xeac] ;  /* 0x000eac00012d7983 */ /* 0x000f280000300800 */
[----:B------:R-:W4:Y:S04]  /*eff10*/  LDL.LU R46, [R1+0x1414] ;  /* 0x00141400012e7983 */ /* 0x000f280000300800 */
[----:B------:R-:W4:Y:S01]  /*eff20*/  LDL.LU R47, [R1+0x141c] ;  /* 0x00141c00012f7983 */ /* 0x000f220000300800 */
[----:B---3--:R-:W-:-:S04]  /*eff30*/  LOP3.LUT R252, R252, 0x1f, RZ, 0xc0, !PT ;  /* 0x0000001ffcfc7812 */ /* 0x008fc800078ec0ff */
[----:B------:R-:W-:Y:S01]  /*eff40*/  LEA R43, R252, UR4, 0x4 ;  /* 0x00000004fc2b7c11 */ /* 0x000fe2000f8e20ff */
[----:B------:R-:W3:Y:S04]  /*eff50*/  LDCU UR4, c[0x0][0x39c] ;  /* 0x00007380ff0477ac */ /* 0x000ee80008000800 */
[----:B------:R-:W-:Y:S01]  /*eff60*/  STSM.16.M88.4 [R43], R32 ;  /* 0x000000202b007844 */ /* 0x000fe20000000200 */
[----:B------:R-:W-:-:S03]  /*eff70*/  NOP ;  /* 0x0000000000007918 */ /* 0x000fc60000000000 */
[----:B------:R-:W-:Y:S01]  /*eff80*/  LDS.128 R244, [R43] ;  /* 0x000000002bf47984 */ /* 0x000fe20000000c00 */
[----:B------:R-:W-:-:S03]  /*eff90*/  NOP ;  /* 0x0000000000007918 */ /* 0x000fc60000000000 */
[----:B--2---:R2:W-:Y:S01]  /*effa0*/  STSM.16.M88.4 [R43], R36 ;  /* 0x000000242b007844 */ /* 0x0045e20000000200 */
[----:B------:R-:W-:-:S03]  /*effb0*/  NOP ;  /* 0x0000000000007918 */ /* 0x000fc60000000000 */
[----:B------:R-:W-:Y:S01]  /*effc0*/  LDS.128 R240, [R43] ;  /* 0x000000002bf07984 */ /* 0x000fe20000000c00 */
[----:B------:R-:W-:-:S03]  /*effd0*/  NOP ;  /* 0x0000000000007918 */ /* 0x000fc60000000000 */
[----:B--2---:R-:W2:Y:S04]  /*effe0*/  LDL.LU R36, [R1+0x1384] ;  /* 0x0013840001247983 */ /* 0x004ea80000300800 */
[----:B------:R-:W2:Y:S04]  /*efff0*/  LDL.LU R37, [R1+0x138c] ;  /* 0x00138c0001257983 */ /* 0x000ea80000300800 */
[----:B------:R-:W2:Y:S04]  /*f0000*/  LDL.LU R38, [R1+0x1344] ;  /* 0x0013440001267983 */ /* 0x000ea80000300800 */
[----:B------:R-:W2:Y:S04]  /*f0010*/  LDL.LU R39, [R1+0x134c] ;  /* 0x00134c0001277983 */ /* 0x000ea80000300800 */
[----:B------:R-:W3:Y:S04]  /*f0020*/  LDL.LU R32, [R1+0xe80] ;  /* 0x000e800001207983 */ /* 0x000ee80000300800 */
[----:B------:R-:W3:Y:S04]  /*f0030*/  LDL.LU R33, [R1+0xe88] ;  /* 0x000e880001217983 */ /* 0x000ee80000300800 */
[----:B------:R-:W3:Y:S04]  /*f0040*/  LDL.LU R34, [R1+0x1400] ;  /* 0x0014000001227983 */ /* 0x000ee80000300800 */
[----:B------:R-:W3:Y:S04]  /*f0050*/  LDL.LU R35, [R1+0x1408] ;  /* 0x0014080001237983 */ /* 0x000ee80000300800 */
[----:B----4-:R-:W-:Y:S01]  /*f0060*/  STSM.16.M88.4 [R43], R44 ;  /* 0x0000002c2b007844 */ /* 0x010fe20000000200 */
        /* <DEDUP_REMOVED lines=11> */
[----:B---3--:R3:W-:Y:S01]  /*f0120*/  STSM.16.M88.4 [R43], R32 ;  /* 0x000000202b007844 */ /* 0x0087e20000000200 */
[----:B------:R-:W-:-:S03]  /*f0130*/  NOP ;  /* 0x0000000000007918 */ /* 0x000fc60000000000 */
[----:B------:R-:W4:Y:S01]  /*f0140*/  LDS.128 R4, [R43] ;  /* 0x000000002b047984 */ /* 0x000f220000000c00 */
[----:B------:R-:W-:-:S03]  /*f0150*/  NOP ;  /* 0x0000000000007918 */ /* 0x000fc60000000000 */
[----:B---3--:R-:W3:Y:S04]  /*f0160*/  LDL.LU R32, [R1+0xe84] ;  /* 0x000e840001207983 */ /* 0x008ee80000300800 */
[----:B------:R-:W3:Y:S04]  /*f0170*/  LDL.LU R33, [R1+0xe8c] ;  /* 0x000e8c0001217983 */ /* 0x000ee80000300800 */
[----:B----4-:R-:W-:Y:S04]  /*f0180*/  STL.64 [R1+0x30], R4 ;  /* 0x0000300401007387 */ /* 0x010fe80000100a00 */
[----:B------:R-:W-:Y:S04]  /*f0190*/  STL.64 [R1+0x38], R6 ;  /* 0x0000380601007387 */ /* 0x000fe80000100a00 */
[----:B------:R-:W3:Y:S04]  /*f01a0*/  LDL.LU R34, [R1+0x1404] ;  /* 0x0014040001227983 */ /* 0x000ee80000300800 */
[----:B------:R-:W3:Y:S04]  /*f01b0*/  LDL.LU R35, [R1+0x140c] ;  /* 0x00140c0001237983 */ /* 0x000ee80000300800 */
[----:B--2---:R2:W-:Y:S01]  /*f01c0*/  STSM.16.M88.4 [R43], R36 ;  /* 0x000000242b007844 */ /* 0x0045e20000000200 */
[----:B------:R-:W-:-:S03]  /*f01d0*/  NOP ;  /* 0x0000000000007918 */ /* 0x000fc60000000000 */
[----:B------:R-:W4:Y:S01]  /*f01e0*/  LDS.128 R4, [R43] ;  /* 0x000000002b047984 */ /* 0x000f220000000c00 */
[----:B------:R-:W-:-:S03]  /*f01f0*/  NOP ;  /* 0x0000000000007918 */ /* 0x000fc60000000000 */
[----:B--2---:R-:W2:Y:S04]  /*f0200*/  LDL.LU R36, [R1+0x1374] ;  /* 0x0013740001247983 */ /* 0x004ea80000300800 */
[----:B------:R-:W2:Y:S04]  /*f0210*/  LDL.LU R37, [R1+0x137c] ;  /* 0x00137c0001257983 */ /* 0x000ea80000300800 */
[----:B----4-:R-:W-:Y:S04]  /*f0220*/  STL.64 [R1+0x10], R4 ;  /* 0x0000100401007387 */ /* 0x010fe80000100a00 */
[----:B------:R4:W-:Y:S02]  /*f0230*/  STL [R1+0x18], R6 ;  /* 0x0000180601007387 */ /* 0x0009e40000100800 */
[----:B----4-:R-:W-:-:S05]  /*f0240*/  MOV R6, R7 ;  /* 0x0000000700067202 */ /* 0x010fca0000000f00 */
[----:B------:R-:W-:Y:S04]  /*f0250*/  STL [R1+0x4984], R6 ;  /* 0x0049840601007387 */ /* 0x000fe80000100800 */
        /* <DEDUP_REMOVED lines=8> */
[----:B----4-:R-:W-:Y:S04]  /*f02e0*/  STL [R1], R8 ;  /* 0x0000000801007387 */ /* 0x010fe80000100800 */
[----:B------:R-:W-:Y:S04]  /*f02f0*/  STL [R1+0x8], R10 ;  /* 0x0000080a01007387 */ /* 0x000fe80000100800 */
[----:B------:R-:W3:Y:S04]  /*f0300*/  LDL.LU R34, [R1+0x13f0] ;  /* 0x0013f00001227983 */ /* 0x000ee80000300800 */
[----:B------:R-:W3:Y:S04]  /*f0310*/  LDL.LU R35, [R1+0x13f8] ;  /* 0x0013f80001237983 */ /* 0x000ee80000300800 */
[----:B--2---:R2:W-:Y:S01]  /*f0320*/  STSM.16.M88.4 [R43], R36 ;  /* 0x000000242b007844 */ /* 0x0045e20000000200 */
[----:B------:R-:W-:-:S03]  /*f0330*/  NOP ;  /* 0x0000000000007918 */ /* 0x000fc60000000000 */
[----:B------:R-:W-:Y:S01]  /*f0340*/  LDS.128 R248, [R43] ;  /* 0x000000002bf87984 */ /* 0x000fe20000000c00 */
[----:B------:R-:W-:-:S03]  /*f0350*/  NOP ;  /* 0x0000000000007918 */ /* 0x000fc60000000000 */
[----:B--2---:R-:W2:Y:S04]  /*f0360*/  LDL.LU R36, [R1+0x1360] ;  /* 0x0013600001247983 */ /* 0x004ea80000300800 */
[----:B------:R-:W2:Y:S04]  /*f0370*/  LDL.LU R37, [R1+0x1368] ;  /* 0x0013680001257983 */ /* 0x000ea80000300800 */
[----:B------:R-:W2:Y:S04]  /*f0380*/  LDL.LU R38, [R1+0x1320] ;  /* 0x0013200001267983 */ /* 0x000ea80000300800 */
[----:B------:R-:W2:Y:S01]  /*f0390*/  LDL.LU R39, [R1+0x1328] ;  /* 0x0013280001277983 */ /* 0x000ea20000300800 */
[----:B------:R-:W-:-:S02]  /*f03a0*/  IMAD.MOV.U32 R6, RZ, RZ, R9 ;  /* 0x000000ffff067224 */ /* 0x000fc400078e0009 */
[----:B------:R-:W-:Y:S01]  /*f03b0*/  IMAD.MOV.U32 R30, RZ, RZ, R11 ;  /* 0x000000ffff1e7224 */ /* 0x000fe200078e000b */
        /* <DEDUP_REMOVED lines=17> */
[----:B------:R-:W-:Y:S04]  /*f04d0*/  STL.64 [R1+0xd8], R10 ;  /* 0x0000d80a01007387 */ /* 0x000fe80000100a00 */
        /* <DEDUP_REMOVED lines=48> */
[----:B----4-:R-:W-:Y:S04]  /*f07e0*/  STL [R1+0x114], R9 ;  /* 0x0001140901007387 */ /* 0x010fe80000100800 */
[----:B------:R-:W-:Y:S04]  /*f07f0*/  STL.64 [R1+0x118], R10 ;  /* 0x0001180a01007387 */ /* 0x000fe80000100a00 */
[----:B------:R-:W3:Y:S04]  /*f0800*/  LDL.LU R34, [R1+0x13d0] ;  /* 0x0013d00001227983 */ /* 0x000ee80000300800 */
[----:B------:R-:W3:Y:S01]  /*f0810*/  LDL.LU R35, [R1+0x13d8] ;  /* 0x0013d80001237983 */ /* 0x000ee20000300800 */
[----:B------:R-:W-:-:S03]  /*f0820*/  MOV R7, R8 ;  /* 0x0000000800077202 */ /* 0x000fc60000000f00 */
        /* <DEDUP_REMOVED lines=16> */
[----:B----4-:R4:W-:Y:S04]  /*f0930*/  STL.64 [R1+0x190], R8 ;  /* 0x0001900801007387 */ /* 0x0109e80000100a00 */
[----:B------:R-:W-:Y:S01]  /*f0940*/  STL [R1+0x19c], R11 ;  /* 0x00019c0b01007387 */ /* 0x000fe20000100800 */
[----:B----4-:R-:W-:-:S05]  /*f0950*/  IMAD.MOV.U32 R9, RZ, RZ, R10 ;  /* 0x000000ffff097224 */ /* 0x010fca00078e000a */
[----:B------:R-:W-:Y:S04]  /*f0960*/  STL [R1+0x4970], R9 ;  /* 0x0049700901007387 */ /* 0x000fe80000100800 */
        /* <DEDUP_REMOVED lines=8> */
[----:B----4-:R-:W-:Y:S04]  /*f09f0*/  STL [R1+0x180], R8 ;  /* 0x0001800801007387 */ /* 0x010fe80000100800 */
        /* <DEDUP_REMOVED lines=8> */
[----:B------:R-:W3:Y:S01]  /*f0a80*/  LDL.LU R33, [R1+0x848] ;  /* 0x0008480001217983 */ /* 0x000ee20000300800 */
[----:B------:R-:W-:-:S03]  /*f0a90*/  IMAD.MOV.U32 R8, RZ, RZ, R9 ;  /* 0x000000ffff087224 */ /* 0x000fc600078e0009 */
        /* <DEDUP_REMOVED lines=30> */
[----:B------:R-:W2:Y:S01]  /*f0c80*/  LDL.LU R37, [R1+0x50c] ;  /* 0x00050c0001257983 */ /* 0x000ea20000300800 */
[----:B----4-:R-:W-:-:S03]  /*f0c90*/  IMAD.MOV.U32 R10, RZ, RZ, R22 ;  /* 0x000000ffff0a7224 */ /* 0x010fc600078e0016 */
[----:B------:R-:W-:Y:S04]  /*f0ca0*/  STL.64 [R1+0x1c0], R20 ;  /* 0x0001c01401007387 */ /* 0x000fe80000100a00 */
[----:B------:R-:W-:Y:S04]  /*f0cb0*/  STL [R1+0x1cc], R23 ;  /* 0x0001cc1701007387 */ /* 0x000fe80000100800 */
        /* <DEDUP_REMOVED lines=22> */
[----:B------:R-:W2:Y:S01]  /*f0e20*/  LDL.LU R39, [R1+0x12e8] ;  /* 0x0012e80001277983 */ /* 0x000ea20000300800 */
[----:B------:R-:W-:-:S03]  /*f0e30*/  IMAD.MOV.U32 R10, RZ, RZ, R20 ;  /* 0x000000ffff0a7224 */ /* 0x000fc600078e0014 */
[----:B---3--:R3:W-:Y:S01]  /*f0e40*/  STSM.16.M88.4 [R43], R32 ;  /* 0x000000202b007844 */ /* 0x0087e20000000200 */
[----:B------:R-:W-:-:S03]  /*f0e50*/  NOP ;  /* 0x0000000000007918 */ /* 0x000fc60000000000 */
[----:B------:R-:W4:Y:S01]  /*f0e60*/  LDS.128 R20, [R43] ;  /* 0x000000002b147984 */ /* 0x000f220000000c00 */
[----:B------:R-:W-:-:S03]  /*f0e70*/  NOP ;  /* 0x0000000000007918 */ /* 0x000fc60000000000 */
[----:B---3--:R-:W3:Y:S04]  /*f0e80*/  LDL.LU R32, [R1+0x834] ;  /* 0x0008340001207983 */ /* 0x008ee80000300800 */
[----:B------:R-:W3:Y:S01]  /*f0e90*/  LDL.LU R33, [R1+0x83c] ;  /* 0x00083c0001217983 */ /* 0x000ee20000300800 */
[----:B----4-:R-:W-:-:S03]  /*f0ea0*/  MOV R31, R23 ;  /* 0x00000017001f7202 */ /* 0x010fc60000000f00 */
[----:B------:R-:W-:Y:S04]  /*f0eb0*/  STL.64 [R1+0x210], R20 ;  /* 0x0002101401007387 */ /* 0x000fe80000100a00 */
[----:B------:R-:W-:Y:S04]  /*f0ec0*/  STL [R1+0x218], R22 ;  /* 0x0002181601007387 */ /* 0x000fe80000100800 */
        /* <DEDUP_REMOVED lines=71> */
[----:B------:R-:W-:Y:S04]  /*f1340*/  STL [R1+0x238], R22 ;  /* 0x0002381601007387 */ /* 0x000fe80000100800 */
        /* <DEDUP_REMOVED lines=101> */
[----:B------:R-:W-:Y:S04]  /*f19a0*/  STL [R1+0x4c0], R20 ;  /* 0x0004c01401007387 */ /* 0x000fe80000100800 */
[----:B------:R-:W-:Y:S04]  /*f19b0*/  STL.64 [R1+0x4c8], R22 ;  /* 0x0004c81601007387 */ /* 0x000fe80000100a00 */
        /* <DEDUP_REMOVED lines=13> */
[----:B------:R-:W-:-:S03]  /*f1a90*/  IMAD.MOV.U32 R13, RZ, RZ, R20 ;  /* 0x000000ffff0d7224 */ /* 0x000fc600078e0014 */
        /* <DEDUP_REMOVED lines=79> */
[----:B----4-:R-:W-:-:S03]  /*f1f90*/  IMAD.MOV.U32 R19, RZ, RZ, R22 ;  /* 0x000000ffff137224 */ /* 0x010fc600078e0016 */
        /* <DEDUP_REMOVED lines=15> */
[----:B------:R-:W-:-:S03]  /*f2090*/  MOV R19, R20 ;  /* 0x0000001400137202 */ /* 0x000fc60000000f00 */
        /* <DEDUP_REMOVED lines=620> */
[----:B------:R-:W-:Y:S04]  /*f4760*/  STL [R1+0x890], R44 ;  /* 0x0008902c01007387 */ /* 0x000fe80000100800 */
[----:B------:R-:W-:Y:S04]  /*f4770*/  STL.64 [R1+0x898], R46 ;  /* 0x0008982e01007387 */ /* 0x000fe80000100a00 */
        /* <DEDUP_REMOVED lines=20> */
[----:B------:R-:W-:Y:S01]  /*f48c0*/  STL.64 [R1+0x878], R46 ;  /* 0x0008782e01007387 */ /* 0x000fe20000100a00 */
[----:B------:R-:W-:-:S03]  /*f48d0*/  IMAD.MOV.U32 R27, RZ, RZ, R44 ;  /* 0x000000ffff1b7224 */ /* 0x000fc600078e002c */
        /* <DEDUP_REMOVED lines=79> */
[----:B------:R-:W-:Y:S01]  /*f4dd0*/  STL [R1+0x900], R44 ;  /* 0x0009002c01007387 */ /* 0x000fe20000100800 */
[----:B------:R-:W-:-:S03]  /*f4de0*/  MOV R28, R45 ;  /* 0x0000002d001c7202 */ /* 0x000fc60000000f00 */
        /* <DEDUP_REMOVED lines=861> */
[----:B------:R-:W3:Y:S04]  /*f83c0*/  LDL.LU R34, [R1+0x18a4] ;  /* 0x0018a40001227983 */ /* 0x000ee80000300800 */
[----:B------:R-:W3:Y:S04]  /*f83d0*/  LDL.LU R35, [R1+0x18ac] ;  /* 0x0018ac0001237983 */ /* 0x000ee80000300800 */
[----:B--2---:R2:W-:Y:S01]  /*f83e0*/  STSM.16.M88.4 [R43], R36 ;  /* 0x000000242b007844 */ /* 0x0045e20000000200 */
[----:B------:R-:W-:-:S03]  /*f83f0*/  NOP ;  /* 0x0000000000007918 */ /* 0x000fc60000000000 */
[----:B------:R-:W1:Y:S01]  /*f8400*/  LDS.128 R224, [R43] ;  /* 0x000000002be07984 */ /* 0x000e620000000c00 */
[----:B------:R-:W-:-:S03]  /*f8410*/  NOP ;  /* 0x0000000000007918 */ /* 0x000fc60000000000 */
[----:B--2---:R-:W2:Y:S04]  /*f8420*/  LDL.LU R36, [R1+0x14d4] ;  /* 0x0014d40001247983 */ /* 0x004ea80000300800 */
[----:B------:R-:W2:Y:S04]  /*f8430*/  LDL.LU R37, [R1+0x14dc] ;  /* 0x0014dc0001257983 */ /* 0x000ea80000300800 */
[----:B------:R-:W2:Y:S04]  /*f8440*/  LDL.LU R38, [R1+0x3a4] ;  /* 0x0003a40001267983 */ /* 0x000ea80000300800 */
[----:B------:R-:W2:Y:S04]  /*f8450*/  LDL.LU R39, [R1+0x3ac] ;  /* 0x0003ac0001277983 */ /* 0x000ea80000300800 */
[----:B---3--:R3:W-:Y:S01]  /*f8460*/  STSM.16.M88.4 [R43], R32 ;  /* 0x000000202b007844 */ /* 0x0087e20000000200 */
[----:B------:R-:W-:-:S03]  /*f8470*/  NOP ;  /* 0x0000000000007918 */ /* 0x000fc60000000000 */
[----:B------:R-:W1:Y:S01]  /*f8480*/  LDS.128 R220, [R43] ;  /* 0x000000002bdc7984 */ /* 0x000e620000000c00 */
        /* <DEDUP_REMOVED lines=172> */
[----:B------:R-:W2:Y:S01]  /*f8f50*/  LDL.LU R39, [R1+0xc8] ;  /* 0x0000c80001277983 */ /* 0x000ea20000300800 */
[----:B------:R-:W-:-:S03]  /*f8f60*/  MOV R219, R47 ;  /* 0x0000002f00db7202 */ /* 0x000fc60000000f00 */
        /* <DEDUP_REMOVED lines=16> */
[----:B------:R-:W4:Y:S04]  /*f9070*/  LDL.LU R52, [R1+0x1930] ;  /* 0x0019300001347983 */ /* 0x000f280000300800 */
[----:B------:R-:W4:Y:S04]  /*f9080*/  LDL.LU R53, [R1+0x1938] ;  /* 0x0019380001357983 */ /* 0x000f280000300800 */
[----:B------:R-:W4:Y:S04]  /*f9090*/  LDL.LU R54, [R1+0x1640] ;  /* 0x0016400001367983 */ /* 0x000f280000300800 */
[----:B------:R-:W4:Y:S04]  /*f90a0*/  LDL.LU R55, [R1+0x1648] ;  /* 0x0016480001377983 */ /* 0x000f280000300800 */
[----:B---3--:R-:W-:Y:S01]  /*f90b0*/  STSM.16.M88.4 [R43], R32 ;  /* 0x000000202b007844 */ /* 0x008fe20000000200 */
[----:B------:R-:W-:-:S03]  /*f90c0*/  NOP ;  /* 0x0000000000007918 */ /* 0x000fc60000000000 */
[----:B------:R-:W3:Y:S01]  /*f90d0*/  LDS.128 R32, [R43] ;  /* 0x000000002b207984 */ /* 0x000ee20000000c00 */
[----:B------:R-:W-:-:S03]  /*f90e0*/  NOP ;  /* 0x0000000000007918 */ /* 0x000fc60000000000 */
        /* <DEDUP_REMOVED lines=8> */
[----:B----4-:R4:W-:Y:S01]  /*f9170*/  STSM.16.M88.4 [R43], R52 ;  /* 0x000000342b007844 */ /* 0x0109e20000000200 */
[----:B------:R-:W-:-:S03]  /*f9180*/  NOP ;  /* 0x0000000000007918 */ /* 0x000fc60000000000 */
[----:B------:R-:W1:Y:S01]  /*f9190*/  LDS.128 R60, [R43] ;  /* 0x000000002b3c7984 */ /* 0x000e620000000c00 */
[----:B------:R-:W-:-:S03]  /*f91a0*/  NOP ;  /* 0x0000000000007918 */ /* 0x000fc60000000000 */
[----:B----4-:R-:W4:Y:S04]  /*f91b0*/  LDL.LU R52, [R1+0x1934] ;  /* 0x0019340001347983 */ /* 0x010f280000300800 */
[----:B------:R-:W4:Y:S04]  /*f91c0*/  LDL.LU R53, [R1+0x193c] ;  /* 0x00193c0001357983 */ /* 0x000f280000300800 */
[----:B------:R-:W4:Y:S04]  /*f91d0*/  LDL.LU R54, [R1+0x1644] ;  /* 0x0016440001367983 */ /* 0x000f280000300800 */
[----:B------:R-:W4:Y:S04]  /*f91e0*/  LDL.LU R55, [R1+0x164c] ;  /* 0x00164c0001377983 */ /* 0x000f280000300800 */
        /* <DEDUP_REMOVED lines=8> */
[----:B----4-:R-:W-:Y:S01]  /*f9270*/  STSM.16.M88.4 [R43], R52 ;  /* 0x000000342b007844 */ /* 0x010fe20000000200 */
[----:B------:R-:W-:-:S03]  /*f9280*/  NOP ;  /* 0x0000000000007918 */ /* 0x000fc60000000000 */
[----:B------:R-:W4:Y:S04]  /*f9290*/  LDL.LU R68, [R1+0x1920] ;  /* 0x0019200001447983 */ /* 0x000f280000300800 */
[----:B------:R-:W4:Y:S04]  /*f92a0*/  LDL.LU R69, [R1+0x1928] ;  /* 0x0019280001457983 */ /* 0x000f280000300800 */
[----:B------:R-:W1:Y:S01]  /*f92b0*/  LDS.128 R52, [R43] ;  /* 0x000000002b347984 */ /* 0x000e620000000c00 */
[----:B------:R-:W-:-:S03]  /*f92c0*/  NOP ;  /* 0x0000000000007918 */ /* 0x000fc60000000000 */
        /* <DEDUP_REMOVED lines=96> */
[----:B----4-:R-:W-:Y:S01]  /*f98d0*/  STSM.16.M88.4 [R43], R100 ;  /* 0x000000642b007844 */ /* 0x010fe20000000200 */
[----:B------:R-:W-:-:S03]  /*f98e0*/  NOP ;  /* 0x0000000000007918 */ /* 0x000fc60000000000 */
[----:B------:R-:W4:Y:S01]  /*f98f0*/  LDS.128 R100, [R43] ;  /* 0x000000002b647984 */ /* 0x000f220000000c00 */
        /* <DEDUP_REMOVED lines=8> */
[----:B---3--:R3:W-:Y:S01]  /*f9980*/  STSM.16.M88.4 [R43], R116 ;  /* 0x000000742b007844 */ /* 0x0087e20000000200 */
[----:B------:R-:W-:-:S03]  /*f9990*/  NOP ;  /* 0x0000000000007918 */ /* 0x000fc60000000000 */
[----:B------:R-:W2:Y:S04]  /*f99a0*/  LDL.LU R39, [R1+0x48] ;  /* 0x0000480001277983 */ /* 0x000ea80000300800 */
[----:B------:R-:W1:Y:S01]  /*f99b0*/  LDS.128 R124, [R43] ;  /* 0x000000002b7c7984 */ /* 0x000e620000000c00 */
[----:B------:R-:W-:-:S03]  /*f99c0*/  NOP ;  /* 0x0000000000007918 */ /* 0x000fc60000000000 */
[----:B---3--:R-:W3:Y:S04]  /*f99d0*/  LDL.LU R116, [R1+0x1424] ;  /* 0x0014240001747983 */ /* 0x008ee80000300800 */
[----:B------:R-:W3:Y:S04]  /*f99e0*/  LDL.LU R117, [R1+0x142c] ;  /* 0x00142c0001757983 */ /* 0x000ee80000300800 */
[----:B------:R-:W3:Y:S04]  /*f99f0*/  LDL.LU R5, [R1+0x1ad8] ;  /* 0x001ad80001057983 */ /* 0x000ee80000300800 */
[----:B------:R-:W3:Y:S04]  /*f9a00*/  LDL.LU R118, [R1+0x1394] ;  /* 0x0013940001767983 */ /* 0x000ee80000300800 */
[----:B------:R-:W3:Y:S04]  /*f9a10*/  LDL.LU R119, [R1+0x139c] ;  /* 0x00139c0001777983 */ /* 0x000ee80000300800 */
[----:B------:R-:W4:Y:S04]  /*f9a20*/  LDL.LU R132, [R1+0x1354] ;  /* 0x0013540001847983 */ /* 0x000f280000300800 */
[----:B------:R-:W4:Y:S04]  /*f9a30*/  LDL.LU R133, [R1+0x135c] ;  /* 0x00135c0001857983 */ /* 0x000f280000300800 */
[----:B------:R-:W4:Y:S04]  /*f9a40*/  LDL.LU R134, [R1+0x44] ;  /* 0x0000440001867983 */ /* 0x000f280000300800 */
[----:B------:R-:W4:Y:S01]  /*f9a50*/  LDL.LU R135, [R1+0x4c] ;  /* 0x00004c0001877983 */ /* 0x000f220000300800 */
[----:B------:R-:W-:Y:S01]  /*f9a60*/  ISETP.LT.AND P6, PT, R218, UR4, !P6 ;  /* 0x00000004da007c0c */ /* 0x000fe2000f7c1270 */
[----:B------:R-:W-:Y:S01]  /*f9a70*/  IMAD.WIDE R216, R4, 0x4, R16 ;  /* 0x0000000404d87825 */ /* 0x000fe200078e0210 */
[----:B------:R-:W1:Y:S01]  /*f9a80*/  LDCU UR4, c[0x0][0x398] ;  /* 0x00007300ff0477ac */ /* 0x000e620008000800 */
[----:B--2---:R-:W-:Y:S01]  /*f9a90*/  STSM.16.M88.4 [R43], R36 ;  /* 0x000000242b007844 */ /* 0x004fe20000000200 */
[----:B------:R-:W-:-:S03]  /*f9aa0*/  NOP ;  /* 0x0000000000007918 */ /* 0x000fc60000000000 */
[----:B------:R-:W2:Y:S01]  /*f9ab0*/  LDS.128 R36, [R43] ;  /* 0x000000002b247984 */ /* 0x000ea20000000c00 */
[----:B------:R-:W-:-:S03]  /*f9ac0*/  NOP ;  /* 0x0000000000007918 */ /* 0x000fc60000000000 */
[----:B---3--:R-:W-:Y:S01]  /*f9ad0*/  STSM.16.M88.4 [R43], R116 ;  /* 0x000000742b007844 */ /* 0x008fe20000000200 */
[----:B------:R-:W-:-:S03]  /*f9ae0*/  NOP ;  /* 0x0000000000007918 */ /* 0x000fc60000000000 */
[----:B------:R-:W3:Y:S01]  /*f9af0*/  LDS.128 R116, [R43] ;  /* 0x000000002b747984 */ /* 0x000ee20000000c00 */
[----:B------:R-:W-:-:S03]  /*f9b00*/  NOP ;  /* 0x0000000000007918 */ /* 0x000fc60000000000 */
[----:B----4-:R4:W-:Y:S01]  /*f9b10*/  STSM.16.M88.4 [R43], R132 ;  /* 0x000000842b007844 */ /* 0x0109e20000000200 */
[----:B------:R-:W-:-:S03]  /*f9b20*/  NOP ;  /* 0x0000000000007918 */ /* 0x000fc60000000000 */
[----:B----4-:R-:W4:Y:S04]  /*f9b30*/  LDL.LU R135, [R1+0x48c0] ;  /* 0x0048c00001877983 */ /* 0x010f280000300800 */
[----:B------:R-:W4:Y:S04]  /*f9b40*/  LDL.LU R134, [R1+0xac] ;  /* 0x0000ac0001867983 */ /* 0x000f280000300800 */
[----:B------:R1:W-:Y:S04]  /*f9b50*/  @P6 STG.E desc[UR74][R216.64], R244 ;  /* 0x000000f4d8006986 */ /* 0x0003e8000c10194a */
[----:B-1----:R-:W2:Y:S04]  /*f9b60*/  LDL.LU R244, [R1+0xe14] ;  /* 0x000e140001f47983 */ /* 0x002ea80000300800 */
[----:B------:R-:W2:Y:S01]  /*f9b70*/  LDL.LU R217, [R1+0xa8] ;  /* 0x0000a80001d97983 */ /* 0x000ea20000300800 */
[----:B------:R-:W-:-:S03]  /*f9b80*/  IMAD.WIDE R132, R4, 0x4, R14 ;  /* 0x0000000404847825 */ /* 0x000fc600078e020e */
[----:B------:R-:W3:Y:S04]  /*f9b90*/  LDL.LU R216, [R1+0xe18] ;  /* 0x000e180001d87983 */ /* 0x000ee80000300800 */
[----:B------:R-:W3:Y:S01]  /*f9ba0*/  LDL.LU R4, [R1+0x498c] ;  /* 0x00498c0001047983 */ /* 0x000ee20000300800 */
[----:B----4-:R-:W-:-:S03]  /*f9bb0*/  ISETP.GE.AND P6, PT, R134, R135, PT ;  /* 0x000000878600720c */ /* 0x010fc60003fc6270 */
[----:B------:R-:W4:Y:S01]  /*f9bc0*/  LDL.LU R135, [R1+0xe1c] ;  /* 0x000e1c0001877983 */ /* 0x000f220000300800 */
[----:B------:R-:W-:-:S13]  /*f9bd0*/  ISETP.LT.AND P6, PT, R218, UR7, !P6 ;  /* 0x00000007da007c0c */ /* 0x000fda000f7c1270 */
[----:B------:R1:W-:Y:S01]  /*f9be0*/  @P6 STG.E desc[UR74][R132.64], R240 ;  /* 0x000000f084006986 */ /* 0x0003e2000c10194a */
[----:B------:R-:W-:-:S04]  /*f9bf0*/  LOP3.LUT P6, RZ, R2, 0x1, RZ, 0xc0, !PT ;  /* 0x0000000102ff7812 */ /* 0x000fc800078cc0ff */
[----:B--2---:R-:W-:Y:S01]  /*f9c00*/  ISETP.LT.AND P6, PT, R217, UR5, !P6 ;  /* 0x00000005d9007c0c */ /* 0x004fe2000f7c1270 */
[----:B-1----:R-:W-:Y:S01]  /*f9c10*/  IMAD.WIDE R132, R5, 0x4, R16 ;  /* 0x0000000405847825 */ /* 0x002fe200078e0210 */
[----:B------:R-:W2:Y:S11]  /*f9c20*/  LDL.LU R240, [R1+0xe10] ;  /* 0x000e100001f07983 */ /* 0x000eb60000300800 */
[----:B------:R1:W-:Y:S04]  /*f9c30*/  @P6 STG.E desc[UR74][R132.64], R236 ;  /* 0x000000ec84006986 */ /* 0x0003e8000c10194a */
[----:B-1----:R-:W2:Y:S01]  /*f9c40*/  LDL.LU R236, [R1+0xff0] ;  /* 0x000ff00001ec7983 */ /* 0x002ea20000300800 */
[----:B------:R-:W-:-:S04]  /*f9c50*/  LOP3.LUT P6, RZ, R2, 0x1, RZ, 0xc0, !PT ;  /* 0x0000000102ff7812 */ /* 0x000fc800078cc0ff */
[----:B------:R-:W-:Y:S01]  /*f9c60*/  ISETP.LT.AND P6, PT, R134, UR4, !P6 ;  /* 0x0000000486007c0c */ /* 0x000fe2000f7c1270 */
[----:B------:R-:W-:Y:S01]  /*f9c70*/  IMAD.WIDE R132, R5, 0x4, R14 ;  /* 0x0000000405847825 */ /* 0x000fe200078e020e */
[----:B------:R-:W1:Y:S01]  /*f9c80*/  LDCU UR4, c[0x0][0x39c] ;  /* 0x00007380ff0477ac */ /* 0x000e620008000800 */
[----:B------:R-:W3:Y:S10]  /*f9c90*/  LDL.LU R5, [R1+0x4988] ;  /* 0x0049880001057983 */ /* 0x000ef40000300800 */
[----:B------:R1:W-:Y:S01]  /*f9ca0*/  @P6 STG.E desc[UR74][R132.64], R232 ;  /* 0x000000e884006986 */ /* 0x0003e2000c10194a */
[----:B------:R-:W-:-:S03]  /*f9cb0*/  LOP3.LUT P6, RZ, R2, 0x2000, RZ, 0xc0, !PT ;  /* 0x0000200002ff7812 */ /* 0x000fc600078cc0ff */
[----:B-1----:R-:W3:Y:S01]  /*f9cc0*/  LDL.LU R232, [R1+0xe30] ;  /* 0x000e300001e87983 */ /* 0x002ee20000300800 */
[----:B--2---:R-:W-:-:S05]  /*f9cd0*/  IMAD.WIDE R132, R236, 0x4, R16 ;  /* 0x00000004ec847825 */ /* 0x004fca00078e0210 */
[----:B------:R1:W-:Y:S01]  /*f9ce0*/  @P5 STG.E desc[UR74][R132.64], R245 ;  /* 0x000000f584005986 */ /* 0x0003e2000c10194a */
[C---:B------:R-:W-:Y:S01]  /*f9cf0*/  LOP3.LUT P5, RZ, R29.reuse, 0x800, RZ, 0xc0, !PT ;  /* 0x000008001dff7812 */ /* 0x040fe200078ac0ff */
[----:B-1----:R-:W-:Y:S02]  /*f9d00*/  IMAD.WIDE R132, R236, 0x4, R14 ;  /* 0x00000004ec847825 */ /* 0x002fe400078e020e */
[----:B------:R-:W2:Y:S10]  /*f9d10*/  LDL.LU R236, [R1+0x30] ;  /* 0x0000300001ec7983 */ /* 0x000eb40000300800 */
[----:B------:R1:W-:Y:S01]  /*f9d20*/  @P5 STG.E desc[UR74][R132.64], R241 ;  /* 0x000000f184005986 */ /* 0x0003e2000c10194a */
[----:B------:R-:W-:Y:S01]  /*f9d30*/  LOP3.LUT P5, RZ, R29, 0x400, RZ, 0xc0, !PT ;  /* 0x000004001dff7812 */ /* 0x000fe200078ac0ff */
[----:B-1----:R-:W-:-:S12]  /*f9d40*/  IMAD.WIDE R132, R240, 0x4, R16 ;  /* 0x00000004f0847825 */ /* 0x002fd800078e0210 */
[----:B------:R1:W-:Y:S02]  /*f9d50*/  @P5 STG.E desc[UR74][R132.64], R237 ;  /* 0x000000ed84005986 */ /* 0x0003e4000c10194a */
[----:B-1----:R-:W-:Y:S02]  /*f9d60*/  IMAD.WIDE R132, R240, 0x4, R14 ;  /* 0x00000004f0847825 */ /* 0x002fe400078e020e */
[----:B------:R-:W2:Y:S04]  /*f9d70*/  LDL.LU R240, [R1+0xe34] ;  /* 0x000e340001f07983 */ /* 0x000ea80000300800 */
[----:B------:R1:W-:Y:S02]  /*f9d80*/  @P6 STG.E desc[UR74][R132.64], R233 ;  /* 0x000000e984006986 */ /* 0x0003e4000c10194a */
[----:B-1----:R-:W-:-:S05]  /*f9d90*/  IMAD.WIDE R132, R244, 0x4, R16 ;  /* 0x00000004f4847825 */ /* 0x002fca00078e0210 */
[----:B------:R1:W-:Y:S02]  /*f9da0*/  @P0 STG.E desc[UR74][R132.64], R246 ;  /* 0x000000f684000986 */ /* 0x0003e4000c10194a */
[----:B-1----:R-:W-:Y:S02]  /*f9db0*/  IMAD.WIDE R132, R244, 0x4, R14 ;  /* 0x00000004f4847825 */ /* 0x002fe400078e020e */
[----:B------:R-:W2:Y:S04]  /*f9dc0*/  LDL.LU R244, [R1+0x10] ;  /* 0x0000100001f47983 */ /* 0x000ea80000300800 */
[----:B------:R3:W-:Y:S02]  /*f9dd0*/  @P1 STG.E desc[UR74][R132.64], R242 ;  /* 0x000000f284001986 */ /* 0x0007e4000c10194a */
[----:B---3--:R-:W-:-:S05]  /*f9de0*/  IMAD.WIDE R132, R216, 0x4, R16 ;  /* 0x00000004d8847825 */ /* 0x008fca00078e0210 */
[----:B------:R1:W-:Y:S02]  /*f9df0*/  @P2 STG.E desc[UR74][R132.64], R238 ;  /* 0x000000ee84002986 */ /* 0x0003e4000c10194a */
[----:B-1----:R-:W-:Y:S02]  /*f9e00*/  IMAD.WIDE R132, R216, 0x4, R14 ;  /* 0x00000004d8847825 */ /* 0x002fe400078e020e */
[----:B------:R-:W3:Y:S04]  /*f9e10*/  LDL.LU R216, [R1] ;  /* 0x0000000001d87983 */ /* 0x000ee80000300800 */
[----:B------:R4:W-:Y:S02]  /*f9e20*/  @P3 STG.E desc[UR74][R132.64], R234 ;  /* 0x000000ea84003986 */ /* 0x0009e4000c10194a */
[----:B----4-:R-:W-:-:S05]  /*f9e30*/  IMAD.WIDE R132, R135, 0x4, R16 ;  /* 0x0000000487847825 */ /* 0x010fca00078e0210 */
[----:B------:R1:W-:Y:S02]  /*f9e40*/  @P4 STG.E desc[UR74][R132.64], R247 ;  /* 0x000000f784004986 */ /* 0x0003e4000c10194a */
[----:B-1----:R-:W-:Y:S02]  /*f9e50*/  IMAD.WIDE R132, R135, 0x4, R14 ;  /* 0x0000000487847825 */ /* 0x002fe400078e020e */
[----:B------:R-:W4:Y:S04]  /*f9e60*/  LDL.LU R135, [R1+0xe38] ;  /* 0x000e380001877983 */ /* 0x000f280000300800 */
[----:B------:R-:W3:Y:S04]  /*f9e70*/  LDL.LU R234, [R1+0x34] ;  /* 0x0000340001ea7983 */ /* 0x000ee80000300800 */
[----:B------:R-:W3:Y:S04]  /*f9e80*/  LDL.LU R238, [R1+0xe3c] ;  /* 0x000e3c0001ee7983 */ /* 0x000ee80000300800 */
[----:B------:R-:W3:Y:S04]  /*f9e90*/  LDL.LU R242, [R1+0x14] ;  /* 0x0000140001f27983 */ /* 0x000ee80000300800 */
[----:B------:R-:W3:Y:S01]  /*f9ea0*/  LDL.LU R246, [R1+0xe50] ;  /* 0x000e500001f67983 */ /* 0x000ee20000300800 */
[----:B------:R-:W-:-:S02]  /*f9eb0*/  LOP3.LUT P6, RZ, R4, 0x200000, RZ, 0xc0, !PT ;  /* 0x0020000004ff7812 */ /* 0x000fc400078cc0ff */
[C---:B------:R-:W-:Y:S01]  /*f9ec0*/  LOP3.LUT P5, RZ, R29.reuse, 0x200, RZ, 0xc0, !PT ;  /* 0x000002001dff7812 */ /* 0x040fe200078ac0ff */
[----:B------:R-:W3:Y:S01]  /*f9ed0*/  LDL.LU R233, [R1+0x38] ;  /* 0x0000380001e97983 */ /* 0x000ee20000300800 */
[----:B------:R-:W-:Y:S02]  /*f9ee0*/  LOP3.LUT R29, R29, 0xfffffffd, RZ, 0xc0, !PT ;  /* 0xfffffffd1d1d7812 */ /* 0x000fe400078ec0ff */
[C---:B------:R-:W-:Y:S01]  /*f9ef0*/  LOP3.LUT P2, RZ, R2.reuse, 0x8000000, RZ, 0xc0, !PT ;  /* 0x0800000002ff7812 */ /* 0x040fe2000784c0ff */
[----:B------:R-:W3:Y:S01]  /*f9f00*/  LDL.LU R237, [R1+0xe54] ;  /* 0x000e540001ed7983 */ /* 0x000ee20000300800 */
[C---:B------:R-:W-:Y:S02]  /*f9f10*/  LOP3.LUT P3, RZ, R2.reuse, 0x40000000, RZ, 0xc0, !PT ;  /* 0x4000000002ff7812 */ /* 0x040fe4000786c0ff */
[----:B------:R-:W-:Y:S01]  /*f9f20*/  LOP3.LUT P4, RZ, R2, 0x80000000, RZ, 0xc0, !PT ;  /* 0x8000000002ff7812 */ /* 0x000fe2000788c0ff */
[----:B------:R-:W3:Y:S02]  /*f9f30*/  LDL.LU R241, [R1+0x18] ;  /* 0x0000180001f17983 */ /* 0x000ee40000300800 */
[----:B------:R-:W-:-:S02]  /*f9f40*/  @P6 LOP3.LUT R29, R29, 0x2, RZ, 0xfc, !PT ;  /* 0x000000021d1d6812 */ /* 0x000fc400078efcff */
[----:B------:R-:W-:Y:S01]  /*f9f50*/  LOP3.LUT P6, RZ, R4, 0x20000, RZ, 0xc0, !PT ;  /* 0x0002000004ff7812 */ /* 0x000fe200078cc0ff */
[----:B------:R1:W-:Y:S01]  /*f9f60*/  @P5 STG.E desc[UR74][R132.64], R243 ;  /* 0x000000f384005986 */ /* 0x0003e2000c10194a */
[----:B------:R-:W-:-:S03]  /*f9f70*/  LOP3.LUT R29, R29, 0xfffffffb, RZ, 0xc0, !PT ;  /* 0xfffffffb1d1d7812 */ /* 0x000fc600078ec0ff */
[----:B------:R-:W3:Y:S08]  /*f9f80*/  LDL.LU R245, [R1+0x8] ;  /* 0x0000080001f57983 */ /* 0x000ef00000300800 */
[----:B------:R-:W-:Y:S02]  /*f9f90*/  @P6 LOP3.LUT R29, R29, 0x4, RZ, 0xfc, !PT ;  /* 0x000000041d1d6812 */ /* 0x000fe400078efcff */
[----:B------:R-:W-:-:S02]  /*f9fa0*/  LOP3.LUT P6, RZ, R4, 0x2000, RZ, 0xc0, !PT ;  /* 0x0000200004ff7812 */ /* 0x000fc400078cc0ff */
[----:B------:R-:W-:-:S11]  /*f9fb0*/  LOP3.LUT R29, R29, 0xfffffff7, RZ, 0xc0, !PT ;  /* 0xfffffff71d1d7812 */ /* 0x000fd600078ec0ff */
[----:B------:R-:W-:Y:S02]  /*f9fc0*/  @P6 LOP3.LUT R29, R29, 0x8, RZ, 0xfc, !PT ;  /* 0x000000081d1d6812 */ /* 0x000fe400078efcff */
[----:B------:R-:W-:Y:S02]  /*f9fd0*/  LOP3.LUT P6, RZ, R4, 0x100, RZ, 0xc0, !PT ;  /* 0x0000010004ff7812 */ /* 0x000fe400078cc0ff */
        /* <DEDUP_REMOVED lines=9> */
[----:B------:R-:W-:Y:S01]  /*fa070*/  LOP3.LUT R29, R29, 0xffffff7f, RZ, 0xc0, !PT ;  /* 0xffffff7f1d1d7812 */ /* 0x000fe200078ec0ff */
[----:B-1----:R-:W-:-:S05]  /*fa080*/  IMAD.WIDE R132, R232, 0x4, R16 ;  /* 0x00000004e8847825 */ /* 0x002fca00078e0210 */
[----:B------:R1:W-:Y:S05]  /*fa090*/  @P2 STG.E desc[UR74][R132.64], R239 ;  /* 0x000000ef84002986 */ /* 0x0003ea000c10194a */
[----:B------:R-:W-:Y:S02]  /*fa0a0*/  @P6 LOP3.LUT R29, R29, 0x80, RZ, 0xfc, !PT ;  /* 0x000000801d1d6812 */ /* 0x000fe400078efcff */
[C---:B------:R-:W-:Y:S01]  /*fa0b0*/  LOP3.LUT P6, RZ, R3.reuse, 0x80, RZ, 0xc0, !PT ;  /* 0x0000008003ff7812 */ /* 0x040fe200078cc0ff */
[----:B-1----:R-:W-:Y:S01]  /*fa0c0*/  IMAD.WIDE R132, R232, 0x4, R14 ;  /* 0x00000004e8847825 */ /* 0x002fe200078e020e */
[----:B------:R-:W-:Y:S01]  /*fa0d0*/  LOP3.LUT P5, RZ, R3, 0x4, RZ, 0xc0, !PT ;  /* 0x0000000403ff7812 */ /* 0x000fe200078ac0ff */
[----:B------:R-:W3:Y:S01]  /*fa0e0*/  LDL.LU R232, [R1+0xe58] ;  /* 0x000e580001e87983 */ /* 0x000ee20000300800 */
[----:B------:R-:W-:-:S03]  /*fa0f0*/  LOP3.LUT R29, R29, 0xfffffeff, RZ, 0xc0, !PT ;  /* 0xfffffeff1d1d7812 */ /* 0x000fc600078ec0ff */
[----:B------:R2:W-:Y:S06]  /*fa100*/  @P3 STG.E desc[UR74][R132.64], R235 ;  /* 0x000000eb84003986 */ /* 0x0005ec000c10194a */
[----:B------:R-:W-:Y:S02]  /*fa110*/  @P6 LOP3.LUT R29, R29, 0x100, RZ, 0xfc, !PT ;  /* 0x000001001d1d6812 */ /* 0x000fe400078efcff */
[----:B------:R-:W-:Y:S01]  /*fa120*/  LOP3.LUT P6, RZ, R3, 0x10, RZ, 0xc0, !PT ;  /* 0x0000001003ff7812 */ /* 0x000fe200078cc0ff */
[----:B--2---:R-:W-:-:S05]  /*fa130*/  IMAD.WIDE R132, R240, 0x4, R16 ;  /* 0x00000004f0847825 */ /* 0x004fca00078e0210 */
[----:B------:R1:W-:Y:S02]  /*fa140*/  @P4 STG.E desc[UR74][R132.64], R236 ;  /* 0x000000ec84004986 */ /* 0x0003e4000c10194a */
[----:B-1----:R-:W-:Y:S02]  /*fa150*/  IMAD.WIDE R132, R240, 0x4, R14 ;  /* 0x00000004f0847825 */ /* 0x002fe400078e020e */
[----:B------:R-:W2:Y:S04]  /*fa160*/  LDL.LU R236, [R1+0x3c] ;  /* 0x00003c0001ec7983 */ /* 0x000ea80000300800 */
[----:B------:R-:W2:Y:S04]  /*fa170*/  LDL.LU R240, [R1+0xe5c] ;  /* 0x000e5c0001f07983 */ /* 0x000ea80000300800 */
[----:B------:R4:W-:Y:S02]  /*fa180*/  @P5 STG.E desc[UR74][R132.64], R244 ;  /* 0x000000f484005986 */ /* 0x0009e4000c10194a */
[----:B----4-:R-:W-:-:S05]  /*fa190*/  IMAD.WIDE R132, R135, 0x4, R16 ;  /* 0x0000000487847825 */ /* 0x010fca00078e0210 */
[----:B---3--:R1:W-:Y:S01]  /*fa1a0*/  @P6 STG.E desc[UR74][R132.64], R216 ;  /* 0x000000d884006986 */ /* 0x0083e2000c10194a */
[----:B------:R-:W-:Y:S01]  /*fa1b0*/  LOP3.LUT P6, RZ, R29, 0x100, RZ, 0xc0, !PT ;  /* 0x000001001dff7812 */ /* 0x000fe200078cc0ff */
[----:B-1----:R-:W-:Y:S02]  /*fa1c0*/  IMAD.WIDE R132, R135, 0x4, R14 ;  /* 0x0000000487847825 */ /* 0x002fe400078e020e */
[----:B------:R-:W3:Y:S10]  /*fa1d0*/  LDL.LU R216, [R1+0xe70] ;  /* 0x000e700001d87983 */ /* 0x000ef40000300800 */
[----:B------:R1:W-:Y:S01]  /*fa1e0*/  @P6 STG.E desc[UR74][R132.64], R248 ;  /* 0x000000f884006986 */ /* 0x0003e2000c10194a */
[----:B------:R-:W-:-:S03]  /*fa1f0*/  LOP3.LUT P6, RZ, R29, 0x80, RZ, 0xc0, !PT ;  /* 0x000000801dff7812 */ /* 0x000fc600078cc0ff */
[----:B------:R-:W4:Y:S04]  /*fa200*/  LDL.LU R244, [R1+0xe0] ;  /* 0x0000e00001f47983 */ /* 0x000f280000300800 */
[----:B------:R-:W3:Y:S01]  /*fa210*/  LDL.LU R135, [R1+0xe74] ;  /* 0x000e740001877983 */ /* 0x000ee20000300800 */
[----:B-1----:R-:W-:-:S05]  /*fa220*/  IMAD.WIDE R132, R238, 0x4, R16 ;  /* 0x00000004ee847825 */ /* 0x002fca00078e0210 */
[----:B------:R1:W-:Y:S01]  /*fa230*/  @P6 STG.E desc[UR74][R132.64], R234 ;  /* 0x000000ea84006986 */ /* 0x0003e2000c10194a */
[----:B------:R-:W-:Y:S01]  /*fa240*/  LOP3.LUT P6, RZ, R29, 0x40, RZ, 0xc0, !PT ;  /* 0x000000401dff7812 */ /* 0x000fe200078cc0ff */
[----:B-1----:R-:W-:-:S12]  /*fa250*/  IMAD.WIDE R132, R238, 0x4, R14 ;  /* 0x00000004ee847825 */ /* 0x002fd800078e020e */
[----:B------:R1:W-:Y:S01]  /*fa260*/  @P6 STG.E desc[UR74][R132.64], R242 ;  /* 0x000000f284006986 */ /* 0x0003e2000c10194a */
[----:B------:R-:W-:Y:S01]  /*fa270*/  LOP3.LUT P6, RZ, R29, 0x20, RZ, 0xc0, !PT ;  /* 0x000000201dff7812 */ /* 0x000fe200078cc0ff */
[----:B-1----:R-:W-:-:S12]  /*fa280*/  IMAD.WIDE R132, R246, 0x4, R16 ;  /* 0x00000004f6847825 */ /* 0x002fd800078e0210 */
[----:B------:R1:W-:Y:S04]  /*fa290*/  @P6 STG.E desc[UR74][R132.64], R6 ;  /* 0x0000000684006986 */ /* 0x0003e8000c10194a */
[----:B-1----:R-:W3:Y:S01]  /*fa2a0*/  LDL.LU R6, [R1+0x4984] ;  /* 0x0049840001067983 */ /* 0x002ee20000300800 */
[----:B------:R-:W-:Y:S01]  /*fa2b0*/  LOP3.LUT P6, RZ, R29, 0x10, RZ, 0xc0, !PT ;  /* 0x000000101dff7812 */ /* 0x000fe200078cc0ff */
[----:B------:R-:W-:-:S12]  /*fa2c0*/  IMAD.WIDE R132, R246, 0x4, R14 ;  /* 0x00000004f6847825 */ /* 0x000fd800078e020e */
[----:B------:R1:W-:Y:S01]  /*fa2d0*/  @P6 STG.E desc[UR74][R132.64], R249 ;  /* 0x000000f984006986 */ /* 0x0003e2000c10194a */
[----:B------:R-:W-:Y:S01]  /*fa2e0*/  LOP3.LUT P6, RZ, R29, 0x8, RZ, 0xc0, !PT ;  /* 0x000000081dff7812 */ /* 0x000fe200078cc0ff */
[----:B-1----:R-:W-:-:S12]  /*fa2f0*/  IMAD.WIDE R132, R237, 0x4, R16 ;  /* 0x00000004ed847825 */ /* 0x002fd800078e0210 */
[----:B------:R1:W-:Y:S01]  /*fa300*/  @P6 STG.E desc[UR74][R132.64], R233 ;  /* 0x000000e984006986 */ /* 0x0003e2000c10194a */
[----:B------:R-:W-:Y:S01]  /*fa310*/  LOP3.LUT P6, RZ, R29, 0x4, RZ, 0xc0, !PT ;  /* 0x000000041dff7812 */ /* 0x000fe200078cc0ff */
[----:B-1----:R-:W-:-:S12]  /*fa320*/  IMAD.WIDE R132, R237, 0x4, R14 ;  /* 0x00000004ed847825 */ /* 0x002fd800078e020e */
[----:B------:R1:W-:Y:S01]  /*fa330*/  @P6 STG.E desc[UR74][R132.64], R241 ;  /* 0x000000f184006986 */ /* 0x0003e2000c10194a */
[----:B------:R-:W-:Y:S02]  /*fa340*/  LOP3.LUT P6, RZ, R29, 0x2, RZ, 0xc0, !PT ;  /* 0x000000021dff7812 */ /* 0x000fe400078cc0ff */
[C---:B------:R-:W-:Y:S02]  /*fa350*/  LOP3.LUT P0, RZ, R4.reuse, 0x2000000, RZ, 0xc0, !PT ;  /* 0x0200000004ff7812 */ /* 0x040fe4000780c0ff */
[----:B------:R-:W-:Y:S01]  /*fa360*/  LOP3.LUT P1, RZ, R4, 0x20000000, RZ, 0xc0, !PT ;  /* 0x2000000004ff7812 */ /* 0x000fe2000782c0ff */
[----:B-1----:R-:W-:-:S08]  /*fa370*/  IMAD.WIDE R132, R232, 0x4, R16 ;  /* 0x00000004e8847825 */ /* 0x002fd000078e0210 */
[----:B------:R1:W-:Y:S01]  /*fa380*/  @P6 STG.E desc[UR74][R132.64], R245 ;  /* 0x000000f584006986 */ /* 0x0003e2000c10194a */
[----:B------:R-:W-:Y:S01]  /*fa390*/  LOP3.LUT P2, RZ, R5, 0x4, RZ, 0xc0, !PT ;  /* 0x0000000405ff7812 */ /* 0x000fe2000784c0ff */
[----:B-1----:R-:W-:-:S05]  /*fa3a0*/  IMAD.WIDE R132, R232, 0x4, R14 ;  /* 0x00000004e8847825 */ /* 0x002fca00078e020e */
[----:B------:R2:W-:Y:S01]  /*fa3b0*/  @P0 STG.E desc[UR74][R132.64], R250 ;  /* 0x000000fa84000986 */ /* 0x0005e2000c10194a */
[C---:B------:R-:W-:Y:S02]  /*fa3c0*/  LOP3.LUT P3, RZ, R5.reuse, 0x8, RZ, 0xc0, !PT ;  /* 0x0000000805ff7812 */ /* 0x040fe4000786c0ff */
[C---:B------:R-:W-:Y:S02]  /*fa3d0*/  LOP3.LUT P4, RZ, R5.reuse, 0x40, RZ, 0xc0, !PT ;  /* 0x0000004005ff7812 */ /* 0x040fe4000788c0ff */
[----:B------:R-:W-:Y:S01]  /*fa3e0*/  LOP3.LUT P5, RZ, R5, 0x80, RZ, 0xc0, !PT ;  /* 0x0000008005ff7812 */ /* 0x000fe200078ac0ff */
[----:B--2---:R-:W-:-:S05]  /*fa3f0*/  IMAD.WIDE R132, R240, 0x4, R16 ;  /* 0x00000004f0847825 */ /* 0x004fca00078e0210 */
[----:B------:R1:W-:Y:S02]  /*fa400*/  @P1 STG.E desc[UR74][R132.64], R236 ;  /* 0x000000ec84001986 */ /* 0x0003e4000c10194a */
[----:B-1----:R-:W-:-:S05]  /*fa410*/  IMAD.WIDE R132, R240, 0x4, R14 ;  /* 0x00000004f0847825 */ /* 0x002fca00078e020e */
[----:B---3--:R1:W-:Y:S02]  /*fa420*/  @P2 STG.E desc[UR74][R132.64], R6 ;  /* 0x0000000684002986 */ /* 0x0083e4000c10194a */
[C---:B-1----:R-:W-:Y:S02]  /*fa430*/  IMAD.WIDE R132, R216.reuse, 0x4, R16 ;  /* 0x00000004d8847825 */ /* 0x042fe400078e0210 */
[----:B------:R-:W2:Y:S04]  /*fa440*/  LDL.LU R6, [R1+0x4980] ;  /* 0x0049800001067983 */ /* 0x000ea80000300800 */
[----:B------:R1:W-:Y:S04]  /*fa450*/  @P3 STG.E desc[UR74][R132.64], R30 ;  /* 0x0000001e84003986 */ /* 0x0003e8000c10194a */
[----:B-1----:R-:W3:Y:S01]  /*fa460*/  LDL.LU R30, [R1+0x497c] ;  /* 0x00497c00011e7983 */ /* 0x002ee20000300800 */
[----:B------:R-:W-:-:S03]  /*fa470*/  IMAD.WIDE R132, R216, 0x4, R14 ;  /* 0x00000004d8847825 */ /* 0x000fc600078e020e */
[----:B------:R-:W2:Y:S04]  /*fa480*/  LDL.LU R216, [R1+0xe7c] ;  /* 0x000e7c0001d87983 */ /* 0x000ea80000300800 */
[----:B------:R-:W2:Y:S04]  /*fa490*/  LDL.LU R245, [R1+0xd0] ;  /* 0x0000d00001f57983 */ /* 0x000ea80000300800 */
[----:B------:R-:W3:Y:S04]  /*fa4a0*/  LDL.LU R232, [R1+0xb0] ;  /* 0x0000b00001e87983 */ /* 0x000ee80000300800 */
[----:B------:R-:W3:Y:S04]  /*fa4b0*/  LDL.LU R236, [R1+0xe78] ;  /* 0x000e780001ec7983 */ /* 0x000ee80000300800 */
[----:B------:R-:W3:Y:S04]  /*fa4c0*/  LDL.LU R240, [R1+0x90] ;  /* 0x0000900001f07983 */ /* 0x000ee80000300800 */
[----:B------:R1:W-:Y:S02]  /*fa4d0*/  @P4 STG.E desc[UR74][R132.64], R251 ;  /* 0x000000fb84004986 */ /* 0x0003e4000c10194a */
[----:B-1----:R-:W-:-:S05]  /*fa4e0*/  IMAD.WIDE R132, R135, 0x4, R16 ;  /* 0x0000000487847825 */ /* 0x002fca00078e0210 */
[----:B----4-:R1:W-:Y:S04]  /*fa4f0*/  @P5 STG.E desc[UR74][R132.64], R244 ;  /* 0x000000f484005986 */ /* 0x0103e8000c10194a */
[----:B-1----:R-:W4:Y:S04]  /*fa500*/  LDL.LU R244, [R1+0xe4] ;  /* 0x0000e40001f47983 */ /* 0x002f280000300800 */
[----:B------:R-:W4:Y:S01]  /*fa510*/  LDL.LU R249, [R1+0xd4] ;  /* 0x0000d40001f97983 */ /* 0x000f220000300800 */
[----:B------:R-:W-:-:S03]  /*fa520*/  IMAD.WIDE R132, R135, 0x4, R14 ;  /* 0x0000000487847825 */ /* 0x000fc600078e020e */
        /* <DEDUP_REMOVED lines=10> */
[----:B------:R-:W-:-:S03]  /*fa5d0*/  LOP3.LUT P2, RZ, R5, 0x400, RZ, 0xc0, !PT ;  /* 0x0000040005ff7812 */ /* 0x000fc6000784c0ff */
[----:B------:R-:W4:Y:S01]  /*fa5e0*/  LDL.LU R246, [R1+0xec] ;  /* 0x0000ec0001f67983 */ /* 0x000f220000300800 */
[C---:B------:R-:W-:Y:S02]  /*fa5f0*/  LOP3.LUT P3, RZ, R5.reuse, 0x1000, RZ, 0xc0, !PT ;  /* 0x0000100005ff7812 */ /* 0x040fe4000786c0ff */
[C---:B------:R-:W-:Y:S01]  /*fa600*/  LOP3.LUT P4, RZ, R5.reuse, 0x8000, RZ, 0xc0, !PT ;  /* 0x0000800005ff7812 */ /* 0x040fe2000788c0ff */
[----:B------:R-:W4:Y:S04]  /*fa610*/  LDL.LU R237, [R1+0xdc] ;  /* 0x0000dc0001ed7983 */ /* 0x000f280000300800 */
[----:B------:R-:W4:Y:S01]  /*fa620*/  LDL.LU R241, [R1+0xbc] ;  /* 0x0000bc0001f17983 */ /* 0x000f220000300800 */
[----:B------:R-:W-:Y:S02]  /*fa630*/  LOP3.LUT P5, RZ, R5, 0x10000, RZ, 0xc0, !PT ;  /* 0x0001000005ff7812 */ /* 0x000fe400078ac0ff */
[----:B------:R-:W-:Y:S01]  /*fa640*/  LOP3.LUT R29, R29, 0xfffffffe, RZ, 0xc0, !PT ;  /* 0xfffffffe1d1d7812 */ /* 0x000fe200078ec0ff */
[----:B--2---:R3:W-:Y:S02]  /*fa650*/  @P2 STG.E desc[UR74][R132.64], R245 ;  /* 0x000000f584002986 */ /* 0x0047e4000c10194a */
[----:B---3--:R-:W-:-:S02]  /*fa660*/  IMAD.WIDE R132, R236, 0x4, R16 ;  /* 0x00000004ec847825 */ /* 0x008fc400078e0210 */
[----:B------:R-:W2:Y:S04]  /*fa670*/  LDL.LU R245, [R1+0xeb0] ;  /* 0x000eb00001f57983 */ /* 0x000ea80000300800 */
[----:B------:R1:W-:Y:S02]  /*fa680*/  @P3 STG.E desc[UR74][R132.64], R232 ;  /* 0x000000e884003986 */ /* 0x0003e4000c10194a */
[----:B-1----:R-:W-:Y:S02]  /*fa690*/  IMAD.WIDE R132, R236, 0x4, R14 ;  /* 0x00000004ec847825 */ /* 0x002fe400078e020e */
[----:B------:R-:W3:Y:S04]  /*fa6a0*/  LDL.LU R232, [R1+0x9c] ;  /* 0x00009c0001e87983 */ /* 0x000ee80000300800 */
[----:B------:R1:W-:Y:S04]  /*fa6b0*/  @P4 STG.E desc[UR74][R132.64], R240 ;  /* 0x000000f084004986 */ /* 0x0003e8000c10194a */
[----:B------:R-:W2:Y:S04]  /*fa6c0*/  LDL.LU R236, [R1+0x130] ;  /* 0x0001300001ec7983 */ /* 0x000ea80000300800 */
[----:B-1----:R-:W2:Y:S01]  /*fa6d0*/  LDL.LU R240, [R1+0xeb4] ;  /* 0x000eb40001f07983 */ /* 0x002ea20000300800 */
[----:B------:R-:W-:-:S05]  /*fa6e0*/  IMAD.WIDE R132, R216, 0x4, R16 ;  /* 0x00000004d8847825 */ /* 0x000fca00078e0210 */
[----:B----4-:R1:W-:Y:S02]  /*fa6f0*/  @P5 STG.E desc[UR74][R132.64], R244 ;  /* 0x000000f484005986 */ /* 0x0103e4000c10194a */
[----:B-1----:R-:W-:Y:S02]  /*fa700*/  IMAD.WIDE R132, R216, 0x4, R14 ;  /* 0x00000004d8847825 */ /* 0x002fe400078e020e */
[----:B------:R-:W4:Y:S04]  /*fa710*/  LDL.LU R244, [R1+0x120] ;  /* 0x0001200001f47983 */ /* 0x000f280000300800 */
[----:B------:R-:W3:Y:S01]  /*fa720*/  LDL.LU R216, [R1+0xeb8] ;  /* 0x000eb80001d87983 */ /* 0x000ee20000300800 */
        /* <DEDUP_REMOVED lines=21> */
[----:B------:R-:W-:-:S13]  /*fa880*/  LOP3.LUT P6, RZ, R5, 0x100000, RZ, 0xc0, !PT ;  /* 0x0010000005ff7812 */ /* 0x000fda00078cc0ff */
[----:B------:R-:W-:Y:S02]  /*fa890*/  @P6 LOP3.LUT R29, R29, 0x1, RZ, 0xfc, !PT ;  /* 0x000000011d1d6812 */ /* 0x000fe400078efcff */
[----:B------:R-:W-:-:S13]  /*fa8a0*/  LOP3.LUT P6, RZ, R5, 0x80000, RZ, 0xc0, !PT ;  /* 0x0008000005ff7812 */ /* 0x000fda00078cc0ff */
[----:B------:R1:W-:Y:S01]  /*fa8b0*/  @P6 STG.E desc[UR74][R132.64], R249 ;  /* 0x000000f984006986 */ /* 0x0003e2000c10194a */
[----:B------:R-:W-:Y:S01]  /*fa8c0*/  LOP3.LUT P6, RZ, R29, 0x1, RZ, 0xc0, !PT ;  /* 0x000000011dff7812 */ /* 0x000fe200078cc0ff */
[----:B-1----:R-:W-:-:S12]  /*fa8d0*/  IMAD.WIDE R132, R135, 0x4, R16 ;  /* 0x0000000487847825 */ /* 0x002fd800078e0210 */
[----:B------:R1:W-:Y:S01]  /*fa8e0*/  @P6 STG.E desc[UR74][R132.64], R248 ;  /* 0x000000f884006986 */ /* 0x0003e2000c10194a */
[----:B------:R-:W-:Y:S01]  /*fa8f0*/  LOP3.LUT P6, RZ, R30, 0x80000000, RZ, 0xc0, !PT ;  /* 0x800000001eff7812 */ /* 0x000fe200078cc0ff */
[----:B-1----:R-:W-:Y:S01]  /*fa900*/  IMAD.WIDE R132, R135, 0x4, R14 ;  /* 0x0000000487847825 */ /* 0x002fe200078e020e */
[----:B------:R-:W-:Y:S01]  /*fa910*/  LOP3.LUT P0, RZ, R6, 0x20, RZ, 0xc0, !PT ;  /* 0x0000002006ff7812 */ /* 0x000fe2000780c0ff */
[----:B------:R-:W4:Y:S10]  /*fa920*/  LDL.LU R135, [R1+0xf0] ;  /* 0x0000f00001877983 */ /* 0x000f340000300800 */
[----:B------:R1:W-:Y:S01]  /*fa930*/  @P6 STG.E desc[UR74][R132.64], R235 ;  /* 0x000000eb84006986 */ /* 0x0003e2000c10194a */
[----:B------:R-:W-:Y:S01]  /*fa940*/  LOP3.LUT P6, RZ, R30, 0x40000000, RZ, 0xc0, !PT ;  /* 0x400000001eff7812 */ /* 0x000fe200078cc0ff */
[----:B-1----:R-:W-:-:S12]  /*fa950*/  IMAD.WIDE R132, R243, 0x4, R16 ;  /* 0x00000004f3847825 */ /* 0x002fd800078e0210 */
        /* <DEDUP_REMOVED lines=14> */
[----:B------:R-:W-:Y:S01]  /*faa40*/  LOP3.LUT P1, RZ, R6, 0x100, RZ, 0xc0, !PT ;  /* 0x0000010006ff7812 */ /* 0x000fe2000782c0ff */
[----:B-1----:R-:W-:-:S10]  /*faa50*/  IMAD.WIDE R132, R233, 0x4, R14 ;  /* 0x00000004e9847825 */ /* 0x002fd400078e020e */
[----:B------:R2:W-:Y:S01]  /*faa60*/  @P6 STG.E desc[UR74][R132.64], R237 ;  /* 0x000000ed84006986 */ /* 0x0005e2000c10194a */
[----:B------:R-:W-:Y:S01]  /*faa70*/  LOP3.LUT P2, RZ, R6, 0x200, RZ, 0xc0, !PT ;  /* 0x0000020006ff7812 */ /* 0x000fe2000784c0ff */
[----:B--2---:R-:W-:-:S05]  /*faa80*/  IMAD.WIDE R132, R245, 0x4, R16 ;  /* 0x00000004f5847825 */ /* 0x004fca00078e0210 */
[----:B------:R1:W-:Y:S01]  /*faa90*/  @P0 STG.E desc[UR74][R132.64], R241 ;  /* 0x000000f184000986 */ /* 0x0003e2000c10194a */
[----:B------:R-:W-:Y:S01]  /*faaa0*/  LOP3.LUT P3, RZ, R6, 0x1000, RZ, 0xc0, !PT ;  /* 0x0000100006ff7812 */ /* 0x000fe2000786c0ff */
[----:B-1----:R-:W-:-:S05]  /*faab0*/  IMAD.WIDE R132, R245, 0x4, R14 ;  /* 0x00000004f5847825 */ /* 0x002fca00078e020e */
[----:B---3--:R1:W-:Y:S01]  /*faac0*/  @P1 STG.E desc[UR74][R132.64], R232 ;  /* 0x000000e884001986 */ /* 0x0083e2000c10194a */
[----:B------:R-:W-:Y:S01]  /*faad0*/  LOP3.LUT P4, RZ, R6, 0x4000, RZ, 0xc0, !PT ;  /* 0x0000400006ff7812 */ /* 0x000fe2000788c0ff */
[----:B-1----:R-:W-:-:S05]  /*faae0*/  IMAD.WIDE R132, R240, 0x4, R16 ;  /* 0x00000004f0847825 */ /* 0x002fca00078e0210 */
[----:B------:R1:W-:Y:S02]  /*faaf0*/  @P2 STG.E desc[UR74][R132.64], R236 ;  /* 0x000000ec84002986 */ /* 0x0003e4000c10194a */
[----:B-1----:R-:W-:-:S05]  /*fab00*/  IMAD.WIDE R132, R240, 0x4, R14 ;  /* 0x00000004f0847825 */ /* 0x002fca00078e020e */
[----:B----4-:R1:W-:Y:S02]  /*fab10*/  @P3 STG.E desc[UR74][R132.64], R244 ;  /* 0x000000f484003986 */ /* 0x0103e4000c10194a */
[----:B-1----:R-:W-:-:S05]  /*fab20*/  IMAD.WIDE R132, R216, 0x4, R16 ;  /* 0x00000004d8847825 */ /* 0x002fca00078e0210 */
[----:B------:R1:W-:Y:S04]  /*fab30*/  @P4 STG.E desc[UR74][R132.64], R7 ;  /* 0x0000000784004986 */ /* 0x0003e8000c10194a */
[----:B-1----:R-:W2:Y:S01]  /*fab40*/  LDL.LU R7, [R1+0x4978] ;  /* 0x0049780001077983 */ /* 0x002ea20000300800 */
[----:B------:R-:W-:-:S03]  /*fab50*/  IMAD.WIDE R132, R216, 0x4, R14 ;  /* 0x00000004d8847825 */ /* 0x000fc600078e020e */
[----:B------:R-:W3:Y:S04]  /*fab60*/  LDL.LU R216, [R1+0xec4] ;  /* 0x000ec40001d87983 */ /* 0x000ee80000300800 */
[----:B------:R-:W4:Y:S04]  /*fab70*/  LDL.LU R244, [R1+0x134] ;  /* 0x0001340001f47983 */ /* 0x000f280000300800 */
[----:B------:R-:W2:Y:S01]  /*fab80*/  LDL.LU R232, [R1+0xebc] ;  /* 0x000ebc0001e87983 */ /* 0x000ea20000300800 */
[----:B------:R-:W-:-:S03]  /*fab90*/  LOP3.LUT P5, RZ, R6, 0x20000, RZ, 0xc0, !PT ;  /* 0x0002000006ff7812 */ /* 0x000fc600078ac0ff */
[----:B------:R-:W3:Y:S04]  /*faba0*/  LDL.LU R236, [R1+0x124] ;  /* 0x0001240001ec7983 */ /* 0x000ee80000300800 */
[----:B------:R-:W3:Y:S01]  /*fabb0*/  LDL.LU R240, [R1+0x114] ;  /* 0x0001140001f07983 */ /* 0x000ee20000300800 */
[----:B------:R-:W-:-:S05]  /*fabc0*/  LOP3.LUT P2, RZ, R6, 0x40000, RZ, 0xc0, !PT ;  /* 0x0004000006ff7812 */ /* 0x000fca000784c0ff */
[----:B------:R1:W-:Y:S04]  /*fabd0*/  @P5 STG.E desc[UR74][R132.64], R135 ;  /* 0x0000008784005986 */ /* 0x0003e8000c10194a */
[----:B-1----:R-:W3:Y:S04]  /*fabe0*/  LDL.LU R135, [R1+0xec0] ;  /* 0x000ec00001877983 */ /* 0x002ee80000300800 */
[----:B------:R-:W3:Y:S01]  /*fabf0*/  LDL.LU R249, [R1+0xf4] ;  /* 0x0000f40001f97983 */ /* 0x000ee20000300800 */
[----:B------:R-:W-:Y:S01]  /*fac00*/  LOP3.LUT R30, R30, 0xfffdffff, RZ, 0xc0, !PT ;  /* 0xfffdffff1e1e7812 */ /* 0x000fe200078ec0ff */
[----:B--2---:R-:W-:-:S05]  /*fac10*/  IMAD.WIDE R132, R232, 0x4, R16 ;  /* 0x00000004e8847825 */ /* 0x004fca00078e0210 */
[----:B----4-:R1:W-:Y:S04]  /*fac20*/  @P2 STG.E desc[UR74][R132.64], R244 ;  /* 0x000000f484002986 */ /* 0x0103e8000c10194a */
[----:B-1----:R-:W2:Y:S01]  /*fac30*/  LDL.LU R244, [R1+0x138] ;  /* 0x0001380001f47983 */ /* 0x002ea20000300800 */
[----:B------:R-:W-:-:S03]  /*fac40*/  LOP3.LUT P6, RZ, R7, 0x800, RZ, 0xc0, !PT ;  /* 0x0000080007ff7812 */ /* 0x000fc600078cc0ff */
[----:B------:R-:W4:Y:S04]  /*fac50*/  LDL.LU R248, [R1+0x128] ;  /* 0x0001280001f87983 */ /* 0x000f280000300800 */
[----:B------:R-:W4:Y:S04]  /*fac60*/  LDL.LU R235, [R1+0x118] ;  /* 0x0001180001eb7983 */ /* 0x000f280000300800 */
[----:B------:R-:W4:Y:S02]  /*fac70*/  LDL.LU R239, [R1+0xec8] ;  /* 0x000ec80001ef7983 */ /* 0x000f240000300800 */
[----:B------:R-:W-:-:S02]  /*fac80*/  @P6 LOP3.LUT R30, R30, 0x20000, RZ, 0xfc, !PT ;  /* 0x000200001e1e6812 */ /* 0x000fc400078efcff */
[----:B------:R-:W-:Y:S01]  /*fac90*/  LOP3.LUT P6, RZ, R7, 0x400, RZ, 0xc0, !PT ;  /* 0x0000040007ff7812 */ /* 0x000fe200078cc0ff */
[----:B------:R-:W4:Y:S01]  /*faca0*/  LDL.LU R243, [R1+0xf8] ;  /* 0x0000f80001f37983 */ /* 0x000f220000300800 */
[----:B------:R-:W-:-:S03]  /*facb0*/  LOP3.LUT R30, R30, 0xfffbffff, RZ, 0xc0, !PT ;  /* 0xfffbffff1e1e7812 */ /* 0x000fc600078ec0ff */
[----:B------:R-:W4:Y:S04]  /*facc0*/  LDL.LU R247, [R1+0x13c] ;  /* 0x00013c0001f77983 */ /* 0x000f280000300800 */
[----:B------:R-:W4:Y:S04]  /*facd0*/  LDL.LU R234, [R1+0xecc] ;  /* 0x000ecc0001ea7983 */ /* 0x000f280000300800 */
[----:B------:R-:W-:Y:S01]  /*face0*/  @P6 LOP3.LUT R30, R30, 0x40000, RZ, 0xfc, !PT ;  /* 0x000400001e1e6812 */ /* 0x000fe200078efcff */
[----:B------:R-:W4:Y:S01]  /*facf0*/  LDL.LU R238, [R1+0x12c] ;  /* 0x00012c0001ee7983 */ /* 0x000f220000300800 */
[----:B------:R-:W-:-:S02]  /*fad00*/  LOP3.LUT P6, RZ, R7, 0x80, RZ, 0xc0, !PT ;  /* 0x0000008007ff7812 */ /* 0x000fc400078cc0ff */
[----:B------:R-:W-:Y:S01]  /*fad10*/  LOP3.LUT R30, R30, 0xfff7ffff, RZ, 0xc0, !PT ;  /* 0xfff7ffff1e1e7812 */ /* 0x000fe200078ec0ff */
[----:B------:R-:W4:Y:S04]  /*fad20*/  LDL.LU R242, [R1+0x11c] ;  /* 0x00011c0001f27983 */ /* 0x000f280000300800 */
[----:B------:R-:W4:Y:S04]  /*fad30*/  LDL.LU R246, [R1+0xed0] ;  /* 0x000ed00001f67983 */ /* 0x000f280000300800 */
[----:B------:R-:W4:Y:S02]  /*fad40*/  LDL.LU R233, [R1+0xfc] ;  /* 0x0000fc0001e97983 */ /* 0x000f240000300800 */
[----:B------:R-:W-:-:S02]  /*fad50*/  @P6 LOP3.LUT R30, R30, 0x80000, RZ, 0xfc, !PT ;  /* 0x000800001e1e6812 */ /* 0x000fc400078efcff */
[C---:B------:R-:W-:Y:S01]  /*fad60*/  LOP3.LUT P6, RZ, R7.reuse, 0x40, RZ, 0xc0, !PT ;  /* 0x0000004007ff7812 */ /* 0x040fe200078cc0ff */
[----:B------:R-:W4:Y:S01]  /*fad70*/  LDL.LU R237, [R1+0x190] ;  /* 0x0001900001ed7983 */ /* 0x000f220000300800 */
[----:B------:R-:W-:Y:S02]  /*fad80*/  LOP3.LUT R30, R30, 0xffefffff, RZ, 0xc0, !PT ;  /* 0xffefffff1e1e7812 */ /* 0x000fe400078ec0ff */
[C---:B------:R-:W-:Y:S01]  /*fad90*/  LOP3.LUT P3, RZ, R6.reuse, 0x200000, RZ, 0xc0, !PT ;  /* 0x0020000006ff7812 */ /* 0x040fe2000786c0ff */
[----:B------:R-:W4:Y:S01]  /*fada0*/  LDL.LU R241, [R1+0xed4] ;  /* 0x000ed40001f17983 */ /* 0x000f220000300800 */
[----:B------:R-:W-:Y:S01]  /*fadb0*/  LOP3.LUT P4, RZ, R6, 0x400000, RZ, 0xc0, !PT ;  /* 0x0040000006ff7812 */ /* 0x000fe2000788c0ff */
[----:B------:R-:W-:Y:S01]  /*fadc0*/  IMAD.WIDE R132, R232, 0x4, R14 ;  /* 0x00000004e8847825 */ /* 0x000fe200078e020e */
[----:B------:R-:W-:Y:S01]  /*fadd0*/  LOP3.LUT P5, RZ, R6, 0x2000000, RZ, 0xc0, !PT ;  /* 0x0200000006ff7812 */ /* 0x000fe200078ac0ff */
[----:B------:R-:W4:Y:S04]  /*fade0*/  LDL.LU R245, [R1+0x180] ;  /* 0x0001800001f57983 */ /* 0x000f280000300800 */
[----:B------:R-:W-:Y:S01]  /*fadf0*/  @P6 LOP3.LUT R30, R30, 0x100000, RZ, 0xfc, !PT ;  /* 0x001000001e1e6812 */ /* 0x000fe200078efcff */
[----:B------:R-:W4:Y:S01]  /*fae00*/  LDL.LU R232, [R1+0x170] ;  /* 0x0001700001e87983 */ /* 0x000f220000300800 */
[----:B------:R-:W-:-:S02]  /*fae10*/  LOP3.LUT P6, RZ, R7, 0x8, RZ, 0xc0, !PT ;  /* 0x0000000807ff7812 */ /* 0x000fc400078cc0ff */
[----:B------:R-:W-:-:S11]  /*fae20*/  LOP3.LUT R30, R30, 0xffdfffff, RZ, 0xc0, !PT ;  /* 0xffdfffff1e1e7812 */ /* 0x000fd600078ec0ff */
[----:B------:R-:W-:Y:S02]  /*fae30*/  @P6 LOP3.LUT R30, R30, 0x200000, RZ, 0xfc, !PT ;  /* 0x002000001e1e6812 */ /* 0x000fe400078efcff */
[----:B------:R-:W-:Y:S02]  /*fae40*/  LOP3.LUT P6, RZ, R7, 0x2, RZ, 0xc0, !PT ;  /* 0x0000000207ff7812 */ /* 0x000fe400078cc0ff */
[----:B------:R-:W-:-:S11]  /*fae50*/  LOP3.LUT R30, R30, 0xffbfffff, RZ, 0xc0, !PT ;  /* 0xffbfffff1e1e7812 */ /* 0x000fd600078ec0ff */
[----:B------:R-:W-:Y:S02]  /*fae60*/  @P6 LOP3.LUT R30, R30, 0x400000, RZ, 0xfc, !PT ;  /* 0x004000001e1e6812 */ /* 0x000fe400078efcff */
[----:B------:R-:W-:Y:S02]  /*fae70*/  LOP3.LUT P6, RZ, R6, 0x80000000, RZ, 0xc0, !PT ;  /* 0x8000000006ff7812 */ /* 0x000fe400078cc0ff */
[----:B------:R-:W-:Y:S01]  /*fae80*/  LOP3.LUT R30, R30, 0xff7fffff, RZ, 0xc0, !PT ;  /* 0xff7fffff1e1e7812 */ /* 0x000fe200078ec0ff */
[----:B---3--:R1:W-:Y:S10]  /*fae90*/  @P3 STG.E desc[UR74][R132.64], R236 ;  /* 0x000000ec84003986 */ /* 0x0083f4000c10194a */
[----:B------:R-:W-:-:S02]  /*faea0*/  @P6 LOP3.LUT R30, R30, 0x800000, RZ, 0xfc, !PT ;  /* 0x008000001e1e6812 */ /* 0x000fc400078efcff */
[----:B------:R-:W-:Y:S01]  /*faeb0*/  LOP3.LUT P6, RZ, R6, 0x20000000, RZ, 0xc0, !PT ;  /* 0x2000000006ff7812 */ /* 0x000fe200078cc0ff */
[----:B-1----:R-:W-:Y:S01]  /*faec0*/  IMAD.WIDE R132, R135, 0x4, R16 ;  /* 0x0000000487847825 */ /* 0x002fe200078e0210 */
[----:B------:R-:W-:Y:S01]  /*faed0*/  LOP3.LUT R30, R30, 0xfeffffff, RZ, 0xc0, !PT ;  /* 0xfeffffff1e1e7812 */ /* 0x000fe200078ec0ff */
[----:B------:R-:W3:Y:S04]  /*faee0*/  LDL.LU R236, [R1+0xed8] ;  /* 0x000ed80001ec7983 */ /* 0x000ee80000300800 */
[----:B------:R1:W-:Y:S06]  /*faef0*/  @P4 STG.E desc[UR74][R132.64], R240 ;  /* 0x000000f084004986 */ /* 0x0003ec000c10194a */
[----:B------:R-:W-:-:S02]  /*faf00*/  @P6 LOP3.LUT R30, R30, 0x1000000, RZ, 0xfc, !PT ;  /* 0x010000001e1e6812 */ /* 0x000fc400078efcff */
[----:B------:R-:W-:Y:S01]  /*faf10*/  LOP3.LUT P6, RZ, R6, 0x8000000, RZ, 0xc0, !PT ;  /* 0x0800000006ff7812 */ /* 0x000fe200078cc0ff */
[----:B-1----:R-:W-:Y:S01]  /*faf20*/  IMAD.WIDE R132, R135, 0x4, R14 ;  /* 0x0000000487847825 */ /* 0x002fe200078e020e */
[----:B------:R-:W3:Y:S04]  /*faf30*/  LDL.LU R240, [R1+0x160] ;  /* 0x0001600001f07983 */ /* 0x000ee80000300800 */
[----:B------:R1:W-:Y:S04]  /*faf40*/  @P5 STG.E desc[UR74][R132.64], R249 ;  /* 0x000000f984005986 */ /* 0x0003e8000c10194a */
[----:B------:R-:W3:Y:S01]  /*faf50*/  LDL.LU R135, [R1+0xedc] ;  /* 0x000edc0001877983 */ /* 0x000ee20000300800 */
[----:B-1----:R-:W-:-:S05]  /*faf60*/  IMAD.WIDE R132, R216, 0x4, R16 ;  /* 0x00000004d8847825 */ /* 0x002fca00078e0210 */
[----:B--2---:R1:W-:Y:S04]  /*faf70*/  @P6 STG.E desc[UR74][R132.64], R244 ;  /* 0x000000f484006986 */ /* 0x0043e8000c10194a */
[----:B-1----:R-:W2:Y:S01]  /*faf80*/  LDL.LU R244, [R1+0x194] ;  /* 0x0001940001f47983 */ /* 0x002ea20000300800 */
[----:B------:R-:W-:-:S03]  /*faf90*/  IMAD.WIDE R132, R216, 0x4, R14 ;  /* 0x00000004d8847825 */ /* 0x000fc600078e020e */
[----:B------:R-:W2:Y:S01]  /*fafa0*/  LDL.LU R216, [R1+0xee0] ;  /* 0x000ee00001d87983 */ /* 0x000ea20000300800 */
[----:B------:R-:W-:-:S13]  /*fafb0*/  LOP3.LUT P6, RZ, R30, 0x1000000, RZ, 0xc0, !PT ;  /* 0x010000001eff7812 */ /* 0x000fda00078cc0ff */
[----:B----4-:R1:W-:Y:S01]  /*fafc0*/  @P6 STG.E desc[UR74][R132.64], R248 ;  /* 0x000000f884006986 */ /* 0x0103e2000c10194a */
        /* <DEDUP_REMOVED lines=26> */
[----:B------:R-:W-:Y:S01]  /*fb170*/  LOP3.LUT P3, RZ, R7, 0x100000, RZ, 0xc0, !PT ;  /* 0x0010000007ff7812 */ /* 0x000fe2000786c0ff */
[----:B---3--:R-:W-:-:S05]  /*fb180*/  IMAD.WIDE R132, R236, 0x4, R16 ;  /* 0x00000004ec847825 */ /* 0x008fca00078e0210 */
[----:B------:R1:W-:Y:S01]  /*fb190*/  @P1 STG.E desc[UR74][R132.64], R232 ;  /* 0x000000e884001986 */ /* 0x0003e2000c10194a */
[----:B------:R-:W-:Y:S01]  /*fb1a0*/  LOP3.LUT P4, RZ, R7, 0x800000, RZ, 0xc0, !PT ;  /* 0x0080000007ff7812 */ /* 0x000fe2000788c0ff */
[----:B-1----:R-:W-:-:S05]  /*fb1b0*/  IMAD.WIDE R132, R236, 0x4, R14 ;  /* 0x00000004ec847825 */ /* 0x002fca00078e020e */
[----:B------:R1:W-:Y:S01]  /*fb1c0*/  @P2 STG.E desc[UR74][R132.64], R240 ;  /* 0x000000f084002986 */ /* 0x0003e2000c10194a */
[----:B------:R-:W-:Y:S01]  /*fb1d0*/  LOP3.LUT P5, RZ, R7, 0x1000000, RZ, 0xc0, !PT ;  /* 0x0100000007ff7812 */ /* 0x000fe200078ac0ff */
[----:B-1----:R-:W-:-:S05]  /*fb1e0*/  IMAD.WIDE R132, R135, 0x4, R16 ;  /* 0x0000000487847825 */ /* 0x002fca00078e0210 */
[----:B--2---:R1:W-:Y:S02]  /*fb1f0*/  @P3 STG.E desc[UR74][R132.64], R244 ;  /* 0x000000f484003986 */ /* 0x0043e4000c10194a */
[----:B-1----:R-:W-:Y:S02]  /*fb200*/  IMAD.WIDE R132, R135, 0x4, R14 ;  /* 0x0000000487847825 */ /* 0x002fe400078e020e */
[----:B------:R-:W2:Y:S04]  /*fb210*/  LDL.LU R135, [R1+0xee8] ;  /* 0x000ee80001877983 */ /* 0x000ea80000300800 */
[----:B------:R1:W-:Y:S02]  /*fb220*/  @P4 STG.E desc[UR74][R132.64], R8 ;  /* 0x0000000884004986 */ /* 0x0003e4000c10194a */
[----:B-1----:R-:W-:-:S02]  /*fb230*/  IMAD.WIDE R132, R216, 0x4, R16 ;  /* 0x00000004d8847825 */ /* 0x002fc400078e0210 */
[----:B------:R-:W3:Y:S04]  /*fb240*/  LDL.LU R8, [R1+0x4974] ;  /* 0x0049740001087983 */ /* 0x000ee80000300800 */
[----:B------:R1:W-:Y:S04]  /*fb250*/  @P5 STG.E desc[UR74][R132.64], R9 ;  /* 0x0000000984005986 */ /* 0x0003e8000c10194a */
[----:B-1----:R-:W4:Y:S04]  /*fb260*/  LDL.LU R9, [R1+0x4970] ;  /* 0x0049700001097983 */ /* 0x002f280000300800 */
[----:B------:R-:W2:Y:S04]  /*fb270*/  LDL.LU R232, [R1+0x164] ;  /* 0x0001640001e87983 */ /* 0x000ea80000300800 */
[----:B------:R-:W3:Y:S04]  /*fb280*/  LDL.LU R236, [R1+0xee4] ;  /* 0x000ee40001ec7983 */ /* 0x000ee80000300800 */
[----:B------:R-:W3:Y:S04]  /*fb290*/  LDL.LU R240, [R1+0x188] ;  /* 0x0001880001f07983 */ /* 0x000ee80000300800 */
[----:B------:R-:W3:Y:S04]  /*fb2a0*/  LDL.LU R244, [R1+0x178] ;  /* 0x0001780001f47983 */ /* 0x000ee80000300800 */
[----:B------:R-:W4:Y:S01]  /*fb2b0*/  LDL.LU R248, [R1+0x168] ;  /* 0x0001680001f87983 */ /* 0x000f220000300800 */
[----:B------:R-:W-:-:S03]  /*fb2c0*/  IMAD.WIDE R132, R216, 0x4, R14 ;  /* 0x00000004d8847825 */ /* 0x000fc600078e020e */
[----:B------:R-:W4:Y:S04]  /*fb2d0*/  LDL.LU R216, [R1+0x19c] ;  /* 0x00019c0001d87983 */ /* 0x000f280000300800 */
[----:B------:R-:W4:Y:S04]  /*fb2e0*/  LDL.LU R235, [R1+0xeec] ;  /* 0x000eec0001eb7983 */ /* 0x000f280000300800 */
[----:B------:R-:W4:Y:S01]  /*fb2f0*/  LDL.LU R239, [R1+0x18c] ;  /* 0x00018c0001ef7983 */ /* 0x000f220000300800 */
[----:B------:R-:W-:-:S03]  /*fb300*/  LOP3.LUT P2, RZ, R7, 0x8000000, RZ, 0xc0, !PT ;  /* 0x0800000007ff7812 */ /* 0x000fc6000784c0ff */
[----:B------:R-:W4:Y:S04]  /*fb310*/  LDL.LU R243, [R1+0x17c] ;  /* 0x00017c0001f37983 */ /* 0x000f280000300800 */
[----:B------:R-:W4:Y:S01]  /*fb320*/  LDL.LU R247, [R1+0xef0] ;  /* 0x000ef00001f77983 */ /* 0x000f220000300800 */
[C---:B------:R-:W-:Y:S02]  /*fb330*/  LOP3.LUT P3, RZ, R7.reuse, 0x20000000, RZ, 0xc0, !PT ;  /* 0x2000000007ff7812 */ /* 0x040fe4000786c0ff */
[----:B------:R-:W-:Y:S02]  /*fb340*/  LOP3.LUT R30, R30, 0xfffffdff, RZ, 0xc0, !PT ;  /* 0xfffffdff1e1e7812 */ /* 0x000fe400078ec0ff */
[----:B------:R-:W-:Y:S01]  /*fb350*/  LOP3.LUT P4, RZ, R7, 0x80000000, RZ, 0xc0, !PT ;  /* 0x8000000007ff7812 */ /* 0x000fe2000788c0ff */
[----:B--2---:R3:W-:Y:S02]  /*fb360*/  @P2 STG.E desc[UR74][R132.64], R232 ;  /* 0x000000e884002986 */ /* 0x0047e4000c10194a */
[----:B---3--:R-:W-:-:S06]  /*fb370*/  IMAD.WIDE R132, R236, 0x4, R16 ;  /* 0x00000004ec847825 */ /* 0x008fcc00078e0210 */
[----:B----4-:R1:W-:Y:S04]  /*fb380*/  @P3 STG.E desc[UR74][R132.64], R9 ;  /* 0x0000000984003986 */ /* 0x0103e8000c10194a */
[----:B-1----:R-:W2:Y:S04]  /*fb390*/  LDL.LU R9, [R1+0x496c] ;  /* 0x00496c0001097983 */ /* 0x002ea80000300800 */
[----:B------:R-:W3:Y:S04]  /*fb3a0*/  LDL.LU R234, [R1+0x16c] ;  /* 0x00016c0001ea7983 */ /* 0x000ee80000300800 */
[----:B------:R-:W4:Y:S04]  /*fb3b0*/  LDL.LU R238, [R1+0x1d0] ;  /* 0x0001d00001ee7983 */ /* 0x000f280000300800 */
[----:B------:R-:W2:Y:S04]  /*fb3c0*/  LDL.LU R242, [R1+0xef4] ;  /* 0x000ef40001f27983 */ /* 0x000ea80000300800 */
[----:B------:R-:W2:Y:S04]  /*fb3d0*/  LDL.LU R246, [R1+0x1c0] ;  /* 0x0001c00001f67983 */ /* 0x000ea80000300800 */
[----:B------:R-:W4:Y:S04]  /*fb3e0*/  LDL.LU R233, [R1+0x1b0] ;  /* 0x0001b00001e97983 */ /* 0x000f280000300800 */
[----:B------:R-:W4:Y:S01]  /*fb3f0*/  LDL.LU R237, [R1+0xef8] ;  /* 0x000ef80001ed7983 */ /* 0x000f220000300800 */
[----:B------:R-:W-:-:S02]  /*fb400*/  LOP3.LUT P6, RZ, R8, 0x200000, RZ, 0xc0, !PT ;  /* 0x0020000008ff7812 */ /* 0x000fc400078cc0ff */
[----:B------:R-:W-:Y:S01]  /*fb410*/  LOP3.LUT P5, RZ, R8, 0x2, RZ, 0xc0, !PT ;  /* 0x0000000208ff7812 */ /* 0x000fe200078ac0ff */
[----:B------:R-:W-:Y:S01]  /*fb420*/  IMAD.WIDE R132, R236, 0x4, R14 ;  /* 0x00000004ec847825 */ /* 0x000fe200078e020e */
[----:B------:R-:W4:Y:S09]  /*fb430*/  LDL.LU R241, [R1+0x1d4] ;  /* 0x0001d40001f17983 */ /* 0x000f320000300800 */
[----:B------:R-:W-:Y:S01]  /*fb440*/  @P6 LOP3.LUT R30, R30, 0x200, RZ, 0xfc, !PT ;  /* 0x000002001e1e6812 */ /* 0x000fe200078efcff */
[----:B------:R1:W-:Y:S01]  /*fb450*/  @P4 STG.E desc[UR74][R132.64], R240 ;  /* 0x000000f084004986 */ /* 0x0003e2000c10194a */
[----:B------:R-:W-:-:S02]  /*fb460*/  LOP3.LUT P6, RZ, R8, 0x40000, RZ, 0xc0, !PT ;  /* 0x0004000008ff7812 */ /* 0x000fc400078cc0ff */
[----:B------:R-:W-:Y:S01]  /*fb470*/  LOP3.LUT R30, R30, 0xfffffbff, RZ, 0xc0, !PT ;  /* 0xfffffbff1e1e7812 */ /* 0x000fe200078ec0ff */
[----:B------:R-:W4:Y:S04]  /*fb480*/  LDL.LU R245, [R1+0xefc] ;  /* 0x000efc0001f57983 */ /* 0x000f280000300800 */
[----:B------:R-:W4:Y:S01]  /*fb490*/  LDL.LU R232, [R1+0x1c4] ;  /* 0x0001c40001e87983 */ /* 0x000f220000300800 */
[----:B-1----:R-:W-:-:S03]  /*fb4a0*/  IMAD.WIDE R132, R135, 0x4, R16 ;  /* 0x0000000487847825 */ /* 0x002fc600078e0210 */
[----:B------:R-:W4:Y:S02]  /*fb4b0*/  LDL.LU R236, [R1+0x1b4] ;  /* 0x0001b40001ec7983 */ /* 0x000f240000300800 */
[----:B------:R-:W-:Y:S02]  /*fb4c0*/  @P6 LOP3.LUT R30, R30, 0x400, RZ, 0xfc, !PT ;  /* 0x000004001e1e6812 */ /* 0x000fe400078efcff */
[----:B------:R-:W-:Y:S01]  /*fb4d0*/  LOP3.LUT P6, RZ, R8, 0x10000, RZ, 0xc0, !PT ;  /* 0x0001000008ff7812 */ /* 0x000fe200078cc0ff */
[----:B------:R1:W-:Y:S01]  /*fb4e0*/  @P5 STG.E desc[UR74][R132.64], R244 ;  /* 0x000000f484005986 */ /* 0x0003e2000c10194a */
[----:B------:R-:W-:-:S03]  /*fb4f0*/  LOP3.LUT R30, R30, 0xfffff7ff, RZ, 0xc0, !PT ;  /* 0xfffff7ff1e1e7812 */ /* 0x000fc600078ec0ff */
[----:B------:R-:W4:Y:S08]  /*fb500*/  LDL.LU R240, [R1+0xf00] ;  /* 0x000f000001f07983 */ /* 0x000f300000300800 */
[----:B------:R-:W-:Y:S01]  /*fb510*/  @P6 LOP3.LUT R30, R30, 0x800, RZ, 0xfc, !PT ;  /* 0x000008001e1e6812 */ /* 0x000fe200078efcff */
[----:B-1----:R-:W-:Y:S01]  /*fb520*/  IMAD.WIDE R132, R135, 0x4, R14 ;  /* 0x0000000487847825 */ /* 0x002fe200078e020e */
[----:B------:R-:W-:Y:S01]  /*fb530*/  LOP3.LUT P6, RZ, R8, 0x2000, RZ, 0xc0, !PT ;  /* 0x0000200008ff7812 */ /* 0x000fe200078cc0ff */
[----:B------:R-:W4:Y:S01]  /*fb540*/  LDL.LU R244, [R1+0x1a4] ;  /* 0x0001a40001f47983 */ /* 0x000f220000300800 */
[----:B------:R-:W-:-:S03]  /*fb550*/  LOP3.LUT R30, R30, 0xffffefff, RZ, 0xc0, !PT ;  /* 0xffffefff1e1e7812 */ /* 0x000fc600078ec0ff */
[----:B------:R-:W4:Y:S08]  /*fb560*/  LDL.LU R135, [R1+0xf04] ;  /* 0x000f040001877983 */ /* 0x000f300000300800 */
        /* <DEDUP_REMOVED lines=14> */
[----:B------:R1:W-:Y:S01]  /*fb650*/  @P6 STG.E desc[UR74][R132.64], R248 ;  /* 0x000000f884006986 */ /* 0x0003e2000c10194a */
[----:B------:R-:W-:Y:S01]  /*fb660*/  LOP3.LUT P6, RZ, R30, 0x10000, RZ, 0xc0, !PT ;  /* 0x000100001eff7812 */ /* 0x000fe200078cc0ff */
[----:B-1----:R-:W-:-:S12]  /*fb670*/  IMAD.WIDE R132, R235, 0x4, R16 ;  /* 0x00000004eb847825 */ /* 0x002fd800078e0210 */
[----:B------:R1:W-:Y:S01]  /*fb680*/  @P6 STG.E desc[UR74][R132.64], R216 ;  /* 0x000000d884006986 */ /* 0x0003e2000c10194a */
[C---:B------:R-:W-:Y:S01]  /*fb690*/  LOP3.LUT P6, RZ, R30.reuse, 0x8000, RZ, 0xc0, !PT ;  /* 0x000080001eff7812 */ /* 0x040fe200078cc0ff */
[----:B-1----:R-:W-:Y:S02]  /*fb6a0*/  IMAD.WIDE R132, R235, 0x4, R14 ;  /* 0x00000004eb847825 */ /* 0x002fe400078e020e */
[----:B------:R-:W4:Y:S10]  /*fb6b0*/  LDL.LU R216, [R1+0x1d8] ;  /* 0x0001d80001d87983 */ /* 0x000f340000300800 */
[----:B------:R1:W-:Y:S01]  /*fb6c0*/  @P6 STG.E desc[UR74][R132.64], R239 ;  /* 0x000000ef84006986 */ /* 0x0003e2000c10194a */
[----:B------:R-:W-:Y:S01]  /*fb6d0*/  LOP3.LUT P6, RZ, R30, 0x4000, RZ, 0xc0, !PT ;  /* 0x000040001eff7812 */ /* 0x000fe200078cc0ff */
[----:B-1----:R-:W-:-:S12]  /*fb6e0*/  IMAD.WIDE R132, R247, 0x4, R16 ;  /* 0x00000004f7847825 */ /* 0x002fd800078e0210 */
[----:B------:R1:W-:Y:S01]  /*fb6f0*/  @P6 STG.E desc[UR74][R132.64], R243 ;  /* 0x000000f384006986 */ /* 0x0003e2000c10194a */
[----:B------:R-:W-:Y:S01]  /*fb700*/  LOP3.LUT P6, RZ, R30, 0x2000, RZ, 0xc0, !PT ;  /* 0x000020001eff7812 */ /* 0x000fe200078cc0ff */
[----:B-1----:R-:W-:-:S12]  /*fb710*/  IMAD.WIDE R132, R247, 0x4, R14 ;  /* 0x00000004f7847825 */ /* 0x002fd800078e020e */
[----:B---3--:R2:W-:Y:S01]  /*fb720*/  @P6 STG.E desc[UR74][R132.64], R234 ;  /* 0x000000ea84006986 */ /* 0x0085e2000c10194a */
[----:B------:R-:W-:Y:S01]  /*fb730*/  LOP3.LUT P6, RZ, R30, 0x1000, RZ, 0xc0, !PT ;  /* 0x000010001eff7812 */ /* 0x000fe200078cc0ff */
[----:B--2---:R-:W-:-:S12]  /*fb740*/  IMAD.WIDE R132, R242, 0x4, R16 ;  /* 0x00000004f2847825 */ /* 0x004fd800078e0210 */
        /* <DEDUP_REMOVED lines=9> */
[----:B------:R1:W-:Y:S04]  /*fb7e0*/  @P6 STG.E desc[UR74][R132.64], R10 ;  /* 0x0000000a84006986 */ /* 0x0003e8000c10194a */
[----:B-1----:R-:W2:Y:S01]  /*fb7f0*/  LDL.LU R10, [R1+0x4968] ;  /* 0x00496800010a7983 */ /* 0x002ea20000300800 */
[C---:B------:R-:W-:Y:S02]  /*fb800*/  LOP3.LUT P0, RZ, R8.reuse, 0x400000, RZ, 0xc0, !PT ;  /* 0x0040000008ff7812 */ /* 0x040fe4000780c0ff */
[C---:B------:R-:W-:Y:S01]  /*fb810*/  LOP3.LUT P1, RZ, R8.reuse, 0x2000000, RZ, 0xc0, !PT ;  /* 0x0200000008ff7812 */ /* 0x040fe2000782c0ff */
[----:B------:R-:W-:Y:S01]  /*fb820*/  IMAD.WIDE R132, R245, 0x4, R16 ;  /* 0x00000004f5847825 */ /* 0x000fe200078e0210 */
[C---:B------:R-:W-:Y:S02]  /*fb830*/  LOP3.LUT P2, RZ, R8.reuse, 0x4000000, RZ, 0xc0, !PT ;  /* 0x0400000008ff7812 */ /* 0x040fe4000784c0ff */
[----:B------:R-:W-:-:S07]  /*fb840*/  LOP3.LUT P3, RZ, R8, 0x20000000, RZ, 0xc0, !PT ;  /* 0x2000000008ff7812 */ /* 0x000fce000786c0ff */
[----:B------:R1:W-:Y:S01]  /*fb850*/  @P0 STG.E desc[UR74][R132.64], R241 ;  /* 0x000000f184000986 */ /* 0x0003e2000c10194a */
[----:B------:R-:W-:Y:S01]  /*fb860*/  LOP3.LUT P4, RZ, R8, 0x80000000, RZ, 0xc0, !PT ;  /* 0x8000000008ff7812 */ /* 0x000fe2000788c0ff */
[----:B-1----:R-:W-:-:S05]  /*fb870*/  IMAD.WIDE R132, R245, 0x4, R14 ;  /* 0x00000004f5847825 */ /* 0x002fca00078e020e */
[----:B------:R1:W-:Y:S01]  /*fb880*/  @P1 STG.E desc[UR74][R132.64], R232 ;  /* 0x000000e884001986 */ /* 0x0003e2000c10194a */
[----:B------:R-:W-:Y:S01]  /*fb890*/  LOP3.LUT P5, RZ, R9, 0x4, RZ, 0xc0, !PT ;  /* 0x0000000409ff7812 */ /* 0x000fe200078ac0ff */
[----:B-1----:R-:W-:-:S05]  /*fb8a0*/  IMAD.WIDE R132, R240, 0x4, R16 ;  /* 0x00000004f0847825 */ /* 0x002fca00078e0210 */
[----:B------:R1:W-:Y:S02]  /*fb8b0*/  @P2 STG.E desc[UR74][R132.64], R236 ;  /* 0x000000ec84002986 */ /* 0x0003e4000c10194a */
[----:B-1----:R-:W-:-:S05]  /*fb8c0*/  IMAD.WIDE R132, R240, 0x4, R14 ;  /* 0x00000004f0847825 */ /* 0x002fca00078e020e */
[----:B------:R1:W-:Y:S02]  /*fb8d0*/  @P3 STG.E desc[UR74][R132.64], R244 ;  /* 0x000000f484003986 */ /* 0x0003e4000c10194a */
[C---:B-1----:R-:W-:Y:S02]  /*fb8e0*/  IMAD.WIDE R132, R135.reuse, 0x4, R16 ;  /* 0x0000000487847825 */ /* 0x042fe400078e0210 */
[----:B------:R-:W3:Y:S04]  /*fb8f0*/  LDL.LU R244, [R1+0x1bc] ;  /* 0x0001bc0001f47983 */ /* 0x000ee80000300800 */
[----:B------:R1:W-:Y:S02]  /*fb900*/  @P4 STG.E desc[UR74][R132.64], R216 ;  /* 0x000000d884004986 */ /* 0x0003e4000c10194a */
[----:B-1----:R-:W-:-:S02]  /*fb910*/  IMAD.WIDE R132, R135, 0x4, R14 ;  /* 0x0000000487847825 */ /* 0x002fc400078e020e */
[----:B------:R-:W4:Y:S04]  /*fb920*/  LDL.LU R216, [R1+0xf10] ;  /* 0x000f100001d87983 */ /* 0x000f280000300800 */
[----:B------:R-:W3:Y:S04]  /*fb930*/  LDL.LU R135, [R1+0x1ac] ;  /* 0x0001ac0001877983 */ /* 0x000ee80000300800 */
[----:B--2---:R1:W-:Y:S04]  /*fb940*/  @P5 STG.E desc[UR74][R132.64], R10 ;  /* 0x0000000a84005986 */ /* 0x0043e8000c10194a */
[----:B-1----:R-:W2:Y:S04]  /*fb950*/  LDL.LU R10, [R1+0x4964] ;  /* 0x00496400010a7983 */ /* 0x002ea80000300800 */
        /* <DEDUP_REMOVED lines=13> */
[----:B------:R-:W4:Y:S01]  /*fba30*/  LDL.LU R242, [R1+0x214] ;  /* 0x0002140001f27983 */ /* 0x000f220000300800 */
[----:B------:R-:W-:-:S03]  /*fba40*/  LOP3.LUT P2, RZ, R9, 0x8, RZ, 0xc0, !PT ;  /* 0x0000000809ff7812 */ /* 0x000fc6000784c0ff */
[----:B------:R-:W4:Y:S01]  /*fba50*/  LDL.LU R233, [R1+0x204] ;  /* 0x0002040001e97983 */ /* 0x000f220000300800 */
        /* <DEDUP_REMOVED lines=17> */
[----:B------:R-:W-:Y:S01]  /*fbb70*/  @P6 LOP3.LUT R30, R30, 0x40, RZ, 0xfc, !PT ;  /* 0x000000401e1e6812 */ /* 0x000fe200078efcff */
[----:B--2---:R-:W-:-:S05]  /*fbb80*/  IMAD.WIDE R132, R241, 0x4, R16 ;  /* 0x00000004f1847825 */ /* 0x004fca00078e0210 */
[----:B------:R1:W-:Y:S02]  /*fbb90*/  @P2 STG.E desc[UR74][R132.64], R237 ;  /* 0x000000ed84002986 */ /* 0x0003e4000c10194a */
[----:B-1----:R-:W-:Y:S02]  /*fbba0*/  IMAD.WIDE R132, R241, 0x4, R14 ;  /* 0x00000004f1847825 */ /* 0x002fe400078e020e */
[----:B------:R-:W2:Y:S04]  /*fbbb0*/  LDL.LU R241, [R1+0xf20] ;  /* 0x000f200001f17983 */ /* 0x000ea80000300800 */
[----:B------:R-:W2:Y:S01]  /*fbbc0*/  LDL.LU R237, [R1+0x1f4] ;  /* 0x0001f40001ed7983 */ /* 0x000ea20000300800 */
[----:B------:R-:W-:Y:S02]  /*fbbd0*/  LOP3.LUT P6, RZ, R9, 0x8000, RZ, 0xc0, !PT ;  /* 0x0000800009ff7812 */ /* 0x000fe400078cc0ff */
[----:B------:R-:W-:-:S02]  /*fbbe0*/  LOP3.LUT R30, R30, 0xffffff7f, RZ, 0xc0, !PT ;  /* 0xffffff7f1e1e7812 */ /* 0x000fc400078ec0ff */
[C---:B------:R-:W-:Y:S02]  /*fbbf0*/  LOP3.LUT P3, RZ, R9.reuse, 0x20, RZ, 0xc0, !PT ;  /* 0x0000002009ff7812 */ /* 0x040fe4000786c0ff */
[----:B------:R-:W-:-:S07]  /*fbc00*/  LOP3.LUT P4, RZ, R9, 0x80, RZ, 0xc0, !PT ;  /* 0x0000008009ff7812 */ /* 0x000fce000788c0ff */
[----:B------:R-:W-:Y:S02]  /*fbc10*/  @P6 LOP3.LUT R30, R30, 0x80, RZ, 0xfc, !PT ;  /* 0x000000801e1e6812 */ /* 0x000fe400078efcff */
[C---:B------:R-:W-:Y:S02]  /*fbc20*/  LOP3.LUT P6, RZ, R9.reuse, 0x4000, RZ, 0xc0, !PT ;  /* 0x0000400009ff7812 */ /* 0x040fe400078cc0ff */
[----:B------:R-:W-:Y:S01]  /*fbc30*/  LOP3.LUT P5, RZ, R9, 0x400, RZ, 0xc0, !PT ;  /* 0x0000040009ff7812 */ /* 0x000fe200078ac0ff */
[----:B---3--:R1:W-:Y:S01]  /*fbc40*/  @P3 STG.E desc[UR74][R132.64], R245 ;  /* 0x000000f584003986 */ /* 0x0083e2000c10194a */
[----:B------:R-:W-:Y:S01]  /*fbc50*/  LOP3.LUT R30, R30, 0xfffffeff, RZ, 0xc0, !PT ;  /* 0xfffffeff1e1e7812 */ /* 0x000fe200078ec0ff */
[----:B-1----:R-:W-:-:S08]  /*fbc60*/  IMAD.WIDE R132, R236, 0x4, R16 ;  /* 0x00000004ec847825 */ /* 0x002fd000078e0210 */
[----:B------:R-:W-:Y:S02]  /*fbc70*/  @P6 LOP3.LUT R30, R30, 0x100, RZ, 0xfc, !PT ;  /* 0x000001001e1e6812 */ /* 0x000fe400078efcff */
[----:B------:R-:W-:Y:S01]  /*fbc80*/  LOP3.LUT P6, RZ, R9, 0x1000, RZ, 0xc0, !PT ;  /* 0x0000100009ff7812 */ /* 0x000fe200078cc0ff */
[----:B------:R1:W-:Y:S02]  /*fbc90*/  @P4 STG.E desc[UR74][R132.64], R232 ;  /* 0x000000e884004986 */ /* 0x0003e4000c10194a */
[----:B-1----:R-:W-:Y:S02]  /*fbca0*/  IMAD.WIDE R132, R236, 0x4, R14 ;  /* 0x00000004ec847825 */ /* 0x002fe400078e020e */
[----:B------:R-:W3:Y:S04]  /*fbcb0*/  LDL.LU R236, [R1+0xf24] ;  /* 0x000f240001ec7983 */ /* 0x000ee80000300800 */
[----:B------:R4:W-:Y:S04]  /*fbcc0*/  @P5 STG.E desc[UR74][R132.64], R240 ;  /* 0x000000f084005986 */ /* 0x0009e8000c10194a */
[----:B------:R-:W3:Y:S01]  /*fbcd0*/  LDL.LU R232, [R1+0x218] ;  /* 0x0002180001e87983 */ /* 0x000ee20000300800 */
[----:B----4-:R-:W-:-:S03]  /*fbce0*/  IMAD.WIDE R132, R216, 0x4, R16 ;  /* 0x00000004d8847825 */ /* 0x010fc600078e0210 */
[----:B------:R-:W4:Y:S04]  /*fbcf0*/  LDL.LU R240, [R1+0x208] ;  /* 0x0002080001f07983 */ /* 0x000f280000300800 */
[----:B------:R1:W-:Y:S01]  /*fbd00*/  @P6 STG.E desc[UR74][R132.64], R244 ;  /* 0x000000f484006986 */ /* 0x0003e2000c10194a */
[----:B------:R-:W-:Y:S01]  /*fbd10*/  LOP3.LUT P6, RZ, R30, 0x100, RZ, 0xc0, !PT ;  /* 0x000001001eff7812 */ /* 0x000fe200078cc0ff */
[----:B-1----:R-:W-:Y:S02]  /*fbd20*/  IMAD.WIDE R132, R216, 0x4, R14 ;  /* 0x00000004d8847825 */ /* 0x002fe400078e020e */
[----:B------:R-:W4:Y:S10]  /*fbd30*/  LDL.LU R216, [R1+0xf28] ;  /* 0x000f280001d87983 */ /* 0x000f340000300800 */
[----:B------:R1:W-:Y:S01]  /*fbd40*/  @P6 STG.E desc[UR74][R132.64], R135 ;  /* 0x0000008784006986 */ /* 0x0003e2000c10194a */
[----:B------:R-:W-:-:S02]  /*fbd50*/  LOP3.LUT P6, RZ, R30, 0x80, RZ, 0xc0, !PT ;  /* 0x000000801eff7812 */ /* 0x000fc400078cc0ff */
[----:B------:R-:W-:Y:S01]  /*fbd60*/  LOP3.LUT P0, RZ, R9, 0x20000000, RZ, 0xc0, !PT ;  /* 0x2000000009ff7812 */ /* 0x000fe2000780c0ff */
[----:B------:R-:W4:Y:S01]  /*fbd70*/  LDL.LU R244, [R1+0x1f8] ;  /* 0x0001f80001f47983 */ /* 0x000f220000300800 */
[----:B-1----:R-:W-:-:S03]  /*fbd80*/  IMAD.WIDE R132, R239, 0x4, R16 ;  /* 0x00000004ef847825 */ /* 0x002fc600078e0210 */
[----:B------:R-:W4:Y:S06]  /*fbd90*/  LDL.LU R135, [R1+0x1e8] ;  /* 0x0001e80001877983 */ /* 0x000f2c0000300800 */
[----:B------:R1:W-:Y:S01]  /*fbda0*/  @P6 STG.E desc[UR74][R132.64], R235 ;  /* 0x000000eb84006986 */ /* 0x0003e2000c10194a */
[----:B------:R-:W-:-:S03]  /*fbdb0*/  LOP3.LUT P6, RZ, R30, 0x40, RZ, 0xc0, !PT ;  /* 0x000000401eff7812 */ /* 0x000fc600078cc0ff */
[----:B------:R-:W4:Y:S01]  /*fbdc0*/  LDL.LU R245, [R1+0xf2c] ;  /* 0x000f2c0001f57983 */ /* 0x000f220000300800 */
[----:B-1----:R-:W-:-:S09]  /*fbdd0*/  IMAD.WIDE R132, R239, 0x4, R14 ;  /* 0x00000004ef847825 */ /* 0x002fd200078e020e */
        /* <DEDUP_REMOVED lines=14> */
[----:B--2---:R-:W-:-:S12]  /*fbec0*/  IMAD.WIDE R132, R241, 0x4, R16 ;  /* 0x00000004f1847825 */ /* 0x004fd800078e0210 */
[----:B------:R1:W-:Y:S02]  /*fbed0*/  @P6 STG.E desc[UR74][R132.64], R237 ;  /* 0x000000ed84006986 */ /* 0x0003e4000c10194a */
[----:B-1----:R-:W-:-:S05]  /*fbee0*/  IMAD.WIDE R132, R241, 0x4, R14 ;  /* 0x00000004f1847825 */ /* 0x002fca00078e020e */
[----:B------:R1:W-:Y:S04]  /*fbef0*/  @P0 STG.E desc[UR74][R132.64], R31 ;  /* 0x0000001f84000986 */ /* 0x0003e8000c10194a */
[----:B-1----:R-:W2:Y:S01]  /*fbf00*/  LDL.LU R31, [R1+0x4960] ;  /* 0x00496000011f7983 */ /* 0x002ea20000300800 */
[C---:B------:R-:W-:Y:S02]  /*fbf10*/  LOP3.LUT P1, RZ, R9.reuse, 0x40000000, RZ, 0xc0, !PT ;  /* 0x4000000009ff7812 */ /* 0x040fe4000782c0ff */
[----:B------:R-:W-:Y:S02]  /*fbf20*/  LOP3.LUT P2, RZ, R9, 0x80000000, RZ, 0xc0, !PT ;  /* 0x8000000009ff7812 */ /* 0x000fe4000784c0ff */
[C---:B------:R-:W-:Y:S02]  /*fbf30*/  LOP3.LUT P3, RZ, R10.reuse, 0x1, RZ, 0xc0, !PT ;  /* 0x000000010aff7812 */ /* 0x040fe4000786c0ff */
[----:B------:R-:W-:Y:S01]  /*fbf40*/  LOP3.LUT P4, RZ, R10, 0x2, RZ, 0xc0, !PT ;  /* 0x000000020aff7812 */ /* 0x000fe2000788c0ff */
[----:B---3--:R-:W-:-:S06]  /*fbf50*/  IMAD.WIDE R132, R236, 0x4, R16 ;  /* 0x00000004ec847825 */ /* 0x008fcc00078e0210 */
[----:B------:R1:W-:Y:S01]  /*fbf60*/  @P1 STG.E desc[UR74][R132.64], R232 ;  /* 0x000000e884001986 */ /* 0x0003e2000c10194a */
[----:B------:R-:W-:Y:S01]  /*fbf70*/  LOP3.LUT P5, RZ, R10, 0x4, RZ, 0xc0, !PT ;  /* 0x000000040aff7812 */ /* 0x000fe200078ac0ff */
[----:B-1----:R-:W-:-:S05]  /*fbf80*/  IMAD.WIDE R132, R236, 0x4, R14 ;  /* 0x00000004ec847825 */ /* 0x002fca00078e020e */
[----:B----4-:R1:W-:Y:S02]  /*fbf90*/  @P2 STG.E desc[UR74][R132.64], R240 ;  /* 0x000000f084002986 */ /* 0x0103e4000c10194a */
[----:B-1----:R-:W-:-:S05]  /*fbfa0*/  IMAD.WIDE R132, R216, 0x4, R16 ;  /* 0x00000004d8847825 */ /* 0x002fca00078e0210 */
[----:B------:R1:W-:Y:S02]  /*fbfb0*/  @P3 STG.E desc[UR74][R132.64], R244 ;  /* 0x000000f484003986 */ /* 0x0003e4000c10194a */
[----:B-1----:R-:W-:-:S05]  /*fbfc0*/  IMAD.WIDE R132, R216, 0x4, R14 ;  /* 0x00000004d8847825 */ /* 0x002fca00078e020e */
[----:B------:R1:W-:Y:S02]  /*fbfd0*/  @P4 STG.E desc[UR74][R132.64], R135 ;  /* 0x0000008784004986 */ /* 0x0003e4000c10194a */
[----:B-1----:R-:W-:-:S05]  /*fbfe0*/  IMAD.WIDE R132, R245, 0x4, R16 ;  /* 0x00000004f5847825 */ /* 0x002fca00078e0210 */
[----:B--2---:R1:W-:Y:S04]  /*fbff0*/  @P5 STG.E desc[UR74][R132.64], R31 ;  /* 0x0000001f84005986 */ /* 0x0043e8000c10194a */
[----:B-1----:R-:W2:Y:S04]  /*fc000*/  LDL.LU R31, [R1+0x495c] ;  /* 0x00495c00011f7983 */ /* 0x002ea80000300800 */
[----:B------:R-:W3:Y:S04]  /*fc010*/  LDL.LU R232, [R1+0x20c] ;  /* 0x00020c0001e87983 */ /* 0x000ee80000300800 */
[----:B------:R-:W4:Y:S04]  /*fc020*/  LDL.LU R236, [R1+0x1fc] ;  /* 0x0001fc0001ec7983 */ /* 0x000f280000300800 */
        /* <DEDUP_REMOVED lines=16> */
[----:B------:R-:W-:-:S02]  /*fc130*/  LOP3.LUT P2, RZ, R10, 0x8, RZ, 0xc0, !PT ;  /* 0x000000080aff7812 */ /* 0x000fc4000784c0ff */
[----:B------:R-:W-:Y:S01]  /*fc140*/  LOP3.LUT P3, RZ, R10, 0x10, RZ, 0xc0, !PT ;  /* 0x000000100aff7812 */ /* 0x000fe2000786c0ff */
[----:B------:R-:W4:Y:S01]  /*fc150*/  LDL.LU R237, [R1+0x258] ;  /* 0x0002580001ed7983 */ /* 0x000f220000300800 */
[----:B------:R-:W-:-:S03]  /*fc160*/  IMAD.WIDE R132, R245, 0x4, R14 ;  /* 0x00000004f5847825 */ /* 0x000fc600078e020e */
[----:B------:R-:W4:Y:S01]  /*fc170*/  LDL.LU R241, [R1+0x248] ;  /* 0x0002480001f17983 */ /* 0x000f220000300800 */
[----:B------:R-:W-:-:S03]  /*fc180*/  LOP3.LUT P4, RZ, R10, 0x20, RZ, 0xc0, !PT ;  /* 0x000000200aff7812 */ /* 0x000fc6000788c0ff */
[----:B------:R-:W4:Y:S01]  /*fc190*/  LDL.LU R245, [R1+0xf48] ;  /* 0x000f480001f57983 */ /* 0x000f220000300800 */
[C---:B------:R-:W-:Y:S02]  /*fc1a0*/  LOP3.LUT P5, RZ, R10.reuse, 0x40, RZ, 0xc0, !PT ;  /* 0x000000400aff7812 */ /* 0x040fe400078ac0ff */
[----:B------:R-:W-:Y:S02]  /*fc1b0*/  LOP3.LUT P6, RZ, R10, 0x8000, RZ, 0xc0, !PT ;  /* 0x000080000aff7812 */ /* 0x000fe400078cc0ff */
[----:B------:R-:W-:Y:S01]  /*fc1c0*/  LOP3.LUT R30, R30, 0xfffffffe, RZ, 0xc0, !PT ;  /* 0xfffffffe1e1e7812 */ /* 0x000fe200078ec0ff */
[----:B---3--:R2:W-:Y:S02]  /*fc1d0*/  @P2 STG.E desc[UR74][R132.64], R232 ;  /* 0x000000e884002986 */ /* 0x0085e4000c10194a */
[C---:B--2---:R-:W-:Y:S02]  /*fc1e0*/  IMAD.WIDE R132, R240.reuse, 0x4, R16 ;  /* 0x00000004f0847825 */ /* 0x044fe400078e0210 */
[----:B------:R-:W2:Y:S04]  /*fc1f0*/  LDL.LU R232, [R1+0x238] ;  /* 0x0002380001e87983 */ /* 0x000ea80000300800 */
[----:B----4-:R1:W-:Y:S02]  /*fc200*/  @P3 STG.E desc[UR74][R132.64], R236 ;  /* 0x000000ec84003986 */ /* 0x0103e4000c10194a */
[----:B-1----:R-:W-:-:S02]  /*fc210*/  IMAD.WIDE R132, R240, 0x4, R14 ;  /* 0x00000004f0847825 */ /* 0x002fc400078e020e */
[----:B------:R-:W3:Y:S04]  /*fc220*/  LDL.LU R236, [R1+0x27c] ;  /* 0x00027c0001ec7983 */ /* 0x000ee80000300800 */
[----:B------:R-:W4:Y:S04]  /*fc230*/  LDL.LU R240, [R1+0xf4c] ;  /* 0x000f4c0001f07983 */ /* 0x000f280000300800 */
[----:B------:R1:W-:Y:S02]  /*fc240*/  @P4 STG.E desc[UR74][R132.64], R244 ;  /* 0x000000f484004986 */ /* 0x0003e4000c10194a */
[----:B-1----:R-:W-:-:S02]  /*fc250*/  IMAD.WIDE R132, R135, 0x4, R16 ;  /* 0x0000000487847825 */ /* 0x002fc400078e0210 */
[----:B------:R-:W2:Y:S04]  /*fc260*/  LDL.LU R244, [R1+0x25c] ;  /* 0x00025c0001f47983 */ /* 0x000ea80000300800 */
[----:B------:R1:W-:Y:S02]  /*fc270*/  @P5 STG.E desc[UR74][R132.64], R216 ;  /* 0x000000d884005986 */ /* 0x0003e4000c10194a */
[----:B-1----:R-:W-:Y:S02]  /*fc280*/  IMAD.WIDE R132, R135, 0x4, R14 ;  /* 0x0000000487847825 */ /* 0x002fe400078e020e */
[----:B------:R-:W3:Y:S04]  /*fc290*/  LDL.LU R216, [R1+0x24c] ;  /* 0x00024c0001d87983 */ /* 0x000ee80000300800 */
[----:B------:R-:W3:Y:S01]  /*fc2a0*/  LDL.LU R135, [R1+0xf50] ;  /* 0x000f500001877983 */ /* 0x000ee20000300800 */
[----:B------:R-:W-:-:S04]  /*fc2b0*/  LOP3.LUT R31, R31, 0xfdffffff, RZ, 0xc0, !PT ;  /* 0xfdffffff1f1f7812 */ /* 0x000fc800078ec0ff */
        /* <DEDUP_REMOVED lines=53> */
[----:B-1----:R-:W-:-:S05]  /*fc610*/  IMAD.WIDE R132, R245, 0x4, R14 ;  /* 0x00000004f5847825 */ /* 0x002fca00078e020e */
[----:B--2---:R4:W-:Y:S01]  /*fc620*/  @P1 STG.E desc[UR74][R132.64], R232 ;  /* 0x000000e884001986 */ /* 0x0049e2000c10194a */
[----:B------:R-:W-:Y:S01]  /*fc630*/  LOP3.LUT P4, RZ, R10, 0x100000, RZ, 0xc0, !PT ;  /* 0x001000000aff7812 */ /* 0x000fe2000788c0ff */
[----:B----4-:R-:W-:-:S05]  /*fc640*/  IMAD.WIDE R132, R240, 0x4, R16 ;  /* 0x00000004f0847825 */ /* 0x010fca00078e0210 */
[----:B---3--:R1:W-:Y:S01]  /*fc650*/  @P2 STG.E desc[UR74][R132.64], R236 ;  /* 0x000000ec84002986 */ /* 0x0083e2000c10194a */
[----:B------:R-:W-:Y:S01]  /*fc660*/  LOP3.LUT P5, RZ, R10, 0x200000, RZ, 0xc0, !PT ;  /* 0x002000000aff7812 */ /* 0x000fe200078ac0ff */
[----:B-1----:R-:W-:-:S05]  /*fc670*/  IMAD.WIDE R132, R240, 0x4, R14 ;  /* 0x00000004f0847825 */ /* 0x002fca00078e020e */
[----:B------:R1:W-:Y:S02]  /*fc680*/  @P3 STG.E desc[UR74][R132.64], R244 ;  /* 0x000000f484003986 */ /* 0x0003e4000c10194a */
[----:B-1----:R-:W-:-:S05]  /*fc690*/  IMAD.WIDE R132, R135, 0x4, R16 ;  /* 0x0000000487847825 */ /* 0x002fca00078e0210 */
[----:B------:R1:W-:Y:S02]  /*fc6a0*/  @P4 STG.E desc[UR74][R132.64], R216 ;  /* 0x000000d884004986 */ /* 0x0003e4000c10194a */
[----:B-1----:R-:W-:-:S05]  /*fc6b0*/  IMAD.WIDE R132, R135, 0x4, R14 ;  /* 0x0000000487847825 */ /* 0x002fca00078e020e */
[----:B------:R1:W-:Y:S04]  /*fc6c0*/  @P5 STG.E desc[UR74][R132.64], R11 ;  /* 0x0000000b84005986 */ /* 0x0003e8000c10194a */
[----:B-1----:R-:W2:Y:S04]  /*fc6d0*/  LDL.LU R11, [R1+0x4958] ;  /* 0x00495800010b7983 */ /* 0x002ea80000300800 */
[----:B------:R-:W3:Y:S04]  /*fc6e0*/  LDL.LU R241, [R1+0x2b0] ;  /* 0x0002b00001f17983 */ /* 0x000ee80000300800 */
[----:B------:R-:W4:Y:S04]  /*fc6f0*/  LDL.LU R245, [R1+0xf54] ;  /* 0x000f540001f57983 */ /* 0x000f280000300800 */
[----:B------:R-:W3:Y:S04]  /*fc700*/  LDL.LU R232, [R1+0x2a0] ;  /* 0x0002a00001e87983 */ /* 0x000ee80000300800 */
[----:B------:R-:W3:Y:S04]  /*fc710*/  LDL.LU R236, [R1+0x290] ;  /* 0x0002900001ec7983 */ /* 0x000ee80000300800 */
[----:B------:R-:W3:Y:S04]  /*fc720*/  LDL.LU R240, [R1+0xf58] ;  /* 0x000f580001f07983 */ /* 0x000ee80000300800 */
[----:B------:R-:W3:Y:S04]  /*fc730*/  LDL.LU R244, [R1+0x280] ;  /* 0x0002800001f47983 */ /* 0x000ee80000300800 */
[----:B------:R-:W3:Y:S04]  /*fc740*/  LDL.LU R216, [R1+0x2b4] ;  /* 0x0002b40001d87983 */ /* 0x000ee80000300800 */
[----:B------:R-:W3:Y:S01]  /*fc750*/  LDL.LU R135, [R1+0xf5c] ;  /* 0x000f5c0001877983 */ /* 0x000ee20000300800 */
[----:B------:R-:W-:-:S03]  /*fc760*/  LOP3.LUT R31, R31, 0xfffdffff, RZ, 0xc0, !PT ;  /* 0xfffdffff1f1f7812 */ /* 0x000fc600078ec0ff */
        /* <DEDUP_REMOVED lines=9> */
[----:B------:R-:W-:-:S02]  /*fc800*/  LOP3.LUT P2, RZ, R10, 0x400000, RZ, 0xc0, !PT ;  /* 0x004000000aff7812 */ /* 0x000fc4000784c0ff */
[C---:B------:R-:W-:Y:S01]  /*fc810*/  LOP3.LUT P3, RZ, R10.reuse, 0x800000, RZ, 0xc0, !PT ;  /* 0x008000000aff7812 */ /* 0x040fe2000786c0ff */
[----:B------:R-:W3:Y:S01]  /*fc820*/  LDL.LU R246, [R1+0x288] ;  /* 0x0002880001f67983 */ /* 0x000ee20000300800 */
[----:B------:R-:W-:-:S03]  /*fc830*/  LOP3.LUT P4, RZ, R10, 0x1000000, RZ, 0xc0, !PT ;  /* 0x010000000aff7812 */ /* 0x000fc6000788c0ff */
[----:B------:R-:W3:Y:S01]  /*fc840*/  LDL.LU R233, [R1+0x2bc] ;  /* 0x0002bc0001e97983 */ /* 0x000ee20000300800 */
[----:B------:R-:W-:-:S03]  /*fc850*/  LOP3.LUT P5, RZ, R10, 0x2000000, RZ, 0xc0, !PT ;  /* 0x020000000aff7812 */ /* 0x000fc600078ac0ff */
[----:B------:R-:W3:Y:S01]  /*fc860*/  LDL.LU R237, [R1+0xf6c] ;  /* 0x000f6c0001ed7983 */ /* 0x000ee20000300800 */
[----:B--2---:R-:W-:-:S13]  /*fc870*/  LOP3.LUT P6, RZ, R11, 0x4, RZ, 0xc0, !PT ;  /* 0x000000040bff7812 */ /* 0x004fda00078cc0ff */
        /* <DEDUP_REMOVED lines=18> */
[----:B----4-:R-:W-:-:S05]  /*fc9a0*/  IMAD.WIDE R132, R245, 0x4, R16 ;  /* 0x00000004f5847825 */ /* 0x010fca00078e0210 */
[----:B---3--:R1:W-:Y:S05]  /*fc9b0*/  @P2 STG.E desc[UR74][R132.64], R241 ;  /* 0x000000f184002986 */ /* 0x0083ea000c10194a */
[----:B------:R-:W-:Y:S02]  /*fc9c0*/  @P6 LOP3.LUT R31, R31, 0x800000, RZ, 0xfc, !PT ;  /* 0x008000001f1f6812 */ /* 0x000fe400078efcff */
[----:B------:R-:W-:Y:S01]  /*fc9d0*/  LOP3.LUT P6, RZ, R10, 0x8000000, RZ, 0xc0, !PT ;  /* 0x080000000aff7812 */ /* 0x000fe200078cc0ff */
[----:B-1----:R-:W-:Y:S01]  /*fc9e0*/  IMAD.WIDE R132, R245, 0x4, R14 ;  /* 0x00000004f5847825 */ /* 0x002fe200078e020e */
[----:B------:R-:W-:Y:S01]  /*fc9f0*/  LOP3.LUT R31, R31, 0xfeffffff, RZ, 0xc0, !PT ;  /* 0xfeffffff1f1f7812 */ /* 0x000fe200078ec0ff */
[----:B------:R-:W2:Y:S04]  /*fca00*/  LDL.LU R241, [R1+0x2ac] ;  /* 0x0002ac0001f17983 */ /* 0x000ea80000300800 */
[----:B------:R1:W-:Y:S06]  /*fca10*/  @P3 STG.E desc[UR74][R132.64], R232 ;  /* 0x000000e884003986 */ /* 0x0003ec000c10194a */
[----:B------:R-:W-:-:S02]  /*fca20*/  @P6 LOP3.LUT R31, R31, 0x1000000, RZ, 0xfc, !PT ;  /* 0x010000001f1f6812 */ /* 0x000fc400078efcff */
[----:B------:R-:W-:Y:S01]  /*fca30*/  LOP3.LUT P6, RZ, R10, 0x4000000, RZ, 0xc0, !PT ;  /* 0x040000000aff7812 */ /* 0x000fe200078cc0ff */
[----:B-1----:R-:W-:-:S05]  /*fca40*/  IMAD.WIDE R132, R240, 0x4, R16 ;  /* 0x00000004f0847825 */ /* 0x002fca00078e0210 */
[----:B------:R1:W-:Y:S02]  /*fca50*/  @P4 STG.E desc[UR74][R132.64], R236 ;  /* 0x000000ec84004986 */ /* 0x0003e4000c10194a */
[----:B-1----:R-:W-:Y:S02]  /*fca60*/  IMAD.WIDE R132, R240, 0x4, R14 ;  /* 0x00000004f0847825 */ /* 0x002fe400078e020e */
[----:B------:R-:W3:Y:S04]  /*fca70*/  LDL.LU R236, [R1+0xf70] ;  /* 0x000f700001ec7983 */ /* 0x000ee80000300800 */
[----:B------:R1:W-:Y:S04]  /*fca80*/  @P5 STG.E desc[UR74][R132.64], R244 ;  /* 0x000000f484005986 */ /* 0x0003e8000c10194a */
[----:B------:R-:W4:Y:S04]  /*fca90*/  LDL.LU R232, [R1+0x29c] ;  /* 0x00029c0001e87983 */ /* 0x000f280000300800 */
[----:B------:R-:W4:Y:S01]  /*fcaa0*/  LDL.LU R240, [R1+0x28c] ;  /* 0x00028c0001f07983 */ /* 0x000f220000300800 */
[----:B-1----:R-:W-:-:S03]  /*fcab0*/  IMAD.WIDE R132, R135, 0x4, R16 ;  /* 0x0000000487847825 */ /* 0x002fc600078e0210 */
[----:B------:R-:W4:Y:S04]  /*fcac0*/  LDL.LU R244, [R1+0x2f0] ;  /* 0x0002f00001f47983 */ /* 0x000f280000300800 */
[----:B------:R1:W-:Y:S02]  /*fcad0*/  @P6 STG.E desc[UR74][R132.64], R216 ;  /* 0x000000d884006986 */ /* 0x0003e4000c10194a */
[----:B-1----:R-:W-:Y:S02]  /*fcae0*/  IMAD.WIDE R132, R135, 0x4, R14 ;  /* 0x0000000487847825 */ /* 0x002fe400078e020e */
[----:B------:R-:W4:Y:S04]  /*fcaf0*/  LDL.LU R135, [R1+0xf74] ;  /* 0x000f740001877983 */ /* 0x000f280000300800 */
[----:B------:R-:W4:Y:S04]  /*fcb00*/  LDL.LU R216, [R1+0x2e0] ;  /* 0x0002e00001d87983 */ /* 0x000f280000300800 */
[----:B------:R-:W4:Y:S01]  /*fcb10*/  LDL.LU R245, [R1+0xf78] ;  /* 0x000f780001f57983 */ /* 0x000f220000300800 */
        /* <DEDUP_REMOVED lines=26> */
[----:B-1----:R-:W-:Y:S01]  /*fccc0*/  IMAD.WIDE R132, R237, 0x4, R14 ;  /* 0x00000004ed847825 */ /* 0x002fe200078e020e */
[C---:B------:R-:W-:Y:S02]  /*fccd0*/  LOP3.LUT P3, RZ, R11.reuse, 0x40, RZ, 0xc0, !PT ;  /* 0x000000400bff7812 */ /* 0x040fe4000786c0ff */
[C---:B------:R-:W-:Y:S02]  /*fcce0*/  LOP3.LUT P4, RZ, R11.reuse, 0x80, RZ, 0xc0, !PT ;  /* 0x000000800bff7812 */ /* 0x040fe4000788c0ff */
[----:B------:R-:W-:Y:S01]  /*fccf0*/  LOP3.LUT P5, RZ, R11, 0x100, RZ, 0xc0, !PT ;  /* 0x000001000bff7812 */ /* 0x000fe200078ac0ff */
[----:B--2---:R3:W-:Y:S02]  /*fcd00*/  @P0 STG.E desc[UR74][R132.64], R241 ;  /* 0x000000f184000986 */ /* 0x0047e4000c10194a */
[----:B---3--:R-:W-:-:S05]  /*fcd10*/  IMAD.WIDE R132, R236, 0x4, R16 ;  /* 0x00000004ec847825 */ /* 0x008fca00078e0210 */
[----:B----4-:R1:W-:Y:S02]  /*fcd20*/  @P1 STG.E desc[UR74][R132.64], R232 ;  /* 0x000000e884001986 */ /* 0x0103e4000c10194a */
[----:B-1----:R-:W-:-:S05]  /*fcd30*/  IMAD.WIDE R132, R236, 0x4, R14 ;  /* 0x00000004ec847825 */ /* 0x002fca00078e020e */
[----:B------:R1:W-:Y:S02]  /*fcd40*/  @P2 STG.E desc[UR74][R132.64], R240 ;  /* 0x000000f084002986 */ /* 0x0003e4000c10194a */
[----:B-1----:R-:W-:-:S05]  /*fcd50*/  IMAD.WIDE R132, R135, 0x4, R16 ;  /* 0x0000000487847825 */ /* 0x002fca00078e0210 */
[----:B------:R1:W-:Y:S02]  /*fcd60*/  @P3 STG.E desc[UR74][R132.64], R244 ;  /* 0x000000f484003986 */ /* 0x0003e4000c10194a */
[----:B-1----:R-:W-:Y:S02]  /*fcd70*/  IMAD.WIDE R132, R135, 0x4, R14 ;  /* 0x0000000487847825 */ /* 0x002fe400078e020e */
[----:B------:R-:W2:Y:S04]  /*fcd80*/  LDL.LU R135, [R1+0xf80] ;  /* 0x000f800001877983 */ /* 0x000ea80000300800 */
[----:B------:R1:W-:Y:S02]  /*fcd90*/  @P4 STG.E desc[UR74][R132.64], R216 ;  /* 0x000000d884004986 */ /* 0x0003e4000c10194a */
[----:B-1----:R-:W-:-:S05]  /*fcda0*/  IMAD.WIDE R132, R245, 0x4, R16 ;  /* 0x00000004f5847825 */ /* 0x002fca00078e0210 */
[----:B------:R1:W-:Y:S04]  /*fcdb0*/  @P5 STG.E desc[UR74][R132.64], R12 ;  /* 0x0000000c84005986 */ /* 0x0003e8000c10194a */
[----:B-1----:R-:W3:Y:S04]  /*fcdc0*/  LDL.LU R12, [R1+0x4954] ;  /* 0x00495400010c7983 */ /* 0x002ee80000300800 */
[----:B------:R-:W4:Y:S04]  /*fcdd0*/  LDL.LU R232, [R1+0x2c0] ;  /* 0x0002c00001e87983 */ /* 0x000f280000300800 */
        /* <DEDUP_REMOVED lines=16> */
[----:B------:R-:W-:Y:S01]  /*fcee0*/  LOP3.LUT P2, RZ, R11, 0x200, RZ, 0xc0, !PT ;  /* 0x000002000bff7812 */ /* 0x000fe2000784c0ff */
[----:B------:R-:W-:Y:S01]  /*fcef0*/  IMAD.WIDE R132, R245, 0x4, R14 ;  /* 0x00000004f5847825 */ /* 0x000fe200078e020e */
[C---:B------:R-:W-:Y:S01]  /*fcf00*/  LOP3.LUT P3, RZ, R11.reuse, 0x400, RZ, 0xc0, !PT ;  /* 0x000004000bff7812 */ /* 0x040fe2000786c0ff */
[----:B------:R-:W3:Y:S04]  /*fcf10*/  LDL.LU R241, [R1+0x2cc] ;  /* 0x0002cc0001f17983 */ /* 0x000ee80000300800 */
[----:B------:R-:W3:Y:S01]  /*fcf20*/  LDL.LU R245, [R1+0x4d0] ;  /* 0x0004d00001f57983 */ /* 0x000ee20000300800 */
        /* <DEDUP_REMOVED lines=17> */
[----:B----4-:R1:W-:Y:S04]  /*fd040*/  @P2 STG.E desc[UR74][R132.64], R232 ;  /* 0x000000e884002986 */ /* 0x0103e8000c10194a */
[----:B-1----:R-:W4:Y:S01]  /*fd050*/  LDL.LU R232, [R1+0xf94] ;  /* 0x000f940001e87983 */ /* 0x002f220000300800 */
[----:B--2---:R-:W-:-:S05]  /*fd060*/  IMAD.WIDE R132, R240, 0x4, R16 ;  /* 0x00000004f0847825 */ /* 0x004fca00078e0210 */
[----:B------:R1:W-:Y:S02]  /*fd070*/  @P3 STG.E desc[UR74][R132.64], R236 ;  /* 0x000000ec84003986 */ /* 0x0003e4000c10194a */
[----:B-1----:R-:W-:Y:S02]  /*fd080*/  IMAD.WIDE R132, R240, 0x4, R14 ;  /* 0x00000004f0847825 */ /* 0x002fe400078e020e */
[----:B------:R-:W2:Y:S04]  /*fd090*/  LDL.LU R236, [R1+0x4c0] ;  /* 0x0004c00001ec7983 */ /* 0x000ea80000300800 */
[----:B------:R-:W2:Y:S01]  /*fd0a0*/  LDL.LU R240, [R1+0xf98] ;  /* 0x000f980001f07983 */ /* 0x000ea20000300800 */
[----:B------:R-:W-:Y:S02]  /*fd0b0*/  @P6 LOP3.LUT R31, R31, 0x4000, RZ, 0xfc, !PT ;  /* 0x000040001f1f6812 */ /* 0x000fe400078efcff */
[----:B------:R-:W-:-:S02]  /*fd0c0*/  LOP3.LUT P6, RZ, R11, 0x8000, RZ, 0xc0, !PT ;  /* 0x000080000bff7812 */ /* 0x000fc400078cc0ff */
[----:B------:R-:W-:Y:S02]  /*fd0d0*/  LOP3.LUT R31, R31, 0xffff7fff, RZ, 0xc0, !PT ;  /* 0xffff7fff1f1f7812 */ /* 0x000fe400078ec0ff */
[----:B------:R-:W-:-:S09]  /*fd0e0*/  LOP3.LUT P4, RZ, R11, 0x800, RZ, 0xc0, !PT ;  /* 0x000008000bff7812 */ /* 0x000fd2000788c0ff */
[----:B------:R-:W-:Y:S02]  /*fd0f0*/  @P6 LOP3.LUT R31, R31, 0x8000, RZ, 0xfc, !PT ;  /* 0x000080001f1f6812 */ /* 0x000fe400078efcff */
[C---:B------:R-:W-:Y:S02]  /*fd100*/  LOP3.LUT P6, RZ, R11.reuse, 0x4000, RZ, 0xc0, !PT ;  /* 0x000040000bff7812 */ /* 0x040fe400078cc0ff */
[----:B------:R-:W-:Y:S02]  /*fd110*/  LOP3.LUT P5, RZ, R11, 0x1000, RZ, 0xc0, !PT ;  /* 0x000010000bff7812 */ /* 0x000fe400078ac0ff */
[----:B------:R-:W-:Y:S01]  /*fd120*/  LOP3.LUT R31, R31, 0xfffeffff, RZ, 0xc0, !PT ;  /* 0xfffeffff1f1f7812 */ /* 0x000fe200078ec0ff */
[----:B------:R1:W-:Y:S08]  /*fd130*/  @P4 STG.E desc[UR74][R132.64], R244 ;  /* 0x000000f484004986 */ /* 0x0003f0000c10194a */
[----:B------:R-:W-:-:S02]  /*fd140*/  @P6 LOP3.LUT R31, R31, 0x10000, RZ, 0xfc, !PT ;  /* 0x000100001f1f6812 */ /* 0x000fc400078efcff */
[----:B------:R-:W-:Y:S01]  /*fd150*/  LOP3.LUT P6, RZ, R11, 0x2000, RZ, 0xc0, !PT ;  /* 0x000020000bff7812 */ /* 0x000fe200078cc0ff */
[----:B-1----:R-:W-:Y:S01]  /*fd160*/  IMAD.WIDE R132, R135, 0x4, R16 ;  /* 0x0000000487847825 */ /* 0x002fe200078e0210 */
[----:B------:R-:W-:Y:S01]  /*fd170*/  LOP3.LUT P0, RZ, R11, 0x8000000, RZ, 0xc0, !PT ;  /* 0x080000000bff7812 */ /* 0x000fe2000780c0ff */
[----:B------:R-:W2:Y:S04]  /*fd180*/  LDL.LU R244, [R1+0x490] ;  /* 0x0004900001f47983 */ /* 0x000ea80000300800 */
[----:B---3--:R1:W-:Y:S02]  /*fd190*/  @P5 STG.E desc[UR74][R132.64], R216 ;  /* 0x000000d884005986 */ /* 0x0083e4000c10194a */
[----:B-1----:R-:W-:Y:S01]  /*fd1a0*/  IMAD.WIDE R132, R135, 0x4, R14 ;  /* 0x0000000487847825 */ /* 0x002fe200078e020e */
[----:B------:R-:W-:Y:S01]  /*fd1b0*/  LOP3.LUT P1, RZ, R11, 0x20000000, RZ, 0xc0, !PT ;  /* 0x200000000bff7812 */ /* 0x000fe2000782c0ff */
[----:B------:R-:W3:Y:S04]  /*fd1c0*/  LDL.LU R216, [R1+0x4d4] ;  /* 0x0004d40001d87983 */ /* 0x000ee80000300800 */
[----:B------:R1:W-:Y:S01]  /*fd1d0*/  @P6 STG.E desc[UR74][R132.64], R249 ;  /* 0x000000f984006986 */ /* 0x0003e2000c10194a */
[----:B------:R-:W-:-:S02]  /*fd1e0*/  LOP3.LUT P6, RZ, R31, 0x10000, RZ, 0xc0, !PT ;  /* 0x000100001fff7812 */ /* 0x000fc400078cc0ff */
[----:B------:R-:W-:Y:S01]  /*fd1f0*/  LOP3.LUT P2, RZ, R11, 0x40000000, RZ, 0xc0, !PT ;  /* 0x400000000bff7812 */ /* 0x000fe2000784c0ff */
[----:B------:R-:W3:Y:S01]  /*fd200*/  LDL.LU R135, [R1+0xf9c] ;  /* 0x000f9c0001877983 */ /* 0x000ee20000300800 */
        /* <DEDUP_REMOVED lines=22> */
[----:B------:R4:W-:Y:S02]  /*fd370*/  @P6 STG.E desc[UR74][R132.64], R241 ;  /* 0x000000f184006986 */ /* 0x0009e4000c10194a */
[----:B----4-:R-:W-:-:S05]  /*fd380*/  IMAD.WIDE R132, R232, 0x4, R16 ;  /* 0x00000004e8847825 */ /* 0x010fca00078e0210 */
[----:B------:R1:W-:Y:S02]  /*fd390*/  @P0 STG.E desc[UR74][R132.64], R245 ;  /* 0x000000f584000986 */ /* 0x0003e4000c10194a */
[----:B-1----:R-:W-:-:S05]  /*fd3a0*/  IMAD.WIDE R132, R232, 0x4, R14 ;  /* 0x00000004e8847825 */ /* 0x002fca00078e020e */
[----:B--2---:R1:W-:Y:S02]  /*fd3b0*/  @P1 STG.E desc[UR74][R132.64], R236 ;  /* 0x000000ec84001986 */ /* 0x0043e4000c10194a */
[----:B-1----:R-:W-:-:S05]  /*fd3c0*/  IMAD.WIDE R132, R240, 0x4, R16 ;  /* 0x00000004f0847825 */ /* 0x002fca00078e0210 */
[----:B------:R1:W-:Y:S04]  /*fd3d0*/  @P2 STG.E desc[UR74][R132.64], R13 ;  /* 0x0000000d84002986 */ /* 0x0003e8000c10194a */
[----:B-1----:R-:W2:Y:S01]  /*fd3e0*/  LDL.LU R13, [R1+0x4950] ;  /* 0x00495000010d7983 */ /* 0x002ea20000300800 */
[C---:B------:R-:W-:Y:S02]  /*fd3f0*/  LOP3.LUT P3, RZ, R12.reuse, 0x2, RZ, 0xc0, !PT ;  /* 0x000000020cff7812 */ /* 0x040fe4000786c0ff */
[----:B------:R-:W-:Y:S01]  /*fd400*/  LOP3.LUT P4, RZ, R12, 0x4, RZ, 0xc0, !PT ;  /* 0x000000040cff7812 */ /* 0x000fe2000788c0ff */
[----:B------:R-:W-:Y:S01]  /*fd410*/  IMAD.WIDE R132, R240, 0x4, R14 ;  /* 0x00000004f0847825 */ /* 0x000fe200078e020e */
[----:B------:R-:W-:Y:S01]  /*fd420*/  LOP3.LUT P5, RZ, R12, 0x10, RZ, 0xc0, !PT ;  /* 0x000000100cff7812 */ /* 0x000fe200078ac0ff */
[----:B------:R-:W4:Y:S08]  /*fd430*/  LDL.LU R240, [R1+0x4a8] ;  /* 0x0004a80001f07983 */ /* 0x000f300000300800 */
[----:B------:R3:W-:Y:S02]  /*fd440*/  @P3 STG.E desc[UR74][R132.64], R244 ;  /* 0x000000f484003986 */ /* 0x0007e4000c10194a */
[----:B---3--:R-:W-:-:S05]  /*fd450*/  IMAD.WIDE R132, R135, 0x4, R16 ;  /* 0x0000000487847825 */ /* 0x008fca00078e0210 */
[----:B------:R1:W-:Y:S02]  /*fd460*/  @P4 STG.E desc[UR74][R132.64], R216 ;  /* 0x000000d884004986 */ /* 0x0003e4000c10194a */
[----:B-1----:R-:W-:Y:S02]  /*fd470*/  IMAD.WIDE R132, R135, 0x4, R14 ;  /* 0x0000000487847825 */ /* 0x002fe400078e020e */
[----:B------:R-:W3:Y:S04]  /*fd480*/  LDL.LU R216, [R1+0xfa8] ;  /* 0x000fa80001d87983 */ /* 0x000ee80000300800 */
[----:B------:R-:W3:Y:S04]  /*fd490*/  LDL.LU R244, [R1+0x498] ;  /* 0x0004980001f47983 */ /* 0x000ee80000300800 */
        /* <DEDUP_REMOVED lines=8> */
[----:B------:R-:W3:Y:S01]  /*fd520*/  LDL.LU R236, [R1+0x4c8] ;  /* 0x0004c80001ec7983 */ /* 0x000ee20000300800 */
[----:B------:R-:W-:-:S02]  /*fd530*/  LOP3.LUT P2, RZ, R12, 0x40, RZ, 0xc0, !PT ;  /* 0x000000400cff7812 */ /* 0x000fc4000784c0ff */
[C---:B------:R-:W-:Y:S02]  /*fd540*/  LOP3.LUT P3, RZ, R12.reuse, 0x100, RZ, 0xc0, !PT ;  /* 0x000001000cff7812 */ /* 0x040fe4000786c0ff */
        /* <DEDUP_REMOVED lines=12> */
[----:B------:R-:W-:Y:S01]  /*fd610*/  LOP3.LUT P6, RZ, R12, 0x100000, RZ, 0xc0, !PT ;  /* 0x001000000cff7812 */ /* 0x000fe200078cc0ff */
[----:B--2---:R-:W-:-:S05]  /*fd620*/  IMAD.WIDE R132, R135, 0x4, R16 ;  /* 0x0000000487847825 */ /* 0x004fca00078e0210 */
[----:B------:R1:W-:Y:S02]  /*fd630*/  @P2 STG.E desc[UR74][R132.64], R237 ;  /* 0x000000ed84002986 */ /* 0x0003e4000c10194a */
[----:B-1----:R-:W-:Y:S02]  /*fd640*/  IMAD.WIDE R132, R135, 0x4, R14 ;  /* 0x0000000487847825 */ /* 0x002fe400078e020e */
        /* <DEDUP_REMOVED lines=8> */
[----:B---3--:R1:W-:Y:S04]  /*fd6d0*/  @P3 STG.E desc[UR74][R132.64], R241 ;  /* 0x000000f184003986 */ /* 0x0083e8000c10194a */
[----:B------:R-:W3:Y:S04]  /*fd6e0*/  LDL.LU R237, [R1+0x4e0] ;  /* 0x0004e00001ed7983 */ /* 0x000ee80000300800 */
[----:B-1----:R-:W3:Y:S01]  /*fd6f0*/  LDL.LU R241, [R1+0xfb8] ;  /* 0x000fb80001f17983 */ /* 0x002ee20000300800 */
[----:B------:R-:W-:-:S04]  /*fd700*/  LOP3.LUT R31, R31, 0xffffffdf, RZ, 0xc0, !PT ;  /* 0xffffffdf1f1f7812 */ /* 0x000fc800078ec0ff */
[----:B------:R-:W-:Y:S02]  /*fd710*/  @P6 LOP3.LUT R31, R31, 0x20, RZ, 0xfc, !PT ;  /* 0x000000201f1f6812 */ /* 0x000fe400078efcff */
[----:B------:R-:W-:Y:S02]  /*fd720*/  LOP3.LUT P6, RZ, R12, 0x80000, RZ, 0xc0, !PT ;  /* 0x000800000cff7812 */ /* 0x000fe400078cc0ff */
[----:B------:R-:W-:-:S11]  /*fd730*/  LOP3.LUT R31, R31, 0xffffffbf, RZ, 0xc0, !PT ;  /* 0xffffffbf1f1f7812 */ /* 0x000fd600078ec0ff */
[----:B------:R-:W-:Y:S02]  /*fd740*/  @P6 LOP3.LUT R31, R31, 0x40, RZ, 0xfc, !PT ;  /* 0x000000401f1f6812 */ /* 0x000fe400078efcff */
[C---:B------:R-:W-:Y:S02]  /*fd750*/  LOP3.LUT P6, RZ, R12.reuse, 0x20000, RZ, 0xc0, !PT ;  /* 0x000200000cff7812 */ /* 0x040fe400078cc0ff */
[----:B------:R-:W-:Y:S02]  /*fd760*/  LOP3.LUT R31, R31, 0xffffff7f, RZ, 0xc0, !PT ;  /* 0xffffff7f1f1f7812 */ /* 0x000fe400078ec0ff */
[----:B------:R-:W-:-:S09]  /*fd770*/  LOP3.LUT P4, RZ, R12, 0x200, RZ, 0xc0, !PT ;  /* 0x000002000cff7812 */ /* 0x000fd2000788c0ff */
[----:B------:R-:W-:Y:S02]  /*fd780*/  @P6 LOP3.LUT R31, R31, 0x80, RZ, 0xfc, !PT ;  /* 0x000000801f1f6812 */ /* 0x000fe400078efcff */
[C---:B------:R-:W-:Y:S02]  /*fd790*/  LOP3.LUT P6, RZ, R12.reuse, 0x8000, RZ, 0xc0, !PT ;  /* 0x000080000cff7812 */ /* 0x040fe400078cc0ff */
[----:B------:R-:W-:Y:S01]  /*fd7a0*/  LOP3.LUT P5, RZ, R12, 0x1000, RZ, 0xc0, !PT ;  /* 0x000010000cff7812 */ /* 0x000fe200078ac0ff */
[----:B------:R-:W-:Y:S01]  /*fd7b0*/  IMAD.WIDE R132, R232, 0x4, R16 ;  /* 0x00000004e8847825 */ /* 0x000fe200078e0210 */
[----:B------:R-:W-:-:S04]  /*fd7c0*/  LOP3.LUT R31, R31, 0xfffffeff, RZ, 0xc0, !PT ;  /* 0xfffffeff1f1f7812 */ /* 0x000fc800078ec0ff */
[----:B------:R1:W-:Y:S05]  /*fd7d0*/  @P4 STG.E desc[UR74][R132.64], R245 ;  /* 0x000000f584004986 */ /* 0x0003ea000c10194a */
[----:B------:R-:W-:Y:S02]  /*fd7e0*/  @P6 LOP3.LUT R31, R31, 0x100, RZ, 0xfc, !PT ;  /* 0x000001001f1f6812 */ /* 0x000fe400078efcff */
[----:B------:R-:W-:Y:S01]  /*fd7f0*/  LOP3.LUT P6, RZ, R12, 0x2000, RZ, 0xc0, !PT ;  /* 0x000020000cff7812 */ /* 0x000fe200078cc0ff */
[----:B-1----:R-:W-:Y:S02]  /*fd800*/  IMAD.WIDE R132, R232, 0x4, R14 ;  /* 0x00000004e8847825 */ /* 0x002fe400078e020e */
[----:B------:R-:W3:Y:S04]  /*fd810*/  LDL.LU R232, [R1+0xfbc] ;  /* 0x000fbc0001e87983 */ /* 0x000ee80000300800 */
[----:B------:R1:W-:Y:S04]  /*fd820*/  @P5 STG.E desc[UR74][R132.64], R236 ;  /* 0x000000ec84005986 */ /* 0x0003e8000c10194a */
[----:B------:R-:W3:Y:S01]  /*fd830*/  LDL.LU R245, [R1+0x514] ;  /* 0x0005140001f57983 */ /* 0x000ee20000300800 */
[----:B-1----:R-:W-:-:S03]  /*fd840*/  IMAD.WIDE R132, R216, 0x4, R16 ;  /* 0x00000004d8847825 */ /* 0x002fc600078e0210 */
[----:B------:R-:W3:Y:S04]  /*fd850*/  LDL.LU R236, [R1+0x504] ;  /* 0x0005040001ec7983 */ /* 0x000ee80000300800 */
[----:B----4-:R1:W-:Y:S01]  /*fd860*/  @P6 STG.E desc[UR74][R132.64], R240 ;  /* 0x000000f084006986 */ /* 0x0103e2000c10194a */
[C---:B------:R-:W-:Y:S01]  /*fd870*/  LOP3.LUT P6, RZ, R31.reuse, 0x100, RZ, 0xc0, !PT ;  /* 0x000001001fff7812 */ /* 0x040fe200078cc0ff */
[----:B-1----:R-:W-:Y:S02]  /*fd880*/  IMAD.WIDE R132, R216, 0x4, R14 ;  /* 0x00000004d8847825 */ /* 0x002fe400078e020e */
[----:B------:R-:W4:Y:S10]  /*fd890*/  LDL.LU R240, [R1+0x4e4] ;  /* 0x0004e40001f07983 */ /* 0x000f340000300800 */
[----:B------:R1:W-:Y:S01]  /*fd8a0*/  @P6 STG.E desc[UR74][R132.64], R244 ;  /* 0x000000f484006986 */ /* 0x0003e2000c10194a */
[----:B------:R-:W-:-:S03]  /*fd8b0*/  LOP3.LUT P6, RZ, R31, 0x80, RZ, 0xc0, !PT ;  /* 0x000000801fff7812 */ /* 0x000fc600078cc0ff */
[----:B------:R-:W4:Y:S01]  /*fd8c0*/  LDL.LU R216, [R1+0xfc0] ;  /* 0x000fc00001d87983 */ /* 0x000f220000300800 */
[----:B-1----:R-:W-:Y:S01]  /*fd8d0*/  IMAD.WIDE R132, R239, 0x4, R16 ;  /* 0x00000004ef847825 */ /* 0x002fe200078e0210 */
[----:B------:R-:W-:Y:S02]  /*fd8e0*/  LOP3.LUT P0, RZ, R12, 0x40000000, RZ, 0xc0, !PT ;  /* 0x400000000cff7812 */ /* 0x000fe4000780c0ff */
[----:B------:R-:W4:Y:S06]  /*fd8f0*/  LDL.LU R244, [R1+0x484] ;  /* 0x0004840001f47983 */ /* 0x000f2c0000300800 */
[----:B--2---:R1:W-:Y:S01]  /*fd900*/  @P6 STG.E desc[UR74][R132.64], R135 ;  /* 0x0000008784006986 */ /* 0x0043e2000c10194a */
[----:B------:R-:W-:Y:S01]  /*fd910*/  LOP3.LUT P6, RZ, R31, 0x40, RZ, 0xc0, !PT ;  /* 0x000000401fff7812 */ /* 0x000fe200078cc0ff */
[----:B-1----:R-:W-:-:S02]  /*fd920*/  IMAD.WIDE R132, R239, 0x4, R14 ;  /* 0x00000004ef847825 */ /* 0x002fc400078e020e */
[----:B------:R-:W2:Y:S10]  /*fd930*/  LDL.LU R135, [R1+0xfc4] ;  /* 0x000fc40001877983 */ /* 0x000eb40000300800 */
        /* <DEDUP_REMOVED lines=14> */
[----:B---3--:R-:W-:-:S12]  /*fda20*/  IMAD.WIDE R132, R241, 0x4, R16 ;  /* 0x00000004f1847825 */ /* 0x008fd800078e0210 */
[----:B------:R1:W-:Y:S02]  /*fda30*/  @P6 STG.E desc[UR74][R132.64], R237 ;  /* 0x000000ed84006986 */ /* 0x0003e4000c10194a */
[----:B-1----:R-:W-:-:S05]  /*fda40*/  IMAD.WIDE R132, R241, 0x4, R14 ;  /* 0x00000004f1847825 */ /* 0x002fca00078e020e */
[----:B------:R1:W-:Y:S04]  /*fda50*/  @P0 STG.E desc[UR74][R132.64], R18 ;  /* 0x0000001284000986 */ /* 0x0003e8000c10194a */
[----:B-1----:R-:W3:Y:S01]  /*fda60*/  LDL.LU R18, [R1+0x4948] ;  /* 0x0049480001127983 */ /* 0x002ee20000300800 */
[----:B------:R-:W-:Y:S02]  /*fda70*/  LOP3.LUT P1, RZ, R12, 0x80000000, RZ, 0xc0, !PT ;  /* 0x800000000cff7812 */ /* 0x000fe4000782c0ff */
[C---:B------:R-:W-:Y:S01]  /*fda80*/  LOP3.LUT P2, RZ, R13.reuse, 0x4, RZ, 0xc0, !PT ;  /* 0x000000040dff7812 */ /* 0x040fe2000784c0ff */
[----:B------:R-:W-:Y:S01]  /*fda90*/  IMAD.WIDE R132, R232, 0x4, R16 ;  /* 0x00000004e8847825 */ /* 0x000fe200078e0210 */
[C---:B------:R-:W-:Y:S02]  /*fdaa0*/  LOP3.LUT P3, RZ, R13.reuse, 0x8, RZ, 0xc0, !PT ;  /* 0x000000080dff7812 */ /* 0x040fe4000786c0ff */
[----:B------:R-:W-:-:S07]  /*fdab0*/  LOP3.LUT P4, RZ, R13, 0x20, RZ, 0xc0, !PT ;  /* 0x000000200dff7812 */ /* 0x000fce000788c0ff */
[----:B------:R1:W-:Y:S01]  /*fdac0*/  @P1 STG.E desc[UR74][R132.64], R245 ;  /* 0x000000f584001986 */ /* 0x0003e2000c10194a */
[----:B------:R-:W-:Y:S01]  /*fdad0*/  LOP3.LUT P5, RZ, R13, 0x80, RZ, 0xc0, !PT ;  /* 0x000000800dff7812 */ /* 0x000fe200078ac0ff */
[----:B-1----:R-:W-:-:S05]  /*fdae0*/  IMAD.WIDE R132, R232, 0x4, R14 ;  /* 0x00000004e8847825 */ /* 0x002fca00078e020e */
[----:B------:R4:W-:Y:S02]  /*fdaf0*/  @P2 STG.E desc[UR74][R132.64], R236 ;  /* 0x000000ec84002986 */ /* 0x0009e4000c10194a */
[----:B----4-:R-:W-:-:S05]  /*fdb00*/  IMAD.WIDE R132, R216, 0x4, R16 ;  /* 0x00000004d8847825 */ /* 0x010fca00078e0210 */
[----:B------:R1:W-:Y:S02]  /*fdb10*/  @P3 STG.E desc[UR74][R132.64], R240 ;  /* 0x000000f084003986 */ /* 0x0003e4000c10194a */
[----:B-1----:R-:W-:Y:S02]  /*fdb20*/  IMAD.WIDE R132, R216, 0x4, R14 ;  /* 0x00000004d8847825 */ /* 0x002fe400078e020e */
[----:B------:R-:W4:Y:S04]  /*fdb30*/  LDL.LU R240, [R1+0xfcc] ;  /* 0x000fcc0001f07983 */ /* 0x000f280000300800 */
[----:B------:R2:W-:Y:S04]  /*fdb40*/  @P4 STG.E desc[UR74][R132.64], R244 ;  /* 0x000000f484004986 */ /* 0x0005e8000c10194a */
[----:B------:R-:W4:Y:S01]  /*fdb50*/  LDL.LU R216, [R1+0x50c] ;  /* 0x00050c0001d87983 */ /* 0x000f220000300800 */
[----:B--2---:R-:W-:-:S05]  /*fdb60*/  IMAD.WIDE R132, R135, 0x4, R16 ;  /* 0x0000000487847825 */ /* 0x004fca00078e0210 */
[----:B---3--:R1:W-:Y:S04]  /*fdb70*/  @P5 STG.E desc[UR74][R132.64], R18 ;  /* 0x0000001284005986 */ /* 0x0083e8000c10194a */
[----:B-1----:R-:W2:Y:S04]  /*fdb80*/  LDL.LU R18, [R1+0x4944] ;  /* 0x0049440001127983 */ /* 0x002ea80000300800 */
[----:B------:R-:W3:Y:S04]  /*fdb90*/  LDL.LU R237, [R1+0x508] ;  /* 0x0005080001ed7983 */ /* 0x000ee80000300800 */
[----:B------:R-:W2:Y:S04]  /*fdba0*/  LDL.LU R241, [R1+0x4e8] ;  /* 0x0004e80001f17983 */ /* 0x000ea80000300800 */
[----:B------:R-:W2:Y:S04]  /*fdbb0*/  LDL.LU R245, [R1+0xfc8] ;  /* 0x000fc80001f57983 */ /* 0x000ea80000300800 */
[----:B------:R-:W2:Y:S04]  /*fdbc0*/  LDL.LU R232, [R1+0x488] ;  /* 0x0004880001e87983 */ /* 0x000ea80000300800 */
        /* <DEDUP_REMOVED lines=11> */
[----:B------:R-:W-:Y:S01]  /*fdc80*/  LOP3.LUT R10, R10, 0xfdffffff, RZ, 0xc0, !PT ;  /* 0xfdffffff0a0a7812 */ /* 0x000fe200078ec0ff */
[----:B------:R-:W4:Y:S01]  /*fdc90*/  LDL.LU R233, [R1+0xfdc] ;  /* 0x000fdc0001e97983 */ /* 0x000f220000300800 */
[C---:B------:R-:W-:Y:S02]  /*fdca0*/  LOP3.LUT P2, RZ, R13.reuse, 0x200, RZ, 0xc0, !PT ;  /* 0x000002000dff7812 */ /* 0x040fe4000784c0ff */
[----:B------:R-:W-:Y:S01]  /*fdcb0*/  LOP3.LUT P3, RZ, R13, 0x400, RZ, 0xc0, !PT ;  /* 0x000004000dff7812 */ /* 0x000fe2000786c0ff */
[----:B------:R-:W4:Y:S06]  /*fdcc0*/  LDL.LU R246, [R1+0x544] ;  /* 0x0005440001f67983 */ /* 0x000f2c0000300800 */
[----:B------:R-:W-:-:S02]  /*fdcd0*/  @P6 LOP3.LUT R10, R10, 0x2000000, RZ, 0xfc, !PT ;  /* 0x020000000a0a6812 */ /* 0x000fc400078efcff */
        /* <DEDUP_REMOVED lines=20> */
[----:B------:R-:W-:Y:S02]  /*fde20*/  LOP3.LUT P5, RZ, R13, 0x4000, RZ, 0xc0, !PT ;  /* 0x000040000dff7812 */ /* 0x000fe400078ac0ff */
[----:B------:R-:W-:-:S09]  /*fde30*/  LOP3.LUT R31, R31, 0xfffffffe, RZ, 0xc0, !PT ;  /* 0xfffffffe1f1f7812 */ /* 0x000fd200078ec0ff */
[----:B------:R-:W-:Y:S02]  /*fde40*/  @P6 LOP3.LUT R31, R31, 0x1, RZ, 0xfc, !PT ;  /* 0x000000011f1f6812 */ /* 0x000fe400078efcff */
[----:B------:R-:W-:Y:S01]  /*fde50*/  LOP3.LUT P6, RZ, R13, 0x10000, RZ, 0xc0, !PT ;  /* 0x000100000dff7812 */ /* 0x000fe200078cc0ff */
[----:B---3--:R2:W-:Y:S02]  /*fde60*/  @P2 STG.E desc[UR74][R132.64], R237 ;  /* 0x000000ed84002986 */ /* 0x0085e4000c10194a */
[C---:B--2---:R-:W-:Y:S02]  /*fde70*/  IMAD.WIDE R132, R245.reuse, 0x4, R16 ;  /* 0x00000004f5847825 */ /* 0x044fe400078e0210 */
[----:B------:R-:W2:Y:S04]  /*fde80*/  LDL.LU R237, [R1+0x534] ;  /* 0x0005340001ed7983 */ /* 0x000ea80000300800 */
[----:B------:R1:W-:Y:S02]  /*fde90*/  @P3 STG.E desc[UR74][R132.64], R241 ;  /* 0x000000f184003986 */ /* 0x0003e4000c10194a */
[----:B-1----:R-:W-:-:S02]  /*fdea0*/  IMAD.WIDE R132, R245, 0x4, R14 ;  /* 0x00000004f5847825 */ /* 0x002fc400078e020e */
[----:B------:R-:W3:Y:S04]  /*fdeb0*/  LDL.LU R241, [R1+0x524] ;  /* 0x0005240001f17983 */ /* 0x000ee80000300800 */
[----:B------:R4:W-:Y:S04]  /*fdec0*/  @P4 STG.E desc[UR74][R132.64], R232 ;  /* 0x000000e884004986 */ /* 0x0009e8000c10194a */
[----:B------:R-:W3:Y:S01]  /*fded0*/  LDL.LU R245, [R1+0xfe0] ;  /* 0x000fe00001f57983 */ /* 0x000ee20000300800 */
[----:B----4-:R-:W-:-:S03]  /*fdee0*/  IMAD.WIDE R132, R240, 0x4, R16 ;  /* 0x00000004f0847825 */ /* 0x010fc600078e0210 */
[----:B------:R-:W4:Y:S04]  /*fdef0*/  LDL.LU R232, [R1+0x474] ;  /* 0x0004740001e87983 */ /* 0x000f280000300800 */
[----:B------:R1:W-:Y:S02]  /*fdf00*/  @P5 STG.E desc[UR74][R132.64], R236 ;  /* 0x000000ec84005986 */ /* 0x0003e4000c10194a */
[----:B-1----:R-:W-:Y:S02]  /*fdf10*/  IMAD.WIDE R132, R240, 0x4, R14 ;  /* 0x00000004f0847825 */ /* 0x002fe400078e020e */
[----:B------:R-:W4:Y:S04]  /*fdf20*/  LDL.LU R236, [R1+0x548] ;  /* 0x0005480001ec7983 */ /* 0x000f280000300800 */
[----:B------:R1:W-:Y:S01]  /*fdf30*/  @P6 STG.E desc[UR74][R132.64], R216 ;  /* 0x000000d884006986 */ /* 0x0003e2000c10194a */
[----:B------:R-:W-:Y:S01]  /*fdf40*/  LOP3.LUT P6, RZ, R31, 0x1, RZ, 0xc0, !PT ;  /* 0x000000011fff7812 */ /* 0x000fe200078cc0ff */
[----:B------:R-:W-:-:S02]  /*fdf50*/  IMAD.WIDE R30, R239, 0x4, R16 ;  /* 0x00000004ef1e7825 */ /* 0x000fc400078e0210 */
[----:B------:R-:W4:Y:S04]  /*fdf60*/  LDL.LU R240, [R1+0xfe4] ;  /* 0x000fe40001f07983 */ /* 0x000f280000300800 */
[----:B-1----:R-:W4:Y:S06]  /*fdf70*/  LDL.LU R216, [R1+0x538] ;  /* 0x0005380001d87983 */ /* 0x002f2c0000300800 */
[----:B------:R1:W-:Y:S01]  /*fdf80*/  @P6 STG.E desc[UR74][R30.64], R135 ;  /* 0x000000871e006986 */ /* 0x0003e2000c10194a */
[----:B------:R-:W-:Y:S01]  /*fdf90*/  LOP3.LUT P6, RZ, R10, 0x80000000, RZ, 0xc0, !PT ;  /* 0x800000000aff7812 */ /* 0x000fe200078cc0ff */
[----:B-1----:R-:W-:-:S02]  /*fdfa0*/  IMAD.WIDE R30, R239, 0x4, R14 ;  /* 0x00000004ef1e7825 */ /* 0x002fc400078e020e */
[----:B------:R-:W4:Y:S10]  /*fdfb0*/  LDL.LU R135, [R1+0xfe8] ;  /* 0x000fe80001877983 */ /* 0x000f340000300800 */
[----:B------:R1:W-:Y:S01]  /*fdfc0*/  @P6 STG.E desc[UR74][R30.64], R244 ;  /* 0x000000f41e006986 */ /* 0x0003e2000c10194a */
[----:B------:R-:W-:Y:S01]  /*fdfd0*/  LOP3.LUT P6, RZ, R10, 0x40000000, RZ, 0xc0, !PT ;  /* 0x400000000aff7812 */ /* 0x000fe200078cc0ff */
[----:B-1----:R-:W-:-:S02]  /*fdfe0*/  IMAD.WIDE R30, R247, 0x4, R16 ;  /* 0x00000004f71e7825 */ /* 0x002fc400078e0210 */
        /* <DEDUP_REMOVED lines=11> */
[----:B-1----:R-:W4:Y:S01]  /*fe0a0*/  LDL.LU R19, [R1+0x4940] ;  /* 0x0049400001137983 */ /* 0x002f220000300800 */
[----:B------:R-:W-:Y:S01]  /*fe0b0*/  LOP3.LUT P6, RZ, R10, 0x4000000, RZ, 0xc0, !PT ;  /* 0x040000000aff7812 */ /* 0x000fe200078cc0ff */
[----:B------:R-:W-:Y:S01]  /*fe0c0*/  IMAD.WIDE R30, R233, 0x4, R16 ;  /* 0x00000004e91e7825 */ /* 0x000fe200078e0210 */
[----:B------:R-:W-:-:S11]  /*fe0d0*/  LOP3.LUT P0, RZ, R18, 0x1, RZ, 0xc0, !PT ;  /* 0x0000000112ff7812 */ /* 0x000fd6000780c0ff */
[----:B------:R1:W-:Y:S01]  /*fe0e0*/  @P6 STG.E desc[UR74][R30.64], R246 ;  /* 0x000000f61e006986 */ /* 0x0003e2000c10194a */
[----:B------:R-:W-:Y:S02]  /*fe0f0*/  LOP3.LUT P6, RZ, R10, 0x2000000, RZ, 0xc0, !PT ;  /* 0x020000000aff7812 */ /* 0x000fe400078cc0ff */
[C---:B------:R-:W-:Y:S01]  /*fe100*/  LOP3.LUT P1, RZ, R18.reuse, 0x8, RZ, 0xc0, !PT ;  /* 0x0000000812ff7812 */ /* 0x040fe2000782c0ff */
[----:B-1----:R-:W-:Y:S01]  /*fe110*/  IMAD.WIDE R30, R233, 0x4, R14 ;  /* 0x00000004e91e7825 */ /* 0x002fe200078e020e */
[C---:B------:R-:W-:Y:S02]  /*fe120*/  LOP3.LUT P2, RZ, R18.reuse, 0x10, RZ, 0xc0, !PT ;  /* 0x0000001012ff7812 */ /* 0x040fe4000784c0ff */
[C---:B------:R-:W-:Y:S02]  /*fe130*/  LOP3.LUT P3, RZ, R18.reuse, 0x40, RZ, 0xc0, !PT ;  /* 0x0000004012ff7812 */ /* 0x040fe4000786c0ff */
[----:B------:R-:W-:-:S05]  /*fe140*/  LOP3.LUT P4, RZ, R18, 0x100, RZ, 0xc0, !PT ;  /* 0x0000010012ff7812 */ /* 0x000fca000788c0ff */
[----:B--2---:R3:W-:Y:S02]  /*fe150*/  @P6 STG.E desc[UR74][R30.64], R237 ;  /* 0x000000ed1e006986 */ /* 0x0047e4000c10194a */
[----:B---3--:R-:W-:-:S05]  /*fe160*/  IMAD.WIDE R30, R245, 0x4, R16 ;  /* 0x00000004f51e7825 */ /* 0x008fca00078e0210 */
[----:B------:R1:W-:Y:S02]  /*fe170*/  @P0 STG.E desc[UR74][R30.64], R241 ;  /* 0x000000f11e000986 */ /* 0x0003e4000c10194a */
[----:B-1----:R-:W-:-:S05]  /*fe180*/  IMAD.WIDE R30, R245, 0x4, R14 ;  /* 0x00000004f51e7825 */ /* 0x002fca00078e020e */
[----:B----4-:R1:W-:Y:S02]  /*fe190*/  @P1 STG.E desc[UR74][R30.64], R232 ;  /* 0x000000e81e001986 */ /* 0x0103e4000c10194a */
[----:B-1----:R-:W-:-:S05]  /*fe1a0*/  IMAD.WIDE R30, R240, 0x4, R16 ;  /* 0x00000004f01e7825 */ /* 0x002fca00078e0210 */
[----:B------:R1:W-:Y:S02]  /*fe1b0*/  @P2 STG.E desc[UR74][R30.64], R236 ;  /* 0x000000ec1e002986 */ /* 0x0003e4000c10194a */
[----:B-1----:R-:W-:-:S05]  /*fe1c0*/  IMAD.WIDE R30, R240, 0x4, R14 ;  /* 0x00000004f01e7825 */ /* 0x002fca00078e020e */
[----:B------:R1:W-:Y:S02]  /*fe1d0*/  @P3 STG.E desc[UR74][R30.64], R216 ;  /* 0x000000d81e003986 */ /* 0x0003e4000c10194a */
[----:B-1----:R-:W-:-:S05]  /*fe1e0*/  IMAD.WIDE R30, R135, 0x4, R16 ;  /* 0x00000004871e7825 */ /* 0x002fca00078e0210 */
[----:B------:R1:W-:Y:S04]  /*fe1f0*/  @P4 STG.E desc[UR74][R30.64], R19 ;  /* 0x000000131e004986 */ /* 0x0003e8000c10194a */
[----:B-1----:R-:W2:Y:S01]  /*fe200*/  LDL.LU R19, [R1+0x493c] ;  /* 0x00493c0001137983 */ /* 0x002ea20000300800 */
[----:B------:R-:W-:-:S03]  /*fe210*/  IMAD.WIDE R30, R135, 0x4, R14 ;  /* 0x00000004871e7825 */ /* 0x000fc600078e020e */
[----:B------:R-:W3:Y:S04]  /*fe220*/  LDL.LU R216, [R1+0x570] ;  /* 0x0005700001d87983 */ /* 0x000ee80000300800 */
[----:B------:R-:W4:Y:S04]  /*fe230*/  LDL.LU R135, [R1+0xff8] ;  /* 0x000ff80001877983 */ /* 0x000f280000300800 */
[----:B------:R-:W3:Y:S04]  /*fe240*/  LDL.LU R241, [R1+0x54c] ;  /* 0x00054c0001f17983 */ /* 0x000ee80000300800 */
[----:B------:R-:W3:Y:S01]  /*fe250*/  LDL.LU R245, [R1+0xfec] ;  /* 0x000fec0001f57983 */ /* 0x000ee20000300800 */
[----:B------:R-:W-:-:S03]  /*fe260*/  LOP3.LUT P5, RZ, R18, 0x400, RZ, 0xc0, !PT ;  /* 0x0000040012ff7812 */ /* 0x000fc600078ac0ff */
[----:B------:R-:W3:Y:S04]  /*fe270*/  LDL.LU R232, [R1+0x53c] ;  /* 0x00053c0001e87983 */ /* 0x000ee80000300800 */
[----:B------:R-:W3:Y:S04]  /*fe280*/  LDL.LU R236, [R1+0x52c] ;  /* 0x00052c0001ec7983 */ /* 0x000ee80000300800 */
[----:B------:R-:W3:Y:S04]  /*fe290*/  LDL.LU R240, [R1+0xff4] ;  /* 0x000ff40001f07983 */ /* 0x000ee80000300800 */
[----:B------:R1:W-:Y:S04]  /*fe2a0*/  @P5 STG.E desc[UR74][R30.64], R244 ;  /* 0x000000f41e005986 */ /* 0x0003e8000c10194a */
[----:B-1----:R-:W3:Y:S04]  /*fe2b0*/  LDL.LU R244, [R1+0x47c] ;  /* 0x00047c0001f47983 */ /* 0x002ee80000300800 */
        /* <DEDUP_REMOVED lines=9> */
[----:B------:R-:W4:Y:S01]  /*fe350*/  LDL.LU R238, [R1+0x1004] ;  /* 0x0010040001ee7983 */ /* 0x000f220000300800 */
[----:B------:R-:W-:-:S03]  /*fe360*/  LOP3.LUT P2, RZ, R18, 0x800, RZ, 0xc0, !PT ;  /* 0x0000080012ff7812 */ /* 0x000fc6000784c0ff */
[----:B------:R-:W4:Y:S01]  /*fe370*/  LDL.LU R242, [R1+0x464] ;  /* 0x0004640001f27983 */ /* 0x000f220000300800 */
[----:B------:R-:W-:-:S03]  /*fe380*/  LOP3.LUT P3, RZ, R18, 0x4000, RZ, 0xc0, !PT ;  /* 0x0000400012ff7812 */ /* 0x000fc6000786c0ff */
[----:B------:R-:W4:Y:S01]  /*fe390*/  LDL.LU R233, [R1+0x1008] ;  /* 0x0010080001e97983 */ /* 0x000f220000300800 */
[----:B------:R-:W-:-:S03]  /*fe3a0*/  LOP3.LUT P4, RZ, R18, 0x8000, RZ, 0xc0, !PT ;  /* 0x0000800012ff7812 */ /* 0x000fc6000788c0ff */
[----:B------:R-:W4:Y:S01]  /*fe3b0*/  LDL.LU R246, [R1+0x578] ;  /* 0x0005780001f67983 */ /* 0x000f220000300800 */
[----:B------:R-:W-:-:S03]  /*fe3c0*/  LOP3.LUT P5, RZ, R18, 0x20000, RZ, 0xc0, !PT ;  /* 0x0002000012ff7812 */ /* 0x000fc600078ac0ff */
[----:B------:R-:W4:Y:S01]  /*fe3d0*/  LDL.LU R237, [R1+0x568] ;  /* 0x0005680001ed7983 */ /* 0x000f220000300800 */
        /* <DEDUP_REMOVED lines=16> */
[----:B---3--:R-:W-:-:S10]  /*fe4e0*/  IMAD.WIDE R30, R245, 0x4, R16 ;  /* 0x00000004f51e7825 */ /* 0x008fd400078e0210 */
[----:B------:R-:W-:Y:S02]  /*fe4f0*/  @P6 LOP3.LUT R10, R10, 0x400000, RZ, 0xfc, !PT ;  /* 0x004000000a0a6812 */ /* 0x000fe400078efcff */
[----:B------:R-:W-:Y:S01]  /*fe500*/  LOP3.LUT P6, RZ, R18, 0x400000, RZ, 0xc0, !PT ;  /* 0x0040000012ff7812 */ /* 0x000fe200078cc0ff */
[----:B------:R1:W-:Y:S01]  /*fe510*/  @P2 STG.E desc[UR74][R30.64], R241 ;  /* 0x000000f11e002986 */ /* 0x0003e2000c10194a */
[----:B------:R-:W-:Y:S01]  /*fe520*/  LOP3.LUT R10, R10, 0xff7fffff, RZ, 0xc0, !PT ;  /* 0xff7fffff0a0a7812 */ /* 0x000fe200078ec0ff */
[----:B-1----:R-:W-:-:S10]  /*fe530*/  IMAD.WIDE R30, R245, 0x4, R14 ;  /* 0x00000004f51e7825 */ /* 0x002fd400078e020e */
[----:B------:R-:W-:Y:S01]  /*fe540*/  @P6 LOP3.LUT R10, R10, 0x800000, RZ, 0xfc, !PT ;  /* 0x008000000a0a6812 */ /* 0x000fe200078efcff */
[----:B------:R-:W2:Y:S01]  /*fe550*/  LDL.LU R241, [R1+0x558] ;  /* 0x0005580001f17983 */ /* 0x000ea20000300800 */
[----:B------:R-:W-:-:S03]  /*fe560*/  LOP3.LUT P6, RZ, R18, 0x200000, RZ, 0xc0, !PT ;  /* 0x0020000012ff7812 */ /* 0x000fc600078cc0ff */
[----:B------:R1:W-:Y:S04]  /*fe570*/  @P3 STG.E desc[UR74][R30.64], R232 ;  /* 0x000000e81e003986 */ /* 0x0003e8000c10194a */
[----:B------:R-:W3:Y:S01]  /*fe580*/  LDL.LU R245, [R1+0x100c] ;  /* 0x00100c0001f57983 */ /* 0x000ee20000300800 */
[----:B-1----:R-:W-:Y:S01]  /*fe590*/  IMAD.WIDE R30, R240, 0x4, R16 ;  /* 0x00000004f01e7825 */ /* 0x002fe200078e0210 */
[----:B------:R-:W-:-:S04]  /*fe5a0*/  LOP3.LUT R10, R10, 0xfeffffff, RZ, 0xc0, !PT ;  /* 0xfeffffff0a0a7812 */ /* 0x000fc800078ec0ff */
[----:B------:R1:W-:Y:S01]  /*fe5b0*/  @P4 STG.E desc[UR74][R30.64], R236 ;  /* 0x000000ec1e004986 */ /* 0x0003e2000c10194a */
[----:B------:R-:W-:Y:S02]  /*fe5c0*/  @P6 LOP3.LUT R10, R10, 0x1000000, RZ, 0xfc, !PT ;  /* 0x010000000a0a6812 */ /* 0x000fe400078efcff */
[----:B------:R-:W-:Y:S01]  /*fe5d0*/  LOP3.LUT P6, RZ, R18, 0x80000, RZ, 0xc0, !PT ;  /* 0x0008000012ff7812 */ /* 0x000fe200078cc0ff */
[----:B-1----:R-:W-:Y:S01]  /*fe5e0*/  IMAD.WIDE R30, R240, 0x4, R14 ;  /* 0x00000004f01e7825 */ /* 0x002fe200078e020e */
[----:B------:R-:W2:Y:S04]  /*fe5f0*/  LDL.LU R236, [R1+0x468] ;  /* 0x0004680001ec7983 */ /* 0x000ea80000300800 */
[----:B------:R1:W-:Y:S04]  /*fe600*/  @P5 STG.E desc[UR74][R30.64], R244 ;  /* 0x000000f41e005986 */ /* 0x0003e8000c10194a */
[----:B------:R-:W2:Y:S04]  /*fe610*/  LDL.LU R240, [R1+0x57c] ;  /* 0x00057c0001f07983 */ /* 0x000ea80000300800 */
[----:B-1----:R-:W2:Y:S01]  /*fe620*/  LDL.LU R244, [R1+0x1010] ;  /* 0x0010100001f47983 */ /* 0x002ea20000300800 */
[----:B----4-:R-:W-:-:S05]  /*fe630*/  IMAD.WIDE R30, R135, 0x4, R16 ;  /* 0x00000004871e7825 */ /* 0x010fca00078e0210 */
        /* <DEDUP_REMOVED lines=36> */
[----:B---3--:R-:W-:-:S05]  /*fe880*/  IMAD.WIDE R30, R245, 0x4, R16 ;  /* 0x00000004f51e7825 */ /* 0x008fca00078e0210 */
[----:B--2---:R1:W-:Y:S02]  /*fe890*/  @P1 STG.E desc[UR74][R30.64], R241 ;  /* 0x000000f11e001986 */ /* 0x0043e4000c10194a */
[----:B-1----:R-:W-:-:S05]  /*fe8a0*/  IMAD.WIDE R30, R245, 0x4, R14 ;  /* 0x00000004f51e7825 */ /* 0x002fca00078e020e */
[----:B------:R1:W-:Y:S04]  /*fe8b0*/  @P2 STG.E desc[UR74][R30.64], R236 ;  /* 0x000000ec1e002986 */ /* 0x0003e8000c10194a */
[----:B-1----:R-:W2:Y:S01]  /*fe8c0*/  LDL.LU R236, [R1+0x5a0] ;  /* 0x0005a00001ec7983 */ /* 0x002ea20000300800 */
[----:B------:R-:W-:-:S05]  /*fe8d0*/  IMAD.WIDE R30, R244, 0x4, R16 ;  /* 0x00000004f41e7825 */ /* 0x000fca00078e0210 */
[----:B------:R1:W-:Y:S04]  /*fe8e0*/  @P3 STG.E desc[UR74][R30.64], R240 ;  /* 0x000000f01e003986 */ /* 0x0003e8000c10194a */
[----:B-1----:R-:W3:Y:S01]  /*fe8f0*/  LDL.LU R240, [R1+0x1018] ;  /* 0x0010180001f07983 */ /* 0x002ee20000300800 */
[----:B------:R-:W-:-:S03]  /*fe900*/  IMAD.WIDE R30, R244, 0x4, R14 ;  /* 0x00000004f41e7825 */ /* 0x000fc600078e020e */
[----:B------:R-:W2:Y:S04]  /*fe910*/  LDL.LU R244, [R1+0x590] ;  /* 0x0005900001f47983 */ /* 0x000ea80000300800 */
[----:B----4-:R1:W-:Y:S02]  /*fe920*/  @P4 STG.E desc[UR74][R30.64], R216 ;  /* 0x000000d81e004986 */ /* 0x0103e4000c10194a */
[C---:B-1----:R-:W-:Y:S02]  /*fe930*/  IMAD.WIDE R30, R232.reuse, 0x4, R16 ;  /* 0x00000004e81e7825 */ /* 0x042fe400078e0210 */
[----:B------:R-:W4:Y:S04]  /*fe940*/  LDL.LU R216, [R1+0x580] ;  /* 0x0005800001d87983 */ /* 0x000f280000300800 */
[----:B------:R1:W-:Y:S04]  /*fe950*/  @P5 STG.E desc[UR74][R30.64], R135 ;  /* 0x000000871e005986 */ /* 0x0003e8000c10194a */
[----:B-1----:R-:W4:Y:S01]  /*fe960*/  LDL.LU R135, [R1+0x101c] ;  /* 0x00101c0001877983 */ /* 0x002f220000300800 */
[----:B------:R-:W-:Y:S01]  /*fe970*/  LOP3.LUT P2, RZ, R19, 0x8000, RZ, 0xc0, !PT ;  /* 0x0000800013ff7812 */ /* 0x000fe2000784c0ff */
[----:B------:R-:W-:-:S12]  /*fe980*/  IMAD.WIDE R30, R232, 0x4, R14 ;  /* 0x00000004e81e7825 */ /* 0x000fd800078e020e */
[----:B------:R1:W-:Y:S04]  /*fe990*/  @P2 STG.E desc[UR74][R30.64], R20 ;  /* 0x000000141e002986 */ /* 0x0003e8000c10194a */
        /* <DEDUP_REMOVED lines=14> */
[C---:B------:R-:W-:Y:S01]  /*fea80*/  LOP3.LUT P4, RZ, R19.reuse, 0x40000, RZ, 0xc0, !PT ;  /* 0x0004000013ff7812 */ /* 0x040fe2000788c0ff */
[----:B------:R-:W4:Y:S04]  /*fea90*/  LDL.LU R241, [R1+0x458] ;  /* 0x0004580001f17983 */ /* 0x000f280000300800 */
[----:B------:R-:W4:Y:S04]  /*feaa0*/  LDL.LU R245, [R1+0x5ac] ;  /* 0x0005ac0001f57983 */ /* 0x000f280000300800 */
[----:B------:R-:W4:Y:S01]  /*feab0*/  LDL.LU R232, [R1+0x1030] ;  /* 0x0010300001e87983 */ /* 0x000f220000300800 */
[----:B------:R-:W-:-:S02]  /*feac0*/  LOP3.LUT P5, RZ, R19, 0x100000, RZ, 0xc0, !PT ;  /* 0x0010000013ff7812 */ /* 0x000fc400078ac0ff */
        /* <DEDUP_REMOVED lines=11> */
[----:B---3--:R-:W-:-:S05]  /*feb80*/  IMAD.WIDE R30, R240, 0x4, R16 ;  /* 0x00000004f01e7825 */ /* 0x008fca00078e0210 */
[----:B--2---:R1:W-:Y:S02]  /*feb90*/  @P3 STG.E desc[UR74][R30.64], R236 ;  /* 0x000000ec1e003986 */ /* 0x0043e4000c10194a */
[----:B-1----:R-:W-:Y:S02]  /*feba0*/  IMAD.WIDE R30, R240, 0x4, R14 ;  /* 0x00000004f01e7825 */ /* 0x002fe400078e020e */
[----:B------:R-:W2:Y:S04]  /*febb0*/  LDL.LU R236, [R1+0x59c] ;  /* 0x00059c0001ec7983 */ /* 0x000ea80000300800 */
[----:B------:R1:W-:Y:S04]  /*febc0*/  @P4 STG.E desc[UR74][R30.64], R244 ;  /* 0x000000f41e004986 */ /* 0x0003e8000c10194a */
[----:B------:R-:W3:Y:S04]  /*febd0*/  LDL.LU R240, [R1+0x58c] ;  /* 0x00058c0001f07983 */ /* 0x000ee80000300800 */
[----:B-1----:R-:W3:Y:S01]  /*febe0*/  LDL.LU R244, [R1+0x1034] ;  /* 0x0010340001f47983 */ /* 0x002ee20000300800 */
[----:B----4-:R-:W-:-:S05]  /*febf0*/  IMAD.WIDE R30, R135, 0x4, R16 ;  /* 0x00000004871e7825 */ /* 0x010fca00078e0210 */
[----:B------:R1:W-:Y:S02]  /*fec00*/  @P5 STG.E desc[UR74][R30.64], R216 ;  /* 0x000000d81e005986 */ /* 0x0003e4000c10194a */
[----:B-1----:R-:W-:Y:S02]  /*fec10*/  IMAD.WIDE R30, R135, 0x4, R14 ;  /* 0x00000004871e7825 */ /* 0x002fe400078e020e */
[----:B------:R-:W4:Y:S04]  /*fec20*/  LDL.LU R216, [R1+0x45c] ;  /* 0x00045c0001d87983 */ /* 0x000f280000300800 */
[----:B------:R-:W4:Y:S01]  /*fec30*/  LDL.LU R135, [R1+0x1038] ;  /* 0x0010380001877983 */ /* 0x000f220000300800 */
        /* <DEDUP_REMOVED lines=45> */
[----:B-1----:R-:W-:Y:S01]  /*fef10*/  IMAD.WIDE R30, R232, 0x4, R14 ;  /* 0x00000004e81e7825 */ /* 0x002fe200078e020e */
[C---:B------:R-:W-:Y:S02]  /*fef20*/  LOP3.LUT P4, RZ, R20.reuse, 0x4, RZ, 0xc0, !PT ;  /* 0x0000000414ff7812 */ /* 0x040fe4000788c0ff */
[----:B------:R-:W-:Y:S02]  /*fef30*/  LOP3.LUT P5, RZ, R20, 0x8, RZ, 0xc0, !PT ;  /* 0x0000000814ff7812 */ /* 0x000fe400078ac0ff */
[----:B--2---:R3:W-:Y:S02]  /*fef40*/  @P1 STG.E desc[UR74][R30.64], R236 ;  /* 0x000000ec1e001986 */ /* 0x0047e4000c10194a */
[----:B---3--:R-:W-:-:S05]  /*fef50*/  IMAD.WIDE R30, R244, 0x4, R16 ;  /* 0x00000004f41e7825 */ /* 0x008fca00078e0210 */
[----:B------:R1:W-:Y:S02]  /*fef60*/  @P2 STG.E desc[UR74][R30.64], R240 ;  /* 0x000000f01e002986 */ /* 0x0003e4000c10194a */
[----:B-1----:R-:W-:-:S05]  /*fef70*/  IMAD.WIDE R30, R244, 0x4, R14 ;  /* 0x00000004f41e7825 */ /* 0x002fca00078e020e */
[----:B----4-:R1:W-:Y:S02]  /*fef80*/  @P3 STG.E desc[UR74][R30.64], R216 ;  /* 0x000000d81e003986 */ /* 0x0103e4000c10194a */
[----:B-1----:R-:W-:-:S05]  /*fef90*/  IMAD.WIDE R30, R135, 0x4, R16 ;  /* 0x00000004871e7825 */ /* 0x002fca00078e0210 */
[----:B------:R1:W-:Y:S02]  /*fefa0*/  @P4 STG.E desc[UR74][R30.64], R21 ;  /* 0x000000151e004986 */ /* 0x0003e4000c10194a */
[----:B-1----:R-:W-:Y:S02]  /*fefb0*/  IMAD.WIDE R30, R135, 0x4, R14 ;  /* 0x00000004871e7825 */ /* 0x002fe400078e020e */
[----:B------:R-:W2:Y:S04]  /*fefc0*/  LDL.LU R21, [R1+0x4934] ;  /* 0x0049340001157983 */ /* 0x000ea80000300800 */
[----:B------:R-:W3:Y:S04]  /*fefd0*/  LDL.LU R245, [R1+0x1044] ;  /* 0x0010440001f57983 */ /* 0x000ee80000300800 */
[----:B------:R1:W-:Y:S04]  /*fefe0*/  @P5 STG.E desc[UR74][R30.64], R22 ;  /* 0x000000161e005986 */ /* 0x0003e8000c10194a */
[----:B-1----:R-:W4:Y:S04]  /*feff0*/  LDL.LU R22, [R1+0x4930] ;  /* 0x0049300001167983 */ /* 0x002f280000300800 */
[----:B------:R-:W2:Y:S01]  /*ff000*/  LDL.LU R244, [R1+0x103c] ;  /* 0x00103c0001f47983 */ /* 0x000ea20000300800 */
[----:B------:R-:W-:-:S03]  /*ff010*/  LOP3.LUT P2, RZ, R20, 0x10, RZ, 0xc0, !PT ;  /* 0x0000001014ff7812 */ /* 0x000fc6000784c0ff */
[----:B------:R-:W3:Y:S04]  /*ff020*/  LDL.LU R216, [R1+0x440] ;  /* 0x0004400001d87983 */ /* 0x000ee80000300800 */
[----:B------:R-:W3:Y:S04]  /*ff030*/  LDL.LU R135, [R1+0x1040] ;  /* 0x0010400001877983 */ /* 0x000ee80000300800 */
[----:B------:R-:W3:Y:S01]  /*ff040*/  LDL.LU R249, [R1+0x5c4] ;  /* 0x0005c40001f97983 */ /* 0x000ee20000300800 */
[----:B------:R-:W-:Y:S01]  /*ff050*/  LOP3.LUT R10, R10, 0xfffffffd, RZ, 0xc0, !PT ;  /* 0xfffffffd0a0a7812 */ /* 0x000fe200078ec0ff */
[----:B--2---:R-:W-:-:S05]  /*ff060*/  IMAD.WIDE R30, R244, 0x4, R16 ;  /* 0x00000004f41e7825 */ /* 0x004fca00078e0210 */
[----:B------:R1:W-:Y:S04]  /*ff070*/  @P2 STG.E desc[UR74][R30.64], R23 ;  /* 0x000000171e002986 */ /* 0x0003e8000c10194a */
[----:B-1----:R-:W2:Y:S04]  /*ff080*/  LDL.LU R23, [R1+0x492c] ;  /* 0x00492c0001177983 */ /* 0x002ea80000300800 */
[----:B------:R-:W4:Y:S01]  /*ff090*/  LDL.LU R248, [R1+0x5b4] ;  /* 0x0005b40001f87983 */ /* 0x000f220000300800 */
        /* <DEDUP_REMOVED lines=13> */
[----:B------:R-:W-:Y:S02]  /*ff170*/  LOP3.LUT R10, R10, 0xfffffff7, RZ, 0xc0, !PT ;  /* 0xfffffff70a0a7812 */ /* 0x000fe400078ec0ff */
[C---:B------:R-:W-:Y:S02]  /*ff180*/  LOP3.LUT P3, RZ, R20.reuse, 0x20, RZ, 0xc0, !PT ;  /* 0x0000002014ff7812 */ /* 0x040fe4000786c0ff */
[----:B------:R-:W-:Y:S01]  /*ff190*/  LOP3.LUT P4, RZ, R20, 0x40, RZ, 0xc0, !PT ;  /* 0x0000004014ff7812 */ /* 0x000fe2000788c0ff */
[----:B------:R-:W-:Y:S01]  /*ff1a0*/  IMAD.WIDE R30, R244, 0x4, R14 ;  /* 0x00000004f41e7825 */ /* 0x000fe200078e020e */
[----:B------:R-:W4:Y:S05]  /*ff1b0*/  LDL.LU R233, [R1+0x1050] ;  /* 0x0010500001e97983 */ /* 0x000f2a0000300800 */
[----:B------:R-:W-:-:S02]  /*ff1c0*/  @P6 LOP3.LUT R10, R10, 0x8, RZ, 0xfc, !PT ;  /* 0x000000080a0a6812 */ /* 0x000fc400078efcff */
[----:B------:R-:W-:Y:S02]  /*ff1d0*/  LOP3.LUT P6, RZ, R20, 0x2000, RZ, 0xc0, !PT ;  /* 0x0000200014ff7812 */ /* 0x000fe400078cc0ff */
[----:B------:R-:W-:Y:S01]  /*ff1e0*/  LOP3.LUT R10, R10, 0xffffffef, RZ, 0xc0, !PT ;  /* 0xffffffef0a0a7812 */ /* 0x000fe200078ec0ff */
[----:B---3--:R1:W-:Y:S10]  /*ff1f0*/  @P3 STG.E desc[UR74][R30.64], R216 ;  /* 0x000000d81e003986 */ /* 0x0083f4000c10194a */
[----:B------:R-:W-:-:S02]  /*ff200*/  @P6 LOP3.LUT R10, R10, 0x10, RZ, 0xfc, !PT ;  /* 0x000000100a0a6812 */ /* 0x000fc400078efcff */
[----:B------:R-:W-:Y:S01]  /*ff210*/  LOP3.LUT P6, RZ, R20, 0x1000, RZ, 0xc0, !PT ;  /* 0x0000100014ff7812 */ /* 0x000fe200078cc0ff */
[----:B-1----:R-:W-:Y:S01]  /*ff220*/  IMAD.WIDE R30, R135, 0x4, R16 ;  /* 0x00000004871e7825 */ /* 0x002fe200078e0210 */
[----:B------:R-:W-:-:S11]  /*ff230*/  LOP3.LUT R10, R10, 0xffffffdf, RZ, 0xc0, !PT ;  /* 0xffffffdf0a0a7812 */ /* 0x000fd600078ec0ff */
[----:B------:R-:W-:Y:S02]  /*ff240*/  @P6 LOP3.LUT R10, R10, 0x20, RZ, 0xfc, !PT ;  /* 0x000000200a0a6812 */ /* 0x000fe400078efcff */
[----:B------:R-:W-:Y:S02]  /*ff250*/  LOP3.LUT P6, RZ, R20, 0x800, RZ, 0xc0, !PT ;  /* 0x0000080014ff7812 */ /* 0x000fe400078cc0ff */
[----:B------:R-:W-:-:S11]  /*ff260*/  LOP3.LUT R10, R10, 0xffffffbf, RZ, 0xc0, !PT ;  /* 0xffffffbf0a0a7812 */ /* 0x000fd600078ec0ff */
[----:B------:R-:W-:Y:S02]  /*ff270*/  @P6 LOP3.LUT R10, R10, 0x40, RZ, 0xfc, !PT ;  /* 0x000000400a0a6812 */ /* 0x000fe400078efcff */
[----:B------:R-:W-:Y:S02]  /*ff280*/  LOP3.LUT P6, RZ, R20, 0x400, RZ, 0xc0, !PT ;  /* 0x0000040014ff7812 */ /* 0x000fe400078cc0ff */
[----:B------:R-:W-:Y:S02]  /*ff290*/  LOP3.LUT R10, R10, 0xffffff7f, RZ, 0xc0, !PT ;  /* 0xffffff7f0a0a7812 */ /* 0x000fe400078ec0ff */
[----:B------:R-:W-:-:S09]  /*ff2a0*/  LOP3.LUT P5, RZ, R20, 0x80, RZ, 0xc0, !PT ;  /* 0x0000008014ff7812 */ /* 0x000fd200078ac0ff */
[----:B------:R-:W-:Y:S02]  /*ff2b0*/  @P6 LOP3.LUT R10, R10, 0x80, RZ, 0xfc, !PT ;  /* 0x000000800a0a6812 */ /* 0x000fe400078efcff */
[----:B------:R-:W-:Y:S02]  /*ff2c0*/  LOP3.LUT P6, RZ, R20, 0x200, RZ, 0xc0, !PT ;  /* 0x0000020014ff7812 */ /* 0x000fe400078cc0ff */
[----:B------:R-:W-:-:S11]  /*ff2d0*/  LOP3.LUT R10, R10, 0xfffffeff, RZ, 0xc0, !PT ;  /* 0xfffffeff0a0a7812 */ /* 0x000fd600078ec0ff */
[----:B------:R-:W-:Y:S02]  /*ff2e0*/  @P6 LOP3.LUT R10, R10, 0x100, RZ, 0xfc, !PT ;  /* 0x000001000a0a6812 */ /* 0x000fe400078efcff */
[----:B------:R-:W-:Y:S01]  /*ff2f0*/  LOP3.LUT P6, RZ, R20, 0x100, RZ, 0xc0, !PT ;  /* 0x0000010014ff7812 */ /* 0x000fe200078cc0ff */
[----:B--2---:R1:W-:Y:S04]  /*ff300*/  @P4 STG.E desc[UR74][R30.64], R23 ;  /* 0x000000171e004986 */ /* 0x0043e8000c10194a */
[----:B-1----:R-:W2:Y:S04]  /*ff310*/  LDL.LU R23, [R1+0x4928] ;  /* 0x0049280001177983 */ /* 0x002ea80000300800 */
[----:B------:R-:W3:Y:S04]  /*ff320*/  LDL.LU R246, [R1+0x5dc] ;  /* 0x0005dc0001f67983 */ /* 0x000ee80000300800 */
[----:B------:R-:W2:Y:S04]  /*ff330*/  LDL.LU R237, [R1+0x5cc] ;  /* 0x0005cc0001ed7983 */ /* 0x000ea80000300800 */
[----:B------:R-:W2:Y:S04]  /*ff340*/  LDL.LU R241, [R1+0x5bc] ;  /* 0x0005bc0001f17983 */ /* 0x000ea80000300800 */
[----:B------:R-:W2:Y:S04]  /*ff350*/  LDL.LU R232, [R1+0x1054] ;  /* 0x0010540001e87983 */ /* 0x000ea80000300800 */
[----:B------:R-:W2:Y:S04]  /*ff360*/  LDL.LU R236, [R1+0x44c] ;  /* 0x00044c0001ec7983 */ /* 0x000ea80000300800 */
[----:B------:R-:W2:Y:S04]  /*ff370*/  LDL.LU R240, [R1+0x600] ;  /* 0x0006000001f07983 */ /* 0x000ea80000300800 */
[----:B------:R-:W2:Y:S01]  /*ff380*/  LDL.LU R244, [R1+0x1058] ;  /* 0x0010580001f47983 */ /* 0x000ea20000300800 */
[----:B------:R-:W-:-:S03]  /*ff390*/  IMAD.WIDE R30, R135, 0x4, R14 ;  /* 0x00000004871e7825 */ /* 0x000fc600078e020e */
[----:B------:R-:W2:Y:S04]  /*ff3a0*/  LDL.LU R216, [R1+0x5f0] ;  /* 0x0005f00001d87983 */ /* 0x000ea80000300800 */
[----:B------:R-:W2:Y:S04]  /*ff3b0*/  LDL.LU R135, [R1+0x105c] ;  /* 0x00105c0001877983 */ /* 0x000ea80000300800 */
[----:B------:R1:W-:Y:S02]  /*ff3c0*/  @P5 STG.E desc[UR74][R30.64], R249 ;  /* 0x000000f91e005986 */ /* 0x0003e4000c10194a */
[----:B-1----:R-:W-:-:S05]  /*ff3d0*/  IMAD.WIDE R30, R245, 0x4, R16 ;  /* 0x00000004f51e7825 */ /* 0x002fca00078e0210 */
[----:B----4-:R1:W-:Y:S02]  /*ff3e0*/  @P6 STG.E desc[UR74][R30.64], R248 ;  /* 0x000000f81e006986 */ /* 0x0103e4000c10194a */
[----:B-1----:R-:W-:Y:S02]  /*ff3f0*/  IMAD.WIDE R30, R245, 0x4, R14 ;  /* 0x00000004f51e7825 */ /* 0x002fe400078e020e */
        /* <DEDUP_REMOVED lines=16> */
[----:B-1----:R-:W-:Y:S01]  /*ff500*/  IMAD.WIDE R30, R233, 0x4, R16 ;  /* 0x00000004e91e7825 */ /* 0x002fe200078e0210 */
[----:B------:R-:W-:Y:S02]  /*ff510*/  LOP3.LUT P0, RZ, R21, 0x8, RZ, 0xc0, !PT ;  /* 0x0000000815ff7812 */ /* 0x000fe4000780c0ff */
[C---:B------:R-:W-:Y:S02]  /*ff520*/  LOP3.LUT P1, RZ, R22.reuse, 0x20000000, RZ, 0xc0, !PT ;  /* 0x2000000016ff7812 */ /* 0x040fe4000782c0ff */
[----:B------:R-:W-:Y:S02]  /*ff530*/  LOP3.LUT P2, RZ, R22, 0x80000000, RZ, 0xc0, !PT ;  /* 0x8000000016ff7812 */ /* 0x000fe4000784c0ff */
[C---:B------:R-:W-:Y:S02]  /*ff540*/  LOP3.LUT P3, RZ, R20.reuse, 0x8000000, RZ, 0xc0, !PT ;  /* 0x0800000014ff7812 */ /* 0x040fe4000786c0ff */
[----:B------:R-:W-:-:S03]  /*ff550*/  LOP3.LUT P4, RZ, R20, 0x20000000, RZ, 0xc0, !PT ;  /* 0x2000000014ff7812 */ /* 0x000fc6000788c0ff */
[----:B---3--:R1:W-:Y:S01]  /*ff560*/  @P6 STG.E desc[UR74][R30.64], R246 ;  /* 0x000000f61e006986 */ /* 0x0083e2000c10194a */
[----:B------:R-:W-:Y:S01]  /*ff570*/  LOP3.LUT P6, RZ, R10, 0x4, RZ, 0xc0, !PT ;  /* 0x000000040aff7812 */ /* 0x000fe200078cc0ff */
[----:B-1----:R-:W-:-:S12]  /*ff580*/  IMAD.WIDE R30, R233, 0x4, R14 ;  /* 0x00000004e91e7825 */ /* 0x002fd800078e020e */
[----:B--2---:R1:W-:Y:S01]  /*ff590*/  @P6 STG.E desc[UR74][R30.64], R237 ;  /* 0x000000ed1e006986 */ /* 0x0043e2000c10194a */
[----:B------:R-:W-:Y:S01]  /*ff5a0*/  LOP3.LUT P6, RZ, R10, 0x2, RZ, 0xc0, !PT ;  /* 0x000000020aff7812 */ /* 0x000fe200078cc0ff */
[----:B-1----:R-:W-:-:S12]  /*ff5b0*/  IMAD.WIDE R30, R232, 0x4, R16 ;  /* 0x00000004e81e7825 */ /* 0x002fd800078e0210 */
[----:B------:R1:W-:Y:S02]  /*ff5c0*/  @P6 STG.E desc[UR74][R30.64], R241 ;  /* 0x000000f11e006986 */ /* 0x0003e4000c10194a */
[----:B-1----:R-:W-:-:S05]  /*ff5d0*/  IMAD.WIDE R30, R232, 0x4, R14 ;  /* 0x00000004e81e7825 */ /* 0x002fca00078e020e */
[----:B------:R1:W-:Y:S02]  /*ff5e0*/  @P0 STG.E desc[UR74][R30.64], R236 ;  /* 0x000000ec1e000986 */ /* 0x0003e4000c10194a */
[----:B-1----:R-:W-:-:S05]  /*ff5f0*/  IMAD.WIDE R30, R244, 0x4, R16 ;  /* 0x00000004f41e7825 */ /* 0x002fca00078e0210 */
[----:B------:R1:W-:Y:S01]  /*ff600*/  @P1 STG.E desc[UR74][R30.64], R240 ;  /* 0x000000f01e001986 */ /* 0x0003e2000c10194a */
[----:B------:R-:W-:Y:S01]  /*ff610*/  LOP3.LUT P5, RZ, R23, 0x20, RZ, 0xc0, !PT ;  /* 0x0000002017ff7812 */ /* 0x000fe200078ac0ff */
[----:B-1----:R-:W-:-:S05]  /*ff620*/  IMAD.WIDE R30, R244, 0x4, R14 ;  /* 0x00000004f41e7825 */ /* 0x002fca00078e020e */
[----:B------:R1:W-:Y:S02]  /*ff630*/  @P2 STG.E desc[UR74][R30.64], R216 ;  /* 0x000000d81e002986 */ /* 0x0003e4000c10194a */
[----:B-1----:R-:W-:-:S05]  /*ff640*/  IMAD.WIDE R30, R135, 0x4, R16 ;  /* 0x00000004871e7825 */ /* 0x002fca00078e0210 */
[----:B------:R1:W-:Y:S02]  /*ff650*/  @P3 STG.E desc[UR74][R30.64], R24 ;  /* 0x000000181e003986 */ /* 0x0003e4000c10194a */
[----:B-1----:R-:W-:Y:S02]  /*ff660*/  IMAD.WIDE R30, R135, 0x4, R14 ;  /* 0x00000004871e7825 */ /* 0x002fe400078e020e */
[----:B------:R-:W2:Y:S04]  /*ff670*/  LDL.LU R24, [R1+0x4924] ;  /* 0x0049240001187983 */ /* 0x000ea80000300800 */
[----:B------:R4:W-:Y:S04]  /*ff680*/  @P4 STG.E desc[UR74][R30.64], R40 ;  /* 0x000000281e004986 */ /* 0x0009e8000c10194a */
[----:B------:R-:W3:Y:S01]  /*ff690*/  LDL.LU R135, [R1+0x1068] ;  /* 0x0010680001877983 */ /* 0x000ee20000300800 */
[----:B----4-:R-:W-:-:S03]  /*ff6a0*/  IMAD.WIDE R30, R245, 0x4, R16 ;  /* 0x00000004f51e7825 */ /* 0x010fc600078e0210 */
[----:B------:R-:W4:Y:S04]  /*ff6b0*/  LDL.LU R40, [R1+0x4920] ;  /* 0x0049200001287983 */ /* 0x000f280000300800 */
[----:B------:R1:W-:Y:S04]  /*ff6c0*/  @P5 STG.E desc[UR74][R30.64], R25 ;  /* 0x000000191e005986 */ /* 0x0003e8000c10194a */
[----:B-1----:R-:W3:Y:S04]  /*ff6d0*/  LDL.LU R25, [R1+0x491c] ;  /* 0x00491c0001197983 */ /* 0x002ee80000300800 */
        /* <DEDUP_REMOVED lines=17> */
[----:B------:R-:W-:Y:S01]  /*ff7f0*/  LOP3.LUT P2, RZ, R23, 0x80, RZ, 0xc0, !PT ;  /* 0x0000008017ff7812 */ /* 0x000fe2000784c0ff */
[----:B------:R-:W-:-:S02]  /*ff800*/  IMAD.WIDE R30, R245, 0x4, R14 ;  /* 0x00000004f51e7825 */ /* 0x000fc400078e020e */
[----:B------:R-:W4:Y:S04]  /*ff810*/  LDL.LU R237, [R1+0x630] ;  /* 0x0006300001ed7983 */ /* 0x000f280000300800 */
[----:B------:R-:W4:Y:S04]  /*ff820*/  LDL.LU R241, [R1+0x620] ;  /* 0x0006200001f17983 */ /* 0x000f280000300800 */
[----:B------:R-:W4:Y:S01]  /*ff830*/  LDL.LU R245, [R1+0x107c] ;  /* 0x00107c0001f57983 */ /* 0x000f220000300800 */
[----:B------:R-:W-:Y:S02]  /*ff840*/  LOP3.LUT P5, RZ, R23, 0x100, RZ, 0xc0, !PT ;  /* 0x0000010017ff7812 */ /* 0x000fe400078ac0ff */
[----:B------:R-:W-:-:S02]  /*ff850*/  LOP3.LUT R10, R10, 0xfffffffe, RZ, 0xc0, !PT ;  /* 0xfffffffe0a0a7812 */ /* 0x000fc400078ec0ff */
[C---:B--2---:R-:W-:Y:S02]  /*ff860*/  LOP3.LUT P3, RZ, R24.reuse, 0x200, RZ, 0xc0, !PT ;  /* 0x0000020018ff7812 */ /* 0x044fe4000786c0ff */
[----:B------:R-:W-:Y:S01]  /*ff870*/  LOP3.LUT P4, RZ, R24, 0x800, RZ, 0xc0, !PT ;  /* 0x0000080018ff7812 */ /* 0x000fe2000788c0ff */
[----:B---3--:R4:W-:Y:S02]  /*ff880*/  @P2 STG.E desc[UR74][R30.64], R232 ;  /* 0x000000e81e002986 */ /* 0x0089e4000c10194a */
[C---:B----4-:R-:W-:Y:S02]  /*ff890*/  IMAD.WIDE R30, R240.reuse, 0x4, R16 ;  /* 0x00000004f01e7825 */ /* 0x050fe400078e0210 */
[----:B------:R-:W2:Y:S06]  /*ff8a0*/  LDL.LU R232, [R1+0x420] ;  /* 0x0004200001e87983 */ /* 0x000eac0000300800 */
[----:B------:R1:W-:Y:S02]  /*ff8b0*/  @P3 STG.E desc[UR74][R30.64], R236 ;  /* 0x000000ec1e003986 */ /* 0x0003e4000c10194a */
        /* <DEDUP_REMOVED lines=8> */
[----:B------:R-:W2:Y:S04]  /*ff940*/  LDL.LU R216, [R1+0x624] ;  /* 0x0006240001d87983 */ /* 0x000ea80000300800 */
[----:B------:R-:W2:Y:S01]  /*ff950*/  LDL.LU R135, [R1+0x1084] ;  /* 0x0010840001877983 */ /* 0x000ea20000300800 */
        /* <DEDUP_REMOVED lines=61> */
[----:B-1----:R-:W-:Y:S02]  /*ffd30*/  IMAD.WIDE R30, R240, 0x4, R14 ;  /* 0x00000004f01e7825 */ /* 0x002fe400078e020e */
[----:B------:R-:W2:Y:S04]  /*ffd40*/  LDL.LU R236, [R1+0x64c] ;  /* 0x00064c0001ec7983 */ /* 0x000ea80000300800 */
[----:B------:R1:W-:Y:S02]  /*ffd50*/  @P3 STG.E desc[UR74][R30.64], R244 ;  /* 0x000000f41e003986 */ /* 0x0003e4000c10194a */
[----:B-1----:R-:W-:-:S02]  /*ffd60*/  IMAD.WIDE R30, R135, 0x4, R16 ;  /* 0x00000004871e7825 */ /* 0x002fc400078e0210 */
[----:B------:R-:W3:Y:S04]  /*ffd70*/  LDL.LU R244, [R1+0x1090] ;  /* 0x0010900001f47983 */ /* 0x000ee80000300800 */
[----:B------:R1:W-:Y:S02]  /*ffd80*/  @P4 STG.E desc[UR74][R30.64], R216 ;  /* 0x000000d81e004986 */ /* 0x0003e4000c10194a */
[----:B-1----:R-:W-:Y:S02]  /*ffd90*/  IMAD.WIDE R30, R135, 0x4, R14 ;  /* 0x00000004871e7825 */ /* 0x002fe400078e020e */
[----:B------:R-:W4:Y:S04]  /*ffda0*/  LDL.LU R216, [R1+0x63c] ;  /* 0x00063c0001d87983 */ /* 0x000f280000300800 */
[----:B------:R1:W-:Y:S04]  /*ffdb0*/  @P5 STG.E desc[UR74][R30.64], R26 ;  /* 0x0000001a1e005986 */ /* 0x0003e8000c10194a */
        /* <DEDUP_REMOVED lines=22> */
[----:B--2---:R-:W-:-:S05]  /*fff20*/  IMAD.WIDE R30, R135, 0x4, R16 ;  /* 0x00000004871e7825 */ /* 0x004fca00078e0210 */
[----:B------:R1:W-:Y:S02]  /*fff30*/  @P2 STG.E desc[UR74][R30.64], R240 ;  /* 0x000000f01e002986 */ /* 0x0003e4000c10194a */
[----:B-1----:R-:W-:Y:S02]  /*fff40*/  IMAD.WIDE R30, R135, 0x4, R14 ;  /* 0x00000004871e7825 */ /* 0x002fe400078e020e */
[----:B------:R-:W2:Y:S04]  /*fff50*/  LDL.LU R135, [R1+0x62c] ;  /* 0x00062c0001877983 */ /* 0x000ea80000300800 */
[----:B------:R-:W2:Y:S04]  /*fff60*/  LDL.LU R240, [R1+0x1094] ;  /* 0x0010940001f07983 */ /* 0x000ea80000300800 */
[----:B------:R-:W2:Y:S04]  /*fff70*/  LDL.LU R235, [R1+0x42c] ;  /* 0x00042c0001eb7983 */ /* 0x000ea80000300800 */
[----:B------:R-:W2:Y:S04]  /*fff80*/  LDL.LU R243, [R1+0x1098] ;  /* 0x0010980001f37983 */ /* 0x000ea80000300800 */
[----:B------:R-:W2:Y:S01]  /*fff90*/  LDL.LU R239, [R1+0x680] ;  /* 0x0006800001ef7983 */ /* 0x000ea20000300800 */
[----:B------:R-:W-:-:S02]  /*fffa0*/  @P6 LOP3.LUT R40, R40, 0x200000, RZ, 0xfc, !PT ;  /* 0x0020000028286812 */ /* 0x000fc400078efcff */
[----:B------:R-:W-:Y:S01]  /*fffb0*/  LOP3.LUT P6, RZ, R24, 0x20000, RZ, 0xc0, !PT ;  /* 0x0002000018ff7812 */ /* 0x000fe200078cc0ff */
[----:B------:R-:W2:Y:S01]  /*fffc0*/  LDL.LU R247, [R1+0x670] ;  /* 0x0006700001f77983 */ /* 0x000ea20000300800 */
[----:B------:R-:W-:-:S03]  /*fffd0*/  LOP3.LUT R40, R40, 0xffbfffff, RZ, 0xc0, !PT ;  /* 0xffbfffff28287812 */ /* 0x000fc600078ec0ff */
[----:B------:R-:W2:Y:S04]  /*fffe0*/  LDL.LU R234, [R1+0x660] ;  /* 0x0006600001ea7983 */ /* 0x000ea80000300800 */
[----:B------:R-:W2:Y:S04]  /*ffff0*/  LDL.LU R238, [R1+0x109c] ;  /* 0x00109c0001ee7983 */ /* 0x000ea80000300800 */
[----:B------:R-:W-:Y:S01]  /*100000*/  @P6 LOP3.LUT R40, R40, 0x400000, RZ, 0xfc, !PT ;  /* 0x0040000028286812 */ /* 0x000fe200078efcff */
[----:B------:R-:W2:Y:S01]  /*100010*/  LDL.LU R242, [R1+0x410] ;  /* 0x0004100001f27983 */ /* 0x000ea20000300800 */
[----:B------:R-:W-:-:S02]  /*100020*/  LOP3.LUT P6, RZ, R24, 0x10000, RZ, 0xc0, !PT ;  /* 0x0001000018ff7812 */ /* 0x000fc400078cc0ff */
[----:B------:R-:W-:Y:S01]  /*100030*/  LOP3.LUT R40, R40, 0xff7fffff, RZ, 0xc0, !PT ;  /* 0xff7fffff28287812 */ /* 0x000fe200078ec0ff */
[----:B------:R-:W2:Y:S01]  /*100040*/  LDL.LU R233, [R1+0x10a0] ;  /* 0x0010a00001e97983 */ /* 0x000ea20000300800 */
[----:B------:R-:W-:Y:S02]  /*100050*/  LOP3.LUT P3, RZ, R25, 0x8, RZ, 0xc0, !PT ;  /* 0x0000000819ff7812 */ /* 0x000fe4000786c0ff */
[----:B------:R-:W-:Y:S01]  /*100060*/  LOP3.LUT P4, RZ, R22, 0x1, RZ, 0xc0, !PT ;  /* 0x0000000116ff7812 */ /* 0x000fe2000788c0ff */
[----:B------:R-:W2:Y:S06]  /*100070*/  LDL.LU R246, [R1+0x684] ;  /* 0x0006840001f67983 */ /* 0x000eac0000300800 */
[----:B------:R-:W-:-:S02]  /*100080*/  @P6 LOP3.LUT R40, R40, 0x800000, RZ, 0xfc, !PT ;  /* 0x0080000028286812 */ /* 0x000fc400078efcff */
[----:B------:R-:W-:Y:S02]  /*100090*/  LOP3.LUT P6, RZ, R26, 0x8000, RZ, 0xc0, !PT ;  /* 0x000080001aff7812 */ /* 0x000fe400078cc0ff */
[----:B------:R-:W-:Y:S01]  /*1000a0*/  LOP3.LUT P5, RZ, R22, 0x2, RZ, 0xc0, !PT ;  /* 0x0000000216ff7812 */ /* 0x000fe200078ac0ff */
[----:B---3--:R1:W-:Y:S01]  /*1000b0*/  @P3 STG.E desc[UR74][R30.64], R237 ;  /* 0x000000ed1e003986 */ /* 0x0083e2000c10194a */
[----:B------:R-:W-:Y:S01]  /*1000c0*/  LOP3.LUT R40, R40, 0xfeffffff, RZ, 0xc0, !PT ;  /* 0xfeffffff28287812 */ /* 0x000fe200078ec0ff */
[----:B-1----:R-:W-:-:S08]  /*1000d0*/  IMAD.WIDE R30, R245, 0x4, R16 ;  /* 0x00000004f51e7825 */ /* 0x002fd000078e0210 */
[----:B------:R-:W-:Y:S01]  /*1000e0*/  @P6 LOP3.LUT R40, R40, 0x1000000, RZ, 0xfc, !PT ;  /* 0x0100000028286812 */ /* 0x000fe200078efcff */
[----:B------:R-:W3:Y:S01]  /*1000f0*/  LDL.LU R237, [R1+0x674] ;  /* 0x0006740001ed7983 */ /* 0x000ee20000300800 */
[----:B------:R-:W-:-:S03]  /*100100*/  LOP3.LUT P6, RZ, R26, 0x2000, RZ, 0xc0, !PT ;  /* 0x000020001aff7812 */ /* 0x000fc600078cc0ff */
[----:B------:R1:W-:Y:S02]  /*100110*/  @P4 STG.E desc[UR74][R30.64], R241 ;  /* 0x000000f11e004986 */ /* 0x0003e4000c10194a */
[----:B-1----:R-:W-:Y:S02]  /*100120*/  IMAD.WIDE R30, R245, 0x4, R14 ;  /* 0x00000004f51e7825 */ /* 0x002fe400078e020e */
[----:B------:R-:W3:Y:S04]  /*100130*/  LDL.LU R245, [R1+0x10a4] ;  /* 0x0010a40001f57983 */ /* 0x000ee80000300800 */
[----:B------:R1:W-:Y:S04]  /*100140*/  @P5 STG.E desc[UR74][R30.64], R232 ;  /* 0x000000e81e005986 */ /* 0x0003e8000c10194a */
[----:B------:R-:W3:Y:S01]  /*100150*/  LDL.LU R241, [R1+0x664] ;  /* 0x0006640001f17983 */ /* 0x000ee20000300800 */
[----:B-1----:R-:W-:-:S03]  /*100160*/  IMAD.WIDE R30, R244, 0x4, R16 ;  /* 0x00000004f41e7825 */ /* 0x002fc600078e0210 */
[----:B------:R-:W3:Y:S04]  /*100170*/  LDL.LU R232, [R1+0x414] ;  /* 0x0004140001e87983 */ /* 0x000ee80000300800 */
[----:B------:R1:W-:Y:S01]  /*100180*/  @P6 STG.E desc[UR74][R30.64], R236 ;  /* 0x000000ec1e006986 */ /* 0x0003e2000c10194a */
[----:B------:R-:W-:Y:S01]  /*100190*/  LOP3.LUT P6, RZ, R40, 0x1000000, RZ, 0xc0, !PT ;  /* 0x0100000028ff7812 */ /* 0x000fe200078cc0ff */
[----:B-1----:R-:W-:Y:S02]  /*1001a0*/  IMAD.WIDE R30, R244, 0x4, R14 ;  /* 0x00000004f41e7825 */ /* 0x002fe400078e020e */
[----:B------:R-:W3:Y:S10]  /*1001b0*/  LDL.LU R244, [R1+0x688] ;  /* 0x0006880001f47983 */ /* 0x000ef40000300800 */
[----:B----4-:R1:W-:Y:S01]  /*1001c0*/  @P6 STG.E desc[UR74][R30.64], R216 ;  /* 0x000000d81e006986 */ /* 0x0103e2000c10194a */
[----:B------:R-:W-:-:S03]  /*1001d0*/  LOP3.LUT P6, RZ, R40, 0x800000, RZ, 0xc0, !PT ;  /* 0x0080000028ff7812 */ /* 0x000fc600078cc0ff */
[----:B-1----:R-:W4:Y:S04]  /*1001e0*/  LDL.LU R216, [R1+0x10a8] ;  /* 0x0010a80001d87983 */ /* 0x002f280000300800 */
[----:B------:R-:W3:Y:S01]  /*1001f0*/  LDL.LU R236, [R1+0x678] ;  /* 0x0006780001ec7983 */ /* 0x000ee20000300800 */
[----:B--2---:R-:W-:-:S05]  /*100200*/  IMAD.WIDE R30, R240, 0x4, R16 ;  /* 0x00000004f01e7825 */ /* 0x004fca00078e0210 */
[----:B------:R1:W-:Y:S04]  /*100210*/  @P6 STG.E desc[UR74][R30.64], R135 ;  /* 0x000000871e006986 */ /* 0x0003e8000c10194a */
[----:B-1----:R-:W2:Y:S01]  /*100220*/  LDL.LU R135, [R1+0x10ac] ;  /* 0x0010ac0001877983 */ /* 0x002ea20000300800 */
[----:B------:R-:W-:-:S03]  /*100230*/  IMAD.WIDE R30, R240, 0x4, R14 ;  /* 0x00000004f01e7825 */ /* 0x000fc600078e020e */
[----:B------:R-:W2:Y:S01]  /*100240*/  LDL.LU R240, [R1+0x668] ;  /* 0x0006680001f07983 */ /* 0x000ea20000300800 */
        /* <DEDUP_REMOVED lines=15> */
[----:B------:R-:W-:Y:S02]  /*100340*/  LOP3.LUT P0, RZ, R25, 0x20, RZ, 0xc0, !PT ;  /* 0x0000002019ff7812 */ /* 0x000fe4000780c0ff */
[----:B------:R-:W-:Y:S01]  /*100350*/  LOP3.LUT P1, RZ, R22, 0x4, RZ, 0xc0, !PT ;  /* 0x0000000416ff7812 */ /* 0x000fe2000782c0ff */
[----:B-1----:R-:W-:-:S08]  /*100360*/  IMAD.WIDE R30, R233, 0x4, R16 ;  /* 0x00000004e91e7825 */ /* 0x002fd000078e0210 */
        /* <DEDUP_REMOVED lines=8> */
[----:B------:R4:W-:Y:S01]  /*1003f0*/  @P2 STG.E desc[UR74][R30.64], R232 ;  /* 0x000000e81e002986 */ /* 0x0009e2000c10194a */
[----:B------:R-:W-:Y:S01]  /*100400*/  LOP3.LUT P4, RZ, R26, 0x20000, RZ, 0xc0, !PT ;  /* 0x000200001aff7812 */ /* 0x000fe2000788c0ff */
[----:B----4-:R-:W-:-:S05]  /*100410*/  IMAD.WIDE R30, R216, 0x4, R16 ;  /* 0x00000004d81e7825 */ /* 0x010fca00078e0210 */
[----:B------:R1:W-:Y:S01]  /*100420*/  @P3 STG.E desc[UR74][R30.64], R244 ;  /* 0x000000f41e003986 */ /* 0x0003e2000c10194a */
[----:B------:R-:W-:Y:S01]  /*100430*/  LOP3.LUT P5, RZ, R24, 0x40000, RZ, 0xc0, !PT ;  /* 0x0004000018ff7812 */ /* 0x000fe200078ac0ff */
[----:B-1----:R-:W-:Y:S02]  /*100440*/  IMAD.WIDE R30, R216, 0x4, R14 ;  /* 0x00000004d81e7825 */ /* 0x002fe400078e020e */
[----:B------:R-:W3:Y:S04]  /*100450*/  LDL.LU R244, [R1+0x1984] ;  /* 0x0019840001f47983 */ /* 0x000ee80000300800 */
[----:B------:R-:W4:Y:S04]  /*100460*/  LDL.LU R216, [R1+0x41c] ;  /* 0x00041c0001d87983 */ /* 0x000f280000300800 */
[----:B------:R-:W3:Y:S04]  /*100470*/  LDL.LU R241, [R1+0x418] ;  /* 0x0004180001f17983 */ /* 0x000ee80000300800 */
[----:B------:R-:W4:Y:S04]  /*100480*/  LDL.LU R245, [R1+0x68c] ;  /* 0x00068c0001f57983 */ /* 0x000f280000300800 */
[----:B------:R-:W4:Y:S04]  /*100490*/  LDL.LU R232, [R1+0x1980] ;  /* 0x0019800001e87983 */ /* 0x000f280000300800 */
[----:B------:R1:W-:Y:S04]  /*1004a0*/  @P4 STG.E desc[UR74][R30.64], R236 ;  /* 0x000000ec1e004986 */ /* 0x0003e8000c10194a */
[----:B-1----:R-:W4:Y:S01]  /*1004b0*/  LDL.LU R236, [R1+0x67c] ;  /* 0x00067c0001ec7983 */ /* 0x002f220000300800 */
[----:B--2---:R-:W-:-:S05]  /*1004c0*/  IMAD.WIDE R30, R135, 0x4, R16 ;  /* 0x00000004871e7825 */ /* 0x004fca00078e0210 */
[----:B------:R1:W-:Y:S04]  /*1004d0*/  @P5 STG.E desc[UR74][R30.64], R240 ;  /* 0x000000f01e005986 */ /* 0x0003e8000c10194a */
[----:B-1----:R-:W2:Y:S01]  /*1004e0*/  LDL.LU R240, [R1+0x66c] ;  /* 0x00066c0001f07983 */ /* 0x002ea20000300800 */
[----:B------:R-:W-:-:S03]  /*1004f0*/  IMAD.WIDE R30, R135, 0x4, R14 ;  /* 0x00000004871e7825 */ /* 0x000fc600078e020e */
[----:B------:R-:W2:Y:S04]  /*100500*/  LDL.LU R135, [R1+0x1988] ;  /* 0x0019880001877983 */ /* 0x000ea80000300800 */
[----:B------:R-:W2:Y:S01]  /*100510*/  LDL.LU R249, [R1+0x6b0] ;  /* 0x0006b00001f97983 */ /* 0x000ea20000300800 */
[----:B------:R-:W-:Y:S02]  /*100520*/  LOP3.LUT P6, RZ, R24, 0x200000, RZ, 0xc0, !PT ;  /* 0x0020000018ff7812 */ /* 0x000fe400078cc0ff */
[----:B------:R-:W-:Y:S01]  /*100530*/  LOP3.LUT R40, R40, 0xfffffdff, RZ, 0xc0, !PT ;  /* 0xfffffdff28287812 */ /* 0x000fe200078ec0ff */
[----:B------:R-:W2:Y:S04]  /*100540*/  LDL.LU R248, [R1+0x6a0] ;  /* 0x0006a00001f87983 */ /* 0x000ea80000300800 */
[----:B------:R-:W2:Y:S04]  /*100550*/  LDL.LU R239, [R1+0x198c] ;  /* 0x00198c0001ef7983 */ /* 0x000ea80000300800 */
[----:B------:R-:W2:Y:S02]  /*100560*/  LDL.LU R235, [R1+0x690] ;  /* 0x0006900001eb7983 */ /* 0x000ea40000300800 */
        /* <DEDUP_REMOVED lines=11> */
[----:B------:R-:W-:-:S03]  /*100620*/  LOP3.LUT P2, RZ, R24, 0x80000, RZ, 0xc0, !PT ;  /* 0x0008000018ff7812 */ /* 0x000fc6000784c0ff */
[----:B------:R-:W2:Y:S01]  /*100630*/  LDL.LU R242, [R1+0x694] ;  /* 0x0006940001f27983 */ /* 0x000ea20000300800 */
[C---:B------:R-:W-:Y:S02]  /*100640*/  LOP3.LUT P3, RZ, R23.reuse, 0x4000, RZ, 0xc0, !PT ;  /* 0x0000400017ff7812 */ /* 0x040fe4000786c0ff */
[----:B------:R-:W-:Y:S01]  /*100650*/  LOP3.LUT P4, RZ, R23, 0x8000, RZ, 0xc0, !PT ;  /* 0x0000800017ff7812 */ /* 0x000fe2000788c0ff */
[----:B------:R-:W2:Y:S02]  /*100660*/  LDL.LU R233, [R1+0x404] ;  /* 0x0004040001e97983 */ /* 0x000ea40000300800 */
[----:B------:R-:W-:Y:S02]  /*100670*/  @P6 LOP3.LUT R40, R40, 0x800, RZ, 0xfc, !PT ;  /* 0x0000080028286812 */ /* 0x000fe400078efcff */
[----:B------:R-:W-:Y:S01]  /*100680*/  LOP3.LUT P6, RZ, R26, 0x40000, RZ, 0xc0, !PT ;  /* 0x000400001aff7812 */ /* 0x000fe200078cc0ff */
[----:B------:R-:W2:Y:S01]  /*100690*/  LDL.LU R237, [R1+0x6b8] ;  /* 0x0006b80001ed7983 */ /* 0x000ea20000300800 */
        /* <DEDUP_REMOVED lines=16> */
[----:B---3--:R4:W-:Y:S02]  /*1007a0*/  @P2 STG.E desc[UR74][R30.64], R241 ;  /* 0x000000f11e002986 */ /* 0x0089e4000c10194a */
[C---:B----4-:R-:W-:Y:S02]  /*1007b0*/  IMAD.WIDE R30, R232.reuse, 0x4, R16 ;  /* 0x00000004e81e7825 */ /* 0x050fe400078e0210 */
[----:B------:R-:W3:Y:S04]  /*1007c0*/  LDL.LU R241, [R1+0x1998] ;  /* 0x0019980001f17983 */ /* 0x000ee80000300800 */
[----:B------:R1:W-:Y:S02]  /*1007d0*/  @P3 STG.E desc[UR74][R30.64], R245 ;  /* 0x000000f51e003986 */ /* 0x0003e4000c10194a */
[----:B-1----:R-:W-:-:S02]  /*1007e0*/  IMAD.WIDE R30, R232, 0x4, R14 ;  /* 0x00000004e81e7825 */ /* 0x002fc400078e020e */
[----:B------:R-:W4:Y:S04]  /*1007f0*/  LDL.LU R245, [R1+0x6a8] ;  /* 0x0006a80001f57983 */ /* 0x000f280000300800 */
[----:B------:R1:W-:Y:S04]  /*100800*/  @P4 STG.E desc[UR74][R30.64], R236 ;  /* 0x000000ec1e004986 */ /* 0x0003e8000c10194a */
[----:B------:R-:W4:Y:S01]  /*100810*/  LDL.LU R232, [R1+0x698] ;  /* 0x0006980001e87983 */ /* 0x000f220000300800 */
[----:B-1----:R-:W-:-:S03]  /*100820*/  IMAD.WIDE R30, R244, 0x4, R16 ;  /* 0x00000004f41e7825 */ /* 0x002fc600078e0210 */
[----:B------:R-:W4:Y:S04]  /*100830*/  LDL.LU R236, [R1+0x199c] ;  /* 0x00199c0001ec7983 */ /* 0x000f280000300800 */
[----:B--2---:R1:W-:Y:S02]  /*100840*/  @P5 STG.E desc[UR74][R30.64], R240 ;  /* 0x000000f01e005986 */ /* 0x0043e4000c10194a */
[----:B-1----:R-:W-:Y:S02]  /*100850*/  IMAD.WIDE R30, R244, 0x4, R14 ;  /* 0x00000004f41e7825 */ /* 0x002fe400078e020e */
[----:B------:R-:W2:Y:S04]  /*100860*/  LDL.LU R240, [R1+0x408] ;  /* 0x0004080001f07983 */ /* 0x000ea80000300800 */
[----:B------:R1:W-:Y:S01]  /*100870*/  @P6 STG.E desc[UR74][R30.64], R216 ;  /* 0x000000d81e006986 */ /* 0x0003e2000c10194a */
[----:B------:R-:W-:-:S03]  /*100880*/  LOP3.LUT P6, RZ, R40, 0x10000, RZ, 0xc0, !PT ;  /* 0x0001000028ff7812 */ /* 0x000fc600078cc0ff */
[----:B------:R-:W2:Y:S04]  /*100890*/  LDL.LU R244, [R1+0x6bc] ;  /* 0x0006bc0001f47983 */ /* 0x000ea80000300800 */
[----:B-1----:R-:W2:Y:S01]  /*1008a0*/  LDL.LU R216, [R1+0x19a0] ;  /* 0x0019a00001d87983 */ /* 0x002ea20000300800 */
[----:B------:R-:W-:-:S05]  /*1008b0*/  IMAD.WIDE R30, R135, 0x4, R16 ;  /* 0x00000004871e7825 */ /* 0x000fca00078e0210 */
[----:B------:R1:W-:Y:S02]  /*1008c0*/  @P6 STG.E desc[UR74][R30.64], R249 ;  /* 0x000000f91e006986 */ /* 0x0003e4000c10194a */
[----:B-1----:R-:W-:Y:S02]  /*1008d0*/  IMAD.WIDE R30, R135, 0x4, R14 ;  /* 0x00000004871e7825 */ /* 0x002fe400078e020e */
        /* <DEDUP_REMOVED lines=23> */
[C---:B------:R-:W-:Y:S02]  /*100a50*/  LOP3.LUT P2, RZ, R21.reuse, 0x1000, RZ, 0xc0, !PT ;  /* 0x0000100015ff7812 */ /* 0x040fe4000784c0ff */
[----:B------:R-:W-:Y:S02]  /*100a60*/  LOP3.LUT P3, RZ, R21, 0x2000, RZ, 0xc0, !PT ;  /* 0x0000200015ff7812 */ /* 0x000fe4000786c0ff */
[----:B------:R-:W-:Y:S01]  /*100a70*/  LOP3.LUT P4, RZ, R25, 0x100, RZ, 0xc0, !PT ;  /* 0x0000010019ff7812 */ /* 0x000fe2000788c0ff */
[----:B---3--:R-:W-:-:S05]  /*100a80*/  IMAD.WIDE R30, R241, 0x4, R16 ;  /* 0x00000004f11e7825 */ /* 0x008fca00078e0210 */
[----:B------:R1:W-:Y:S02]  /*100a90*/  @P0 STG.E desc[UR74][R30.64], R237 ;  /* 0x000000ed1e000986 */ /* 0x0003e4000c10194a */
[----:B-1----:R-:W-:Y:S02]  /*100aa0*/  IMAD.WIDE R30, R241, 0x4, R14 ;  /* 0x00000004f11e7825 */ /* 0x002fe400078e020e */
[----:B------:R-:W3:Y:S04]  /*100ab0*/  LDL.LU R241, [R1+0x69c] ;  /* 0x00069c0001f17983 */ /* 0x000ee80000300800 */
[----:B----4-:R1:W-:Y:S01]  /*100ac0*/  @P1 STG.E desc[UR74][R30.64], R245 ;  /* 0x000000f51e001986 */ /* 0x0103e2000c10194a */
[----:B------:R-:W-:Y:S01]  /*100ad0*/  LOP3.LUT P5, RZ, R25, 0x200, RZ, 0xc0, !PT ;  /* 0x0000020019ff7812 */ /* 0x000fe200078ac0ff */
[----:B-1----:R-:W-:-:S02]  /*100ae0*/  IMAD.WIDE R30, R236, 0x4, R16 ;  /* 0x00000004ec1e7825 */ /* 0x002fc400078e0210 */
[----:B------:R-:W4:Y:S04]  /*100af0*/  LDL.LU R245, [R1+0x19a4] ;  /* 0x0019a40001f57983 */ /* 0x000f280000300800 */
[----:B------:R1:W-:Y:S02]  /*100b00*/  @P2 STG.E desc[UR74][R30.64], R232 ;  /* 0x000000e81e002986 */ /* 0x0003e4000c10194a */
[----:B-1----:R-:W-:Y:S02]  /*100b10*/  IMAD.WIDE R30, R236, 0x4, R14 ;  /* 0x00000004ec1e7825 */ /* 0x002fe400078e020e */
[----:B------:R-:W3:Y:S04]  /*100b20*/  LDL.LU R232, [R1+0x40c] ;  /* 0x00040c0001e87983 */ /* 0x000ee80000300800 */
[----:B------:R-:W3:Y:S04]  /*100b30*/  LDL.LU R236, [R1+0x6e0] ;  /* 0x0006e00001ec7983 */ /* 0x000ee80000300800 */
[----:B--2---:R1:W-:Y:S04]  /*100b40*/  @P3 STG.E desc[UR74][R30.64], R240 ;  /* 0x000000f01e003986 */ /* 0x0043e8000c10194a */
[----:B-1----:R-:W2:Y:S01]  /*100b50*/  LDL.LU R240, [R1+0x19a8] ;  /* 0x0019a80001f07983 */ /* 0x002ea20000300800 */
[----:B------:R-:W-:-:S05]  /*100b60*/  IMAD.WIDE R30, R216, 0x4, R16 ;  /* 0x00000004d81e7825 */ /* 0x000fca00078e0210 */
[----:B------:R1:W-:Y:S02]  /*100b70*/  @P4 STG.E desc[UR74][R30.64], R244 ;  /* 0x000000f41e004986 */ /* 0x0003e4000c10194a */
[----:B-1----:R-:W-:Y:S02]  /*100b80*/  IMAD.WIDE R30, R216, 0x4, R14 ;  /* 0x00000004d81e7825 */ /* 0x002fe400078e020e */
[----:B------:R-:W2:Y:S04]  /*100b90*/  LDL.LU R244, [R1+0x6d0] ;  /* 0x0006d00001f47983 */ /* 0x000ea80000300800 */
[----:B------:R1:W-:Y:S04]  /*100ba0*/  @P5 STG.E desc[UR74][R30.64], R135 ;  /* 0x000000871e005986 */ /* 0x0003e8000c10194a */
[----:B------:R-:W2:Y:S04]  /*100bb0*/  LDL.LU R216, [R1+0x6c0] ;  /* 0x0006c00001d87983 */ /* 0x000ea80000300800 */
[----:B-1----:R-:W2:Y:S01]  /*100bc0*/  LDL.LU R135, [R1+0x19ac] ;  /* 0x0019ac0001877983 */ /* 0x002ea20000300800 */
[----:B------:R-:W-:-:S02]  /*100bd0*/  LOP3.LUT P6, RZ, R22, 0x100, RZ, 0xc0, !PT ;  /* 0x0000010016ff7812 */ /* 0x000fc400078cc0ff */
        /* <DEDUP_REMOVED lines=14> */
[----:B------:R-:W2:Y:S04]  /*100cc0*/  LDL.LU R238, [R1+0x6e8] ;  /* 0x0006e80001ee7983 */ /* 0x000ea80000300800 */
[----:B------:R-:W2:Y:S01]  /*100cd0*/  LDL.LU R242, [R1+0x19b8] ;  /* 0x0019b80001f27983 */ /* 0x000ea20000300800 */
[C---:B------:R-:W-:Y:S02]  /*100ce0*/  LOP3.LUT P2, RZ, R22.reuse, 0x40, RZ, 0xc0, !PT ;  /* 0x0000004016ff7812 */ /* 0x040fe4000784c0ff */
[----:B------:R-:W-:Y:S01]  /*100cf0*/  LOP3.LUT P3, RZ, R22, 0x80, RZ, 0xc0, !PT ;  /* 0x0000008016ff7812 */ /* 0x000fe2000786c0ff */
[----:B------:R-:W2:Y:S02]  /*100d00*/  LDL.LU R246, [R1+0x6d8] ;  /* 0x0006d80001f67983 */ /* 0x000ea40000300800 */
[----:B------:R-:W-:-:S02]  /*100d10*/  @P6 LOP3.LUT R40, R40, 0x8, RZ, 0xfc, !PT ;  /* 0x0000000828286812 */ /* 0x000fc400078efcff */
[----:B------:R-:W-:Y:S01]  /*100d20*/  LOP3.LUT P6, RZ, R21, 0x8000, RZ, 0xc0, !PT ;  /* 0x0000800015ff7812 */ /* 0x000fe200078cc0ff */
[----:B------:R-:W2:Y:S01]  /*100d30*/  LDL.LU R233, [R1+0x6c8] ;  /* 0x0006c80001e97983 */ /* 0x000ea20000300800 */
[----:B------:R-:W-:Y:S02]  /*100d40*/  LOP3.LUT R40, R40, 0xffffffef, RZ, 0xc0, !PT ;  /* 0xffffffef28287812 */ /* 0x000fe400078ec0ff */
[----:B------:R-:W-:Y:S01]  /*100d50*/  LOP3.LUT P4, RZ, R26, 0x100000, RZ, 0xc0, !PT ;  /* 0x001000001aff7812 */ /* 0x000fe2000788c0ff */
[----:B------:R-:W2:Y:S08]  /*100d60*/  LDL.LU R237, [R1+0x19bc] ;  /* 0x0019bc0001ed7983 */ /* 0x000eb00000300800 */
        /* <DEDUP_REMOVED lines=15> */
[----:B----4-:R-:W-:-:S05]  /*100e60*/  IMAD.WIDE R30, R245, 0x4, R16 ;  /* 0x00000004f51e7825 */ /* 0x010fca00078e0210 */
[----:B---3--:R1:W-:Y:S02]  /*100e70*/  @P2 STG.E desc[UR74][R30.64], R241 ;  /* 0x000000f11e002986 */ /* 0x0083e4000c10194a */
[----:B-1----:R-:W-:Y:S02]  /*100e80*/  IMAD.WIDE R30, R245, 0x4, R14 ;  /* 0x00000004f51e7825 */ /* 0x002fe400078e020e */
[----:B------:R-:W3:Y:S04]  /*100e90*/  LDL.LU R241, [R1+0x3f8] ;  /* 0x0003f80001f17983 */ /* 0x000ee80000300800 */
[----:B------:R1:W-:Y:S04]  /*100ea0*/  @P3 STG.E desc[UR74][R30.64], R232 ;  /* 0x000000e81e003986 */ /* 0x0003e8000c10194a */
[----:B-1----:R-:W4:Y:S04]  /*100eb0*/  LDL.LU R232, [R1+0x19c0] ;  /* 0x0019c00001e87983 */ /* 0x002f280000300800 */
[----:B------:R-:W4:Y:S01]  /*100ec0*/  LDL.LU R245, [R1+0x6ec] ;  /* 0x0006ec0001f57983 */ /* 0x000f220000300800 */
[----:B--2---:R-:W-:-:S05]  /*100ed0*/  IMAD.WIDE R30, R240, 0x4, R16 ;  /* 0x00000004f01e7825 */ /* 0x004fca00078e0210 */
[----:B------:R1:W-:Y:S02]  /*100ee0*/  @P4 STG.E desc[UR74][R30.64], R236 ;  /* 0x000000ec1e004986 */ /* 0x0003e4000c10194a */
[----:B-1----:R-:W-:Y:S02]  /*100ef0*/  IMAD.WIDE R30, R240, 0x4, R14 ;  /* 0x00000004f01e7825 */ /* 0x002fe400078e020e */
[----:B------:R-:W2:Y:S04]  /*100f00*/  LDL.LU R236, [R1+0x6dc] ;  /* 0x0006dc0001ec7983 */ /* 0x000ea80000300800 */
[----:B------:R1:W-:Y:S04]  /*100f10*/  @P5 STG.E desc[UR74][R30.64], R244 ;  /* 0x000000f41e005986 */ /* 0x0003e8000c10194a */
[----:B------:R-:W2:Y:S01]  /*100f20*/  LDL.LU R240, [R1+0x6cc] ;  /* 0x0006cc0001f07983 */ /* 0x000ea20000300800 */
[----:B-1----:R-:W-:-:S05]  /*100f30*/  IMAD.WIDE R30, R135, 0x4, R16 ;  /* 0x00000004871e7825 */ /* 0x002fca00078e0210 */
[----:B------:R1:W-:Y:S02]  /*100f40*/  @P6 STG.E desc[UR74][R30.64], R216 ;  /* 0x000000d81e006986 */ /* 0x0003e4000c10194a */
[----:B-1----:R-:W-:Y:S02]  /*100f50*/  IMAD.WIDE R30, R135, 0x4, R14 ;  /* 0x00000004871e7825 */ /* 0x002fe400078e020e */
[----:B------:R-:W2:Y:S04]  /*100f60*/  LDL.LU R135, [R1+0x19c4] ;  /* 0x0019c40001877983 */ /* 0x000ea80000300800 */
[----:B------:R-:W2:Y:S04]  /*100f70*/  LDL.LU R216, [R1+0x710] ;  /* 0x0007100001d87983 */ /* 0x000ea80000300800 */
        /* <DEDUP_REMOVED lines=27> */
[----:B-1----:R-:W-:Y:S01]  /*101130*/  IMAD.WIDE R30, R237, 0x4, R14 ;  /* 0x00000004ed1e7825 */ /* 0x002fe200078e020e */
[----:B------:R-:W-:-:S04]  /*101140*/  LOP3.LUT P3, RZ, R24, 0x1000000, RZ, 0xc0, !PT ;  /* 0x0100000018ff7812 */ /* 0x000fc8000786c0ff */
[----:B---3--:R4:W-:Y:S01]  /*101150*/  @P0 STG.E desc[UR74][R30.64], R241 ;  /* 0x000000f11e000986 */ /* 0x0089e2000c10194a */
[----:B------:R-:W-:Y:S01]  /*101160*/  LOP3.LUT P4, RZ, R24, 0x2000000, RZ, 0xc0, !PT ;  /* 0x0200000018ff7812 */ /* 0x000fe2000788c0ff */
[----:B----4-:R-:W-:-:S05]  /*101170*/  IMAD.WIDE R30, R232, 0x4, R16 ;  /* 0x00000004e81e7825 */ /* 0x010fca00078e0210 */
[----:B------:R1:W-:Y:S02]  /*101180*/  @P1 STG.E desc[UR74][R30.64], R245 ;  /* 0x000000f51e001986 */ /* 0x0003e4000c10194a */
[----:B-1----:R-:W-:-:S05]  /*101190*/  IMAD.WIDE R30, R232, 0x4, R14 ;  /* 0x00000004e81e7825 */ /* 0x002fca00078e020e */
[----:B--2---:R1:W-:Y:S02]  /*1011a0*/  @P2 STG.E desc[UR74][R30.64], R236 ;  /* 0x000000ec1e002986 */ /* 0x0043e4000c10194a */
[----:B-1----:R-:W-:-:S05]  /*1011b0*/  IMAD.WIDE R30, R135, 0x4, R16 ;  /* 0x00000004871e7825 */ /* 0x002fca00078e0210 */
[----:B------:R1:W-:Y:S02]  /*1011c0*/  @P3 STG.E desc[UR74][R30.64], R240 ;  /* 0x000000f01e003986 */ /* 0x0003e4000c10194a */
[----:B-1----:R-:W-:-:S05]  /*1011d0*/  IMAD.WIDE R30, R135, 0x4, R14 ;  /* 0x00000004871e7825 */ /* 0x002fca00078e020e */
[----:B------:R1:W-:Y:S04]  /*1011e0*/  @P4 STG.E desc[UR74][R30.64], R41 ;  /* 0x000000291e004986 */ /* 0x0003e8000c10194a */
[----:B-1----:R-:W2:Y:S04]  /*1011f0*/  LDL.LU R41, [R1+0x4914] ;  /* 0x0049140001297983 */ /* 0x002ea80000300800 */
[----:B------:R-:W3:Y:S04]  /*101200*/  LDL.LU R135, [R1+0x19d0] ;  /* 0x0019d00001877983 */ /* 0x000ee80000300800 */
[----:B------:R-:W4:Y:S04]  /*101210*/  LDL.LU R245, [R1+0x700] ;  /* 0x0007000001f57983 */ /* 0x000f280000300800 */
[----:B------:R-:W3:Y:S01]  /*101220*/  LDL.LU R232, [R1+0x6f0] ;  /* 0x0006f00001e87983 */ /* 0x000ee20000300800 */
[----:B------:R-:W-:-:S03]  /*101230*/  LOP3.LUT P5, RZ, R23, 0x100000, RZ, 0xc0, !PT ;  /* 0x0010000017ff7812 */ /* 0x000fc600078ac0ff */
[----:B------:R-:W3:Y:S01]  /*101240*/  LDL.LU R236, [R1+0x19cc] ;  /* 0x0019cc0001ec7983 */ /* 0x000ee20000300800 */
[----:B------:R-:W-:-:S03]  /*101250*/  IMAD.WIDE R30, R244, 0x4, R16 ;  /* 0x00000004f41e7825 */ /* 0x000fc600078e0210 */
[----:B------:R-:W3:Y:S06]  /*101260*/  LDL.LU R240, [R1+0x3e0] ;  /* 0x0003e00001f07983 */ /* 0x000eec0000300800 */
[----:B------:R1:W-:Y:S04]  /*101270*/  @P5 STG.E desc[UR74][R30.64], R216 ;  /* 0x000000d81e005986 */ /* 0x0003e8000c10194a */
[----:B-1----:R-:W3:Y:S01]  /*101280*/  LDL.LU R216, [R1+0x714] ;  /* 0x0007140001d87983 */ /* 0x002ee20000300800 */
[----:B------:R-:W-:-:S03]  /*101290*/  IMAD.WIDE R30, R244, 0x4, R14 ;  /* 0x00000004f41e7825 */ /* 0x000fc600078e020e */
[----:B------:R-:W3:Y:S04]  /*1012a0*/  LDL.LU R244, [R1+0x19d4] ;  /* 0x0019d40001f47983 */ /* 0x000ee80000300800 */
[----:B------:R-:W3:Y:S04]  /*1012b0*/  LDL.LU R250, [R1+0x704] ;  /* 0x0007040001fa7983 */ /* 0x000ee80000300800 */
[----:B------:R-:W3:Y:S01]  /*1012c0*/  LDL.LU R249, [R1+0x6f4] ;  /* 0x0006f40001f97983 */ /* 0x000ee20000300800 */
[----:B------:R-:W-:-:S03]  /*1012d0*/  LOP3.LUT P6, RZ, R23, 0x800000, RZ, 0xc0, !PT ;  /* 0x0080000017ff7812 */ /* 0x000fc600078cc0ff */
        /* <DEDUP_REMOVED lines=11> */
[----:B------:R-:W3:Y:S04]  /*101390*/  LDL.LU R233, [R1+0x70c] ;  /* 0x00070c0001e97983 */ /* 0x000ee80000300800 */
[----:B------:R-:W3:Y:S01]  /*1013a0*/  LDL.LU R237, [R1+0x6fc] ;  /* 0x0006fc0001ed7983 */ /* 0x000ee20000300800 */
[----:B------:R-:W-:-:S03]  /*1013b0*/  LOP3.LUT P4, RZ, R21, 0x20000, RZ, 0xc0, !PT ;  /* 0x0002000015ff7812 */ /* 0x000fc6000788c0ff */
[----:B------:R-:W3:Y:S01]  /*1013c0*/  LDL.LU R241, [R1+0x19e4] ;  /* 0x0019e40001f17983 */ /* 0x000ee20000300800 */
[----:B------:R-:W-:Y:S02]  /*1013d0*/  LOP3.LUT P5, RZ, R25, 0x1000, RZ, 0xc0, !PT ;  /* 0x0000100019ff7812 */ /* 0x000fe400078ac0ff */
[----:B------:R-:W-:Y:S02]  /*1013e0*/  LOP3.LUT R40, R40, 0xfffffffe, RZ, 0xc0, !PT ;  /* 0xfffffffe28287812 */ /* 0x000fe400078ec0ff */
[----:B--2---:R-:W-:-:S04]  /*1013f0*/  LOP3.LUT R41, R41, 0xfdffffff, RZ, 0xc0, !PT ;  /* 0xfdffffff29297812 */ /* 0x004fc800078ec0ff */
        /* <DEDUP_REMOVED lines=15> */
[----:B----4-:R3:W-:Y:S10]  /*1014f0*/  @P2 STG.E desc[UR74][R30.64], R245 ;  /* 0x000000f51e002986 */ /* 0x0107f4000c10194a */
[----:B------:R-:W-:-:S02]  /*101500*/  @P6 LOP3.LUT R41, R41, 0x40000000, RZ, 0xfc, !PT ;  /* 0x4000000029296812 */ /* 0x000fc400078efcff */
[----:B------:R-:W-:Y:S01]  /*101510*/  LOP3.LUT P6, RZ, R22, 0x800, RZ, 0xc0, !PT ;  /* 0x0000080016ff7812 */ /* 0x000fe200078cc0ff */
[----:B---3--:R-:W-:Y:S01]  /*101520*/  IMAD.WIDE R30, R236, 0x4, R16 ;  /* 0x00000004ec1e7825 */ /* 0x008fe200078e0210 */
[----:B------:R-:W-:Y:S01]  /*101530*/  LOP3.LUT R41, R41, 0x7fffffff, RZ, 0xc0, !PT ;  /* 0x7fffffff29297812 */ /* 0x000fe200078ec0ff */
[----:B------:R-:W2:Y:S04]  /*101540*/  LDL.LU R245, [R1+0x3ec] ;  /* 0x0003ec0001f57983 */ /* 0x000ea80000300800 */
[----:B------:R1:W-:Y:S06]  /*101550*/  @P3 STG.E desc[UR74][R30.64], R232 ;  /* 0x000000e81e003986 */ /* 0x0003ec000c10194a */
[----:B------:R-:W-:-:S02]  /*101560*/  @P6 LOP3.LUT R41, R41, 0x80000000, RZ, 0xfc, !PT ;  /* 0x8000000029296812 */ /* 0x000fc400078efcff */
[----:B------:R-:W-:Y:S01]  /*101570*/  LOP3.LUT P6, RZ, R22, 0x400, RZ, 0xc0, !PT ;  /* 0x0000040016ff7812 */ /* 0x000fe200078cc0ff */
[----:B-1----:R-:W-:Y:S01]  /*101580*/  IMAD.WIDE R30, R236, 0x4, R14 ;  /* 0x00000004ec1e7825 */ /* 0x002fe200078e020e */
[----:B------:R-:W3:Y:S04]  /*101590*/  LDL.LU R232, [R1+0x740] ;  /* 0x0007400001e87983 */ /* 0x000ee80000300800 */
[----:B------:R-:W4:Y:S04]  /*1015a0*/  LDL.LU R236, [R1+0x19e8] ;  /* 0x0019e80001ec7983 */ /* 0x000f280000300800 */
[----:B------:R1:W-:Y:S03]  /*1015b0*/  @P4 STG.E desc[UR74][R30.64], R240 ;  /* 0x000000f01e004986 */ /* 0x0003e6000c10194a */
[----:B------:R-:W-:-:S02]  /*1015c0*/  @P6 LOP3.LUT R40, R40, 0x1, RZ, 0xfc, !PT ;  /* 0x0000000128286812 */ /* 0x000fc400078efcff */
[----:B------:R-:W-:Y:S01]  /*1015d0*/  LOP3.LUT P6, RZ, R25, 0x2000, RZ, 0xc0, !PT ;  /* 0x0000200019ff7812 */ /* 0x000fe200078cc0ff */
[C---:B-1----:R-:W-:Y:S01]  /*1015e0*/  IMAD.WIDE R30, R135.reuse, 0x4, R16 ;  /* 0x00000004871e7825 */ /* 0x042fe200078e0210 */
[----:B------:R-:W3:Y:S04]  /*1015f0*/  LDL.LU R240, [R1+0x730] ;  /* 0x0007300001f07983 */ /* 0x000ee80000300800 */
[----:B------:R1:W-:Y:S02]  /*101600*/  @P5 STG.E desc[UR74][R30.64], R216 ;  /* 0x000000d81e005986 */ /* 0x0003e4000c10194a */
[----:B-1----:R-:W-:Y:S02]  /*101610*/  IMAD.WIDE R30, R135, 0x4, R14 ;  /* 0x00000004871e7825 */ /* 0x002fe400078e020e */
[----:B------:R-:W3:Y:S04]  /*101620*/  LDL.LU R216, [R1+0x720] ;  /* 0x0007200001d87983 */ /* 0x000ee80000300800 */
[----:B------:R-:W3:Y:S04]  /*101630*/  LDL.LU R135, [R1+0x19ec] ;  /* 0x0019ec0001877983 */ /* 0x000ee80000300800 */
[----:B------:R1:W-:Y:S01]  /*101640*/  @P6 STG.E desc[UR74][R30.64], R250 ;  /* 0x000000fa1e006986 */ /* 0x0003e2000c10194a */
[----:B------:R-:W-:Y:S01]  /*101650*/  LOP3.LUT P6, RZ, R40, 0x1, RZ, 0xc0, !PT ;  /* 0x0000000128ff7812 */ /* 0x000fe200078cc0ff */
[----:B-1----:R-:W-:-:S12]  /*101660*/  IMAD.WIDE R30, R244, 0x4, R16 ;  /* 0x00000004f41e7825 */ /* 0x002fd800078e0210 */
[----:B------:R1:W-:Y:S02]  /*101670*/  @P6 STG.E desc[UR74][R30.64], R249 ;  /* 0x000000f91e006986 */ /* 0x0003e4000c10194a */
[----:B-1----:R-:W-:Y:S02]  /*101680*/  IMAD.WIDE R30, R244, 0x4, R14 ;  /* 0x00000004f41e7825 */ /* 0x002fe400078e020e */
[----:B------:R-:W3:Y:S01]  /*101690*/  LDL.LU R244, [R1+0x3d0] ;  /* 0x0003d00001f47983 */ /* 0x000ee20000300800 */
        /* <DEDUP_REMOVED lines=30> */
[----:B----4-:R-:W-:-:S05]  /*101880*/  IMAD.WIDE R30, R236, 0x4, R16 ;  /* 0x00000004ec1e7825 */ /* 0x010fca00078e0210 */
[----:B---3--:R1:W-:Y:S02]  /*101890*/  @P2 STG.E desc[UR74][R30.64], R232 ;  /* 0x000000e81e002986 */ /* 0x0083e4000c10194a */
[----:B-1----:R-:W-:-:S05]  /*1018a0*/  IMAD.WIDE R30, R236, 0x4, R14 ;  /* 0x00000004ec1e7825 */ /* 0x002fca00078e020e */
[----:B------:R1:W-:Y:S02]  /*1018b0*/  @P3 STG.E desc[UR74][R30.64], R240 ;  /* 0x000000f01e003986 */ /* 0x0003e4000c10194a */
[----:B-1----:R-:W-:-:S05]  /*1018c0*/  IMAD.WIDE R30, R135, 0x4, R16 ;  /* 0x00000004871e7825 */ /* 0x002fca00078e0210 */
[----:B------:R1:W-:Y:S02]  /*1018d0*/  @P4 STG.E desc[UR74][R30.64], R216 ;  /* 0x000000d81e004986 */ /* 0x0003e4000c10194a */
[----:B-1----:R-:W-:Y:S02]  /*1018e0*/  IMAD.WIDE R30, R135, 0x4, R14 ;  /* 0x00000004871e7825 */ /* 0x002fe400078e020e */
[----:B------:R-:W2:Y:S04]  /*1018f0*/  LDL.LU R216, [R1+0x748] ;  /* 0x0007480001d87983 */ /* 0x000ea80000300800 */
[----:B------:R-:W3:Y:S04]  /*101900*/  LDL.LU R135, [R1+0x19f8] ;  /* 0x0019f80001877983 */ /* 0x000ee80000300800 */
[----:B------:R-:W4:Y:S04]  /*101910*/  LDL.LU R241, [R1+0x744] ;  /* 0x0007440001f17983 */ /* 0x000f280000300800 */
[----:B------:R-:W2:Y:S04]  /*101920*/  LDL.LU R245, [R1+0x19f0] ;  /* 0x0019f00001f57983 */ /* 0x000ea80000300800 */
[----:B------:R-:W3:Y:S04]  /*101930*/  LDL.LU R232, [R1+0x734] ;  /* 0x0007340001e87983 */ /* 0x000ee80000300800 */
[----:B------:R-:W3:Y:S04]  /*101940*/  LDL.LU R236, [R1+0x724] ;  /* 0x0007240001ec7983 */ /* 0x000ee80000300800 */
[----:B------:R-:W3:Y:S04]  /*101950*/  LDL.LU R240, [R1+0x19f4] ;  /* 0x0019f40001f07983 */ /* 0x000ee80000300800 */
[----:B------:R1:W-:Y:S04]  /*101960*/  @P5 STG.E desc[UR74][R30.64], R244 ;  /* 0x000000f41e005986 */ /* 0x0003e8000c10194a */
        /* <DEDUP_REMOVED lines=10> */
[----:B------:R-:W-:-:S03]  /*101a10*/  LOP3.LUT P2, RZ, R26, 0x4000000, RZ, 0xc0, !PT ;  /* 0x040000001aff7812 */ /* 0x000fc6000784c0ff */
[----:B------:R-:W3:Y:S01]  /*101a20*/  LDL.LU R242, [R1+0x3dc] ;  /* 0x0003dc0001f27983 */ /* 0x000ee20000300800 */
[C---:B------:R-:W-:Y:S02]  /*101a30*/  LOP3.LUT P6, RZ, R26.reuse, 0x10000000, RZ, 0xc0, !PT ;  /* 0x100000001aff7812 */ /* 0x040fe400078cc0ff */
[----:B------:R-:W-:Y:S01]  /*101a40*/  LOP3.LUT P3, RZ, R26, 0x8000000, RZ, 0xc0, !PT ;  /* 0x080000001aff7812 */ /* 0x000fe2000786c0ff */
[----:B------:R-:W3:Y:S01]  /*101a50*/  LDL.LU R233, [R1+0x1a08] ;  /* 0x001a080001e97983 */ /* 0x000ee20000300800 */
[----:B------:R-:W-:Y:S02]  /*101a60*/  LOP3.LUT R41, R41, 0xfffdffff, RZ, 0xc0, !PT ;  /* 0xfffdffff29297812 */ /* 0x000fe400078ec0ff */
[C---:B------:R-:W-:Y:S01]  /*101a70*/  LOP3.LUT P4, RZ, R24.reuse, 0x10000000, RZ, 0xc0, !PT ;  /* 0x1000000018ff7812 */ /* 0x040fe2000788c0ff */
[----:B------:R-:W3:Y:S01]  /*101a80*/  LDL.LU R246, [R1+0x7a0] ;  /* 0x0007a00001f67983 */ /* 0x000ee20000300800 */
[----:B------:R-:W-:-:S03]  /*101a90*/  LOP3.LUT P5, RZ, R24, 0x20000000, RZ, 0xc0, !PT ;  /* 0x2000000018ff7812 */ /* 0x000fc600078ac0ff */
[----:B------:R-:W3:Y:S02]  /*101aa0*/  LDL.LU R237, [R1+0x760] ;  /* 0x0007600001ed7983 */ /* 0x000ee40000300800 */
        /* <DEDUP_REMOVED lines=24> */
[----:B----4-:R1:W-:Y:S02]  /*101c30*/  @P2 STG.E desc[UR74][R30.64], R241 ;  /* 0x000000f11e002986 */ /* 0x0103e4000c10194a */
[----:B-1----:R-:W-:Y:S02]  /*101c40*/  IMAD.WIDE R30, R245, 0x4, R14 ;  /* 0x00000004f51e7825 */ /* 0x002fe400078e020e */
[----:B------:R-:W2:Y:S04]  /*101c50*/  LDL.LU R241, [R1+0x750] ;  /* 0x0007500001f17983 */ /* 0x000ea80000300800 */
[----:B---3--:R1:W-:Y:S04]  /*101c60*/  @P3 STG.E desc[UR74][R30.64], R232 ;  /* 0x000000e81e003986 */ /* 0x0083e8000c10194a */
[----:B------:R-:W3:Y:S01]  /*101c70*/  LDL.LU R245, [R1+0x1a0c] ;  /* 0x001a0c0001f57983 */ /* 0x000ee20000300800 */
[----:B-1----:R-:W-:-:S03]  /*101c80*/  IMAD.WIDE R30, R240, 0x4, R16 ;  /* 0x00000004f01e7825 */ /* 0x002fc600078e0210 */
[----:B------:R-:W4:Y:S04]  /*101c90*/  LDL.LU R232, [R1+0x3c0] ;  /* 0x0003c00001e87983 */ /* 0x000f280000300800 */
[----:B------:R1:W-:Y:S02]  /*101ca0*/  @P4 STG.E desc[UR74][R30.64], R236 ;  /* 0x000000ec1e004986 */ /* 0x0003e4000c10194a */
[----:B-1----:R-:W-:Y:S02]  /*101cb0*/  IMAD.WIDE R30, R240, 0x4, R14 ;  /* 0x00000004f01e7825 */ /* 0x002fe400078e020e */
[----:B------:R-:W4:Y:S04]  /*101cc0*/  LDL.LU R236, [R1+0x7a4] ;  /* 0x0007a40001ec7983 */ /* 0x000f280000300800 */
[----:B------:R1:W-:Y:S04]  /*101cd0*/  @P5 STG.E desc[UR74][R30.64], R244 ;  /* 0x000000f41e005986 */ /* 0x0003e8000c10194a */
[----:B-1----:R-:W4:Y:S04]  /*101ce0*/  LDL.LU R244, [R1+0x1a10] ;  /* 0x001a100001f47983 */ /* 0x002f280000300800 */
[----:B------:R-:W4:Y:S01]  /*101cf0*/  LDL.LU R240, [R1+0x764] ;  /* 0x0007640001f07983 */ /* 0x000f220000300800 */
[----:B------:R-:W-:-:S05]  /*101d00*/  IMAD.WIDE R30, R135, 0x4, R16 ;  /* 0x00000004871e7825 */ /* 0x000fca00078e0210 */
[----:B------:R1:W-:Y:S02]  /*101d10*/  @P6 STG.E desc[UR74][R30.64], R216 ;  /* 0x000000d81e006986 */ /* 0x0003e4000c10194a */
[----:B-1----:R-:W-:Y:S02]  /*101d20*/  IMAD.WIDE R30, R135, 0x4, R14 ;  /* 0x00000004871e7825 */ /* 0x002fe400078e020e */
        /* <DEDUP_REMOVED lines=29> */
[----:B------:R3:W-:Y:S01]  /*101f00*/  @P0 STG.E desc[UR74][R30.64], R237 ;  /* 0x000000ed1e000986 */ /* 0x0007e2000c10194a */
[C---:B------:R-:W-:Y:S02]  /*101f10*/  LOP3.LUT P3, RZ, R23.reuse, 0x4000000, RZ, 0xc0, !PT ;  /* 0x0400000017ff7812 */ /* 0x040fe4000786c0ff */
[----:B------:R-:W-:Y:S01]  /*101f20*/  LOP3.LUT P4, RZ, R23, 0x8000000, RZ, 0xc0, !PT ;  /* 0x0800000017ff7812 */ /* 0x000fe2000788c0ff */
[----:B---3--:R-:W-:-:S05]  /*101f30*/  IMAD.WIDE R30, R245, 0x4, R16 ;  /* 0x00000004f51e7825 */ /* 0x008fca00078e0210 */
[----:B--2---:R1:W-:Y:S02]  /*101f40*/  @P1 STG.E desc[UR74][R30.64], R241 ;  /* 0x000000f11e001986 */ /* 0x0043e4000c10194a */
[----:B-1----:R-:W-:-:S05]  /*101f50*/  IMAD.WIDE R30, R245, 0x4, R14 ;  /* 0x00000004f51e7825 */ /* 0x002fca00078e020e */
[----:B----4-:R1:W-:Y:S02]  /*101f60*/  @P2 STG.E desc[UR74][R30.64], R232 ;  /* 0x000000e81e002986 */ /* 0x0103e4000c10194a */
[----:B-1----:R-:W-:-:S05]  /*101f70*/  IMAD.WIDE R30, R244, 0x4, R16 ;  /* 0x00000004f41e7825 */ /* 0x002fca00078e0210 */
[----:B------:R1:W-:Y:S02]  /*101f80*/  @P3 STG.E desc[UR74][R30.64], R236 ;  /* 0x000000ec1e003986 */ /* 0x0003e4000c10194a */
[----:B-1----:R-:W-:Y:S02]  /*101f90*/  IMAD.WIDE R30, R244, 0x4, R14 ;  /* 0x00000004f41e7825 */ /* 0x002fe400078e020e */
[----:B------:R-:W2:Y:S04]  /*101fa0*/  LDL.LU R244, [R1+0x1a1c] ;  /* 0x001a1c0001f47983 */ /* 0x000ea80000300800 */
[----:B------:R1:W-:Y:S04]  /*101fb0*/  @P4 STG.E desc[UR74][R30.64], R240 ;  /* 0x000000f01e004986 */ /* 0x0003e8000c10194a */
[----:B------:R-:W3:Y:S04]  /*101fc0*/  LDL.LU R245, [R1+0x7a8] ;  /* 0x0007a80001f57983 */ /* 0x000ee80000300800 */
[----:B-1----:R-:W4:Y:S01]  /*101fd0*/  LDL.LU R240, [R1+0x1a18] ;  /* 0x001a180001f07983 */ /* 0x002f220000300800 */
[----:B------:R-:W-:-:S03]  /*101fe0*/  LOP3.LUT P5, RZ, R21, 0x400000, RZ, 0xc0, !PT ;  /* 0x0040000015ff7812 */ /* 0x000fc600078ac0ff */
[----:B------:R-:W2:Y:S01]  /*101ff0*/  LDL.LU R232, [R1+0x768] ;  /* 0x0007680001e87983 */ /* 0x000ea20000300800 */
[----:B------:R-:W-:-:S03]  /*102000*/  IMAD.WIDE R30, R135, 0x4, R16 ;  /* 0x00000004871e7825 */ /* 0x000fc600078e0210 */
[----:B------:R-:W2:Y:S06]  /*102010*/  LDL.LU R236, [R1+0x758] ;  /* 0x0007580001ec7983 */ /* 0x000eac0000300800 */
[----:B------:R1:W-:Y:S04]  /*102020*/  @P5 STG.E desc[UR74][R30.64], R216 ;  /* 0x000000d81e005986 */ /* 0x0003e8000c10194a */
[----:B-1----:R-:W2:Y:S01]  /*102030*/  LDL.LU R216, [R1+0x3c8] ;  /* 0x0003c80001d87983 */ /* 0x002ea20000300800 */
[----:B------:R-:W-:-:S03]  /*102040*/  IMAD.WIDE R30, R135, 0x4, R14 ;  /* 0x00000004871e7825 */ /* 0x000fc600078e020e */
[----:B------:R-:W2:Y:S04]  /*102050*/  LDL.LU R135, [R1+0x7ac] ;  /* 0x0007ac0001877983 */ /* 0x000ea80000300800 */
[----:B------:R-:W2:Y:S01]  /*102060*/  LDL.LU R248, [R1+0x1a20] ;  /* 0x001a200001f87983 */ /* 0x000ea20000300800 */
[----:B------:R-:W-:Y:S02]  /*102070*/  LOP3.LUT P6, RZ, R21, 0x2000000, RZ, 0xc0, !PT ;  /* 0x0200000015ff7812 */ /* 0x000fe400078cc0ff */
[----:B------:R-:W-:Y:S01]  /*102080*/  LOP3.LUT R41, R41, 0xfffffdff, RZ, 0xc0, !PT ;  /* 0xfffffdff29297812 */ /* 0x000fe200078ec0ff */
[----:B------:R-:W2:Y:S01]  /*102090*/  LDL.LU R235, [R1+0x76c] ;  /* 0x00076c0001eb7983 */ /* 0x000ea20000300800 */
[----:B------:R-:W-:Y:S02]  /*1020a0*/  LOP3.LUT P2, RZ, R21, 0x800000, RZ, 0xc0, !PT ;  /* 0x0080000015ff7812 */ /* 0x000fe4000784c0ff */
[----:B------:R-:W-:Y:S01]  /*1020b0*/  LOP3.LUT P3, RZ, R25, 0x40000, RZ, 0xc0, !PT ;  /* 0x0004000019ff7812 */ /* 0x000fe2000786c0ff */
[----:B------:R-:W2:Y:S06]  /*1020c0*/  LDL.LU R239, [R1+0x1a24] ;  /* 0x001a240001ef7983 */ /* 0x000eac0000300800 */
[----:B------:R-:W-:-:S02]  /*1020d0*/  @P6 LOP3.LUT R41, R41, 0x200, RZ, 0xfc, !PT ;  /* 0x0000020029296812 */ /* 0x000fc400078efcff */
[----:B------:R-:W-:Y:S02]  /*1020e0*/  LOP3.LUT P6, RZ, R21, 0x1000000, RZ, 0xc0, !PT ;  /* 0x0100000015ff7812 */ /* 0x000fe400078cc0ff */
[----:B------:R-:W-:Y:S01]  /*1020f0*/  LOP3.LUT R41, R41, 0xfffffbff, RZ, 0xc0, !PT ;  /* 0xfffffbff29297812 */ /* 0x000fe200078ec0ff */
[----:B------:R1:W-:Y:S10]  /*102100*/  @P2 STG.E desc[UR74][R30.64], R0 ;  /* 0x000000001e002986 */ /* 0x0003f4000c10194a */
[----:B------:R-:W-:-:S02]  /*102110*/  @P6 LOP3.LUT R41, R41, 0x400, RZ, 0xfc, !PT ;  /* 0x0000040029296812 */ /* 0x000fc400078efcff */
[----:B------:R-:W-:Y:S01]  /*102120*/  LOP3.LUT P6, RZ, R23, 0x20000000, RZ, 0xc0, !PT ;  /* 0x2000000017ff7812 */ /* 0x000fe200078cc0ff */
[----:B-1----:R-:W2:Y:S01]  /*102130*/  LDL.LU R0, [R1+0x4910] ;  /* 0x0049100001007983 */ /* 0x002ea20000300800 */
        /* <DEDUP_REMOVED lines=16> */
[----:B------:R-:W-:Y:S02]  /*102240*/  LOP3.LUT P5, RZ, R22, 0x10000, RZ, 0xc0, !PT ;  /* 0x0001000016ff7812 */ /* 0x000fe400078ac0ff */
[----:B------:R-:W-:-:S09]  /*102250*/  LOP3.LUT R41, R41, 0xfffeffff, RZ, 0xc0, !PT ;  /* 0xfffeffff29297812 */ /* 0x000fd200078ec0ff */
[----:B------:R-:W-:Y:S02]  /*102260*/  @P6 LOP3.LUT R41, R41, 0x10000, RZ, 0xfc, !PT ;  /* 0x0001000029296812 */ /* 0x000fe400078efcff */
[----:B------:R-:W-:Y:S01]  /*102270*/  LOP3.LUT P6, RZ, R22, 0x20000, RZ, 0xc0, !PT ;  /* 0x0002000016ff7812 */ /* 0x000fe200078cc0ff */
[----:B----4-:R-:W-:-:S05]  /*102280*/  IMAD.WIDE R30, R240, 0x4, R16 ;  /* 0x00000004f01e7825 */ /* 0x010fca00078e0210 */
[----:B---3--:R1:W-:Y:S02]  /*102290*/  @P3 STG.E desc[UR74][R30.64], R245 ;  /* 0x000000f51e003986 */ /* 0x0083e4000c10194a */
[----:B-1----:R-:W-:Y:S02]  /*1022a0*/  IMAD.WIDE R30, R240, 0x4, R14 ;  /* 0x00000004f01e7825 */ /* 0x002fe400078e020e */
[----:B------:R-:W3:Y:S04]  /*1022b0*/  LDL.LU R240, [R1+0x75c] ;  /* 0x00075c0001f07983 */ /* 0x000ee80000300800 */
[----:B------:R-:W4:Y:S04]  /*1022c0*/  LDL.LU R243, [R1+0x3cc] ;  /* 0x0003cc0001f37983 */ /* 0x000f280000300800 */
[----:B------:R-:W4:Y:S04]  /*1022d0*/  LDL.LU R247, [R1+0x7d0] ;  /* 0x0007d00001f77983 */ /* 0x000f280000300800 */
[----:B------:R-:W4:Y:S04]  /*1022e0*/  LDL.LU R234, [R1+0x1a28] ;  /* 0x001a280001ea7983 */ /* 0x000f280000300800 */
[----:B------:R-:W4:Y:S04]  /*1022f0*/  LDL.LU R238, [R1+0x7c0] ;  /* 0x0007c00001ee7983 */ /* 0x000f280000300800 */
[----:B------:R-:W4:Y:S04]  /*102300*/  LDL.LU R242, [R1+0x7b0] ;  /* 0x0007b00001f27983 */ /* 0x000f280000300800 */
[----:B------:R-:W4:Y:S04]  /*102310*/  LDL.LU R246, [R1+0x1a2c] ;  /* 0x001a2c0001f67983 */ /* 0x000f280000300800 */
[----:B--2---:R1:W-:Y:S04]  /*102320*/  @P4 STG.E desc[UR74][R30.64], R232 ;  /* 0x000000e81e004986 */ /* 0x0043e8000c10194a */
[----:B------:R-:W2:Y:S04]  /*102330*/  LDL.LU R233, [R1+0x3b0] ;  /* 0x0003b00001e97983 */ /* 0x000ea80000300800 */
[----:B------:R-:W2:Y:S01]  /*102340*/  LDL.LU R237, [R1+0x7d4] ;  /* 0x0007d40001ed7983 */ /* 0x000ea20000300800 */
[----:B-1----:R-:W-:-:S03]  /*102350*/  IMAD.WIDE R30, R244, 0x4, R16 ;  /* 0x00000004f41e7825 */ /* 0x002fc600078e0210 */
[----:B------:R-:W2:Y:S04]  /*102360*/  LDL.LU R241, [R1+0x1a30] ;  /* 0x001a300001f17983 */ /* 0x000ea80000300800 */
[----:B------:R1:W-:Y:S04]  /*102370*/  @P5 STG.E desc[UR74][R30.64], R236 ;  /* 0x000000ec1e005986 */ /* 0x0003e8000c10194a */
[----:B------:R-:W2:Y:S01]  /*102380*/  LDL.LU R245, [R1+0x7c4] ;  /* 0x0007c40001f57983 */ /* 0x000ea20000300800 */
[----:B-1----:R-:W-:-:S03]  /*102390*/  IMAD.WIDE R30, R244, 0x4, R14 ;  /* 0x00000004f41e7825 */ /* 0x002fc600078e020e */
[----:B------:R-:W2:Y:S04]  /*1023a0*/  LDL.LU R236, [R1+0x1a34] ;  /* 0x001a340001ec7983 */ /* 0x000ea80000300800 */
[----:B------:R1:W-:Y:S01]  /*1023b0*/  @P6 STG.E desc[UR74][R30.64], R216 ;  /* 0x000000d81e006986 */ /* 0x0003e2000c10194a */
[----:B------:R-:W-:-:S03]  /*1023c0*/  LOP3.LUT P6, RZ, R41, 0x10000, RZ, 0xc0, !PT ;  /* 0x0001000029ff7812 */ /* 0x000fc600078cc0ff */
[----:B------:R-:W2:Y:S04]  /*1023d0*/  LDL.LU R232, [R1+0x7b4] ;  /* 0x0007b40001e87983 */ /* 0x000ea80000300800 */
[----:B------:R-:W2:Y:S01]  /*1023e0*/  LDL.LU R244, [R1+0x3b4] ;  /* 0x0003b40001f47983 */ /* 0x000ea20000300800 */
[----:B-1----:R-:W-:-:S03]  /*1023f0*/  IMAD.WIDE R30, R248, 0x4, R16 ;  /* 0x00000004f81e7825 */ /* 0x002fc600078e0210 */
[----:B------:R-:W2:Y:S04]  /*102400*/  LDL.LU R216, [R1+0x7d8] ;  /* 0x0007d80001d87983 */ /* 0x000ea80000300800 */
[----:B------:R1:W-:Y:S04]  /*102410*/  @P6 STG.E desc[UR74][R30.64], R135 ;  /* 0x000000871e006986 */ /* 0x0003e8000c10194a */
[----:B-1----:R-:W2:Y:S01]  /*102420*/  LDL.LU R135, [R1+0x1a38] ;  /* 0x001a380001877983 */ /* 0x002ea20000300800 */
[----:B------:R-:W-:Y:S01]  /*102430*/  LOP3.LUT P6, RZ, R41, 0x8000, RZ, 0xc0, !PT ;  /* 0x0000800029ff7812 */ /* 0x000fe200078cc0ff */
[----:B------:R-:W-:-:S12]  /*102440*/  IMAD.WIDE R30, R248, 0x4, R14 ;  /* 0x00000004f81e7825 */ /* 0x000fd800078e020e */
[----:B------:R1:W-:Y:S01]  /*102450*/  @P6 STG.E desc[UR74][R30.64], R235 ;  /* 0x000000eb1e006986 */ /* 0x0003e2000c10194a */
[----:B------:R-:W-:Y:S01]  /*102460*/  LOP3.LUT P6, RZ, R41, 0x4000, RZ, 0xc0, !PT ;  /* 0x0000400029ff7812 */ /* 0x000fe200078cc0ff */
[----:B-1----:R-:W-:Y:S01]  /*102470*/  IMAD.WIDE R30, R239, 0x4, R16 ;  /* 0x00000004ef1e7825 */ /* 0x002fe200078e0210 */
[C---:B------:R-:W-:Y:S02]  /*102480*/  LOP3.LUT P0, RZ, R25.reuse, 0x100000, RZ, 0xc0, !PT ;  /* 0x0010000019ff7812 */ /* 0x040fe4000780c0ff */
[----:B------:R-:W-:Y:S02]  /*102490*/  LOP3.LUT P1, RZ, R25, 0x200000, RZ, 0xc0, !PT ;  /* 0x0020000019ff7812 */ /* 0x000fe4000782c0ff */
[C---:B------:R-:W-:Y:S02]  /*1024a0*/  LOP3.LUT P2, RZ, R22.reuse, 0x40000, RZ, 0xc0, !PT ;  /* 0x0004000016ff7812 */ /* 0x040fe4000784c0ff */
[----:B------:R-:W-:Y:S02]  /*1024b0*/  LOP3.LUT P3, RZ, R22, 0x80000, RZ, 0xc0, !PT ;  /* 0x0008000016ff7812 */ /* 0x000fe4000786c0ff */
[----:B------:R-:W-:-:S03]  /*1024c0*/  LOP3.LUT P4, RZ, R0, 0x1, RZ, 0xc0, !PT ;  /* 0x0000000100ff7812 */ /* 0x000fc6000788c0ff */
[----:B---3--:R1:W-:Y:S01]  /*1024d0*/  @P6 STG.E desc[UR74][R30.64], R240 ;  /* 0x000000f01e006986 */ /* 0x0083e2000c10194a */
[----:B------:R-:W-:-:S03]  /*1024e0*/  LOP3.LUT P6, RZ, R41, 0x2000, RZ, 0xc0, !PT ;  /* 0x0000200029ff7812 */ /* 0x000fc600078cc0ff */
[----:B-1----:R-:W3:Y:S01]  /*1024f0*/  LDL.LU R240, [R1+0x7c8] ;  /* 0x0007c80001f07983 */ /* 0x002ee20000300800 */
[----:B------:R-:W-:-:S09]  /*102500*/  IMAD.WIDE R30, R239, 0x4, R14 ;  /* 0x00000004ef1e7825 */ /* 0x000fd200078e020e */
        /* <DEDUP_REMOVED lines=12> */
[----:B--2---:R1:W-:Y:S02]  /*1025d0*/  @P6 STG.E desc[UR74][R30.64], R233 ;  /* 0x000000e91e006986 */ /* 0x0043e4000c10194a */
[----:B-1----:R-:W-:-:S05]  /*1025e0*/  IMAD.WIDE R30, R241, 0x4, R16 ;  /* 0x00000004f11e7825 */ /* 0x002fca00078e0210 */
[----:B------:R1:W-:Y:S02]  /*1025f0*/  @P0 STG.E desc[UR74][R30.64], R237 ;  /* 0x000000ed1e000986 */ /* 0x0003e4000c10194a */
[----:B-1----:R-:W-:-:S05]  /*102600*/  IMAD.WIDE R30, R241, 0x4, R14 ;  /* 0x00000004f11e7825 */ /* 0x002fca00078e020e */
[----:B------:R1:W-:Y:S02]  /*102610*/  @P1 STG.E desc[UR74][R30.64], R245 ;  /* 0x000000f51e001986 */ /* 0x0003e4000c10194a */
[----:B-1----:R-:W-:-:S05]  /*102620*/  IMAD.WIDE R30, R236, 0x4, R16 ;  /* 0x00000004ec1e7825 */ /* 0x002fca00078e0210 */
[----:B------:R1:W-:Y:S02]  /*102630*/  @P2 STG.E desc[UR74][R30.64], R232 ;  /* 0x000000e81e002986 */ /* 0x0003e4000c10194a */
[----:B-1----:R-:W-:-:S05]  /*102640*/  IMAD.WIDE R30, R236, 0x4, R14 ;  /* 0x00000004ec1e7825 */ /* 0x002fca00078e020e */
[----:B------:R1:W-:Y:S02]  /*102650*/  @P3 STG.E desc[UR74][R30.64], R244 ;  /* 0x000000f41e003986 */ /* 0x0003e4000c10194a */
[C---:B-1----:R-:W-:Y:S02]  /*102660*/  IMAD.WIDE R30, R135.reuse, 0x4, R16 ;  /* 0x00000004871e7825 */ /* 0x042fe400078e0210 */
[----:B------:R-:W2:Y:S04]  /*102670*/  LDL.LU R244, [R1+0x7bc] ;  /* 0x0007bc0001f47983 */ /* 0x000ea80000300800 */
[----:B------:R1:W-:Y:S02]  /*102680*/  @P4 STG.E desc[UR74][R30.64], R216 ;  /* 0x000000d81e004986 */ /* 0x0003e4000c10194a */
[----:B-1----:R-:W-:-:S02]  /*102690*/  IMAD.WIDE R30, R135, 0x4, R14 ;  /* 0x00000004871e7825 */ /* 0x002fc400078e020e */
[----:B------:R-:W4:Y:S04]  /*1026a0*/  LDL.LU R216, [R1+0x1a44] ;  /* 0x001a440001d87983 */ /* 0x000f280000300800 */
[----:B------:R-:W2:Y:S04]  /*1026b0*/  LDL.LU R135, [R1+0x3bc] ;  /* 0x0003bc0001877983 */ /* 0x000ea80000300800 */
[----:B------:R-:W2:Y:S04]  /*1026c0*/  LDL.LU R237, [R1+0x7b8] ;  /* 0x0007b80001ed7983 */ /* 0x000ea80000300800 */
[----:B------:R-:W2:Y:S01]  /*1026d0*/  LDL.LU R241, [R1+0x1a3c] ;  /* 0x001a3c0001f17983 */ /* 0x000ea20000300800 */
[----:B------:R-:W-:-:S03]  /*1026e0*/  LOP3.LUT P5, RZ, R0, 0x2, RZ, 0xc0, !PT ;  /* 0x0000000200ff7812 */ /* 0x000fc600078ac0ff */
[----:B------:R-:W4:Y:S04]  /*1026f0*/  LDL.LU R245, [R1+0x3b8] ;  /* 0x0003b80001f57983 */ /* 0x000f280000300800 */
[----:B------:R-:W4:Y:S04]  /*102700*/  LDL.LU R232, [R1+0x7dc] ;  /* 0x0007dc0001e87983 */ /* 0x000f280000300800 */
[----:B------:R-:W4:Y:S01]  /*102710*/  LDL.LU R236, [R1+0x1a40] ;  /* 0x001a400001ec7983 */ /* 0x000f220000300800 */
[----:B------:R-:W-:-:S03]  /*102720*/  LOP3.LUT P2, RZ, R26, 0x4, RZ, 0xc0, !PT ;  /* 0x000000041aff7812 */ /* 0x000fc6000784c0ff */
[----:B---3--:R1:W-:Y:S04]  /*102730*/  @P5 STG.E desc[UR74][R30.64], R240 ;  /* 0x000000f01e005986 */ /* 0x0083e8000c10194a */
        /* <DEDUP_REMOVED lines=21> */
[----:B------:R-:W2:Y:S01]  /*102890*/  LDL.LU R237, [R1+0x7e4] ;  /* 0x0007e40001ed7983 */ /* 0x000ea20000300800 */
        /* <DEDUP_REMOVED lines=13> */
[----:B------:R-:W-:Y:S02]  /*102970*/  LOP3.LUT P3, RZ, R26, 0x8, RZ, 0xc0, !PT ;  /* 0x000000081aff7812 */ /* 0x000fe4000786c0ff */
[----:B------:R-:W-:-:S07]  /*102980*/  LOP3.LUT P4, RZ, R23, 0x40000000, RZ, 0xc0, !PT ;  /* 0x4000000017ff7812 */ /* 0x000fce000788c0ff */
[----:B------:R-:W-:Y:S02]  /*102990*/  @P6 LOP3.LUT R41, R41, 0x80, RZ, 0xfc, !PT ;  /* 0x0000008029296812 */ /* 0x000fe400078efcff */
[----:B------:R-:W-:Y:S02]  /*1029a0*/  LOP3.LUT P6, RZ, R21, 0x8000000, RZ, 0xc0, !PT ;  /* 0x0800000015ff7812 */ /* 0x000fe400078cc0ff */
[----:B------:R-:W-:Y:S01]  /*1029b0*/  LOP3.LUT P5, RZ, R23, 0x80000000, RZ, 0xc0, !PT ;  /* 0x8000000017ff7812 */ /* 0x000fe200078ac0ff */
[----:B----4-:R1:W-:Y:S01]  /*1029c0*/  @P3 STG.E desc[UR74][R30.64], R245 ;  /* 0x000000f51e003986 */ /* 0x0103e2000c10194a */
[----:B------:R-:W-:Y:S01]  /*1029d0*/  LOP3.LUT R41, R41, 0xfffffeff, RZ, 0xc0, !PT ;  /* 0xfffffeff29297812 */ /* 0x000fe200078ec0ff */
[----:B-1----:R-:W-:-:S08]  /*1029e0*/  IMAD.WIDE R30, R236, 0x4, R16 ;  /* 0x00000004ec1e7825 */ /* 0x002fd000078e0210 */
[----:B------:R-:W-:Y:S02]  /*1029f0*/  @P6 LOP3.LUT R41, R41, 0x100, RZ, 0xfc, !PT ;  /* 0x0000010029296812 */ /* 0x000fe400078efcff */
[----:B------:R-:W-:Y:S01]  /*102a00*/  LOP3.LUT P6, RZ, R21, 0x4000000, RZ, 0xc0, !PT ;  /* 0x0400000015ff7812 */ /* 0x000fe200078cc0ff */
[----:B------:R1:W-:Y:S02]  /*102a10*/  @P4 STG.E desc[UR74][R30.64], R232 ;  /* 0x000000e81e004986 */ /* 0x0003e4000c10194a */
[----:B-1----:R-:W-:Y:S02]  /*102a20*/  IMAD.WIDE R30, R236, 0x4, R14 ;  /* 0x00000004ec1e7825 */ /* 0x002fe400078e020e */
[----:B------:R-:W4:Y:S04]  /*102a30*/  LDL.LU R236, [R1+0x1a58] ;  /* 0x001a580001ec7983 */ /* 0x000f280000300800 */
[----:B---3--:R1:W-:Y:S04]  /*102a40*/  @P5 STG.E desc[UR74][R30.64], R240 ;  /* 0x000000f01e005986 */ /* 0x0083e8000c10194a */
[----:B------:R-:W3:Y:S01]  /*102a50*/  LDL.LU R232, [R1+0x808] ;  /* 0x0008080001e87983 */ /* 0x000ee20000300800 */
[----:B-1----:R-:W-:-:S03]  /*102a60*/  IMAD.WIDE R30, R216, 0x4, R16 ;  /* 0x00000004d81e7825 */ /* 0x002fc600078e0210 */
[----:B------:R-:W3:Y:S04]  /*102a70*/  LDL.LU R240, [R1+0x7f8] ;  /* 0x0007f80001f07983 */ /* 0x000ee80000300800 */
[----:B------:R1:W-:Y:S01]  /*102a80*/  @P6 STG.E desc[UR74][R30.64], R244 ;  /* 0x000000f41e006986 */ /* 0x0003e2000c10194a */
[C---:B------:R-:W-:Y:S01]  /*102a90*/  LOP3.LUT P6, RZ, R41.reuse, 0x100, RZ, 0xc0, !PT ;  /* 0x0000010029ff7812 */ /* 0x040fe200078cc0ff */
[----:B-1----:R-:W-:Y:S02]  /*102aa0*/  IMAD.WIDE R30, R216, 0x4, R14 ;  /* 0x00000004d81e7825 */ /* 0x002fe400078e020e */
[----:B------:R-:W3:Y:S10]  /*102ab0*/  LDL.LU R216, [R1+0x1a5c] ;  /* 0x001a5c0001d87983 */ /* 0x000ef40000300800 */
[----:B------:R1:W-:Y:S01]  /*102ac0*/  @P6 STG.E desc[UR74][R30.64], R135 ;  /* 0x000000871e006986 */ /* 0x0003e2000c10194a */
[----:B------:R-:W-:-:S02]  /*102ad0*/  LOP3.LUT P6, RZ, R41, 0x80, RZ, 0xc0, !PT ;  /* 0x0000008029ff7812 */ /* 0x000fc400078cc0ff */
[----:B------:R-:W-:Y:S01]  /*102ae0*/  LOP3.LUT P0, RZ, R26, 0x20, RZ, 0xc0, !PT ;  /* 0x000000201aff7812 */ /* 0x000fe2000780c0ff */
[----:B------:R-:W3:Y:S01]  /*102af0*/  LDL.LU R244, [R1+0x7e8] ;  /* 0x0007e80001f47983 */ /* 0x000ee20000300800 */
[----:B-1----:R-:W-:-:S03]  /*102b00*/  IMAD.WIDE R30, R239, 0x4, R16 ;  /* 0x00000004ef1e7825 */ /* 0x002fc600078e0210 */
[----:B------:R-:W3:Y:S06]  /*102b10*/  LDL.LU R135, [R1+0x398] ;  /* 0x0003980001877983 */ /* 0x000eec0000300800 */
[----:B------:R1:W-:Y:S01]  /*102b20*/  @P6 STG.E desc[UR74][R30.64], R235 ;  /* 0x000000eb1e006986 */ /* 0x0003e2000c10194a */
[----:B------:R-:W-:-:S03]  /*102b30*/  LOP3.LUT P6, RZ, R41, 0x40, RZ, 0xc0, !PT ;  /* 0x0000004029ff7812 */ /* 0x000fc600078cc0ff */
        /* <DEDUP_REMOVED lines=24> */
[----:B------:R-:W-:-:S02]  /*102cc0*/  LOP3.LUT P4, RZ, R21, 0x20000000, RZ, 0xc0, !PT ;  /* 0x2000000015ff7812 */ /* 0x000fc4000788c0ff */
[----:B------:R-:W-:Y:S01]  /*102cd0*/  LOP3.LUT P5, RZ, R25, 0x1000000, RZ, 0xc0, !PT ;  /* 0x0100000019ff7812 */ /* 0x000fe200078ac0ff */
[----:B----4-:R-:W-:-:S05]  /*102ce0*/  IMAD.WIDE R30, R236, 0x4, R16 ;  /* 0x00000004ec1e7825 */ /* 0x010fca00078e0210 */
[----:B---3--:R1:W-:Y:S02]  /*102cf0*/  @P1 STG.E desc[UR74][R30.64], R232 ;  /* 0x000000e81e001986 */ /* 0x0083e4000c10194a */
[----:B-1----:R-:W-:-:S05]  /*102d00*/  IMAD.WIDE R30, R236, 0x4, R14 ;  /* 0x00000004ec1e7825 */ /* 0x002fca00078e020e */
[----:B------:R1:W-:Y:S02]  /*102d10*/  @P2 STG.E desc[UR74][R30.64], R240 ;  /* 0x000000f01e002986 */ /* 0x0003e4000c10194a */
        /* <DEDUP_REMOVED lines=11> */
[----:B------:R-:W2:Y:S04]  /*102dd0*/  LDL.LU R244, [R1+0x830] ;  /* 0x0008300001f47983 */ /* 0x000ea80000300800 */
[----:B------:R-:W4:Y:S01]  /*102de0*/  LDL.LU R216, [R1+0x1a68] ;  /* 0x001a680001d87983 */ /* 0x000f220000300800 */
[----:B------:R-:W-:-:S03]  /*102df0*/  LOP3.LUT P2, RZ, R25, 0x2000000, RZ, 0xc0, !PT ;  /* 0x0200000019ff7812 */ /* 0x000fc6000784c0ff */
[----:B------:R-:W4:Y:S01]  /*102e00*/  LDL.LU R250, [R1+0x820] ;  /* 0x0008200001fa7983 */ /* 0x000f220000300800 */
[----:B------:R-:W-:Y:S01]  /*102e10*/  IMAD.WIDE R30, R245, 0x4, R14 ;  /* 0x00000004f51e7825 */ /* 0x000fe200078e020e */
[----:B------:R-:W-:Y:S02]  /*102e20*/  LOP3.LUT P6, RZ, R25, 0x8000000, RZ, 0xc0, !PT ;  /* 0x0800000019ff7812 */ /* 0x000fe400078cc0ff */
[C---:B------:R-:W-:Y:S02]  /*102e30*/  LOP3.LUT P3, RZ, R22.reuse, 0x400000, RZ, 0xc0, !PT ;  /* 0x0040000016ff7812 */ /* 0x040fe4000786c0ff */
[----:B------:R-:W-:-:S04]  /*102e40*/  LOP3.LUT P4, RZ, R22, 0x800000, RZ, 0xc0, !PT ;  /* 0x0080000016ff7812 */ /* 0x000fc8000788c0ff */
[----:B---3--:R1:W-:Y:S04]  /*102e50*/  @P2 STG.E desc[UR74][R30.64], R135 ;  /* 0x000000871e002986 */ /* 0x0083e8000c10194a */
[----:B-1----:R-:W3:Y:S04]  /*102e60*/  LDL.LU R135, [R1+0x1a6c] ;  /* 0x001a6c0001877983 */ /* 0x002ee80000300800 */
[----:B------:R-:W3:Y:S01]  /*102e70*/  LDL.LU R249, [R1+0x810] ;  /* 0x0008100001f97983 */ /* 0x000ee20000300800 */
[----:B--2---:R-:W-:-:S03]  /*102e80*/  LOP3.LUT R42, R42, 0xfdffffff, RZ, 0xc0, !PT ;  /* 0xfdffffff2a2a7812 */ /* 0x004fc600078ec0ff */
[----:B------:R-:W2:Y:S01]  /*102e90*/  LDL.LU R248, [R1+0x380] ;  /* 0x0003800001f87983 */ /* 0x000ea20000300800 */
[----:B------:R-:W-:Y:S02]  /*102ea0*/  @P6 LOP3.LUT R42, R42, 0x2000000, RZ, 0xfc, !PT ;  /* 0x020000002a2a6812 */ /* 0x000fe400078efcff */
        /* <DEDUP_REMOVED lines=15> */
[----:B------:R-:W-:Y:S01]  /*102fa0*/  LOP3.LUT R42, R42, 0xefffffff, RZ, 0xc0, !PT ;  /* 0xefffffff2a2a7812 */ /* 0x000fe200078ec0ff */
[----:B------:R-:W-:Y:S02]  /*102fb0*/  IMAD.WIDE R30, R236, 0x4, R16 ;  /* 0x00000004ec1e7825 */ /* 0x000fe400078e0210 */
[----:B------:R-:W2:Y:S01]  /*102fc0*/  LDL.LU R233, [R1+0x828] ;  /* 0x0008280001e97983 */ /* 0x000ea20000300800 */
[----:B------:R-:W-:-:S03]  /*102fd0*/  LOP3.LUT P5, RZ, R0, 0x10, RZ, 0xc0, !PT ;  /* 0x0000001000ff7812 */ /* 0x000fc600078ac0ff */
[----:B------:R-:W2:Y:S04]  /*102fe0*/  LDL.LU R237, [R1+0x818] ;  /* 0x0008180001ed7983 */ /* 0x000ea80000300800 */
[----:B------:R-:W-:Y:S01]  /*102ff0*/  @P6 LOP3.LUT R42, R42, 0x10000000, RZ, 0xfc, !PT ;  /* 0x100000002a2a6812 */ /* 0x000fe200078efcff */
[----:B------:R-:W2:Y:S01]  /*103000*/  LDL.LU R241, [R1+0x1a7c] ;  /* 0x001a7c0001f17983 */ /* 0x000ea20000300800 */
[----:B------:R-:W-:Y:S02]  /*103010*/  LOP3.LUT P6, RZ, R24, 0x8, RZ, 0xc0, !PT ;  /* 0x0000000818ff7812 */ /* 0x000fe400078cc0ff */
[----:B------:R-:W-:Y:S01]  /*103020*/  LOP3.LUT R42, R42, 0xdfffffff, RZ, 0xc0, !PT ;  /* 0xdfffffff2a2a7812 */ /* 0x000fe200078ec0ff */
[----:B----4-:R1:W-:Y:S01]  /*103030*/  @P3 STG.E desc[UR74][R30.64], R232 ;  /* 0x000000e81e003986 */ /* 0x0103e2000c10194a */
[----:B------:R-:W-:-:S03]  /*103040*/  LOP3.LUT R41, R41, 0xfffffffe, RZ, 0xc0, !PT ;  /* 0xfffffffe29297812 */ /* 0x000fc600078ec0ff */
[----:B------:R-:W4:Y:S06]  /*103050*/  LDL.LU R245, [R1+0x388] ;  /* 0x0003880001f57983 */ /* 0x000f2c0000300800 */
[----:B------:R-:W-:Y:S02]  /*103060*/  @P6 LOP3.LUT R42, R42, 0x20000000, RZ, 0xfc, !PT ;  /* 0x200000002a2a6812 */ /* 0x000fe400078efcff */
[----:B------:R-:W-:Y:S01]  /*103070*/  LOP3.LUT P6, RZ, R24, 0x4, RZ, 0xc0, !PT ;  /* 0x0000000418ff7812 */ /* 0x000fe200078cc0ff */
[----:B-1----:R-:W-:Y:S01]  /*103080*/  IMAD.WIDE R30, R236, 0x4, R14 ;  /* 0x00000004ec1e7825 */ /* 0x002fe200078e020e */
[----:B------:R-:W-:Y:S01]  /*103090*/  LOP3.LUT R42, R42, 0xbfffffff, RZ, 0xc0, !PT ;  /* 0xbfffffff2a2a7812 */ /* 0x000fe200078ec0ff */
[----:B------:R-:W4:Y:S04]  /*1030a0*/  LDL.LU R232, [R1+0x83c] ;  /* 0x00083c0001e87983 */ /* 0x000f280000300800 */
[----:B------:R1:W-:Y:S04]  /*1030b0*/  @P4 STG.E desc[UR74][R30.64], R240 ;  /* 0x000000f01e004986 */ /* 0x0003e8000c10194a */
[----:B------:R-:W4:Y:S02]  /*1030c0*/  LDL.LU R236, [R1+0x1a80] ;  /* 0x001a800001ec7983 */ /* 0x000f240000300800 */
[----:B------:R-:W-:-:S02]  /*1030d0*/  @P6 LOP3.LUT R42, R42, 0x40000000, RZ, 0xfc, !PT ;  /* 0x400000002a2a6812 */ /* 0x000fc400078efcff */
[----:B------:R-:W-:Y:S02]  /*1030e0*/  LOP3.LUT P6, RZ, R26, 0x80, RZ, 0xc0, !PT ;  /* 0x000000801aff7812 */ /* 0x000fe400078cc0ff */
[----:B------:R-:W-:Y:S01]  /*1030f0*/  LOP3.LUT R42, R42, 0x7fffffff, RZ, 0xc0, !PT ;  /* 0x7fffffff2a2a7812 */ /* 0x000fe200078ec0ff */
[----:B-1----:R-:W-:Y:S01]  /*103100*/  IMAD.WIDE R30, R216, 0x4, R16 ;  /* 0x00000004d81e7825 */ /* 0x002fe200078e0210 */
[----:B------:R-:W4:Y:S09]  /*103110*/  LDL.LU R240, [R1+0x82c] ;  /* 0x00082c0001f07983 */ /* 0x000f320000300800 */
[----:B------:R-:W-:-:S02]  /*103120*/  @P6 LOP3.LUT R42, R42, 0x80000000, RZ, 0xfc, !PT ;  /* 0x800000002a2a6812 */ /* 0x000fc400078efcff */
[----:B------:R-:W-:Y:S01]  /*103130*/  LOP3.LUT P6, RZ, R26, 0x40, RZ, 0xc0, !PT ;  /* 0x000000401aff7812 */ /* 0x000fe200078cc0ff */
[----:B------:R1:W-:-:S12]  /*103140*/  @P5 STG.E desc[UR74][R30.64], R244 ;  /* 0x000000f41e005986 */ /* 0x0003d8000c10194a */
[----:B------:R-:W-:Y:S01]  /*103150*/  @P6 LOP3.LUT R41, R41, 0x1, RZ, 0xfc, !PT ;  /* 0x0000000129296812 */ /* 0x000fe200078efcff */
[----:B-1----:R-:W4:Y:S01]  /*103160*/  LDL.LU R244, [R1+0x81c] ;  /* 0x00081c0001f47983 */ /* 0x002f220000300800 */
[----:B------:R-:W-:Y:S01]  /*103170*/  LOP3.LUT P6, RZ, R0, 0x20, RZ, 0xc0, !PT ;  /* 0x0000002000ff7812 */ /* 0x000fe200078cc0ff */
[----:B------:R-:W-:Y:S02]  /*103180*/  IMAD.WIDE R30, R216, 0x4, R14 ;  /* 0x00000004d81e7825 */ /* 0x000fe400078e020e */
[----:B------:R-:W4:Y:S10]  /*103190*/  LDL.LU R216, [R1+0x1a84] ;  /* 0x001a840001d87983 */ /* 0x000f340000300800 */
[----:B------:R3:W-:Y:S01]  /*1031a0*/  @P6 STG.E desc[UR74][R30.64], R250 ;  /* 0x000000fa1e006986 */ /* 0x0007e2000c10194a */
[----:B------:R-:W-:Y:S01]  /*1031b0*/  LOP3.LUT P6, RZ, R41, 0x1, RZ, 0xc0, !PT ;  /* 0x0000000129ff7812 */ /* 0x000fe200078cc0ff */
[----:B---3--:R-:W-:-:S12]  /*1031c0*/  IMAD.WIDE R30, R135, 0x4, R16 ;  /* 0x00000004871e7825 */ /* 0x008fd800078e0210 */
[----:B------:R1:W-:Y:S02]  /*1031d0*/  @P6 STG.E desc[UR74][R30.64], R249 ;  /* 0x000000f91e006986 */ /* 0x0003e4000c10194a */
[----:B-1----:R-:W-:Y:S02]  /*1031e0*/  IMAD.WIDE R30, R135, 0x4, R14 ;  /* 0x00000004871e7825 */ /* 0x002fe400078e020e */
[----:B------:R-:W3:Y:S01]  /*1031f0*/  LDL.LU R135, [R1+0x38c] ;  /* 0x00038c0001877983 */ /* 0x000ee20000300800 */
[----:B------:R-:W-:-:S13]  /*103200*/  LOP3.LUT P6, RZ, R42, 0x80000000, RZ, 0xc0, !PT ;  /* 0x800000002aff7812 */ /* 0x000fda00078cc0ff */
[----:B--2---:R1:W-:Y:S01]  /*103210*/  @P6 STG.E desc[UR74][R30.64], R248 ;  /* 0x000000f81e006986 */ /* 0x0043e2000c10194a */
        /* <DEDUP_REMOVED lines=24> */
[----:B-1----:R-:W-:Y:S02]  /*1033a0*/  IMAD.WIDE R30, R241, 0x4, R14 ;  /* 0x00000004f11e7825 */ /* 0x002fe400078e020e */
[----:B------:R-:W2:Y:S04]  /*1033b0*/  LDL.LU R241, [R1+0x860] ;  /* 0x0008600001f17983 */ /* 0x000ea80000300800 */
[----:B----4-:R1:W-:Y:S01]  /*1033c0*/  @P1 STG.E desc[UR74][R30.64], R245 ;  /* 0x000000f51e001986 */ /* 0x0103e2000c10194a */
[----:B------:R-:W-:Y:S01]  /*1033d0*/  LOP3.LUT P4, RZ, R26, 0x100, RZ, 0xc0, !PT ;  /* 0x000001001aff7812 */ /* 0x000fe2000788c0ff */
[----:B-1----:R-:W-:-:S02]  /*1033e0*/  IMAD.WIDE R30, R236, 0x4, R16 ;  /* 0x00000004ec1e7825 */ /* 0x002fc400078e0210 */
[----:B------:R-:W4:Y:S04]  /*1033f0*/  LDL.LU R245, [R1+0x1a88] ;  /* 0x001a880001f57983 */ /* 0x000f280000300800 */
[----:B------:R1:W-:Y:S01]  /*103400*/  @P2 STG.E desc[UR74][R30.64], R232 ;  /* 0x000000e81e002986 */ /* 0x0003e2000c10194a */
[----:B------:R-:W-:Y:S01]  /*103410*/  LOP3.LUT P5, RZ, R26, 0x200, RZ, 0xc0, !PT ;  /* 0x000002001aff7812 */ /* 0x000fe200078ac0ff */
[----:B-1----:R-:W-:Y:S02]  /*103420*/  IMAD.WIDE R30, R236, 0x4, R14 ;  /* 0x00000004ec1e7825 */ /* 0x002fe400078e020e */
[----:B------:R-:W2:Y:S04]  /*103430*/  LDL.LU R232, [R1+0x850] ;  /* 0x0008500001e87983 */ /* 0x000ea80000300800 */
[----:B------:R1:W-:Y:S04]  /*103440*/  @P3 STG.E desc[UR74][R30.64], R240 ;  /* 0x000000f01e003986 */ /* 0x0003e8000c10194a */
[----:B------:R-:W2:Y:S01]  /*103450*/  LDL.LU R236, [R1+0x840] ;  /* 0x0008400001ec7983 */ /* 0x000ea20000300800 */
[----:B-1----:R-:W-:-:S03]  /*103460*/  IMAD.WIDE R30, R216, 0x4, R16 ;  /* 0x00000004d81e7825 */ /* 0x002fc600078e0210 */
[----:B------:R-:W2:Y:S04]  /*103470*/  LDL.LU R240, [R1+0x1a8c] ;  /* 0x001a8c0001f07983 */ /* 0x000ea80000300800 */
[----:B------:R1:W-:Y:S02]  /*103480*/  @P4 STG.E desc[UR74][R30.64], R244 ;  /* 0x000000f41e004986 */ /* 0x0003e4000c10194a */
[----:B-1----:R-:W-:Y:S02]  /*103490*/  IMAD.WIDE R30, R216, 0x4, R14 ;  /* 0x00000004d81e7825 */ /* 0x002fe400078e020e */
[----:B------:R-:W2:Y:S04]  /*1034a0*/  LDL.LU R244, [R1+0x360] ;  /* 0x0003600001f47983 */ /* 0x000ea80000300800 */
[----:B------:R-:W2:Y:S04]  /*1034b0*/  LDL.LU R216, [R1+0x864] ;  /* 0x0008640001d87983 */ /* 0x000ea80000300800 */
[----:B---3--:R1:W-:Y:S04]  /*1034c0*/  @P5 STG.E desc[UR74][R30.64], R135 ;  /* 0x000000871e005986 */ /* 0x0083e8000c10194a */
[----:B-1----:R-:W3:Y:S01]  /*1034d0*/  LDL.LU R135, [R1+0x1a90] ;  /* 0x001a900001877983 */ /* 0x002ee20000300800 */
[----:B------:R-:W-:-:S02]  /*1034e0*/  LOP3.LUT P6, RZ, R24, 0x40, RZ, 0xc0, !PT ;  /* 0x0000004018ff7812 */ /* 0x000fc400078cc0ff */
[----:B------:R-:W-:Y:S01]  /*1034f0*/  LOP3.LUT R42, R42, 0xfffdffff, RZ, 0xc0, !PT ;  /* 0xfffdffff2a2a7812 */ /* 0x000fe200078ec0ff */
[----:B------:R-:W3:Y:S04]  /*103500*/  LDL.LU R249, [R1+0x854] ;  /* 0x0008540001f97983 */ /* 0x000ee80000300800 */
[----:B------:R-:W3:Y:S04]  /*103510*/  LDL.LU R248, [R1+0x844] ;  /* 0x0008440001f87983 */ /* 0x000ee80000300800 */
[----:B------:R-:W3:Y:S02]  /*103520*/  LDL.LU R235, [R1+0x1a94] ;  /* 0x001a940001eb7983 */ /* 0x000ee40000300800 */
[----:B------:R-:W-:-:S02]  /*103530*/  @P6 LOP3.LUT R42, R42, 0x20000, RZ, 0xfc, !PT ;  /* 0x000200002a2a6812 */ /* 0x000fc400078efcff */
[----:B------:R-:W-:Y:S01]  /*103540*/  LOP3.LUT P6, RZ, R26, 0x800, RZ, 0xc0, !PT ;  /* 0x000008001aff7812 */ /* 0x000fe200078cc0ff */
[----:B------:R-:W3:Y:S01]  /*103550*/  LDL.LU R239, [R1+0x364] ;  /* 0x0003640001ef7983 */ /* 0x000ee20000300800 */
[----:B------:R-:W-:-:S03]  /*103560*/  LOP3.LUT R42, R42, 0xfffbffff, RZ, 0xc0, !PT ;  /* 0xfffbffff2a2a7812 */ /* 0x000fc600078ec0ff */
[----:B------:R-:W3:Y:S04]  /*103570*/  LDL.LU R243, [R1+0x868] ;  /* 0x0008680001f37983 */ /* 0x000ee80000300800 */
[----:B------:R-:W3:Y:S04]  /*103580*/  LDL.LU R247, [R1+0x1a98] ;  /* 0x001a980001f77983 */ /* 0x000ee80000300800 */
[----:B------:R-:W-:Y:S01]  /*103590*/  @P6 LOP3.LUT R42, R42, 0x40000, RZ, 0xfc, !PT ;  /* 0x000400002a2a6812 */ /* 0x000fe200078efcff */
[----:B------:R-:W3:Y:S01]  /*1035a0*/  LDL.LU R234, [R1+0x858] ;  /* 0x0008580001ea7983 */ /* 0x000ee20000300800 */
[----:B------:R-:W-:-:S02]  /*1035b0*/  LOP3.LUT P6, RZ, R26, 0x400, RZ, 0xc0, !PT ;  /* 0x000004001aff7812 */ /* 0x000fc400078cc0ff */
[----:B------:R-:W-:Y:S01]  /*1035c0*/  LOP3.LUT R42, R42, 0xfff7ffff, RZ, 0xc0, !PT ;  /* 0xfff7ffff2a2a7812 */ /* 0x000fe200078ec0ff */
[----:B------:R-:W3:Y:S04]  /*1035d0*/  LDL.LU R238, [R1+0x848] ;  /* 0x0008480001ee7983 */ /* 0x000ee80000300800 */
[----:B------:R-:W3:Y:S01]  /*1035e0*/  LDL.LU R242, [R1+0x1a9c] ;  /* 0x001a9c0001f27983 */ /* 0x000ee20000300800 */
[C---:B------:R-:W-:Y:S02]  /*1035f0*/  LOP3.LUT P2, RZ, R24.reuse, 0x10, RZ, 0xc0, !PT ;  /* 0x0000001018ff7812 */ /* 0x040fe4000784c0ff */
[----:B------:R-:W-:Y:S01]  /*103600*/  LOP3.LUT P3, RZ, R24, 0x20, RZ, 0xc0, !PT ;  /* 0x0000002018ff7812 */ /* 0x000fe2000786c0ff */
[----:B------:R-:W3:Y:S02]  /*103610*/  LDL.LU R246, [R1+0x368] ;  /* 0x0003680001f67983 */ /* 0x000ee40000300800 */
[----:B------:R-:W-:-:S02]  /*103620*/  @P6 LOP3.LUT R42, R42, 0x80000, RZ, 0xfc, !PT ;  /* 0x000800002a2a6812 */ /* 0x000fc400078efcff */
[----:B------:R-:W-:Y:S01]  /*103630*/  LOP3.LUT P6, RZ, R0, 0x200, RZ, 0xc0, !PT ;  /* 0x0000020000ff7812 */ /* 0x000fe200078cc0ff */
[----:B------:R-:W3:Y:S01]  /*103640*/  LDL.LU R233, [R1+0x86c] ;  /* 0x00086c0001e97983 */ /* 0x000ee20000300800 */
[----:B------:R-:W-:Y:S02]  /*103650*/  LOP3.LUT R42, R42, 0xffefffff, RZ, 0xc0, !PT ;  /* 0xffefffff2a2a7812 */ /* 0x000fe400078ec0ff */
[----:B------:R-:W-:Y:S01]  /*103660*/  LOP3.LUT P4, RZ, R23, 0x1, RZ, 0xc0, !PT ;  /* 0x0000000117ff7812 */ /* 0x000fe2000788c0ff */
[----:B------:R-:W3:Y:S08]  /*103670*/  LDL.LU R237, [R1+0x1aa0] ;  /* 0x001aa00001ed7983 */ /* 0x000ef00000300800 */
        /* <DEDUP_REMOVED lines=16> */
[----:B--2---:R1:W-:Y:S02]  /*103780*/  @P2 STG.E desc[UR74][R30.64], R241 ;  /* 0x000000f11e002986 */ /* 0x0043e4000c10194a */
[----:B-1----:R-:W-:Y:S02]  /*103790*/  IMAD.WIDE R30, R245, 0x4, R14 ;  /* 0x00000004f51e7825 */ /* 0x002fe400078e020e */
[----:B------:R-:W2:Y:S04]  /*1037a0*/  LDL.LU R241, [R1+0x85c] ;  /* 0x00085c0001f17983 */ /* 0x000ea80000300800 */
[----:B------:R1:W-:Y:S02]  /*1037b0*/  @P3 STG.E desc[UR74][R30.64], R232 ;  /* 0x000000e81e003986 */ /* 0x0003e4000c10194a */
[----:B-1----:R-:W-:-:S02]  /*1037c0*/  IMAD.WIDE R30, R240, 0x4, R16 ;  /* 0x00000004f01e7825 */ /* 0x002fc400078e0210 */
[----:B------:R-:W4:Y:S04]  /*1037d0*/  LDL.LU R232, [R1+0x1aa4] ;  /* 0x001aa40001e87983 */ /* 0x000f280000300800 */
[----:B------:R1:W-:Y:S04]  /*1037e0*/  @P4 STG.E desc[UR74][R30.64], R236 ;  /* 0x000000ec1e004986 */ /* 0x0003e8000c10194a */
[----:B------:R-:W4:Y:S01]  /*1037f0*/  LDL.LU R245, [R1+0x84c] ;  /* 0x00084c0001f57983 */ /* 0x000f220000300800 */
[----:B-1----:R-:W-:-:S03]  /*103800*/  IMAD.WIDE R30, R240, 0x4, R14 ;  /* 0x00000004f01e7825 */ /* 0x002fc600078e020e */
[----:B------:R-:W4:Y:S04]  /*103810*/  LDL.LU R236, [R1+0x36c] ;  /* 0x00036c0001ec7983 */ /* 0x000f280000300800 */
[----:B------:R3:W-:Y:S04]  /*103820*/  @P5 STG.E desc[UR74][R30.64], R244 ;  /* 0x000000f41e005986 */ /* 0x0007e8000c10194a */
[----:B------:R-:W4:Y:S01]  /*103830*/  LDL.LU R240, [R1+0x890] ;  /* 0x0008900001f07983 */ /* 0x000f220000300800 */
[----:B---3--:R-:W-:-:S05]  /*103840*/  IMAD.WIDE R30, R135, 0x4, R16 ;  /* 0x00000004871e7825 */ /* 0x008fca00078e0210 */
[----:B------:R1:W-:Y:S04]  /*103850*/  @P6 STG.E desc[UR74][R30.64], R216 ;  /* 0x000000d81e006986 */ /* 0x0003e8000c10194a */
[----:B-1----:R-:W3:Y:S01]  /*103860*/  LDL.LU R216, [R1+0x1aa8] ;  /* 0x001aa80001d87983 */ /* 0x002ee20000300800 */
[----:B------:R-:W-:-:S03]  /*103870*/  IMAD.WIDE R30, R135, 0x4, R14 ;  /* 0x00000004871e7825 */ /* 0x000fc600078e020e */
[----:B------:R-:W3:Y:S04]  /*103880*/  LDL.LU R244, [R1+0x880] ;  /* 0x0008800001f47983 */ /* 0x000ee80000300800 */
        /* <DEDUP_REMOVED lines=28> */
[----:B--2---:R4:W-:Y:S01]  /*103a50*/  @P0 STG.E desc[UR74][R30.64], R241 ;  /* 0x000000f11e000986 */ /* 0x0049e2000c10194a */
[C---:B------:R-:W-:Y:S01]  /*103a60*/  LOP3.LUT P3, RZ, R25.reuse, 0x40000000, RZ, 0xc0, !PT ;  /* 0x4000000019ff7812 */ /* 0x040fe2000786c0ff */
[----:B----4-:R-:W-:Y:S01]  /*103a70*/  IMAD.WIDE R30, R232, 0x4, R16 ;  /* 0x00000004e81e7825 */ /* 0x010fe200078e0210 */
[----:B------:R-:W-:-:S04]  /*103a80*/  LOP3.LUT P4, RZ, R25, 0x80000000, RZ, 0xc0, !PT ;  /* 0x8000000019ff7812 */ /* 0x000fc8000788c0ff */
[----:B------:R1:W-:Y:S01]  /*103a90*/  @P1 STG.E desc[UR74][R30.64], R245 ;  /* 0x000000f51e001986 */ /* 0x0003e2000c10194a */
[----:B------:R-:W-:Y:S01]  /*103aa0*/  LOP3.LUT P5, RZ, R22, 0x10000000, RZ, 0xc0, !PT ;  /* 0x1000000016ff7812 */ /* 0x000fe200078ac0ff */
[----:B-1----:R-:W-:-:S05]  /*103ab0*/  IMAD.WIDE R30, R232, 0x4, R14 ;  /* 0x00000004e81e7825 */ /* 0x002fca00078e020e */
[----:B------:R3:W-:Y:S02]  /*103ac0*/  @P2 STG.E desc[UR74][R30.64], R236 ;  /* 0x000000ec1e002986 */ /* 0x0007e4000c10194a */
[----:B---3--:R-:W-:-:S05]  /*103ad0*/  IMAD.WIDE R30, R216, 0x4, R16 ;  /* 0x00000004d81e7825 */ /* 0x008fca00078e0210 */
        /* <DEDUP_REMOVED lines=8> */
[----:B------:R-:W2:Y:S01]  /*103b60*/  LDL.LU R236, [R1+0x1ab0] ;  /* 0x001ab00001ec7983 */ /* 0x000ea20000300800 */
[----:B------:R-:W-:-:S02]  /*103b70*/  LOP3.LUT P6, RZ, R4, 0x80000000, RZ, 0xc0, !PT ;  /* 0x8000000004ff7812 */ /* 0x000fc400078cc0ff */
[----:B------:R-:W-:Y:S01]  /*103b80*/  LOP3.LUT R42, R42, 0xfffffdff, RZ, 0xc0, !PT ;  /* 0xfffffdff2a2a7812 */ /* 0x000fe200078ec0ff */
[----:B------:R-:W2:Y:S01]  /*103b90*/  LDL.LU R240, [R1+0x884] ;  /* 0x0008840001f07983 */ /* 0x000ea20000300800 */
[----:B------:R-:W-:-:S03]  /*103ba0*/  LOP3.LUT P2, RZ, R22, 0x40000000, RZ, 0xc0, !PT ;  /* 0x4000000016ff7812 */ /* 0x000fc6000784c0ff */
[----:B------:R-:W2:Y:S06]  /*103bb0*/  LDL.LU R244, [R1+0x874] ;  /* 0x0008740001f47983 */ /* 0x000eac0000300800 */
        /* <DEDUP_REMOVED lines=14> */
[----:B------:R-:W-:Y:S01]  /*103ca0*/  LOP3.LUT P6, RZ, R23, 0x10, RZ, 0xc0, !PT ;  /* 0x0000001017ff7812 */ /* 0x000fe200078cc0ff */
[----:B------:R-:W-:Y:S02]  /*103cb0*/  IMAD.WIDE R22, R135, 0x4, R14 ;  /* 0x0000000487167825 */ /* 0x000fe400078e020e */
[----:B------:R-:W3:Y:S04]  /*103cc0*/  LDL.LU R135, [R1+0x1ab8] ;  /* 0x001ab80001877983 */ /* 0x000ee80000300800 */
[----:B------:R-:W3:Y:S04]  /*103cd0*/  LDL.LU R250, [R1+0x354] ;  /* 0x0003540001fa7983 */ /* 0x000ee80000300800 */
[----:B----4-:R2:W-:Y:S02]  /*103ce0*/  @P2 STG.E desc[UR74][R22.64], R232 ;  /* 0x000000e816002986 */ /* 0x0105e4000c10194a */
[----:B--2---:R-:W-:-:S05]  /*103cf0*/  IMAD.WIDE R22, R236, 0x4, R16 ;  /* 0x00000004ec167825 */ /* 0x004fca00078e0210 */
[----:B---3--:R1:W-:Y:S04]  /*103d00*/  @P3 STG.E desc[UR74][R22.64], R27 ;  /* 0x0000001b16003986 */ /* 0x0083e8000c10194a */
[----:B-1----:R-:W2:Y:S04]  /*103d10*/  LDL.LU R27, [R1+0x4900] ;  /* 0x00490000011b7983 */ /* 0x002ea80000300800 */
[----:B------:R-:W3:Y:S04]  /*103d20*/  LDL.LU R249, [R1+0x898] ;  /* 0x0008980001f97983 */ /* 0x000ee80000300800 */
[----:B------:R-:W4:Y:S04]  /*103d30*/  LDL.LU R248, [R1+0x888] ;  /* 0x0008880001f87983 */ /* 0x000f280000300800 */
[----:B------:R-:W2:Y:S04]  /*103d40*/  LDL.LU R235, [R1+0x878] ;  /* 0x0008780001eb7983 */ /* 0x000ea80000300800 */
[----:B------:R-:W2:Y:S04]  /*103d50*/  LDL.LU R239, [R1+0x1abc] ;  /* 0x001abc0001ef7983 */ /* 0x000ea80000300800 */
[----:B------:R-:W2:Y:S04]  /*103d60*/  LDL.LU R243, [R1+0x358] ;  /* 0x0003580001f37983 */ /* 0x000ea80000300800 */
[----:B------:R-:W2:Y:S04]  /*103d70*/  LDL.LU R247, [R1+0x89c] ;  /* 0x00089c0001f77983 */ /* 0x000ea80000300800 */
[----:B------:R-:W2:Y:S01]  /*103d80*/  LDL.LU R234, [R1+0x1ac0] ;  /* 0x001ac00001ea7983 */ /* 0x000ea20000300800 */
[----:B------:R-:W-:-:S03]  /*103d90*/  LOP3.LUT R42, R42, 0xffffbfff, RZ, 0xc0, !PT ;  /* 0xffffbfff2a2a7812 */ /* 0x000fc600078ec0ff */
[----:B------:R-:W2:Y:S01]  /*103da0*/  LDL.LU R238, [R1+0x88c] ;  /* 0x00088c0001ee7983 */ /* 0x000ea20000300800 */
[----:B------:R-:W-:Y:S02]  /*103db0*/  @P6 LOP3.LUT R42, R42, 0x4000, RZ, 0xfc, !PT ;  /* 0x000040002a2a6812 */ /* 0x000fe400078efcff */
[----:B------:R-:W-:Y:S01]  /*103dc0*/  LOP3.LUT P6, RZ, R24, 0x400, RZ, 0xc0, !PT ;  /* 0x0000040018ff7812 */ /* 0x000fe200078cc0ff */
[----:B------:R-:W2:Y:S04]  /*103dd0*/  LDL.LU R242, [R1+0x87c] ;  /* 0x00087c0001f27983 */ /* 0x000ea80000300800 */
[----:B------:R-:W2:Y:S01]  /*103de0*/  LDL.LU R246, [R1+0x1ac4] ;  /* 0x001ac40001f67983 */ /* 0x000ea20000300800 */
[----:B------:R-:W-:Y:S02]  /*103df0*/  LOP3.LUT R42, R42, 0xffff7fff, RZ, 0xc0, !PT ;  /* 0xffff7fff2a2a7812 */ /* 0x000fe400078ec0ff */
[----:B------:R-:W-:Y:S01]  /*103e00*/  LOP3.LUT P4, RZ, R0, 0x800, RZ, 0xc0, !PT ;  /* 0x0000080000ff7812 */ /* 0x000fe2000788c0ff */
[----:B------:R-:W2:Y:S04]  /*103e10*/  LDL.LU R233, [R1+0x35c] ;  /* 0x00035c0001e97983 */ /* 0x000ea80000300800 */
[----:B------:R-:W-:Y:S01]  /*103e20*/  @P6 LOP3.LUT R42, R42, 0x8000, RZ, 0xfc, !PT ;  /* 0x000080002a2a6812 */ /* 0x000fe200078efcff */
[----:B------:R-:W2:Y:S01]  /*103e30*/  LDL.LU R237, [R1+0x8d0] ;  /* 0x0008d00001ed7983 */ /* 0x000ea20000300800 */
[----:B------:R-:W-:-:S02]  /*103e40*/  LOP3.LUT P6, RZ, R24, 0x100, RZ, 0xc0, !PT ;  /* 0x0000010018ff7812 */ /* 0x000fc400078cc0ff */
[----:B------:R-:W-:Y:S01]  /*103e50*/  LOP3.LUT P5, RZ, R26, 0x1000, RZ, 0xc0, !PT ;  /* 0x000010001aff7812 */ /* 0x000fe200078ac0ff */
[----:B------:R-:W2:Y:S01]  /*103e60*/  LDL.LU R241, [R1+0x1ac8] ;  /* 0x001ac80001f17983 */ /* 0x000ea20000300800 */
[----:B------:R-:W-:Y:S01]  /*103e70*/  LOP3.LUT R42, R42, 0xfffeffff, RZ, 0xc0, !PT ;  /* 0xfffeffff2a2a7812 */ /* 0x000fe200078ec0ff */
[----:B------:R-:W-:Y:S02]  /*103e80*/  IMAD.WIDE R22, R236, 0x4, R14 ;  /* 0x00000004ec167825 */ /* 0x000fe400078e020e */
[----:B------:R-:W2:Y:S04]  /*103e90*/  LDL.LU R245, [R1+0x8c0] ;  /* 0x0008c00001f57983 */ /* 0x000ea80000300800 */
[----:B------:R1:W-:Y:S02]  /*103ea0*/  @P4 STG.E desc[UR74][R22.64], R240 ;  /* 0x000000f016004986 */ /* 0x0003e4000c10194a */
[----:B------:R-:W-:-:S02]  /*103eb0*/  @P6 LOP3.LUT R42, R42, 0x10000, RZ, 0xfc, !PT ;  /* 0x000100002a2a6812 */ /* 0x000fc400078efcff */
[----:B------:R-:W-:Y:S01]  /*103ec0*/  LOP3.LUT P6, RZ, R26, 0x4000, RZ, 0xc0, !PT ;  /* 0x000040001aff7812 */ /* 0x000fe200078cc0ff */
[----:B------:R-:W2:Y:S04]  /*103ed0*/  LDL.LU R232, [R1+0x8b0] ;  /* 0x0008b00001e87983 */ /* 0x000ea80000300800 */
[----:B------:R-:W2:Y:S01]  /*103ee0*/  LDL.LU R236, [R1+0x1acc] ;  /* 0x001acc0001ec7983 */ /* 0x000ea20000300800 */
[----:B-1----:R-:W-:-:S03]  /*103ef0*/  IMAD.WIDE R22, R216, 0x4, R16 ;  /* 0x00000004d8167825 */ /* 0x002fc600078e0210 */
[----:B------:R-:W2:Y:S04]  /*103f00*/  LDL.LU R240, [R1+0x340] ;  /* 0x0003400001f07983 */ /* 0x000ea80000300800 */
[----:B------:R1:W-:Y:S02]  /*103f10*/  @P5 STG.E desc[UR74][R22.64], R244 ;  /* 0x000000f416005986 */ /* 0x0003e4000c10194a */
[----:B-1----:R-:W-:Y:S02]  /*103f20*/  IMAD.WIDE R22, R216, 0x4, R14 ;  /* 0x00000004d8167825 */ /* 0x002fe400078e020e */
[----:B------:R-:W2:Y:S04]  /*103f30*/  LDL.LU R244, [R1+0x8d4] ;  /* 0x0008d40001f47983 */ /* 0x000ea80000300800 */
[----:B------:R1:W-:Y:S01]  /*103f40*/  @P6 STG.E desc[UR74][R22.64], R250 ;  /* 0x000000fa16006986 */ /* 0x0003e2000c10194a */
[----:B------:R-:W-:-:S03]  /*103f50*/  LOP3.LUT P6, RZ, R42, 0x10000, RZ, 0xc0, !PT ;  /* 0x000100002aff7812 */ /* 0x000fc600078cc0ff */
[----:B------:R-:W2:Y:S01]  /*103f60*/  LDL.LU R216, [R1+0x1ad0] ;  /* 0x001ad00001d87983 */ /* 0x000ea20000300800 */
[----:B-1----:R-:W-:-:S09]  /*103f70*/  IMAD.WIDE R22, R135, 0x4, R16 ;  /* 0x0000000487167825 */ /* 0x002fd200078e0210 */
[----:B---3--:R1:W-:Y:S02]  /*103f80*/  @P6 STG.E desc[UR74][R22.64], R249 ;  /* 0x000000f916006986 */ /* 0x0083e4000c10194a */
[----:B-1----:R-:W-:Y:S02]  /*103f90*/  IMAD.WIDE R22, R135, 0x4, R14 ;  /* 0x0000000487167825 */ /* 0x002fe400078e020e */
[----:B------:R-:W3:Y:S01]  /*103fa0*/  LDL.LU R135, [R1+0x8c4] ;  /* 0x0008c40001877983 */ /* 0x000ee20000300800 */
[----:B------:R-:W-:-:S13]  /*103fb0*/  LOP3.LUT P6, RZ, R42, 0x8000, RZ, 0xc0, !PT ;  /* 0x000080002aff7812 */ /* 0x000fda00078cc0ff */
[----:B----4-:R2:W-:Y:S01]  /*103fc0*/  @P6 STG.E desc[UR74][R22.64], R248 ;  /* 0x000000f816006986 */ /* 0x0105e2000c10194a */
[----:B------:R-:W-:Y:S01]  /*103fd0*/  LOP3.LUT P6, RZ, R42, 0x4000, RZ, 0xc0, !PT ;  /* 0x000040002aff7812 */ /* 0x000fe200078cc0ff */
[----:B--2---:R-:W-:-:S12]  /*103fe0*/  IMAD.WIDE R22, R239, 0x4, R16 ;  /* 0x00000004ef167825 */ /* 0x004fd800078e0210 */
        /* <DEDUP_REMOVED lines=37> */
[----:B------:R-:W2:Y:S04]  /*104240*/  LDL.LU R233, [R1+0x8b4] ;  /* 0x0008b40001e97983 */ /* 0x000ea80000300800 */
[----:B---3--:R1:W-:Y:S04]  /*104250*/  @P5 STG.E desc[UR74][R22.64], R135 ;  /* 0x0000008716005986 */ /* 0x0083e8000c10194a */
[----:B-1----:R-:W3:Y:S04]  /*104260*/  LDL.LU R135, [R1+0x1ad4] ;  /* 0x001ad40001877983 */ /* 0x002ee80000300800 */
[----:B------:R-:W2:Y:S04]  /*104270*/  LDL.LU R237, [R1+0x344] ;  /* 0x0003440001ed7983 */ /* 0x000ea80000300800 */
[----:B------:R-:W4:Y:S04]  /*104280*/  LDL.LU R241, [R1+0x8d8] ;  /* 0x0008d80001f17983 */ /* 0x000f280000300800 */
[----:B------:R-:W4:Y:S04]  /*104290*/  LDL.LU R232, [R1+0x1adc] ;  /* 0x001adc0001e87983 */ /* 0x000f280000300800 */
[----:B------:R-:W4:Y:S01]  /*1042a0*/  LDL.LU R245, [R1+0x8c8] ;  /* 0x0008c80001f57983 */ /* 0x000f220000300800 */
[----:B------:R-:W-:-:S02]  /*1042b0*/  LOP3.LUT P6, RZ, R3, 0x100000, RZ, 0xc0, !PT ;  /* 0x0010000003ff7812 */ /* 0x000fc400078cc0ff */
[----:B------:R-:W-:Y:S02]  /*1042c0*/  LOP3.LUT P2, RZ, R27, 0x20000000, RZ, 0xc0, !PT ;  /* 0x200000001bff7812 */ /* 0x000fe4000784c0ff */
[----:B------:R-:W-:-:S09]  /*1042d0*/  LOP3.LUT R42, R42, 0xfffffffd, RZ, 0xc0, !PT ;  /* 0xfffffffd2a2a7812 */ /* 0x000fd200078ec0ff */
        /* <DEDUP_REMOVED lines=26> */
[----:B---3--:R-:W-:-:S05]  /*104480*/  IMAD.WIDE R22, R135, 0x4, R16 ;  /* 0x0000000487167825 */ /* 0x008fca00078e0210 */
[----:B--2---:R1:W-:Y:S02]  /*104490*/  @P2 STG.E desc[UR74][R22.64], R233 ;  /* 0x000000e916002986 */ /* 0x0043e4000c10194a */
[----:B-1----:R-:W-:Y:S02]  /*1044a0*/  IMAD.WIDE R22, R135, 0x4, R14 ;  /* 0x0000000487167825 */ /* 0x002fe400078e020e */
        /* <DEDUP_REMOVED lines=8> */
[----:B------:R1:W-:Y:S04]  /*104530*/  @P3 STG.E desc[UR74][R22.64], R237 ;  /* 0x000000ed16003986 */ /* 0x0003e8000c10194a */
[----:B------:R-:W3:Y:S04]  /*104540*/  LDL.LU R233, [R1+0x900] ;  /* 0x0009000001e97983 */ /* 0x000ee80000300800 */
[----:B-1----:R-:W3:Y:S01]  /*104550*/  LDL.LU R237, [R1+0x1af0] ;  /* 0x001af00001ed7983 */ /* 0x002ee20000300800 */
[----:B----4-:R-:W-:-:S05]  /*104560*/  IMAD.WIDE R22, R232, 0x4, R16 ;  /* 0x00000004e8167825 */ /* 0x010fca00078e0210 */
[----:B------:R1:W-:Y:S02]  /*104570*/  @P4 STG.E desc[UR74][R22.64], R241 ;  /* 0x000000f116004986 */ /* 0x0003e4000c10194a */
[----:B-1----:R-:W-:Y:S02]  /*104580*/  IMAD.WIDE R22, R232, 0x4, R14 ;  /* 0x00000004e8167825 */ /* 0x002fe400078e020e */
[----:B------:R-:W4:Y:S04]  /*104590*/  LDL.LU R241, [R1+0x8f0] ;  /* 0x0008f00001f17983 */ /* 0x000f280000300800 */
[----:B------:R-:W4:Y:S04]  /*1045a0*/  LDL.LU R232, [R1+0x1af4] ;  /* 0x001af40001e87983 */ /* 0x000f280000300800 */
[----:B------:R1:W-:Y:S02]  /*1045b0*/  @P5 STG.E desc[UR74][R22.64], R245 ;  /* 0x000000f516005986 */ /* 0x0003e4000c10194a */
[----:B-1----:R-:W-:-:S02]  /*1045c0*/  IMAD.WIDE R22, R244, 0x4, R16 ;  /* 0x00000004f4167825 */ /* 0x002fc400078e0210 */
[----:B------:R-:W4:Y:S04]  /*1045d0*/  LDL.LU R245, [R1+0x924] ;  /* 0x0009240001f57983 */ /* 0x000f280000300800 */
[----:B------:R1:W-:Y:S02]  /*1045e0*/  @P6 STG.E desc[UR74][R22.64], R240 ;  /* 0x000000f016006986 */ /* 0x0003e4000c10194a */
[----:B-1----:R-:W-:Y:S02]  /*1045f0*/  IMAD.WIDE R22, R244, 0x4, R14 ;  /* 0x00000004f4167825 */ /* 0x002fe400078e020e */
[----:B------:R-:W4:Y:S04]  /*104600*/  LDL.LU R240, [R1+0x914] ;  /* 0x0009140001f07983 */ /* 0x000f280000300800 */
[----:B------:R-:W4:Y:S01]  /*104610*/  LDL.LU R244, [R1+0x1af8] ;  /* 0x001af80001f47983 */ /* 0x000f220000300800 */
[----:B------:R-:W-:-:S13]  /*104620*/  LOP3.LUT P6, RZ, R42, 0x100, RZ, 0xc0, !PT ;  /* 0x000001002aff7812 */ /* 0x000fda00078cc0ff */
[----:B------:R1:W-:Y:S01]  /*104630*/  @P6 STG.E desc[UR74][R22.64], R236 ;  /* 0x000000ec16006986 */ /* 0x0003e2000c10194a */
[----:B------:R-:W-:Y:S01]  /*104640*/  LOP3.LUT P6, RZ, R42, 0x80, RZ, 0xc0, !PT ;  /* 0x000000802aff7812 */ /* 0x000fe200078cc0ff */
[----:B-1----:R-:W-:Y:S01]  /*104650*/  IMAD.WIDE R22, R216, 0x4, R16 ;  /* 0x00000004d8167825 */ /* 0x002fe200078e0210 */
[C---:B------:R-:W-:Y:S01]  /*104660*/  LOP3.LUT P0, RZ, R3.reuse, 0x20000, RZ, 0xc0, !PT ;  /* 0x0002000003ff7812 */ /* 0x040fe2000780c0ff */
[----:B------:R-:W4:Y:S01]  /*104670*/  LDL.LU R236, [R1+0x8f4] ;  /* 0x0008f40001ec7983 */ /* 0x000f220000300800 */
[C---:B------:R-:W-:Y:S02]  /*104680*/  LOP3.LUT P1, RZ, R3.reuse, 0x800000, RZ, 0xc0, !PT ;  /* 0x0080000003ff7812 */ /* 0x040fe4000782c0ff */
[----:B------:R-:W-:Y:S02]  /*104690*/  LOP3.LUT P2, RZ, R3, 0x200000, RZ, 0xc0, !PT ;  /* 0x0020000003ff7812 */ /* 0x000fe4000784c0ff */
[----:B------:R-:W-:-:S05]  /*1046a0*/  LOP3.LUT P3, RZ, R20, 0x2000000, RZ, 0xc0, !PT ;  /* 0x0200000014ff7812 */ /* 0x000fca000786c0ff */
[----:B--2---:R1:W-:Y:S01]  /*1046b0*/  @P6 STG.E desc[UR74][R22.64], R135 ;  /* 0x0000008716006986 */ /* 0x0043e2000c10194a */
[----:B------:R-:W-:Y:S01]  /*1046c0*/  LOP3.LUT P6, RZ, R42, 0x40, RZ, 0xc0, !PT ;  /* 0x000000402aff7812 */ /* 0x000fe200078cc0ff */
[----:B-1----:R-:W-:Y:S02]  /*1046d0*/  IMAD.WIDE R22, R216, 0x4, R14 ;  /* 0x00000004d8167825 */ /* 0x002fe400078e020e */
[----:B------:R-:W2:Y:S10]  /*1046e0*/  LDL.LU R135, [R1+0x1afc] ;  /* 0x001afc0001877983 */ /* 0x000eb40000300800 */
[----:B---3--:R1:W-:Y:S01]  /*1046f0*/  @P6 STG.E desc[UR74][R22.64], R239 ;  /* 0x000000ef16006986 */ /* 0x0083e2000c10194a */
        /* <DEDUP_REMOVED lines=24> */
[----:B-1----:R-:W4:Y:S01]  /*104880*/  LDL.LU R28, [R1+0x48fc] ;  /* 0x0048fc00011c7983 */ /* 0x002f220000300800 */
[----:B------:R-:W-:-:S03]  /*104890*/  IMAD.WIDE R22, R244, 0x4, R14 ;  /* 0x00000004f4167825 */ /* 0x000fc600078e020e */
[----:B------:R-:W4:Y:S04]  /*1048a0*/  LDL.LU R240, [R1+0x1b04] ;  /* 0x001b040001f07983 */ /* 0x000f280000300800 */
[----:B------:R-:W4:Y:S04]  /*1048b0*/  LDL.LU R244, [R1+0x91c] ;  /* 0x00091c0001f47983 */ /* 0x000f280000300800 */
[----:B------:R-:W4:Y:S04]  /*1048c0*/  LDL.LU R241, [R1+0x918] ;  /* 0x0009180001f17983 */ /* 0x000f280000300800 */
[----:B------:R-:W4:Y:S04]  /*1048d0*/  LDL.LU R245, [R1+0x908] ;  /* 0x0009080001f57983 */ /* 0x000f280000300800 */
[----:B------:R-:W4:Y:S01]  /*1048e0*/  LDL.LU R232, [R1+0x1b00] ;  /* 0x001b000001e87983 */ /* 0x000f220000300800 */
[----:B------:R-:W-:-:S02]  /*1048f0*/  LOP3.LUT P4, RZ, R20, 0x10000000, RZ, 0xc0, !PT ;  /* 0x1000000014ff7812 */ /* 0x000fc4000788c0ff */
[C---:B------:R-:W-:Y:S02]  /*104900*/  LOP3.LUT P5, RZ, R3.reuse, 0x2000000, RZ, 0xc0, !PT ;  /* 0x0200000003ff7812 */ /* 0x040fe400078ac0ff */
[C---:B------:R-:W-:Y:S02]  /*104910*/  LOP3.LUT P2, RZ, R3.reuse, 0x10000000, RZ, 0xc0, !PT ;  /* 0x1000000003ff7812 */ /* 0x040fe4000784c0ff */
[----:B------:R-:W-:-:S07]  /*104920*/  LOP3.LUT P3, RZ, R3, 0x40000000, RZ, 0xc0, !PT ;  /* 0x4000000003ff7812 */ /* 0x000fce000786c0ff */
[----:B------:R1:W-:Y:S04]  /*104930*/  @P4 STG.E desc[UR74][R22.64], R236 ;  /* 0x000000ec16004986 */ /* 0x0003e8000c10194a */
[----:B-1----:R-:W4:Y:S01]  /*104940*/  LDL.LU R236, [R1+0x92c] ;  /* 0x00092c0001ec7983 */ /* 0x002f220000300800 */
[----:B--2---:R-:W-:-:S05]  /*104950*/  IMAD.WIDE R22, R135, 0x4, R16 ;  /* 0x0000000487167825 */ /* 0x004fca00078e0210 */
[----:B---3--:R1:W-:Y:S02]  /*104960*/  @P5 STG.E desc[UR74][R22.64], R216 ;  /* 0x000000d816005986 */ /* 0x0083e4000c10194a */
[----:B-1----:R-:W-:Y:S02]  /*104970*/  IMAD.WIDE R22, R135, 0x4, R14 ;  /* 0x0000000487167825 */ /* 0x002fe400078e020e */
[----:B------:R-:W2:Y:S04]  /*104980*/  LDL.LU R216, [R1+0x1b08] ;  /* 0x001b080001d87983 */ /* 0x000ea80000300800 */
[----:B------:R-:W3:Y:S04]  /*104990*/  LDL.LU R239, [R1+0x8fc] ;  /* 0x0008fc0001ef7983 */ /* 0x000ee80000300800 */
[----:B------:R-:W2:Y:S04]  /*1049a0*/  LDL.LU R135, [R1+0x1b0c] ;  /* 0x001b0c0001877983 */ /* 0x000ea80000300800 */
[----:B------:R-:W2:Y:S04]  /*1049b0*/  LDL.LU R243, [R1+0x960] ;  /* 0x0009600001f37983 */ /* 0x000ea80000300800 */
[----:B------:R-:W2:Y:S04]  /*1049c0*/  LDL.LU R247, [R1+0x950] ;  /* 0x0009500001f77983 */ /* 0x000ea80000300800 */
[----:B------:R-:W2:Y:S01]  /*1049d0*/  LDL.LU R238, [R1+0x1b10] ;  /* 0x001b100001ee7983 */ /* 0x000ea20000300800 */
[----:B----4-:R-:W-:-:S03]  /*1049e0*/  LOP3.LUT P4, RZ, R28, 0x1, RZ, 0xc0, !PT ;  /* 0x000000011cff7812 */ /* 0x010fc6000788c0ff */
[----:B------:R1:W-:Y:S02]  /*1049f0*/  @P2 STG.E desc[UR74][R22.64], R241 ;  /* 0x000000f116002986 */ /* 0x0003e4000c10194a */
[----:B-1----:R-:W-:-:S05]  /*104a00*/  IMAD.WIDE R22, R232, 0x4, R16 ;  /* 0x00000004e8167825 */ /* 0x002fca00078e0210 */
[----:B------:R1:W-:Y:S02]  /*104a10*/  @P3 STG.E desc[UR74][R22.64], R245 ;  /* 0x000000f516003986 */ /* 0x0003e4000c10194a */
[----:B-1----:R-:W-:-:S05]  /*104a20*/  IMAD.WIDE R22, R232, 0x4, R14 ;  /* 0x00000004e8167825 */ /* 0x002fca00078e020e */
[----:B------:R1:W-:Y:S04]  /*104a30*/  @P4 STG.E desc[UR74][R22.64], R252 ;  /* 0x000000fc16004986 */ /* 0x0003e8000c10194a */
[----:B-1----:R-:W4:Y:S01]  /*104a40*/  LDL.LU R252, [R1+0x48f8] ;  /* 0x0048f80001fc7983 */ /* 0x002f220000300800 */
[----:B------:R-:W-:Y:S02]  /*104a50*/  LOP3.LUT P6, RZ, R28, 0x80000, RZ, 0xc0, !PT ;  /* 0x000800001cff7812 */ /* 0x000fe400078cc0ff */
[----:B------:R-:W-:Y:S01]  /*104a60*/  LOP3.LUT R0, R0, 0xfdffffff, RZ, 0xc0, !PT ;  /* 0xfdffffff00007812 */ /* 0x000fe200078ec0ff */
[----:B------:R-:W3:Y:S04]  /*104a70*/  LDL.LU R234, [R1+0x940] ;  /* 0x0009400001ea7983 */ /* 0x000ee80000300800 */
[----:B------:R-:W3:Y:S04]  /*104a80*/  LDL.LU R242, [R1+0x930] ;  /* 0x0009300001f27983 */ /* 0x000ee80000300800 */
[----:B------:R-:W3:Y:S02]  /*104a90*/  LDL.LU R233, [R1+0x1b14] ;  /* 0x001b140001e97983 */ /* 0x000ee40000300800 */
[----:B------:R-:W-:-:S02]  /*104aa0*/  @P6 LOP3.LUT R0, R0, 0x2000000, RZ, 0xfc, !PT ;  /* 0x0200000000006812 */ /* 0x000fc400078efcff */
[----:B------:R-:W-:Y:S01]  /*104ab0*/  LOP3.LUT P6, RZ, R28, 0x400000, RZ, 0xc0, !PT ;  /* 0x004000001cff7812 */ /* 0x000fe200078cc0ff */
[----:B------:R-:W3:Y:S01]  /*104ac0*/  LDL.LU R246, [R1+0x964] ;  /* 0x0009640001f67983 */ /* 0x000ee20000300800 */
[----:B------:R-:W-:Y:S02]  /*104ad0*/  LOP3.LUT R0, R0, 0xfbffffff, RZ, 0xc0, !PT ;  /* 0xfbffffff00007812 */ /* 0x000fe400078ec0ff */
[----:B------:R-:W-:Y:S02]  /*104ae0*/  LOP3.LUT P5, RZ, R28, 0x10, RZ, 0xc0, !PT ;  /* 0x000000101cff7812 */ /* 0x000fe400078ac0ff */
[----:B------:R-:W-:Y:S01]  /*104af0*/  LOP3.LUT R42, R42, 0xfffffffe, RZ, 0xc0, !PT ;  /* 0xfffffffe2a2a7812 */ /* 0x000fe200078ec0ff */
[----:B------:R-:W-:Y:S01]  /*104b00*/  IMAD.WIDE R22, R240, 0x4, R16 ;  /* 0x00000004f0167825 */ /* 0x000fe200078e0210 */
[----:B------:R-:W3:Y:S04]  /*104b10*/  LDL.LU R237, [R1+0x954] ;  /* 0x0009540001ed7983 */ /* 0x000ee80000300800 */
[----:B------:R-:W3:Y:S01]  /*104b20*/  LDL.LU R241, [R1+0x944] ;  /* 0x0009440001f17983 */ /* 0x000ee20000300800 */
[----:B------:R-:W-:-:S02]  /*104b30*/  @P6 LOP3.LUT R0, R0, 0x4000000, RZ, 0xfc, !PT ;  /* 0x0400000000006812 */ /* 0x000fc400078efcff */
[----:B------:R-:W-:Y:S01]  /*104b40*/  LOP3.LUT P6, RZ, R28, 0x20000, RZ, 0xc0, !PT ;  /* 0x000200001cff7812 */ /* 0x000fe200078cc0ff */
[----:B------:R-:W3:Y:S01]  /*104b50*/  LDL.LU R245, [R1+0x1b18] ;  /* 0x001b180001f57983 */ /* 0x000ee20000300800 */
[----:B------:R-:W-:-:S03]  /*104b60*/  LOP3.LUT R0, R0, 0xf7ffffff, RZ, 0xc0, !PT ;  /* 0xf7ffffff00007812 */ /* 0x000fc600078ec0ff */
[----:B------:R1:W-:Y:S04]  /*104b70*/  @P5 STG.E desc[UR74][R22.64], R236 ;  /* 0x000000ec16005986 */ /* 0x0003e8000c10194a */
[----:B------:R-:W3:Y:S04]  /*104b80*/  LDL.LU R232, [R1+0x934] ;  /* 0x0009340001e87983 */ /* 0x000ee80000300800 */
        /* <DEDUP_REMOVED lines=14> */
[----:B-1----:R-:W-:Y:S02]  /*104c70*/  IMAD.WIDE R22, R240, 0x4, R14 ;  /* 0x00000004f0167825 */ /* 0x002fe400078e020e */
[----:B------:R-:W3:Y:S04]  /*104c80*/  LDL.LU R240, [R1+0x1b1c] ;  /* 0x001b1c0001f07983 */ /* 0x000ee80000300800 */
[----:B------:R-:W3:Y:S06]  /*104c90*/  LDL.LU R236, [R1+0x968] ;  /* 0x0009680001ec7983 */ /* 0x000eec0000300800 */
[----:B------:R-:W-:-:S02]  /*104ca0*/  @P6 LOP3.LUT R42, R42, 0x1, RZ, 0xfc, !PT ;  /* 0x000000012a2a6812 */ /* 0x000fc400078efcff */
[----:B------:R-:W-:-:S13]  /*104cb0*/  LOP3.LUT P6, RZ, R28, 0x2, RZ, 0xc0, !PT ;  /* 0x000000021cff7812 */ /* 0x000fda00078cc0ff */
[----:B------:R2:W-:Y:S01]  /*104cc0*/  @P6 STG.E desc[UR74][R22.64], R244 ;  /* 0x000000f416006986 */ /* 0x0005e2000c10194a */
[----:B------:R-:W-:Y:S02]  /*104cd0*/  LOP3.LUT P6, RZ, R42, 0x1, RZ, 0xc0, !PT ;  /* 0x000000012aff7812 */ /* 0x000fe400078cc0ff */
[----:B------:R-:W-:Y:S01]  /*104ce0*/  LOP3.LUT P0, RZ, R28, 0x800000, RZ, 0xc0, !PT ;  /* 0x008000001cff7812 */ /* 0x000fe2000780c0ff */
[----:B------:R-:W1:Y:S01]  /*104cf0*/  LDS.128 R40, [R43] ;  /* 0x000000002b287984 */ /* 0x000e620000000c00 */
[----:B--2---:R-:W-:-:S03]  /*104d00*/  IMAD.WIDE R22, R216, 0x4, R16 ;  /* 0x00000004d8167825 */ /* 0x004fc600078e0210 */
[----:B------:R-:W2:Y:S06]  /*104d10*/  LDL.LU R244, [R1+0x958] ;  /* 0x0009580001f47983 */ /* 0x000eac0000300800 */
[----:B----4-:R4:W-:Y:S01]  /*104d20*/  @P6 STG.E desc[UR74][R22.64], R252 ;  /* 0x000000fc16006986 */ /* 0x0109e2000c10194a */
[----:B------:R-:W-:-:S03]  /*104d30*/  LOP3.LUT P6, RZ, R0, 0x80000000, RZ, 0xc0, !PT ;  /* 0x8000000000ff7812 */ /* 0x000fc600078cc0ff */
[----:B----4-:R-:W4:Y:S01]  /*104d40*/  LDL.LU R252, [R1+0x1b20] ;  /* 0x001b200001fc7983 */ /* 0x010f220000300800 */
[----:B------:R-:W-:-:S03]  /*104d50*/  IMAD.WIDE R22, R216, 0x4, R14 ;  /* 0x00000004d8167825 */ /* 0x000fc600078e020e */
[----:B------:R-:W4:Y:S06]  /*104d60*/  LDL.LU R216, [R1+0x948] ;  /* 0x0009480001d87983 */ /* 0x000f2c0000300800 */
[----:B---3--:R3:W-:Y:S01]  /*104d70*/  @P6 STG.E desc[UR74][R22.64], R239 ;  /* 0x000000ef16006986 */ /* 0x0087e2000c10194a */
[----:B------:R-:W-:Y:S01]  /*104d80*/  LOP3.LUT P6, RZ, R0, 0x40000000, RZ, 0xc0, !PT ;  /* 0x4000000000ff7812 */ /* 0x000fe200078cc0ff */
[----:B---3--:R-:W-:-:S12]  /*104d90*/  IMAD.WIDE R22, R135, 0x4, R16 ;  /* 0x0000000487167825 */ /* 0x008fd800078e0210 */
[----:B------:R3:W-:Y:S02]  /*104da0*/  @P6 STG.E desc[UR74][R22.64], R243 ;  /* 0x000000f316006986 */ /* 0x0007e4000c10194a */
[----:B---3--:R-:W-:Y:S02]  /*104db0*/  IMAD.WIDE R22, R135, 0x4, R14 ;  /* 0x0000000487167825 */ /* 0x008fe400078e020e */
        /* <DEDUP_REMOVED lines=25> */
[----:B-1----:R-:W-:Y:S02]  /*104f50*/  IMAD.WIDE R22, R240, 0x4, R14 ;  /* 0x00000004f0167825 */ /* 0x002fe400078e020e */
[----:B------:R-:W3:Y:S04]  /*104f60*/  LDL.LU R240, [R1+0x1b24] ;  /* 0x001b240001f07983 */ /* 0x000ee80000300800 */
[----:B--2---:R1:W-:Y:S04]  /*104f70*/  @P3 STG.E desc[UR74][R22.64], R244 ;  /* 0x000000f416003986 */ /* 0x0043e8000c10194a */
[----:B-1----:R-:W2:Y:S01]  /*104f80*/  LDL.LU R244, [R1+0x9b0] ;  /* 0x0009b00001f47983 */ /* 0x002ea20000300800 */
[----:B------:R-:W-:Y:S01]  /*104f90*/  LOP3.LUT P5, RZ, R27, 0x4, RZ, 0xc0, !PT ;  /* 0x000000041bff7812 */ /* 0x000fe200078ac0ff */
[----:B----4-:R-:W-:-:S05]  /*104fa0*/  IMAD.WIDE R22, R252, 0x4, R16 ;  /* 0x00000004fc167825 */ /* 0x010fca00078e0210 */
[----:B------:R1:W-:Y:S02]  /*104fb0*/  @P4 STG.E desc[UR74][R22.64], R216 ;  /* 0x000000d816004986 */ /* 0x0003e4000c10194a */
[----:B-1----:R-:W-:Y:S02]  /*104fc0*/  IMAD.WIDE R22, R252, 0x4, R14 ;  /* 0x00000004fc167825 */ /* 0x002fe400078e020e */
[----:B------:R-:W4:Y:S04]  /*104fd0*/  LDL.LU R252, [R1+0x1b2c] ;  /* 0x001b2c0001fc7983 */ /* 0x000f280000300800 */
[----:B------:R-:W2:Y:S04]  /*104fe0*/  LDL.LU R234, [R1+0x990] ;  /* 0x0009900001ea7983 */ /* 0x000ea80000300800 */
[----:B------:R-:W2:Y:S04]  /*104ff0*/  LDL.LU R236, [R1+0x1b30] ;  /* 0x001b300001ec7983 */ /* 0x000ea80000300800 */
[----:B------:R-:W2:Y:S04]  /*105000*/  LDL.LU R241, [R1+0x96c] ;  /* 0x00096c0001f17983 */ /* 0x000ea80000300800 */
[----:B------:R-:W4:Y:S04]  /*105010*/  LDL.LU R216, [R1+0x95c] ;  /* 0x00095c0001d87983 */ /* 0x000f280000300800 */
[----:B------:R-:W4:Y:S04]  /*105020*/  LDL.LU R245, [R1+0x94c] ;  /* 0x00094c0001f57983 */ /* 0x000f280000300800 */
[----:B------:R-:W4:Y:S04]  /*105030*/  LDL.LU R232, [R1+0x1b28] ;  /* 0x001b280001e87983 */ /* 0x000f280000300800 */
[----:B---3--:R1:W-:Y:S04]  /*105040*/  @P5 STG.E desc[UR74][R22.64], R135 ;  /* 0x0000008716005986 */ /* 0x0083e8000c10194a */
[----:B-1----:R-:W3:Y:S01]  /*105050*/  LDL.LU R135, [R1+0x93c] ;  /* 0x00093c0001877983 */ /* 0x002ee20000300800 */
[----:B------:R-:W-:-:S02]  /*105060*/  LOP3.LUT P1, RZ, R27, 0x2000, RZ, 0xc0, !PT ;  /* 0x000020001bff7812 */ /* 0x000fc4000782c0ff */
[----:B------:R-:W-:Y:S01]  /*105070*/  LOP3.LUT P5, RZ, R20, 0x200000, RZ, 0xc0, !PT ;  /* 0x0020000014ff7812 */ /* 0x000fe200078ac0ff */
[----:B------:R-:W3:Y:S01]  /*105080*/  LDL.LU R246, [R1+0x980] ;  /* 0x0009800001f67983 */ /* 0x000ee20000300800 */
[----:B------:R-:W-:Y:S02]  /*105090*/  LOP3.LUT R0, R0, 0xfeffffff, RZ, 0xc0, !PT ;  /* 0xfeffffff00007812 */ /* 0x000fe400078ec0ff */
[----:B------:R-:W-:Y:S01]  /*1050a0*/  LOP3.LUT P4, RZ, R20, 0x80000, RZ, 0xc0, !PT ;  /* 0x0008000014ff7812 */ /* 0x000fe2000788c0ff */
[----:B------:R-:W3:Y:S06]  /*1050b0*/  LDL.LU R233, [R1+0x970] ;  /* 0x0009700001e97983 */ /* 0x000eec0000300800 */
[----:B------:R-:W-:-:S04]  /*1050c0*/  @P1 LOP3.LUT R0, R0, 0x1000000, RZ, 0xfc, !PT ;  /* 0x0100000000001812 */ /* 0x000fc800078efcff */
[----:B------:R-:W-:-:S04]  /*1050d0*/  LOP3.LUT R0, R0, 0xffbfffff, RZ, 0xc0, !PT ;  /* 0xffbfffff00007812 */ /* 0x000fc800078ec0ff */
[----:B------:R-:W-:Y:S02]  /*1050e0*/  @P5 LOP3.LUT R0, R0, 0x400000, RZ, 0xfc, !PT ;  /* 0x0040000000005812 */ /* 0x000fe400078efcff */
[----:B------:R-:W-:Y:S02]  /*1050f0*/  LOP3.LUT P5, RZ, R20, 0x4000000, RZ, 0xc0, !PT ;  /* 0x0400000014ff7812 */ /* 0x000fe400078ac0ff */
[----:B------:R-:W-:-:S11]  /*105100*/  LOP3.LUT R0, R0, 0xff7fffff, RZ, 0xc0, !PT ;  /* 0xff7fffff00007812 */ /* 0x000fd600078ec0ff */
[----:B------:R-:W-:-:S04]  /*105110*/  @P5 LOP3.LUT R0, R0, 0x800000, RZ, 0xfc, !PT ;  /* 0x0080000000005812 */ /* 0x000fc800078efcff */
[----:B------:R-:W-:-:S04]  /*105120*/  LOP3.LUT R0, R0, 0xffefffff, RZ, 0xc0, !PT ;  /* 0xffefffff00007812 */ /* 0x000fc800078ec0ff */
[----:B------:R-:W-:Y:S02]  /*105130*/  @P4 LOP3.LUT R0, R0, 0x100000, RZ, 0xfc, !PT ;  /* 0x0010000000004812 */ /* 0x000fe400078efcff */
[C---:B------:R-:W-:Y:S02]  /*105140*/  LOP3.LUT P4, RZ, R20.reuse, 0x20000, RZ, 0xc0, !PT ;  /* 0x0002000014ff7812 */ /* 0x040fe4000788c0ff */
[----:B------:R-:W-:Y:S02]  /*105150*/  LOP3.LUT P3, RZ, R20, 0x400000, RZ, 0xc0, !PT ;  /* 0x0040000014ff7812 */ /* 0x000fe4000786c0ff */
[----:B------:R-:W-:-:S09]  /*105160*/  LOP3.LUT R0, R0, 0xffdfffff, RZ, 0xc0, !PT ;  /* 0xffdfffff00007812 */ /* 0x000fd200078ec0ff */
[----:B------:R-:W-:-:S04]  /*105170*/  @P4 LOP3.LUT R0, R0, 0x200000, RZ, 0xfc, !PT ;  /* 0x0020000000004812 */ /* 0x000fc800078efcff */
[----:B------:R-:W-:-:S04]  /*105180*/  LOP3.LUT R0, R0, 0xfffbffff, RZ, 0xc0, !PT ;  /* 0xfffbffff00007812 */ /* 0x000fc800078ec0ff */
[----:B------:R-:W-:Y:S02]  /*105190*/  @P3 LOP3.LUT R0, R0, 0x40000, RZ, 0xfc, !PT ;  /* 0x0004000000003812 */ /* 0x000fe400078efcff */
[----:B------:R-:W-:Y:S02]  /*1051a0*/  LOP3.LUT P3, RZ, R20, 0x40000, RZ, 0xc0, !PT ;  /* 0x0004000014ff7812 */ /* 0x000fe4000786c0ff */
[C---:B------:R-:W-:Y:S02]  /*1051b0*/  LOP3.LUT P0, RZ, R27.reuse, 0x8, RZ, 0xc0, !PT ;  /* 0x000000081bff7812 */ /* 0x040fe4000780c0ff */
[C---:B------:R-:W-:Y:S02]  /*1051c0*/  LOP3.LUT P2, RZ, R27.reuse, 0x40, RZ, 0xc0, !PT ;  /* 0x000000401bff7812 */ /* 0x040fe4000784c0ff */
[----:B------:R-:W-:Y:S02]  /*1051d0*/  LOP3.LUT R0, R0, 0xfff7ffff, RZ, 0xc0, !PT ;  /* 0xfff7ffff00007812 */ /* 0x000fe400078ec0ff */
[----:B------:R-:W-:-:S02]  /*1051e0*/  LOP3.LUT P1, RZ, R27, 0x100, RZ, 0xc0, !PT ;  /* 0x000001001bff7812 */ /* 0x000fc4000782c0ff */
[C---:B------:R-:W-:Y:S02]  /*1051f0*/  LOP3.LUT P5, RZ, R20.reuse, 0x800000, RZ, 0xc0, !PT ;  /* 0x0080000014ff7812 */ /* 0x040fe400078ac0ff */
[----:B------:R-:W-:Y:S02]  /*105200*/  LOP3.LUT P4, RZ, R20, 0x1000000, RZ, 0xc0, !PT ;  /* 0x0100000014ff7812 */ /* 0x000fe4000788c0ff */
[----:B------:R-:W-:Y:S02]  /*105210*/  @P3 LOP3.LUT R0, R0, 0x80000, RZ, 0xfc, !PT ;  /* 0x0008000000003812 */ /* 0x000fe400078efcff */
[C---:B------:R-:W-:Y:S02]  /*105220*/  LOP3.LUT P3, RZ, R20.reuse, 0x10000, RZ, 0xc0, !PT ;  /* 0x0001000014ff7812 */ /* 0x040fe4000786c0ff */
[----:B------:R-:W-:Y:S01]  /*105230*/  LOP3.LUT P6, RZ, R20, 0x100000, RZ, 0xc0, !PT ;  /* 0x0010000014ff7812 */ /* 0x000fe200078cc0ff */
[----:B------:R-:W-:-:S04]  /*105240*/  IMAD.WIDE R22, R240, 0x4, R16 ;  /* 0x00000004f0167825 */ /* 0x000fc800078e0210 */
[----:B------:R-:W-:Y:S02]  /*105250*/  IMAD.WIDE R20, R240, 0x4, R14 ;  /* 0x00000004f0147825 */ /* 0x000fe400078e020e */
[----:B------:R-:W3:Y:S04]  /*105260*/  LDL.LU R240, [R1+0x9b4] ;  /* 0x0009b40001f07983 */ /* 0x000ee80000300800 */
[----:B--2---:R-:W-:Y:S04]  /*105270*/  @P0 STG.E desc[UR74][R22.64], R241 ;  /* 0x000000f116000986 */ /* 0x004fe8000c10194a */
[----:B----4-:R1:W-:Y:S04]  /*105280*/  @P2 STG.E desc[UR74][R20.64], R216 ;  /* 0x000000d814002986 */ /* 0x0103e8000c10194a */
[----:B-1----:R-:W2:Y:S01]  /*105290*/  LDL.LU R216, [R1+0x1b34] ;  /* 0x001b340001d87983 */ /* 0x002ea20000300800 */
[----:B------:R-:W-:-:S03]  /*1052a0*/  IMAD.WIDE R20, R232, 0x4, R16 ;  /* 0x00000004e8147825 */ /* 0x000fc600078e0210 */
[----:B------:R-:W4:Y:S04]  /*1052b0*/  LDL.LU R238, [R1+0x994] ;  /* 0x0009940001ee7983 */ /* 0x000f280000300800 */
[----:B------:R1:W-:Y:S01]  /*1052c0*/  @P1 STG.E desc[UR74][R20.64], R245 ;  /* 0x000000f514001986 */ /* 0x0003e2000c10194a */
[----:B------:R-:W-:-:S03]  /*1052d0*/  LOP3.LUT P1, RZ, R0, 0x1000000, RZ, 0xc0, !PT ;  /* 0x0100000000ff7812 */ /* 0x000fc6000782c0ff */
[----:B------:R-:W4:Y:S01]  /*1052e0*/  LDL.LU R237, [R1+0x984] ;  /* 0x0009840001ed7983 */ /* 0x000f220000300800 */
[----:B-1----:R-:W-:-:S09]  /*1052f0*/  IMAD.WIDE R20, R232, 0x4, R14 ;  /* 0x00000004e8147825 */ /* 0x002fd200078e020e */
[----:B---3--:R1:W-:Y:S04]  /*105300*/  @P1 STG.E desc[UR74][R20.64], R135 ;  /* 0x0000008714001986 */ /* 0x0083e8000c10194a */
[----:B-1----:R-:W3:Y:S01]  /*105310*/  LDL.LU R135, [R1+0x1b38] ;  /* 0x001b380001877983 */ /* 0x002ee20000300800 */
[----:B------:R-:W-:-:S03]  /*105320*/  IMAD.WIDE R20, R252, 0x4, R16 ;  /* 0x00000004fc147825 */ /* 0x000fc600078e0210 */
[----:B------:R-:W3:Y:S04]  /*105330*/  LDL.LU R242, [R1+0x974] ;  /* 0x0009740001f27983 */ /* 0x000ee80000300800 */
[----:B------:R1:W-:Y:S04]  /*105340*/  @P5 STG.E desc[UR74][R20.64], R244 ;  /* 0x000000f414005986 */ /* 0x0003e8000c10194a */
[----:B------:R-:W3:Y:S01]  /*105350*/  LDL.LU R241, [R1+0x9b8] ;  /* 0x0009b80001f17983 */ /* 0x000ee20000300800 */
[----:B-1----:R-:W-:-:S03]  /*105360*/  IMAD.WIDE R20, R252, 0x4, R14 ;  /* 0x00000004fc147825 */ /* 0x002fc600078e020e */
[----:B------:R-:W3:Y:S01]  /*105370*/  LDL.LU R252, [R1+0x1b3c] ;  /* 0x001b3c0001fc7983 */ /* 0x000ee20000300800 */
[----:B------:R-:W-:-:S03]  /*105380*/  LOP3.LUT P5, RZ, R0, 0x800000, RZ, 0xc0, !PT ;  /* 0x0080000000ff7812 */ /* 0x000fc600078ac0ff */
[----:B------:R-:W3:Y:S04]  /*105390*/  LDL.LU R245, [R1+0x998] ;  /* 0x0009980001f57983 */ /* 0x000ee80000300800 */
[----:B------:R-:W3:Y:S04]  /*1053a0*/  LDL.LU R232, [R1+0x988] ;  /* 0x0009880001e87983 */ /* 0x000ee80000300800 */
[----:B------:R-:W3:Y:S04]  /*1053b0*/  LDL.LU R244, [R1+0x1b40] ;  /* 0x001b400001f47983 */ /* 0x000ee80000300800 */
[----:B------:R1:W-:Y:S01]  /*1053c0*/  @P5 STG.E desc[UR74][R20.64], R234 ;  /* 0x000000ea14005986 */ /* 0x0003e2000c10194a */
[----:B------:R-:W-:Y:S01]  /*1053d0*/  LOP3.LUT P5, RZ, R0, 0x400000, RZ, 0xc0, !PT ;  /* 0x0040000000ff7812 */ /* 0x000fe200078ac0ff */
[----:B-1----:R-:W-:-:S12]  /*1053e0*/  IMAD.WIDE R20, R236, 0x4, R16 ;  /* 0x00000004ec147825 */ /* 0x002fd800078e0210 */
[----:B------:R1:W-:Y:S04]  /*1053f0*/  @P5 STG.E desc[UR74][R20.64], R246 ;  /* 0x000000f614005986 */ /* 0x0003e8000c10194a */
[----:B-1----:R-:W3:Y:S01]  /*105400*/  LDL.LU R246, [R1+0x978] ;  /* 0x0009780001f67983 */ /* 0x002ee20000300800 */
[----:B------:R-:W-:-:S03]  /*105410*/  IMAD.WIDE R20, R236, 0x4, R14 ;  /* 0x00000004ec147825 */ /* 0x000fc600078e020e */
[----:B------:R-:W3:Y:S04]  /*105420*/  LDL.LU R236, [R1+0x1b44] ;  /* 0x001b440001ec7983 */ /* 0x000ee80000300800 */
[----:B------:R1:W-:Y:S01]  /*105430*/  @P4 STG.E desc[UR74][R20.64], R233 ;  /* 0x000000e914004986 */ /* 0x0003e2000c10194a */
[----:B------:R-:W-:-:S03]  /*105440*/  LOP3.LUT P4, RZ, R0, 0x200000, RZ, 0xc0, !PT ;  /* 0x0020000000ff7812 */ /* 0x000fc6000788c0ff */
[----:B-1----:R-:W3:Y:S01]  /*105450*/  LDL.LU R233, [R1+0x9bc] ;  /* 0x0009bc0001e97983 */ /* 0x002ee20000300800 */
[----:B--2---:R-:W-:-:S09]  /*105460*/  IMAD.WIDE R20, R216, 0x4, R16 ;  /* 0x00000004d8147825 */ /* 0x004fd200078e0210 */
[----:B------:R1:W-:Y:S01]  /*105470*/  @P4 STG.E desc[UR74][R20.64], R240 ;  /* 0x000000f014004986 */ /* 0x0003e2000c10194a */
[----:B------:R-:W-:Y:S01]  /*105480*/  LOP3.LUT P4, RZ, R0, 0x100000, RZ, 0xc0, !PT ;  /* 0x0010000000ff7812 */ /* 0x000fe2000788c0ff */
[----:B-1----:R-:W-:Y:S02]  /*105490*/  IMAD.WIDE R20, R216, 0x4, R14 ;  /* 0x00000004d8147825 */ /* 0x002fe400078e020e */
[----:B------:R-:W2:Y:S10]  /*1054a0*/  LDL.LU R216, [R1+0x99c] ;  /* 0x00099c0001d87983 */ /* 0x000eb40000300800 */
[----:B----4-:R3:W-:Y:S04]  /*1054b0*/  @P4 STG.E desc[UR74][R20.64], R238 ;  /* 0x000000ee14004986 */ /* 0x0107e8000c10194a */
[----:B------:R-:W4:Y:S01]  /*1054c0*/  LDL.LU R240, [R1+0x1b48] ;  /* 0x001b480001f07983 */ /* 0x000f220000300800 */
[----:B---3--:R-:W-:-:S05]  /*1054d0*/  IMAD.WIDE R20, R135, 0x4, R16 ;  /* 0x0000000487147825 */ /* 0x008fca00078e0210 */
[----:B------:R1:W-:Y:S04]  /*1054e0*/  @P3 STG.E desc[UR74][R20.64], R237 ;  /* 0x000000ed14003986 */ /* 0x0003e8000c10194a */
[----:B-1----:R-:W3:Y:S01]  /*1054f0*/  LDL.LU R237, [R1+0x98c] ;  /* 0x00098c0001ed7983 */ /* 0x002ee20000300800 */
[----:B------:R-:W-:-:S03]  /*105500*/  IMAD.WIDE R20, R135, 0x4, R14 ;  /* 0x0000000487147825 */ /* 0x000fc600078e020e */
[----:B------:R-:W3:Y:S01]  /*105510*/  LDL.LU R135, [R1+0x97c] ;  /* 0x00097c0001877983 */ /* 0x000ee20000300800 */
[----:B------:R-:W-:-:S13]  /*105520*/  LOP3.LUT P3, RZ, R0, 0x80000, RZ, 0xc0, !PT ;  /* 0x0008000000ff7812 */ /* 0x000fda000786c0ff */
[----:B------:R1:W-:Y:S01]  /*105530*/  @P3 STG.E desc[UR74][R20.64], R242 ;  /* 0x000000f214003986 */ /* 0x0003e2000c10194a */
[----:B------:R-:W-:Y:S01]  /*105540*/  LOP3.LUT P3, RZ, R0, 0x40000, RZ, 0xc0, !PT ;  /* 0x0004000000ff7812 */ /* 0x000fe2000786c0ff */
[----:B-1----:R-:W-:-:S12]  /*105550*/  IMAD.WIDE R20, R252, 0x4, R16 ;  /* 0x00000004fc147825 */ /* 0x002fd800078e0210 */
[----:B------:R1:W-:Y:S01]  /*105560*/  @P3 STG.E desc[UR74][R20.64], R241 ;  /* 0x000000f114003986 */ /* 0x0003e2000c10194a */
[----:B------:R-:W-:Y:S01]  /*105570*/  LOP3.LUT P0, RZ, R2, 0x80000, RZ, 0xc0, !PT ;  /* 0x0008000002ff7812 */ /* 0x000fe2000780c0ff */
[----:B-1----:R-:W-:Y:S02]  /*105580*/  IMAD.WIDE R20, R252, 0x4, R14 ;  /* 0x00000004fc147825 */ /* 0x002fe400078e020e */
[----:B------:R-:W3:Y:S04]  /*105590*/  LDL.LU R241, [R1+0xa50] ;  /* 0x000a500001f17983 */ /* 0x000ee80000300800 */
[----:B------:R-:W3:Y:S01]  /*1055a0*/  LDL.LU R252, [R1+0x1b4c] ;  /* 0x001b4c0001fc7983 */ /* 0x000ee20000300800 */
[----:B------:R-:W-:-:S03]  /*1055b0*/  LOP3.LUT P2, RZ, R2, 0x2, RZ, 0xc0, !PT ;  /* 0x0000000202ff7812 */ /* 0x000fc6000784c0ff */
[----:B------:R1:W-:Y:S01]  /*1055c0*/  @P6 STG.E desc[UR74][R20.64], R245 ;  /* 0x000000f514006986 */ /* 0x0003e2000c10194a */
[----:B------:R-:W-:Y:S02]  /*1055d0*/  ISETP.LT.AND P6, PT, R134, UR5, !P2 ;  /* 0x0000000586007c0c */ /* 0x000fe4000d7c1270 */
[----:B------:R-:W-:Y:S01]  /*1055e0*/  LOP3.LUT P1, RZ, R2, 0x4, RZ, 0xc0, !PT ;  /* 0x0000000402ff7812 */ /* 0x000fe2000782c0ff */
[C---:B-1----:R-:W-:Y:S01]  /*1055f0*/  IMAD.WIDE R20, R244.reuse, 0x4, R16 ;  /* 0x00000004f4147825 */ /* 0x042fe200078e0210 */
[----:B------:R-:W3:Y:S04]  /*105600*/  LDL.LU R245, [R1+0xa30] ;  /* 0x000a300001f57983 */ /* 0x000ee80000300800 */
[----:B------:R1:W-:Y:S02]  /*105610*/  @P0 STG.E desc[UR74][R20.64], R232 ;  /* 0x000000e814000986 */ /* 0x0003e4000c10194a */
[----:B-1----:R-:W-:-:S02]  /*105620*/  IMAD.WIDE R20, R244, 0x4, R14 ;  /* 0x00000004f4147825 */ /* 0x002fc400078e020e */
[----:B------:R-:W3:Y:S04]  /*105630*/  LDL.LU R232, [R1+0x9f0] ;  /* 0x0009f00001e87983 */ /* 0x000ee80000300800 */
[----:B------:R-:W3:Y:S04]  /*105640*/  LDL.LU R244, [R1+0x1b50] ;  /* 0x001b500001f47983 */ /* 0x000ee80000300800 */
[----:B------:R1:W-:Y:S01]  /*105650*/  @P6 STG.E desc[UR74][R20.64], R246 ;  /* 0x000000f614006986 */ /* 0x0003e2000c10194a */
[----:B------:R-:W-:Y:S01]  /*105660*/  ISETP.LT.AND P6, PT, R217, UR5, !P1 ;  /* 0x00000005d9007c0c */ /* 0x000fe2000cfc1270 */
[----:B-1----:R-:W-:-:S12]  /*105670*/  IMAD.WIDE R20, R236, 0x4, R16 ;  /* 0x00000004ec147825 */ /* 0x002fd800078e0210 */
[----:B------:R1:W-:Y:S01]  /*105680*/  @P6 STG.E desc[UR74][R20.64], R233 ;  /* 0x000000e914006986 */ /* 0x0003e2000c10194a */
[----:B------:R-:W-:Y:S02]  /*105690*/  ISETP.LT.AND P6, PT, R134, UR5, !P1 ;  /* 0x0000000586007c0c */ /* 0x000fe4000cfc1270 */
[----:B------:R-:W-:Y:S01]  /*1056a0*/  LOP3.LUT P5, RZ, R2, 0x8, RZ, 0xc0, !PT ;  /* 0x0000000802ff7812 */ /* 0x000fe200078ac0ff */
[----:B-1----:R-:W3:Y:S01]  /*1056b0*/  LDL.LU R233, [R1+0x9c0] ;  /* 0x0009c00001e97983 */ /* 0x002ee20000300800 */
[----:B------:R-:W-:-:S03]  /*1056c0*/  IMAD.WIDE R20, R236, 0x4, R14 ;  /* 0x00000004ec147825 */ /* 0x000fc600078e020e */
[----:B------:R-:W3:Y:S06]  /*1056d0*/  LDL.LU R236, [R1+0xa54] ;  /* 0x000a540001ec7983 */ /* 0x000eec0000300800 */
[----:B--2---:R1:W-:Y:S01]  /*1056e0*/  @P6 STG.E desc[UR74][R20.64], R216 ;  /* 0x000000d814006986 */ /* 0x0043e2000c10194a */
[----:B------:R-:W-:-:S03]  /*1056f0*/  ISETP.LT.AND P6, PT, R217, UR5, !P5 ;  /* 0x00000005d9007c0c */ /* 0x000fc6000efc1270 */
[----:B-1----:R-:W2:Y:S01]  /*105700*/  LDL.LU R216, [R1+0x1b54] ;  /* 0x001b540001d87983 */ /* 0x002ea20000300800 */
[----:B----4-:R-:W-:-:S09]  /*105710*/  IMAD.WIDE R20, R240, 0x4, R16 ;  /* 0x00000004f0147825 */ /* 0x010fd200078e0210 */
[----:B---3--:R1:W-:Y:S01]  /*105720*/  @P6 STG.E desc[UR74][R20.64], R237 ;  /* 0x000000ed14006986 */ /* 0x0083e2000c10194a */
[----:B------:R-:W-:-:S03]  /*105730*/  ISETP.LT.AND P6, PT, R134, UR5, !P5 ;  /* 0x0000000586007c0c */ /* 0x000fc6000efc1270 */
[----:B-1----:R-:W3:Y:S01]  /*105740*/  LDL.LU R237, [R1+0xa34] ;  /* 0x000a340001ed7983 */ /* 0x002ee20000300800 */
[----:B------:R-:W-:-:S03]  /*105750*/  IMAD.WIDE R20, R240, 0x4, R14 ;  /* 0x00000004f0147825 */ /* 0x000fc600078e020e */
[----:B------:R-:W4:Y:S06]  /*105760*/  LDL.LU R240, [R1+0x9f4] ;  /* 0x0009f40001f07983 */ /* 0x000f2c0000300800 */
[----:B------:R1:W-:Y:S04]  /*105770*/  @P6 STG.E desc[UR74][R20.64], R135 ;  /* 0x0000008714006986 */ /* 0x0003e8000c10194a */
[----:B-1----:R-:W4:Y:S01]  /*105780*/  LDL.LU R135, [R1+0x1b58] ;  /* 0x001b580001877983 */ /* 0x002f220000300800 */
[----:B------:R-:W-:-:S03]  /*105790*/  LOP3.LUT P4, RZ, R2, 0x10, RZ, 0xc0, !PT ;  /* 0x0000001002ff7812 */ /* 0x000fc6000788c0ff */
[----:B------:R-:W4:Y:S01]  /*1057a0*/  LDL.LU R242, [R1+0x9c4] ;  /* 0x0009c40001f27983 */ /* 0x000f220000300800 */
[----:B------:R-:W-:Y:S01]  /*1057b0*/  ISETP.LT.AND P6, PT, R217, UR5, !P4 ;  /* 0x00000005d9007c0c */ /* 0x000fe2000e7c1270 */
[----:B------:R-:W-:-:S12]  /*1057c0*/  IMAD.WIDE R20, R252, 0x4, R16 ;  /* 0x00000004fc147825 */ /* 0x000fd800078e0210 */
[----:B------:R1:W-:Y:S01]  /*1057d0*/  @P6 STG.E desc[UR74][R20.64], R241 ;  /* 0x000000f114006986 */ /* 0x0003e2000c10194a */
[----:B------:R-:W-:Y:S01]  /*1057e0*/  ISETP.LT.AND P6, PT, R134, UR5, !P4 ;  /* 0x0000000586007c0c */ /* 0x000fe2000e7c1270 */
[----:B-1----:R-:W-:Y:S02]  /*1057f0*/  IMAD.WIDE R20, R252, 0x4, R14 ;  /* 0x00000004fc147825 */ /* 0x002fe400078e020e */
[----:B------:R-:W4:Y:S04]  /*105800*/  LDL.LU R241, [R1+0xa58] ;  /* 0x000a580001f17983 */ /* 0x000f280000300800 */
[----:B------:R-:W4:Y:S01]  /*105810*/  LDL.LU R252, [R1+0x1b5c] ;  /* 0x001b5c0001fc7983 */ /* 0x000f220000300800 */
[----:B------:R-:W-:-:S05]  /*105820*/  LOP3.LUT P3, RZ, R2, 0x20, RZ, 0xc0, !PT ;  /* 0x0000002002ff7812 */ /* 0x000fca000786c0ff */
[----:B------:R1:W-:Y:S01]  /*105830*/  @P6 STG.E desc[UR74][R20.64], R245 ;  /* 0x000000f514006986 */ /* 0x0003e2000c10194a */
[----:B------:R-:W-:-:S03]  /*105840*/  ISETP.LT.AND P6, PT, R217, UR5, !P3 ;  /* 0x00000005d9007c0c */ /* 0x000fc6000dfc1270 */
[----:B-1----:R-:W4:Y:S01]  /*105850*/  LDL.LU R245, [R1+0xa38] ;  /* 0x000a380001f57983 */ /* 0x002f220000300800 */
[----:B------:R-:W-:-:S09]  /*105860*/  IMAD.WIDE R20, R244, 0x4, R16 ;  /* 0x00000004f4147825 */ /* 0x000fd200078e0210 */
[----:B------:R1:W-:Y:S01]  /*105870*/  @P6 STG.E desc[UR74][R20.64], R232 ;  /* 0x000000e814006986 */ /* 0x0003e2000c10194a */
[----:B------:R-:W-:Y:S01]  /*105880*/  ISETP.LT.AND P6, PT, R134, UR5, !P3 ;  /* 0x0000000586007c0c */ /* 0x000fe2000dfc1270 */
[----:B-1----:R-:W-:Y:S02]  /*105890*/  IMAD.WIDE R20, R244, 0x4, R14 ;  /* 0x00000004f4147825 */ /* 0x002fe400078e020e */
[----:B------:R-:W4:Y:S04]  /*1058a0*/  LDL.LU R232, [R1+0x9f8] ;  /* 0x0009f80001e87983 */ /* 0x000f280000300800 */
[----:B------:R-:W4:Y:S01]  /*1058b0*/  LDL.LU R244, [R1+0x1b60] ;  /* 0x001b600001f47983 */ /* 0x000f220000300800 */
[----:B------:R-:W-:-:S03]  /*1058c0*/  LOP3.LUT P2, RZ, R2, 0x40, RZ, 0xc0, !PT ;  /* 0x0000004002ff7812 */ /* 0x000fc6000784c0ff */
[----:B------:R-:W4:Y:S04]  /*1058d0*/  LDL.LU R246, [R1+0x9c8] ;  /* 0x0009c80001f67983 */ /* 0x000f280000300800 */
[----:B------:R1:W-:Y:S01]  /*1058e0*/  @P6 STG.E desc[UR74][R20.64], R233 ;  /* 0x000000e914006986 */ /* 0x0003e2000c10194a */
[----:B------:R-:W-:-:S03]  /*1058f0*/  ISETP.LT.AND P6, PT, R217, UR5, !P2 ;  /* 0x00000005d9007c0c */ /* 0x000fc6000d7c1270 */
[----:B-1----:R-:W4:Y:S01]  /*105900*/  LDL.LU R233, [R1+0xa5c] ;  /* 0x000a5c0001e97983 */ /* 0x002f220000300800 */
[----:B------:R-:W-:Y:S01]  /*105910*/  LOP3.LUT P1, RZ, R2, 0x80, RZ, 0xc0, !PT ;  /* 0x0000008002ff7812 */ /* 0x000fe2000782c0ff */
[----:B--2---:R-:W-:-:S08]  /*105920*/  IMAD.WIDE R20, R216, 0x4, R16 ;  /* 0x00000004d8147825 */ /* 0x004fd000078e0210 */
[----:B------:R1:W-:Y:S01]  /*105930*/  @P6 STG.E desc[UR74][R20.64], R236 ;  /* 0x000000ec14006986 */ /* 0x0003e2000c10194a */
[----:B------:R-:W-:-:S03]  /*105940*/  ISETP.LT.AND P6, PT, R134, UR5, !P2 ;  /* 0x0000000586007c0c */ /* 0x000fc6000d7c1270 */
[----:B-1----:R-:W2:Y:S01]  /*105950*/  LDL.LU R236, [R1+0x1b64] ;  /* 0x001b640001ec7983 */ /* 0x002ea20000300800 */
[----:B------:R-:W-:-:S03]  /*105960*/  IMAD.WIDE R20, R216, 0x4, R14 ;  /* 0x00000004d8147825 */ /* 0x000fc600078e020e */
[----:B------:R-:W2:Y:S06]  /*105970*/  LDL.LU R216, [R1+0xa3c] ;  /* 0x000a3c0001d87983 */ /* 0x000eac0000300800 */
[----:B---3--:R1:W-:Y:S01]  /*105980*/  @P6 STG.E desc[UR74][R20.64], R237 ;  /* 0x000000ed14006986 */ /* 0x0083e2000c10194a */
[----:B------:R-:W-:-:S03]  /*105990*/  ISETP.LT.AND P6, PT, R217, UR5, !P1 ;  /* 0x00000005d9007c0c */ /* 0x000fc6000cfc1270 */
[----:B-1----:R-:W3:Y:S01]  /*1059a0*/  LDL.LU R237, [R1+0x9fc] ;  /* 0x0009fc0001ed7983 */ /* 0x002ee20000300800 */
[----:B----4-:R-:W-:-:S09]  /*1059b0*/  IMAD.WIDE R20, R135, 0x4, R16 ;  /* 0x0000000487147825 */ /* 0x010fd200078e0210 */
[----:B------:R1:W-:Y:S04]  /*1059c0*/  @P6 STG.E desc[UR74][R20.64], R240 ;  /* 0x000000f014006986 */ /* 0x0003e8000c10194a */
[----:B-1----:R-:W4:Y:S01]  /*1059d0*/  LDL.LU R240, [R1+0x1b68] ;  /* 0x001b680001f07983 */ /* 0x002f220000300800 */
[----:B------:R-:W-:-:S03]  /*1059e0*/  IMAD.WIDE R20, R135, 0x4, R14 ;  /* 0x0000000487147825 */ /* 0x000fc600078e020e */
[----:B------:R-:W3:Y:S01]  /*1059f0*/  LDL.LU R135, [R1+0x9cc] ;  /* 0x0009cc0001877983 */ /* 0x000ee20000300800 */
[----:B------:R-:W-:Y:S02]  /*105a00*/  ISETP.LT.AND P6, PT, R134, UR5, !P1 ;  /* 0x0000000586007c0c */ /* 0x000fe4000cfc1270 */
[----:B------:R-:W-:-:S11]  /*105a10*/  LOP3.LUT P5, RZ, R2, 0x200, RZ, 0xc0, !PT ;  /* 0x0000020002ff7812 */ /* 0x000fd600078ac0ff */
[----:B------:R1:W-:Y:S01]  /*105a20*/  @P6 STG.E desc[UR74][R20.64], R242 ;  /* 0x000000f214006986 */ /* 0x0003e2000c10194a */
[----:B------:R-:W-:Y:S01]  /*105a30*/  ISETP.LT.AND P6, PT, R217, UR5, !P5 ;  /* 0x00000005d9007c0c */ /* 0x000fe2000efc1270 */
[----:B-1----:R-:W-:-:S12]  /*105a40*/  IMAD.WIDE R20, R252, 0x4, R16 ;  /* 0x00000004fc147825 */ /* 0x002fd800078e0210 */
[----:B------:R1:W-:Y:S01]  /*105a50*/  @P6 STG.E desc[UR74][R20.64], R241 ;  /* 0x000000f114006986 */ /* 0x0003e2000c10194a */
[----:B------:R-:W-:Y:S02]  /*105a60*/  ISETP.LT.AND P6, PT, R134, UR5, !P5 ;  /* 0x0000000586007c0c */ /* 0x000fe4000efc1270 */
[----:B------:R-:W-:Y:S01]  /*105a70*/  LOP3.LUT P4, RZ, R2, 0x1000, RZ, 0xc0, !PT ;  /* 0x0000100002ff7812 */ /* 0x000fe2000788c0ff */
[----:B-1----:R-:W-:Y:S01]  /*105a80*/  IMAD.WIDE R20, R252, 0x4, R14 ;  /* 0x00000004fc147825 */ /* 0x002fe200078e020e */
[----:B------:R-:W3:Y:S04]  /*105a90*/  LDL.LU R241, [R1+0xaa0] ;  /* 0x000aa00001f17983 */ /* 0x000ee80000300800 */
[----:B------:R-:W3:Y:S05]  /*105aa0*/  LDL.LU R252, [R1+0x1b6c] ;  /* 0x001b6c0001fc7983 */ /* 0x000eea0000300800 */
[----:B------:R1:W-:Y:S01]  /*105ab0*/  @P6 STG.E desc[UR74][R20.64], R245 ;  /* 0x000000f514006986 */ /* 0x0003e2000c10194a */
[----:B------:R-:W-:Y:S01]  /*105ac0*/  ISETP.LT.AND P6, PT, R217, UR5, !P4 ;  /* 0x00000005d9007c0c */ /* 0x000fe2000e7c1270 */
[----:B-1----:R-:W-:-:S02]  /*105ad0*/  IMAD.WIDE R20, R244, 0x4, R16 ;  /* 0x00000004f4147825 */ /* 0x002fc400078e0210 */
[----:B------:R-:W3:Y:S10]  /*105ae0*/  LDL.LU R245, [R1+0xa90] ;  /* 0x000a900001f57983 */ /* 0x000ef40000300800 */
[----:B------:R1:W-:Y:S01]  /*105af0*/  @P6 STG.E desc[UR74][R20.64], R232 ;  /* 0x000000e814006986 */ /* 0x0003e2000c10194a */
[----:B------:R-:W-:-:S02]  /*105b00*/  ISETP.LT.AND P6, PT, R134, UR5, !P4 ;  /* 0x0000000586007c0c */ /* 0x000fc4000e7c1270 */
[----:B------:R-:W-:Y:S01]  /*105b10*/  LOP3.LUT P3, RZ, R2, 0x8000, RZ, 0xc0, !PT ;  /* 0x0000800002ff7812 */ /* 0x000fe2000786c0ff */
[----:B-1----:R-:W-:Y:S01]  /*105b20*/  IMAD.WIDE R20, R244, 0x4, R14 ;  /* 0x00000004f4147825 */ /* 0x002fe200078e020e */
[----:B------:R-:W3:Y:S04]  /*105b30*/  LDL.LU R232, [R1+0xa80] ;  /* 0x000a800001e87983 */ /* 0x000ee80000300800 */
[----:B------:R-:W3:Y:S05]  /*105b40*/  LDL.LU R244, [R1+0x1b70] ;  /* 0x001b700001f47983 */ /* 0x000eea0000300800 */
[----:B------:R2:W-:Y:S01]  /*105b50*/  @P6 STG.E desc[UR74][R20.64], R246 ;  /* 0x000000f614006986 */ /* 0x0005e2000c10194a */
[----:B------:R-:W-:-:S02]  /*105b60*/  ISETP.LT.AND P6, PT, R217, UR5, !P3 ;  /* 0x00000005d9007c0c */ /* 0x000fc4000dfc1270 */
[----:B------:R-:W-:Y:S01]  /*105b70*/  LOP3.LUT P2, RZ, R2, 0x40000, RZ, 0xc0, !PT ;  /* 0x0004000002ff7812 */ /* 0x000fe2000784c0ff */
[----:B--2---:R-:W-:-:S10]  /*105b80*/  IMAD.WIDE R20, R236, 0x4, R16 ;  /* 0x00000004ec147825 */ /* 0x004fd400078e0210 */
[----:B------:R1:W-:Y:S01]  /*105b90*/  @P6 STG.E desc[UR74][R20.64], R233 ;  /* 0x000000e914006986 */ /* 0x0003e2000c10194a */
[----:B------:R-:W-:-:S03]  /*105ba0*/  ISETP.LT.AND P6, PT, R134, UR5, !P3 ;  /* 0x0000000586007c0c */ /* 0x000fc6000dfc1270 */
[----:B-1----:R-:W2:Y:S01]  /*105bb0*/  LDL.LU R233, [R1+0xa70] ;  /* 0x000a700001e97983 */ /* 0x002ea20000300800 */
[----:B------:R-:W-:-:S03]  /*105bc0*/  IMAD.WIDE R20, R236, 0x4, R14 ;  /* 0x00000004ec147825 */ /* 0x000fc600078e020e */
[----:B------:R-:W2:Y:S06]  /*105bd0*/  LDL.LU R236, [R1+0xaa4] ;  /* 0x000aa40001ec7983 */ /* 0x000eac0000300800 */
[----:B------:R1:W-:Y:S01]  /*105be0*/  @P6 STG.E desc[UR74][R20.64], R216 ;  /* 0x000000d814006986 */ /* 0x0003e2000c10194a */
        /* <DEDUP_REMOVED lines=30> */
[----:B------:R-:W4:Y:S01]  /*105dd0*/  LDL.LU R246, [R1+0xa78] ;  /* 0x000a780001f67983 */ /* 0x000f220000300800 */
[----:B------:R-:W-:-:S03]  /*105de0*/  LOP3.LUT P3, RZ, R2, 0x2000000, RZ, 0xc0, !PT ;  /* 0x0200000002ff7812 */ /* 0x000fc6000786c0ff */
[----:B--2---:R1:W-:Y:S01]  /*105df0*/  @P6 STG.E desc[UR74][R20.64], R233 ;  /* 0x000000e914006986 */ /* 0x0043e2000c10194a */
[----:B------:R-:W-:-:S03]  /*105e00*/  ISETP.LT.AND P6, PT, R217, UR5, !P4 ;  /* 0x00000005d9007c0c */ /* 0x000fc6000e7c1270 */
[----:B-1----:R-:W2:Y:S01]  /*105e10*/  LDL.LU R233, [R1+0xaac] ;  /* 0x000aac0001e97983 */ /* 0x002ea20000300800 */
[----:B------:R-:W-:-:S09]  /*105e20*/  IMAD.WIDE R20, R216, 0x4, R16 ;  /* 0x00000004d8147825 */ /* 0x000fd200078e0210 */
        /* <DEDUP_REMOVED lines=155> */
[C---:B------:R-:W-:Y:S02]  /*1067e0*/  LOP3.LUT P2, RZ, R3.reuse, 0x1000000, RZ, 0xc0, !PT ;  /* 0x0100000003ff7812 */ /* 0x040fe4000784c0ff */
[C---:B------:R-:W-:Y:S02]  /*1067f0*/  LOP3.LUT P1, RZ, R3.reuse, 0x4000000, RZ, 0xc0, !PT ;  /* 0x0400000003ff7812 */ /* 0x040fe4000782c0ff */
[C---:B------:R-:W-:Y:S02]  /*106800*/  LOP3.LUT P5, RZ, R3.reuse, 0x8000000, RZ, 0xc0, !PT ;  /* 0x0800000003ff7812 */ /* 0x040fe400078ac0ff */
[----:B------:R-:W-:Y:S01]  /*106810*/  LOP3.LUT P4, RZ, R3, 0x20000000, RZ, 0xc0, !PT ;  /* 0x2000000003ff7812 */ /* 0x000fe2000788c0ff */
[----:B--2---:R1:W-:Y:S01]  /*106820*/  @P6 STG.E desc[UR74][R20.64], R233 ;  /* 0x000000e914006986 */ /* 0x0043e2000c10194a */
[----:B------:R-:W-:-:S03]  /*106830*/  ISETP.LT.AND P6, PT, R217, UR5, !P3 ;  /* 0x00000005d9007c0c */ /* 0x000fc6000dfc1270 */
[----:B-1----:R-:W2:Y:S01]  /*106840*/  LDL.LU R233, [R1+0xb0c] ;  /* 0x000b0c0001e97983 */ /* 0x002ea20000300800 */
[----:B------:R-:W-:-:S09]  /*106850*/  IMAD.WIDE R20, R216, 0x4, R16 ;  /* 0x00000004d8147825 */ /* 0x000fd200078e0210 */
[----:B------:R1:W-:Y:S01]  /*106860*/  @P6 STG.E desc[UR74][R20.64], R236 ;  /* 0x000000ec14006986 */ /* 0x0003e2000c10194a */
[----:B------:R-:W-:Y:S02]  /*106870*/  ISETP.LT.AND P6, PT, R134, UR5, !P3 ;  /* 0x0000000586007c0c */ /* 0x000fe4000dfc1270 */
[----:B------:R-:W-:Y:S01]  /*106880*/  LOP3.LUT P3, RZ, R3, 0x80000000, RZ, 0xc0, !PT ;  /* 0x8000000003ff7812 */ /* 0x000fe2000786c0ff */
[----:B------:R-:W-:Y:S01]  /*106890*/  IMAD.WIDE R2, R216, 0x4, R14 ;  /* 0x00000004d8027825 */ /* 0x000fe200078e020e */
[----:B-1----:R-:W2:Y:S04]  /*1068a0*/  LDL.LU R236, [R1+0x1bc4] ;  /* 0x001bc40001ec7983 */ /* 0x002ea80000300800 */
[----:B------:R-:W2:Y:S05]  /*1068b0*/  LDL.LU R216, [R1+0xafc] ;  /* 0x000afc0001d87983 */ /* 0x000eaa0000300800 */
        /* <DEDUP_REMOVED lines=8> */
[----:B------:R-:W-:-:S13]  /*106940*/  ISETP.LT.AND P6, PT, R134, UR5, !P2 ;  /* 0x0000000586007c0c */ /* 0x000fda000d7c1270 */
[----:B------:R1:W-:Y:S01]  /*106950*/  @P6 STG.E desc[UR74][R2.64], R242 ;  /* 0x000000f202006986 */ /* 0x0003e2000c10194a */
[----:B------:R-:W-:Y:S01]  /*106960*/  ISETP.LT.AND P6, PT, R217, UR5, !P1 ;  /* 0x00000005d9007c0c */ /* 0x000fe2000cfc1270 */
[----:B-1----:R-:W-:-:S12]  /*106970*/  IMAD.WIDE R2, R252, 0x4, R16 ;  /* 0x00000004fc027825 */ /* 0x002fd800078e0210 */
[----:B------:R1:W-:Y:S01]  /*106980*/  @P6 STG.E desc[UR74][R2.64], R241 ;  /* 0x000000f102006986 */ /* 0x0003e2000c10194a */
[----:B------:R-:W-:Y:S01]  /*106990*/  ISETP.LT.AND P6, PT, R134, UR5, !P1 ;  /* 0x0000000586007c0c */ /* 0x000fe2000cfc1270 */
[----:B-1----:R-:W-:Y:S02]  /*1069a0*/  IMAD.WIDE R2, R252, 0x4, R14 ;  /* 0x00000004fc027825 */ /* 0x002fe400078e020e */
[----:B------:R-:W3:Y:S04]  /*1069b0*/  LDL.LU R241, [R1+0xb30] ;  /* 0x000b300001f17983 */ /* 0x000ee80000300800 */
[----:B------:R-:W3:Y:S06]  /*1069c0*/  LDL.LU R252, [R1+0x1bcc] ;  /* 0x001bcc0001fc7983 */ /* 0x000eec0000300800 */
[----:B------:R1:W-:Y:S01]  /*1069d0*/  @P6 STG.E desc[UR74][R2.64], R245 ;  /* 0x000000f502006986 */ /* 0x0003e2000c10194a */
[----:B------:R-:W-:Y:S01]  /*1069e0*/  ISETP.LT.AND P6, PT, R217, UR5, !P5 ;  /* 0x00000005d9007c0c */ /* 0x000fe2000efc1270 */
[----:B-1----:R-:W-:-:S02]  /*1069f0*/  IMAD.WIDE R2, R244, 0x4, R16 ;  /* 0x00000004f4027825 */ /* 0x002fc400078e0210 */
[----:B------:R-:W3:Y:S10]  /*106a00*/  LDL.LU R245, [R1+0xb20] ;  /* 0x000b200001f57983 */ /* 0x000ef40000300800 */
[----:B------:R1:W-:Y:S01]  /*106a10*/  @P6 STG.E desc[UR74][R2.64], R232 ;  /* 0x000000e802006986 */ /* 0x0003e2000c10194a */
[----:B------:R-:W-:Y:S01]  /*106a20*/  ISETP.LT.AND P6, PT, R134, UR5, !P5 ;  /* 0x0000000586007c0c */ /* 0x000fe2000efc1270 */
[----:B-1----:R-:W-:-:S02]  /*106a30*/  IMAD.WIDE R2, R244, 0x4, R14 ;  /* 0x00000004f4027825 */ /* 0x002fc400078e020e */
[----:B------:R-:W3:Y:S04]  /*106a40*/  LDL.LU R232, [R1+0xb10] ;  /* 0x000b100001e87983 */ /* 0x000ee80000300800 */
[----:B------:R-:W3:Y:S06]  /*106a50*/  LDL.LU R244, [R1+0x1bd0] ;  /* 0x001bd00001f47983 */ /* 0x000eec0000300800 */
[----:B------:R2:W-:Y:S01]  /*106a60*/  @P6 STG.E desc[UR74][R2.64], R246 ;  /* 0x000000f602006986 */ /* 0x0005e2000c10194a */
[----:B------:R-:W-:Y:S01]  /*106a70*/  ISETP.LT.AND P6, PT, R217, UR5, !P4 ;  /* 0x00000005d9007c0c */ /* 0x000fe2000e7c1270 */
[----:B--2---:R-:W-:-:S12]  /*106a80*/  IMAD.WIDE R2, R236, 0x4, R16 ;  /* 0x00000004ec027825 */ /* 0x004fd800078e0210 */
        /* <DEDUP_REMOVED lines=141> */
[----:B------:R-:W-:Y:S01]  /*107360*/  ISETP.LT.AND P6, PT, R134, UR5, !P5 ;  /* 0x0000000586007c0c */ /* 0x000fe2000efc1270 */
[----:B-1----:R-:W-:Y:S02]  /*107370*/  IMAD.WIDE R2, R252, 0x4, R14 ;  /* 0x00000004fc027825 */ /* 0x002fe400078e020e */
[----:B------:R-:W3:Y:S04]  /*107380*/  LDL.LU R241, [R1+0xb90] ;  /* 0x000b900001f17983 */ /* 0x000ee80000300800 */
[----:B------:R-:W3:Y:S01]  /*107390*/  LDL.LU R252, [R1+0x1c0c] ;  /* 0x001c0c0001fc7983 */ /* 0x000ee20000300800 */
[----:B------:R-:W-:-:S05]  /*1073a0*/  LOP3.LUT P4, RZ, R28, 0x4000000, RZ, 0xc0, !PT ;  /* 0x040000001cff7812 */ /* 0x000fca000788c0ff */
[----:B------:R1:W-:Y:S01]  /*1073b0*/  @P6 STG.E desc[UR74][R2.64], R245 ;  /* 0x000000f502006986 */ /* 0x0003e2000c10194a */
[----:B------:R-:W-:Y:S01]  /*1073c0*/  ISETP.LT.AND P6, PT, R217, UR5, !P4 ;  /* 0x00000005d9007c0c */ /* 0x000fe2000e7c1270 */
[----:B-1----:R-:W-:Y:S02]  /*1073d0*/  IMAD.WIDE R2, R244, 0x4, R16 ;  /* 0x00000004f4027825 */ /* 0x002fe400078e0210 */
        /* <DEDUP_REMOVED lines=31> */
[----:B------:R1:W-:Y:S02]  /*1075d0*/  @P6 STG.E desc[UR74][R2.64], R241 ;  /* 0x000000f102006986 */ /* 0x0003e4000c10194a */
[----:B-1----:R-:W-:Y:S02]  /*1075e0*/  IMAD.WIDE R2, R252, 0x4, R14 ;  /* 0x00000004fc027825 */ /* 0x002fe400078e020e */
[----:B------:R-:W4:Y:S04]  /*1075f0*/  LDL.LU R241, [R1+0xb98] ;  /* 0x000b980001f17983 */ /* 0x000f280000300800 */
[----:B------:R-:W4:Y:S01]  /*107600*/  LDL.LU R252, [R1+0x1c1c] ;  /* 0x001c1c0001fc7983 */ /* 0x000f220000300800 */
[----:B------:R-:W-:Y:S02]  /*107610*/  ISETP.LT.AND P6, PT, R134, UR5, !P1 ;  /* 0x0000000586007c0c */ /* 0x000fe4000cfc1270 */
[----:B------:R-:W-:-:S11]  /*107620*/  LOP3.LUT P5, RZ, R27, 0x2, RZ, 0xc0, !PT ;  /* 0x000000021bff7812 */ /* 0x000fd600078ac0ff */
        /* <DEDUP_REMOVED lines=34> */
[----:B------:R1:W-:Y:S02]  /*107850*/  @P6 STG.E desc[UR74][R2.64], R241 ;  /* 0x000000f102006986 */ /* 0x0003e4000c10194a */
[----:B-1----:R-:W-:Y:S02]  /*107860*/  IMAD.WIDE R2, R252, 0x4, R14 ;  /* 0x00000004fc027825 */ /* 0x002fe400078e020e */
[----:B------:R-:W3:Y:S04]  /*107870*/  LDL.LU R241, [R1+0xbc0] ;  /* 0x000bc00001f17983 */ /* 0x000ee80000300800 */
[----:B------:R-:W3:Y:S01]  /*107880*/  LDL.LU R252, [R1+0x1c2c] ;  /* 0x001c2c0001fc7983 */ /* 0x000ee20000300800 */
[----:B------:R-:W-:Y:S02]  /*107890*/  ISETP.LT.AND P6, PT, R134, UR5, !P2 ;  /* 0x0000000586007c0c */ /* 0x000fe4000d7c1270 */
[----:B------:R-:W-:-:S11]  /*1078a0*/  LOP3.LUT P1, RZ, R27, 0x200, RZ, 0xc0, !PT ;  /* 0x000002001bff7812 */ /* 0x000fd6000782c0ff */
        /* <DEDUP_REMOVED lines=652> */
[C---:B------:R-:W-:Y:S02]  /*10a170*/  LOP3.LUT P5, RZ, R7.reuse, 0x20, RZ, 0xc0, !PT ;  /* 0x0000002007ff7812 */ /* 0x040fe400078ac0ff */
[----:B------:R-:W-:Y:S01]  /*10a180*/  LOP3.LUT P4, RZ, R7, 0x100, RZ, 0xc0, !PT ;  /* 0x0000010007ff7812 */ /* 0x000fe2000788c0ff */
[----:B--2---:R-:W-:-:S08]  /*10a190*/  IMAD.WIDE R2, R236, 0x4, R16 ;  /* 0x00000004ec027825 */ /* 0x004fd000078e0210 */
        /* <DEDUP_REMOVED lines=16> */
[----:B------:R-:W-:-:S03]  /*10a2a0*/  ISETP.LT.AND P6, PT, R217, UR5, !P4 ;  /* 0x00000005d9007c0c */ /* 0x000fc6000e7c1270 */
[----:B------:R-:W4:Y:S01]  /*10a2b0*/  LDL.LU R242, [R1+0xd24] ;  /* 0x000d240001f27983 */ /* 0x000f220000300800 */
[----:B------:R-:W-:-:S09]  /*10a2c0*/  IMAD.WIDE R2, R252, 0x4, R16 ;  /* 0x00000004fc027825 */ /* 0x000fd200078e0210 */
        /* <DEDUP_REMOVED lines=18> */
[----:B------:R-:W-:Y:S01]  /*10a3f0*/  LOP3.LUT P5, RZ, R7, 0x8000, RZ, 0xc0, !PT ;  /* 0x0000800007ff7812 */ /* 0x000fe200078ac0ff */
        /* <DEDUP_REMOVED lines=115> */
[----:B------:R-:W3:Y:S09]  /*10ab30*/  LDL.LU R232, [R1+0x330] ;  /* 0x0003300001e87983 */ /* 0x000ef20000300800 */
[----:B------:R2:W-:Y:S01]  /*10ab40*/  @P6 STG.E desc[UR74][R2.64], R246 ;  /* 0x000000f602006986 */ /* 0x0005e2000c10194a */
[----:B------:R-:W-:-:S03]  /*10ab50*/  ISETP.LT.AND P6, PT, R217, UR5, !P5 ;  /* 0x00000005d9007c0c */ /* 0x000fc6000efc1270 */
[----:B------:R-:W3:Y:S01]  /*10ab60*/  LDL.LU R244, [R1+0x1d70] ;  /* 0x001d700001f47983 */ /* 0x000ee20000300800 */
[C---:B------:R-:W-:Y:S02]  /*10ab70*/  LOP3.LUT P4, RZ, R8.reuse, 0x10, RZ, 0xc0, !PT ;  /* 0x0000001008ff7812 */ /* 0x040fe4000788c0ff */
[----:B------:R-:W-:Y:S01]  /*10ab80*/  LOP3.LUT P3, RZ, R8, 0x40, RZ, 0xc0, !PT ;  /* 0x0000004008ff7812 */ /* 0x000fe2000786c0ff */
[----:B--2---:R-:W-:-:S06]  /*10ab90*/  IMAD.WIDE R2, R236, 0x4, R16 ;  /* 0x00000004ec027825 */ /* 0x004fcc00078e0210 */
        /* <DEDUP_REMOVED lines=48> */
[----:B------:R-:W-:Y:S01]  /*10aea0*/  ISETP.LT.AND P6, PT, R217, UR5, !P5 ;  /* 0x00000005d9007c0c */ /* 0x000fe2000efc1270 */
[----:B----4-:R-:W-:-:S12]  /*10aeb0*/  IMAD.WIDE R2, R135, 0x4, R16 ;  /* 0x0000000487027825 */ /* 0x010fd800078e0210 */
[----:B------:R1:W-:Y:S04]  /*10aec0*/  @P6 STG.E desc[UR74][R2.64], R240 ;  /* 0x000000f002006986 */ /* 0x0003e8000c10194a */
[----:B-1----:R-:W3:Y:S04]  /*10aed0*/  LDL.LU R240, [R1+0x33c] ;  /* 0x00033c0001f07983 */ /* 0x002ee80000300800 */
[----:B------:R-:W4:Y:S01]  /*10aee0*/  LDL.LU R237, [R1+0x1da4] ;  /* 0x001da40001ed7983 */ /* 0x000f220000300800 */
[----:B------:R-:W-:Y:S01]  /*10aef0*/  ISETP.LT.AND P6, PT, R134, UR5, !P5 ;  /* 0x0000000586007c0c */ /* 0x000fe2000efc1270 */
[----:B------:R-:W-:-:S02]  /*10af00*/  IMAD.WIDE R2, R135, 0x4, R14 ;  /* 0x0000000487027825 */ /* 0x000fc400078e020e */
[----:B------:R-:W3:Y:S10]  /*10af10*/  LDL.LU R135, [R1+0x32c] ;  /* 0x00032c0001877983 */ /* 0x000ef40000300800 */
        /* <DEDUP_REMOVED lines=25> */
[----:B------:R-:W-:Y:S01]  /*10b0b0*/  ISETP.LT.AND P6, PT, R134, UR5, !P2 ;  /* 0x0000000586007c0c */ /* 0x000fe2000d7c1270 */
[----:B-1----:R-:W-:Y:S02]  /*10b0c0*/  IMAD.WIDE R2, R236, 0x4, R14 ;  /* 0x00000004ec027825 */ /* 0x002fe400078e020e */
[----:B------:R-:W2:Y:S10]  /*10b0d0*/  LDL.LU R236, [R1+0x20] ;  /* 0x0000200001ec7983 */ /* 0x000eb40000300800 */
[----:B------:R1:W-:Y:S01]  /*10b0e0*/  @P6 STG.E desc[UR74][R2.64], R216 ;  /* 0x000000d802006986 */ /* 0x0003e2000c10194a */
[----:B------:R-:W-:-:S03]  /*10b0f0*/  ISETP.LT.AND P6, PT, R217, UR5, !P1 ;  /* 0x00000005d9007c0c */ /* 0x000fc6000cfc1270 */
[----:B-1----:R-:W2:Y:S01]  /*10b100*/  LDL.LU R216, [R1+0x1dbc] ;  /* 0x001dbc0001d87983 */ /* 0x002ea20000300800 */
[----:B----4-:R-:W-:-:S09]  /*10b110*/  IMAD.WIDE R2, R237, 0x4, R16 ;  /* 0x00000004ed027825 */ /* 0x010fd200078e0210 */
[----:B---3--:R1:W-:Y:S04]  /*10b120*/  @P6 STG.E desc[UR74][R2.64], R240 ;  /* 0x000000f002006986 */ /* 0x0083e8000c10194a */
[----:B-1----:R-:W3:Y:S01]  /*10b130*/  LDL.LU R240, [R1+0x314] ;  /* 0x0003140001f07983 */ /* 0x002ee20000300800 */
[----:B------:R-:W-:-:S03]  /*10b140*/  ISETP.LT.AND P6, PT, R134, UR5, !P1 ;  /* 0x0000000586007c0c */ /* 0x000fc6000cfc1270 */
[----:B------:R-:W4:Y:S01]  /*10b150*/  LDL.LU R234, [R1+0x154] ;  /* 0x0001540001ea7983 */ /* 0x000f220000300800 */
[----:B------:R-:W-:-:S03]  /*10b160*/  IMAD.WIDE R2, R237, 0x4, R14 ;  /* 0x00000004ed027825 */ /* 0x000fc600078e020e */
[----:B------:R-:W4:Y:S06]  /*10b170*/  LDL.LU R238, [R1+0x144] ;  /* 0x0001440001ee7983 */ /* 0x000f2c0000300800 */
[----:B------:R1:W-:Y:S04]  /*10b180*/  @P6 STG.E desc[UR74][R2.64], R135 ;  /* 0x0000008702006986 */ /* 0x0003e8000c10194a */
[----:B-1----:R-:W4:Y:S01]  /*10b190*/  LDL.LU R135, [R1+0x1dc8] ;  /* 0x001dc80001877983 */ /* 0x002f220000300800 */
[----:B------:R-:W-:-:S03]  /*10b1a0*/  ISETP.LT.AND P6, PT, R217, UR5, !P5 ;  /* 0x00000005d9007c0c */ /* 0x000fc6000efc1270 */
[----:B------:R-:W4:Y:S01]  /*10b1b0*/  LDL.LU R242, [R1+0x24] ;  /* 0x0000240001f27983 */ /* 0x000f220000300800 */
[----:B------:R-:W-:-:S03]  /*10b1c0*/  IMAD.WIDE R2, R252, 0x4, R16 ;  /* 0x00000004fc027825 */ /* 0x000fc600078e0210 */
[----:B------:R-:W4:Y:S06]  /*10b1d0*/  LDL.LU R246, [R1+0x318] ;  /* 0x0003180001f67983 */ /* 0x000f2c0000300800 */
[----:B------:R1:W-:Y:S02]  /*10b1e0*/  @P6 STG.E desc[UR74][R2.64], R241 ;  /* 0x000000f102006986 */ /* 0x0003e4000c10194a */
[----:B-1----:R-:W-:Y:S02]  /*10b1f0*/  IMAD.WIDE R2, R252, 0x4, R14 ;  /* 0x00000004fc027825 */ /* 0x002fe400078e020e */
[----:B------:R-:W4:Y:S01]  /*10b200*/  LDL.LU R252, [R1+0x1dd0] ;  /* 0x001dd00001fc7983 */ /* 0x000f220000300800 */
[----:B------:R-:W-:-:S02]  /*10b210*/  ISETP.LT.AND P6, PT, R134, UR5, !P5 ;  /* 0x0000000586007c0c */ /* 0x000fc4000efc1270 */
[----:B------:R-:W-:Y:S01]  /*10b220*/  LOP3.LUT P4, RZ, R8, 0x800000, RZ, 0xc0, !PT ;  /* 0x0080000008ff7812 */ /* 0x000fe2000788c0ff */
[----:B------:R-:W4:Y:S04]  /*10b230*/  LDL.LU R233, [R1+0x158] ;  /* 0x0001580001e97983 */ /* 0x000f280000300800 */
[----:B------:R-:W4:Y:S06]  /*10b240*/  LDL.LU R237, [R1+0x148] ;  /* 0x0001480001ed7983 */ /* 0x000f2c0000300800 */
[----:B------:R1:W-:Y:S01]  /*10b250*/  @P6 STG.E desc[UR74][R2.64], R245 ;  /* 0x000000f502006986 */ /* 0x0003e2000c10194a */
[----:B------:R-:W-:Y:S01]  /*10b260*/  ISETP.LT.AND P6, PT, R217, UR5, !P4 ;  /* 0x00000005d9007c0c */ /* 0x000fe2000e7c1270 */
[----:B-1----:R-:W-:-:S12]  /*10b270*/  IMAD.WIDE R2, R244, 0x4, R16 ;  /* 0x00000004f4027825 */ /* 0x002fd800078e0210 */
[----:B------:R1:W-:Y:S02]  /*10b280*/  @P6 STG.E desc[UR74][R2.64], R232 ;  /* 0x000000e802006986 */ /* 0x0003e4000c10194a */
[----:B-1----:R-:W-:Y:S02]  /*10b290*/  IMAD.WIDE R2, R244, 0x4, R14 ;  /* 0x00000004f4027825 */ /* 0x002fe400078e020e */
[----:B------:R-:W4:Y:S01]  /*10b2a0*/  LDL.LU R244, [R1+0x1dd4] ;  /* 0x001dd40001f47983 */ /* 0x000f220000300800 */
[----:B------:R-:W-:-:S03]  /*10b2b0*/  ISETP.LT.AND P6, PT, R134, UR5, !P4 ;  /* 0x0000000586007c0c */ /* 0x000fc6000e7c1270 */
[----:B------:R-:W4:Y:S01]  /*10b2c0*/  LDL.LU R241, [R1+0x28] ;  /* 0x0000280001f17983 */ /* 0x000f220000300800 */
[----:B------:R-:W-:-:S03]  /*10b2d0*/  LOP3.LUT P3, RZ, R8, 0x1000000, RZ, 0xc0, !PT ;  /* 0x0100000008ff7812 */ /* 0x000fc6000786c0ff */
[----:B------:R-:W4:Y:S04]  /*10b2e0*/  LDL.LU R232, [R1+0x1ddc] ;  /* 0x001ddc0001e87983 */ /* 0x000f280000300800 */
[----:B------:R-:W4:Y:S01]  /*10b2f0*/  LDL.LU R245, [R1+0x31c] ;  /* 0x00031c0001f57983 */ /* 0x000f220000300800 */
[C---:B------:R-:W-:Y:S02]  /*10b300*/  LOP3.LUT P2, RZ, R8.reuse, 0x8000000, RZ, 0xc0, !PT ;  /* 0x0800000008ff7812 */ /* 0x040fe4000784c0ff */
[----:B------:R-:W-:Y:S01]  /*10b310*/  LOP3.LUT P1, RZ, R8, 0x10000000, RZ, 0xc0, !PT ;  /* 0x1000000008ff7812 */ /* 0x000fe2000782c0ff */
[----:B--2---:R1:W-:Y:S01]  /*10b320*/  @P6 STG.E desc[UR74][R2.64], R236 ;  /* 0x000000ec02006986 */ /* 0x0043e2000c10194a */
[----:B------:R-:W-:Y:S01]  /*10b330*/  ISETP.LT.AND P6, PT, R217, UR5, !P3 ;  /* 0x00000005d9007c0c */ /* 0x000fe2000dfc1270 */
[----:B-1----:R-:W-:-:S12]  /*10b340*/  IMAD.WIDE R2, R216, 0x4, R16 ;  /* 0x00000004d8027825 */ /* 0x002fd800078e0210 */
[----:B---3--:R1:W-:Y:S02]  /*10b350*/  @P6 STG.E desc[UR74][R2.64], R240 ;  /* 0x000000f002006986 */ /* 0x0083e4000c10194a */
[----:B-1----:R-:W-:Y:S02]  /*10b360*/  IMAD.WIDE R2, R216, 0x4, R14 ;  /* 0x00000004d8027825 */ /* 0x002fe400078e020e */
[----:B------:R-:W2:Y:S04]  /*10b370*/  LDL.LU R216, [R1+0x15c] ;  /* 0x00015c0001d87983 */ /* 0x000ea80000300800 */
[----:B------:R-:W3:Y:S04]  /*10b380*/  LDL.LU R236, [R1+0x14c] ;  /* 0x00014c0001ec7983 */ /* 0x000ee80000300800 */
[----:B------:R-:W3:Y:S01]  /*10b390*/  LDL.LU R240, [R1+0x1de8] ;  /* 0x001de80001f07983 */ /* 0x000ee20000300800 */
[----:B------:R-:W-:-:S13]  /*10b3a0*/  ISETP.LT.AND P6, PT, R134, UR5, !P3 ;  /* 0x0000000586007c0c */ /* 0x000fda000dfc1270 */
[----:B----4-:R1:W-:Y:S01]  /*10b3b0*/  @P6 STG.E desc[UR74][R2.64], R234 ;  /* 0x000000ea02006986 */ /* 0x0103e2000c10194a */
[----:B------:R-:W-:Y:S01]  /*10b3c0*/  ISETP.LT.AND P6, PT, R217, UR5, !P2 ;  /* 0x00000005d9007c0c */ /* 0x000fe2000d7c1270 */
[----:B-1----:R-:W-:-:S12]  /*10b3d0*/  IMAD.WIDE R2, R135, 0x4, R16 ;  /* 0x0000000487027825 */ /* 0x002fd800078e0210 */
[----:B------:R1:W-:Y:S01]  /*10b3e0*/  @P6 STG.E desc[UR74][R2.64], R238 ;  /* 0x000000ee02006986 */ /* 0x0003e2000c10194a */
[----:B------:R-:W-:Y:S01]  /*10b3f0*/  ISETP.LT.AND P6, PT, R134, UR5, !P2 ;  /* 0x0000000586007c0c */ /* 0x000fe2000d7c1270 */
[----:B-1----:R-:W-:Y:S02]  /*10b400*/  IMAD.WIDE R2, R135, 0x4, R14 ;  /* 0x0000000487027825 */ /* 0x002fe400078e020e */
[----:B------:R-:W4:Y:S10]  /*10b410*/  LDL.LU R135, [R1+0x1df0] ;  /* 0x001df00001877983 */ /* 0x000f340000300800 */
[----:B------:R1:W-:Y:S01]  /*10b420*/  @P6 STG.E desc[UR74][R2.64], R242 ;  /* 0x000000f202006986 */ /* 0x0003e2000c10194a */
[----:B------:R-:W-:Y:S01]  /*10b430*/  ISETP.LT.AND P6, PT, R217, UR5, !P1 ;  /* 0x00000005d9007c0c */ /* 0x000fe2000cfc1270 */
[----:B-1----:R-:W-:-:S12]  /*10b440*/  IMAD.WIDE R2, R252, 0x4, R16 ;  /* 0x00000004fc027825 */ /* 0x002fd800078e0210 */
[----:B------:R1:W-:Y:S02]  /*10b450*/  @P6 STG.E desc[UR74][R2.64], R246 ;  /* 0x000000f602006986 */ /* 0x0003e4000c10194a */
[----:B-1----:R-:W-:Y:S02]  /*10b460*/  IMAD.WIDE R2, R252, 0x4, R14 ;  /* 0x00000004fc027825 */ /* 0x002fe400078e020e */
[----:B------:R-:W4:Y:S01]  /*10b470*/  LDL.LU R252, [R1+0x1df4] ;  /* 0x001df40001fc7983 */ /* 0x000f220000300800 */
        /* <DEDUP_REMOVED lines=8> */
[----:B-1----:R-:W-:Y:S02]  /*10b500*/  IMAD.WIDE R2, R244, 0x4, R14 ;  /* 0x00000004f4027825 */ /* 0x002fe400078e020e */
[----:B------:R-:W4:Y:S08]  /*10b510*/  LDL.LU R244, [R1+0x1dfc] ;  /* 0x001dfc0001f47983 */ /* 0x000f300000300800 */
[----:B------:R1:W-:Y:S01]  /*10b520*/  @P6 STG.E desc[UR74][R2.64], R241 ;  /* 0x000000f102006986 */ /* 0x0003e2000c10194a */
[----:B------:R-:W-:Y:S01]  /*10b530*/  ISETP.LT.AND P6, PT, R217, UR5, !P4 ;  /* 0x00000005d9007c0c */ /* 0x000fe2000e7c1270 */
[----:B-1----:R-:W-:-:S12]  /*10b540*/  IMAD.WIDE R2, R232, 0x4, R16 ;  /* 0x00000004e8027825 */ /* 0x002fd800078e0210 */
[----:B------:R1:W-:Y:S01]  /*10b550*/  @P6 STG.E desc[UR74][R2.64], R245 ;  /* 0x000000f502006986 */ /* 0x0003e2000c10194a */
[----:B------:R-:W-:Y:S02]  /*10b560*/  ISETP.LT.AND P6, PT, R134, UR5, !P4 ;  /* 0x0000000586007c0c */ /* 0x000fe4000e7c1270 */
[C---:B------:R-:W-:Y:S01]  /*10b570*/  LOP3.LUT P3, RZ, R9.reuse, 0x2, RZ, 0xc0, !PT ;  /* 0x0000000209ff7812 */ /* 0x040fe2000786c0ff */
[----:B-1----:R-:W-:Y:S01]  /*10b580*/  IMAD.WIDE R2, R232, 0x4, R14 ;  /* 0x00000004e8027825 */ /* 0x002fe200078e020e */
[C---:B------:R-:W-:Y:S02]  /*10b590*/  LOP3.LUT P2, RZ, R9.reuse, 0x10, RZ, 0xc0, !PT ;  /* 0x0000001009ff7812 */ /* 0x040fe4000784c0ff */
[----:B------:R-:W-:-:S07]  /*10b5a0*/  LOP3.LUT P1, RZ, R9, 0x40, RZ, 0xc0, !PT ;  /* 0x0000004009ff7812 */ /* 0x000fce000782c0ff */
[----:B--2---:R1:W-:Y:S01]  /*10b5b0*/  @P6 STG.E desc[UR74][R2.64], R216 ;  /* 0x000000d802006986 */ /* 0x0043e2000c10194a */
[----:B------:R-:W-:-:S03]  /*10b5c0*/  ISETP.LT.AND P6, PT, R217, UR5, !P3 ;  /* 0x00000005d9007c0c */ /* 0x000fc6000dfc1270 */
[----:B-1----:R-:W2:Y:S01]  /*10b5d0*/  LDL.LU R216, [R1+0x1e08] ;  /* 0x001e080001d87983 */ /* 0x002ea20000300800 */
[----:B---3--:R-:W-:-:S09]  /*10b5e0*/  IMAD.WIDE R2, R240, 0x4, R16 ;  /* 0x00000004f0027825 */ /* 0x008fd200078e0210 */
[----:B------:R1:W-:Y:S01]  /*10b5f0*/  @P6 STG.E desc[UR74][R2.64], R236 ;  /* 0x000000ec02006986 */ /* 0x0003e2000c10194a */
[----:B------:R-:W-:Y:S01]  /*10b600*/  ISETP.LT.AND P6, PT, R134, UR5, !P3 ;  /* 0x0000000586007c0c */ /* 0x000fe2000dfc1270 */
[----:B-1----:R-:W-:-:S12]  /*10b610*/  IMAD.WIDE R2, R240, 0x4, R14 ;  /* 0x00000004f0027825 */ /* 0x002fd800078e020e */
[----:B------:R1:W-:Y:S04]  /*10b620*/  @P6 STG.E desc[UR74][R2.64], R219 ;  /* 0x000000db02006986 */ /* 0x0003e8000c10194a */
[----:B-1----:R-:W3:Y:S01]  /*10b630*/  LDL.LU R219, [R1+0x1e10] ;  /* 0x001e100001db7983 */ /* 0x002ee20000300800 */
[----:B------:R-:W-:Y:S01]  /*10b640*/  ISETP.LT.AND P6, PT, R217, UR5, !P2 ;  /* 0x00000005d9007c0c */ /* 0x000fe2000d7c1270 */
[----:B----4-:R-:W-:-:S12]  /*10b650*/  IMAD.WIDE R2, R135, 0x4, R16 ;  /* 0x0000000487027825 */ /* 0x010fd800078e0210 */
        /* <DEDUP_REMOVED lines=18> */
[----:B------:R-:W4:Y:S01]  /*10b780*/  LDL.LU R244, [R1+0x1e2c] ;  /* 0x001e2c0001f47983 */ /* 0x000f220000300800 */
[----:B------:R-:W-:-:S09]  /*10b790*/  LOP3.LUT P4, RZ, R9, 0x200, RZ, 0xc0, !PT ;  /* 0x0000020009ff7812 */ /* 0x000fd2000788c0ff */
[----:B------:R2:W-:Y:S01]  /*10b7a0*/  @P6 STG.E desc[UR74][R2.64], R225 ;  /* 0x000000e102006986 */ /* 0x0005e2000c10194a */
[----:B------:R-:W-:Y:S02]  /*10b7b0*/  ISETP.LT.AND P6, PT, R217, UR5, !P4 ;  /* 0x00000005d9007c0c */ /* 0x000fe4000e7c1270 */
[C---:B------:R-:W-:Y:S02]  /*10b7c0*/  LOP3.LUT P3, RZ, R9.reuse, 0x800, RZ, 0xc0, !PT ;  /* 0x0000080009ff7812 */ /* 0x040fe4000786c0ff */
[C---:B------:R-:W-:Y:S02]  /*10b7d0*/  LOP3.LUT P2, RZ, R9.reuse, 0x2000, RZ, 0xc0, !PT ;  /* 0x0000200009ff7812 */ /* 0x040fe4000784c0ff */
[----:B------:R-:W-:Y:S01]  /*10b7e0*/  LOP3.LUT P1, RZ, R9, 0x10000, RZ, 0xc0, !PT ;  /* 0x0001000009ff7812 */ /* 0x000fe2000782c0ff */
[----:B--2---:R-:W-:-:S06]  /*10b7f0*/  IMAD.WIDE R2, R216, 0x4, R16 ;  /* 0x00000004d8027825 */ /* 0x004fcc00078e0210 */
[----:B------:R1:W-:Y:S01]  /*10b800*/  @P6 STG.E desc[UR74][R2.64], R221 ;  /* 0x000000dd02006986 */ /* 0x0003e2000c10194a */
[----:B------:R-:W-:Y:S01]  /*10b810*/  ISETP.LT.AND P6, PT, R134, UR5, !P4 ;  /* 0x0000000586007c0c */ /* 0x000fe2000e7c1270 */
[----:B-1----:R-:W-:Y:S02]  /*10b820*/  IMAD.WIDE R2, R216, 0x4, R14 ;  /* 0x00000004d8027825 */ /* 0x002fe400078e020e */
[----:B------:R-:W2:Y:S10]  /*10b830*/  LDL.LU R216, [R1+0x1e34] ;  /* 0x001e340001d87983 */ /* 0x000eb40000300800 */
[----:B------:R3:W-:Y:S01]  /*10b840*/  @P6 STG.E desc[UR74][R2.64], R213 ;  /* 0x000000d502006986 */ /* 0x0007e2000c10194a */
[----:B------:R-:W-:Y:S01]  /*10b850*/  ISETP.LT.AND P6, PT, R217, UR5, !P3 ;  /* 0x00000005d9007c0c */ /* 0x000fe2000dfc1270 */
[----:B---3--:R-:W-:-:S12]  /*10b860*/  IMAD.WIDE R2, R219, 0x4, R16 ;  /* 0x00000004db027825 */ /* 0x008fd800078e0210 */
[----:B------:R1:W-:Y:S01]  /*10b870*/  @P6 STG.E desc[UR74][R2.64], R230 ;  /* 0x000000e602006986 */ /* 0x0003e2000c10194a */
[----:B------:R-:W-:Y:S01]  /*10b880*/  ISETP.LT.AND P6, PT, R134, UR5, !P3 ;  /* 0x0000000586007c0c */ /* 0x000fe2000dfc1270 */
[----:B-1----:R-:W-:Y:S02]  /*10b890*/  IMAD.WIDE R2, R219, 0x4, R14 ;  /* 0x00000004db027825 */ /* 0x002fe400078e020e */
[----:B------:R-:W3:Y:S10]  /*10b8a0*/  LDL.LU R219, [R1+0x1e38] ;  /* 0x001e380001db7983 */ /* 0x000ef40000300800 */
[----:B------:R4:W-:Y:S01]  /*10b8b0*/  @P6 STG.E desc[UR74][R2.64], R226 ;  /* 0x000000e202006986 */ /* 0x0009e2000c10194a */
        /* <DEDUP_REMOVED lines=64> */
[----:B------:R-:W-:Y:S02]  /*10bcc0*/  ISETP.LT.AND P5, PT, R134, UR5, !P5 ;  /* 0x0000000586007c0c */ /* 0x000fe4000efa1270 */
[C---:B------:R-:W-:Y:S02]  /*10bcd0*/  LOP3.LUT P4, RZ, R0.reuse, 0x10000, RZ, 0xc0, !PT ;  /* 0x0001000000ff7812 */ /* 0x040fe4000788c0ff */
[----:B------:R-:W-:Y:S02]  /*10bce0*/  LOP3.LUT P3, RZ, R0, 0x8000, RZ, 0xc0, !PT ;  /* 0x0000800000ff7812 */ /* 0x000fe4000786c0ff */
[----:B------:R-:W-:Y:S01]  /*10bcf0*/  LOP3.LUT P2, RZ, R11, 0x1000000, RZ, 0xc0, !PT ;  /* 0x010000000bff7812 */ /* 0x000fe2000784c0ff */
[----:B--2---:R-:W-:-:S05]  /*10bd00*/  IMAD.WIDE R2, R216, 0x4, R16 ;  /* 0x00000004d8027825 */ /* 0x004fca00078e0210 */
[----:B------:R1:W-:Y:S02]  /*10bd10*/  @P6 STG.E desc[UR74][R2.64], R202 ;  /* 0x000000ca02006986 */ /* 0x0003e4000c10194a */
[----:B-1----:R-:W-:Y:S02]  /*10bd20*/  IMAD.WIDE R2, R216, 0x4, R14 ;  /* 0x00000004d8027825 */ /* 0x002fe400078e020e */
[----:B------:R-:W2:Y:S04]  /*10bd30*/  LDL.LU R216, [R1+0x1e80] ;  /* 0x001e800001d87983 */ /* 0x000ea80000300800 */
[----:B------:R3:W-:Y:S01]  /*10bd40*/  @P5 STG.E desc[UR74][R2.64], R198 ;  /* 0x000000c602005986 */ /* 0x0007e2000c10194a */
[----:B------:R-:W-:Y:S02]  /*10bd50*/  ISETP.LT.AND P5, PT, R217, UR5, !P4 ;  /* 0x00000005d9007c0c */ /* 0x000fe4000e7a1270 */
[----:B------:R-:W-:Y:S01]  /*10bd60*/  ISETP.LT.AND P4, PT, R134, UR5, !P4 ;  /* 0x0000000586007c0c */ /* 0x000fe2000e781270 */
[----:B---3--:R-:W-:-:S10]  /*10bd70*/  IMAD.WIDE R2, R219, 0x4, R16 ;  /* 0x00000004db027825 */ /* 0x008fd400078e0210 */
[----:B------:R1:W-:Y:S02]  /*10bd80*/  @P5 STG.E desc[UR74][R2.64], R211 ;  /* 0x000000d302005986 */ /* 0x0003e4000c10194a */
[----:B-1----:R-:W-:Y:S02]  /*10bd90*/  IMAD.WIDE R2, R219, 0x4, R14 ;  /* 0x00000004db027825 */ /* 0x002fe400078e020e */
[----:B------:R-:W3:Y:S04]  /*10bda0*/  LDL.LU R219, [R1+0x1e8c] ;  /* 0x001e8c0001db7983 */ /* 0x000ee80000300800 */
[----:B------:R4:W-:Y:S01]  /*10bdb0*/  @P4 STG.E desc[UR74][R2.64], R207 ;  /* 0x000000cf02004986 */ /* 0x0009e2000c10194a */
[----:B------:R-:W-:Y:S02]  /*10bdc0*/  ISETP.LT.AND P4, PT, R217, UR5, !P3 ;  /* 0x00000005d9007c0c */ /* 0x000fe4000df81270 */
[----:B------:R-:W-:Y:S01]  /*10bdd0*/  ISETP.LT.AND P3, PT, R134, UR5, !P3 ;  /* 0x0000000586007c0c */ /* 0x000fe2000df61270 */
[----:B----4-:R-:W-:-:S10]  /*10bde0*/  IMAD.WIDE R2, R135, 0x4, R16 ;  /* 0x0000000487027825 */ /* 0x010fd400078e0210 */
[----:B------:R1:W-:Y:S02]  /*10bdf0*/  @P4 STG.E desc[UR74][R2.64], R203 ;  /* 0x000000cb02004986 */ /* 0x0003e4000c10194a */
[----:B-1----:R-:W-:Y:S02]  /*10be00*/  IMAD.WIDE R2, R135, 0x4, R14 ;  /* 0x0000000487027825 */ /* 0x002fe400078e020e */
[----:B------:R-:W4:Y:S04]  /*10be10*/  LDL.LU R135, [R1+0x1e94] ;  /* 0x001e940001877983 */ /* 0x000f280000300800 */
        /* <DEDUP_REMOVED lines=18> */
[----:B------:R-:W-:Y:S02]  /*10bf40*/  LOP3.LUT P5, RZ, R11, 0x80000000, RZ, 0xc0, !PT ;  /* 0x800000000bff7812 */ /* 0x000fe400078ac0ff */
        /* <DEDUP_REMOVED lines=158> */
[----:B------:R-:W-:-:S02]  /*10c930*/  ISETP.LT.AND P3, PT, R217, UR5, !P0 ;  /* 0x00000005d9007c0c */ /* 0x000fc4000c761270 */
        /* <DEDUP_REMOVED lines=40> */
[----:B------:R-:W-:Y:S01]  /*10cbc0*/  LOP3.LUT P4, RZ, R13, 0x400000, RZ, 0xc0, !PT ;  /* 0x004000000dff7812 */ /* 0x000fe2000788c0ff */
[----:B--2---:R-:W-:-:S10]  /*10cbd0*/  IMAD.WIDE R2, R216, 0x4, R16 ;  /* 0x00000004d8027825 */ /* 0x004fd400078e0210 */
[----:B------:R1:W-:Y:S02]  /*10cbe0*/  @P3 STG.E desc[UR74][R2.64], R137 ;  /* 0x0000008902003986 */ /* 0x0003e4000c10194a */
[----:B-1----:R-:W-:Y:S02]  /*10cbf0*/  IMAD.WIDE R2, R216, 0x4, R14 ;  /* 0x00000004d8027825 */ /* 0x002fe400078e020e */
[----:B------:R-:W2:Y:S01]  /*10cc00*/  LDL.LU R216, [R1+0x1ed4] ;  /* 0x001ed40001d87983 */ /* 0x000ea20000300800 */
[----:B------:R-:W-:-:S13]  /*10cc10*/  ISETP.LT.AND P3, PT, R134, UR5, !P0 ;  /* 0x0000000586007c0c */ /* 0x000fda000c761270 */
[----:B------:R1:W-:Y:S01]  /*10cc20*/  @P3 STG.E desc[UR74][R2.64], R129 ;  /* 0x0000008102003986 */ /* 0x0003e2000c10194a */
[----:B---3--:R-:W-:Y:S01]  /*10cc30*/  IMAD.WIDE R4, R219, 0x4, R14 ;  /* 0x00000004db047825 */ /* 0x008fe200078e020e */
[----:B------:R-:W-:-:S03]  /*10cc40*/  ISETP.LT.AND P3, PT, R217, UR5, !P4 ;  /* 0x00000005d9007c0c */ /* 0x000fc6000e761270 */
[--C-:B-1----:R-:W-:Y:S02]  /*10cc50*/  IMAD.WIDE R2, R219, 0x4, R16.reuse ;  /* 0x00000004db027825 */ /* 0x102fe400078e0210 */
[----:B------:R-:W3:Y:S08]  /*10cc60*/  LDL.LU R219, [R1+0x1ed0] ;  /* 0x001ed00001db7983 */ /* 0x000ef00000300800 */
[----:B------:R1:W-:Y:S01]  /*10cc70*/  @P3 STG.E desc[UR74][R2.64], R146 ;  /* 0x0000009202003986 */ /* 0x0003e2000c10194a */
[----:B----4-:R-:W-:-:S04]  /*10cc80*/  IMAD.WIDE R6, R135, 0x4, R16 ;  /* 0x0000000487067825 */ /* 0x010fc800078e0210 */
[----:B------:R-:W-:Y:S02]  /*10cc90*/  IMAD.WIDE R8, R135, 0x4, R14 ;  /* 0x0000000487087825 */ /* 0x000fe400078e020e */
[----:B------:R-:W4:Y:S02]  /*10cca0*/  LDL.LU R135, [R1+0x1ec8] ;  /* 0x001ec80001877983 */ /* 0x000f240000300800 */
[----:B------:R-:W-:-:S04]  /*10ccb0*/  IMAD.WIDE R20, R252, 0x4, R16 ;  /* 0x00000004fc147825 */ /* 0x000fc800078e0210 */
[----:B-1----:R-:W-:Y:S02]  /*10ccc0*/  IMAD.WIDE R2, R252, 0x4, R14 ;  /* 0x00000004fc027825 */ /* 0x002fe400078e020e */
[----:B------:R-:W4:Y:S01]  /*10ccd0*/  LDL.LU R252, [R1+0x1ec4] ;  /* 0x001ec40001fc7983 */ /* 0x000f220000300800 */
[----:B------:R-:W-:Y:S02]  /*10cce0*/  ISETP.LT.AND P3, PT, R134, UR5, !P4 ;  /* 0x0000000586007c0c */ /* 0x000fe4000e761270 */
[----:B------:R-:W-:-:S11]  /*10ccf0*/  LOP3.LUT P5, RZ, R13, 0x800000, RZ, 0xc0, !PT ;  /* 0x008000000dff7812 */ /* 0x000fd600078ac0ff */
[----:B------:R1:W-:Y:S01]  /*10cd00*/  @P3 STG.E desc[UR74][R4.64], R142 ;  /* 0x0000008e04003986 */ /* 0x0003e2000c10194a */
[----:B------:R-:W-:Y:S02]  /*10cd10*/  ISETP.LT.AND P3, PT, R217, UR5, !P5 ;  /* 0x00000005d9007c0c */ /* 0x000fe4000ef61270 */
[----:B------:R-:W-:-:S11]  /*10cd20*/  LOP3.LUT P6, RZ, R13, 0x4000000, RZ, 0xc0, !PT ;  /* 0x040000000dff7812 */ /* 0x000fd600078cc0ff */
[----:B------:R1:W-:Y:S01]  /*10cd30*/  @P3 STG.E desc[UR74][R6.64], R138 ;  /* 0x0000008a06003986 */ /* 0x0003e2000c10194a */
[----:B------:R-:W-:Y:S01]  /*10cd40*/  ISETP.LT.AND P3, PT, R134, UR5, !P5 ;  /* 0x0000000586007c0c */ /* 0x000fe2000ef61270 */
[----:B-1----:R-:W-:-:S12]  /*10cd50*/  IMAD.WIDE R4, R244, 0x4, R16 ;  /* 0x00000004f4047825 */ /* 0x002fd800078e0210 */
[----:B------:R2:W-:Y:S01]  /*10cd60*/  @P3 STG.E desc[UR74][R8.64], R130 ;  /* 0x0000008208003986 */ /* 0x0005e2000c10194a */
[----:B------:R-:W-:Y:S01]  /*10cd70*/  ISETP.LT.AND P3, PT, R217, UR5, !P6 ;  /* 0x00000005d9007c0c */ /* 0x000fe2000f761270 */
[----:B------:R-:W-:Y:S02]  /*10cd80*/  IMAD.WIDE R6, R244, 0x4, R14 ;  /* 0x00000004f4067825 */ /* 0x000fe400078e020e */
[----:B------:R-:W4:Y:S10]  /*10cd90*/  LDL.LU R244, [R1+0x1ebc] ;  /* 0x001ebc0001f47983 */ /* 0x000f340000300800 */
[----:B------:R-:W-:Y:S01]  /*10cda0*/  @P3 STG.E desc[UR74][R20.64], R147 ;  /* 0x0000009314003986 */ /* 0x000fe2000c10194a */
[----:B------:R-:W-:-:S02]  /*10cdb0*/  ISETP.LT.AND P3, PT, R134, UR5, !P6 ;  /* 0x0000000586007c0c */ /* 0x000fc4000f761270 */
[----:B------:R-:W-:-:S11]  /*10cdc0*/  LOP3.LUT P2, RZ, R0, 0x4000, RZ, 0xc0, !PT ;  /* 0x0000400000ff7812 */ /* 0x000fd6000784c0ff */
[----:B------:R1:W-:Y:S01]  /*10cdd0*/  @P3 STG.E desc[UR74][R2.64], R143 ;  /* 0x0000008f02003986 */ /* 0x0003e2000c10194a */
[----:B------:R-:W-:Y:S02]  /*10cde0*/  ISETP.LT.AND P3, PT, R217, UR5, !P2 ;  /* 0x00000005d9007c0c */ /* 0x000fe4000d761270 */
[----:B------:R-:W-:Y:S02]  /*10cdf0*/  ISETP.LT.AND P2, PT, R134, UR5, !P2 ;  /* 0x0000000586007c0c */ /* 0x000fe4000d741270 */
[----:B------:R-:W-:-:S09]  /*10ce00*/  LOP3.LUT P1, RZ, R0, 0x2000, RZ, 0xc0, !PT ;  /* 0x0000200000ff7812 */ /* 0x000fd2000782c0ff */
[----:B------:R1:W-:Y:S04]  /*10ce10*/  @P3 STG.E desc[UR74][R4.64], R139 ;  /* 0x0000008b04003986 */ /* 0x0003e8000c10194a */
[----:B------:R4:W-:Y:S01]  /*10ce20*/  @P2 STG.E desc[UR74][R6.64], R131 ;  /* 0x0000008306002986 */ /* 0x0009e2000c10194a */
[----:B------:R-:W-:Y:S02]  /*10ce30*/  ISETP.LT.AND P2, PT, R217, UR5, !P1 ;  /* 0x00000005d9007c0c */ /* 0x000fe4000cf41270 */
[----:B------:R-:W-:Y:S02]  /*10ce40*/  ISETP.LT.AND P1, PT, R134, UR5, !P1 ;  /* 0x0000000586007c0c */ /* 0x000fe4000cf21270 */
[----:B------:R-:W-:Y:S01]  /*10ce50*/  LOP3.LUT P0, RZ, R0, 0x1000, RZ, 0xc0, !PT ;  /* 0x0000100000ff7812 */ /* 0x000fe2000780c0ff */
[----:B--2---:R-:W-:-:S04]  /*10ce60*/  IMAD.WIDE R8, R216, 0x4, R16 ;  /* 0x00000004d8087825 */ /* 0x004fc800078e0210 */
[----:B-1----:R-:W-:Y:S02]  /*10ce70*/  IMAD.WIDE R2, R216, 0x4, R14 ;  /* 0x00000004d8027825 */ /* 0x002fe400078e020e */
[----:B------:R-:W2:Y:S04]  /*10ce80*/  LDL.LU R216, [R1+0x1eb0] ;  /* 0x001eb00001d87983 */ /* 0x000ea80000300800 */
[----:B------:R-:W-:Y:S04]  /*10ce90*/  @P2 STG.E desc[UR74][R8.64], R44 ;  /* 0x0000002c08002986 */ /* 0x000fe8000c10194a */
[----:B------:R1:W-:Y:S01]  /*10cea0*/  @P1 STG.E desc[UR74][R2.64], R48 ;  /* 0x0000003002001986 */ /* 0x0003e2000c10194a */
[----:B------:R-:W-:-:S02]  /*10ceb0*/  ISETP.LT.AND P1, PT, R217, UR5, !P0 ;  /* 0x00000005d9007c0c */ /* 0x000fc4000c721270 */
[----:B------:R-:W-:Y:S01]  /*10cec0*/  ISETP.LT.AND P0, PT, R134, UR5, !P0 ;  /* 0x0000000586007c0c */ /* 0x000fe2000c701270 */
[----:B---3--:R-:W-:-:S04]  /*10ced0*/  IMAD.WIDE R20, R219, 0x4, R16 ;  /* 0x00000004db147825 */ /* 0x008fc800078e0210 */
[----:B------:R-:W-:Y:S02]  /*10cee0*/  IMAD.WIDE R4, R219, 0x4, R14 ;  /* 0x00000004db047825 */ /* 0x000fe400078e020e */
[----:B------:R-:W3:Y:S04]  /*10cef0*/  LDL.LU R219, [R1+0x1ea8] ;  /* 0x001ea80001db7983 */ /* 0x000ee80000300800 */
[----:B------:R-:W-:Y:S04]  /*10cf00*/  @P1 STG.E desc[UR74][R20.64], R32 ;  /* 0x0000002014001986 */ /* 0x000fe8000c10194a */
[----:B------:R1:W-:Y:S01]  /*10cf10*/  @P0 STG.E desc[UR74][R4.64], R56 ;  /* 0x0000003804000986 */ /* 0x0003e2000c10194a */
[----:B----4-:R-:W-:-:S04]  /*10cf20*/  IMAD.WIDE R6, R135, 0x4, R16 ;  /* 0x0000000487067825 */ /* 0x010fc800078e0210 */
[----:B-1----:R-:W-:Y:S02]  /*10cf30*/  IMAD.WIDE R2, R135, 0x4, R14 ;  /* 0x0000000487027825 */ /* 0x002fe400078e020e */
[----:B------:R-:W4:Y:S02]  /*10cf40*/  LDL.LU R135, [R1+0x1ea4] ;  /* 0x001ea40001877983 */ /* 0x000f240000300800 */
[----:B------:R-:W-:-:S04]  /*10cf50*/  IMAD.WIDE R8, R252, 0x4, R16 ;  /* 0x00000004fc087825 */ /* 0x000fc800078e0210 */
[----:B------:R-:W-:Y:S02]  /*10cf60*/  IMAD.WIDE R4, R252, 0x4, R14 ;  /* 0x00000004fc047825 */ /* 0x000fe400078e020e */
[----:B------:R-:W4:Y:S01]  /*10cf70*/  LDL.LU R252, [R1+0x1e9c] ;  /* 0x001e9c0001fc7983 */ /* 0x000f220000300800 */
[----:B------:R-:W-:-:S04]  /*10cf80*/  LOP3.LUT P4, RZ, R18, 0x4, RZ, 0xc0, !PT ;  /* 0x0000000412ff7812 */ /* 0x000fc8000788c0ff */
[----:B------:R-:W-:Y:S02]  /*10cf90*/  ISETP.LT.AND P0, PT, R217, UR5, !P4 ;  /* 0x00000005d9007c0c */ /* 0x000fe4000e701270 */
[----:B------:R-:W-:-:S11]  /*10cfa0*/  LOP3.LUT P5, RZ, R18, 0x20, RZ, 0xc0, !PT ;  /* 0x0000002012ff7812 */ /* 0x000fd600078ac0ff */
[----:B------:R-:W-:Y:S01]  /*10cfb0*/  @P0 STG.E desc[UR74][R6.64], R45 ;  /* 0x0000002d06000986 */ /* 0x000fe2000c10194a */
[----:B------:R-:W-:-:S13]  /*10cfc0*/  ISETP.LT.AND P0, PT, R134, UR5, !P4 ;  /* 0x0000000586007c0c */ /* 0x000fda000e701270 */
[----:B------:R1:W-:Y:S01]  /*10cfd0*/  @P0 STG.E desc[UR74][R2.64], R49 ;  /* 0x0000003102000986 */ /* 0x0003e2000c10194a */
[----:B------:R-:W-:Y:S02]  /*10cfe0*/  ISETP.LT.AND P0, PT, R217, UR5, !P5 ;  /* 0x00000005d9007c0c */ /* 0x000fe4000ef01270 */
[----:B------:R-:W-:-:S11]  /*10cff0*/  LOP3.LUT P2, RZ, R18, 0x80, RZ, 0xc0, !PT ;  /* 0x0000008012ff7812 */ /* 0x000fd6000784c0ff */
[----:B------:R-:W-:Y:S01]  /*10d000*/  @P0 STG.E desc[UR74][R8.64], R33 ;  /* 0x0000002108000986 */ /* 0x000fe2000c10194a */
[----:B------:R-:W-:Y:S01]  /*10d010*/  ISETP.LT.AND P0, PT, R134, UR5, !P5 ;  /* 0x0000000586007c0c */ /* 0x000fe2000ef01270 */
[----:B------:R-:W-:-:S12]  /*10d020*/  IMAD.WIDE R20, R244, 0x4, R16 ;  /* 0x00000004f4147825 */ /* 0x000fd800078e0210 */
[----:B------:R2:W-:Y:S01]  /*10d030*/  @P0 STG.E desc[UR74][R4.64], R57 ;  /* 0x0000003904000986 */ /* 0x0005e2000c10194a */
[----:B------:R-:W-:Y:S01]  /*10d040*/  ISETP.LT.AND P0, PT, R217, UR5, !P2 ;  /* 0x00000005d9007c0c */ /* 0x000fe2000d701270 */
[----:B-1----:R-:W-:Y:S02]  /*10d050*/  IMAD.WIDE R2, R244, 0x4, R14 ;  /* 0x00000004f4027825 */ /* 0x002fe400078e020e */
[----:B------:R-:W4:Y:S10]  /*10d060*/  LDL.LU R244, [R1+0x1e90] ;  /* 0x001e900001f47983 */ /* 0x000f340000300800 */
[----:B------:R-:W-:Y:S01]  /*10d070*/  @P0 STG.E desc[UR74][R20.64], R46 ;  /* 0x0000002e14000986 */ /* 0x000fe2000c10194a */
[----:B------:R-:W-:-:S02]  /*10d080*/  ISETP.LT.AND P0, PT, R134, UR5, !P2 ;  /* 0x0000000586007c0c */ /* 0x000fc4000d701270 */
[----:B------:R-:W-:-:S11]  /*10d090*/  LOP3.LUT P6, RZ, R18, 0x200, RZ, 0xc0, !PT ;  /* 0x0000020012ff7812 */ /* 0x000fd600078cc0ff */
[----:B------:R1:W-:Y:S01]  /*10d0a0*/  @P0 STG.E desc[UR74][R2.64], R50 ;  /* 0x0000003202000986 */ /* 0x0003e2000c10194a */
[----:B------:R-:W-:Y:S02]  /*10d0b0*/  ISETP.LT.AND P0, PT, R217, UR5, !P6 ;  /* 0x00000005d9007c0c */ /* 0x000fe4000f701270 */
[----:B------:R-:W-:Y:S01]  /*10d0c0*/  LOP3.LUT P3, RZ, R18, 0x1000, RZ, 0xc0, !PT ;  /* 0x0000100012ff7812 */ /* 0x000fe2000786c0ff */
[----:B--2---:R-:W-:-:S04]  /*10d0d0*/  IMAD.WIDE R6, R216, 0x4, R16 ;  /* 0x00000004d8067825 */ /* 0x004fc800078e0210 */
[----:B------:R-:W-:Y:S02]  /*10d0e0*/  IMAD.WIDE R4, R216, 0x4, R14 ;  /* 0x00000004d8047825 */ /* 0x000fe400078e020e */
[----:B------:R-:W2:Y:S04]  /*10d0f0*/  LDL.LU R216, [R1+0x1e88] ;  /* 0x001e880001d87983 */ /* 0x000ea80000300800 */
[----:B------:R-:W-:Y:S01]  /*10d100*/  @P0 STG.E desc[UR74][R6.64], R34 ;  /* 0x0000002206000986 */ /* 0x000fe2000c10194a */
[----:B------:R-:W-:-:S13]  /*10d110*/  ISETP.LT.AND P0, PT, R134, UR5, !P6 ;  /* 0x0000000586007c0c */ /* 0x000fda000f701270 */
[----:B------:R4:W-:Y:S01]  /*10d120*/  @P0 STG.E desc[UR74][R4.64], R58 ;  /* 0x0000003a04000986 */ /* 0x0009e2000c10194a */
[----:B------:R-:W-:Y:S01]  /*10d130*/  ISETP.LT.AND P0, PT, R217, UR5, !P3 ;  /* 0x00000005d9007c0c */ /* 0x000fe2000df01270 */
[----:B---3--:R-:W-:-:S04]  /*10d140*/  IMAD.WIDE R8, R219, 0x4, R16 ;  /* 0x00000004db087825 */ /* 0x008fc800078e0210 */
[----:B-1----:R-:W-:Y:S02]  /*10d150*/  IMAD.WIDE R2, R219, 0x4, R14 ;  /* 0x00000004db027825 */ /* 0x002fe400078e020e */
[----:B------:R-:W3:Y:S06]  /*10d160*/  LDL.LU R219, [R1+0x1e84] ;  /* 0x001e840001db7983 */ /* 0x000eec0000300800 */
[----:B------:R-:W-:Y:S01]  /*10d170*/  @P0 STG.E desc[UR74][R8.64], R47 ;  /* 0x0000002f08000986 */ /* 0x000fe2000c10194a */
[----:B------:R-:W-:-:S13]  /*10d180*/  ISETP.LT.AND P0, PT, R134, UR5, !P3 ;  /* 0x0000000586007c0c */ /* 0x000fda000df01270 */
[----:B------:R1:W-:Y:S01]  /*10d190*/  @P0 STG.E desc[UR74][R2.64], R51 ;  /* 0x0000003302000986 */ /* 0x0003e2000c10194a */
[----:B----4-:R-:W-:-:S04]  /*10d1a0*/  IMAD.WIDE R20, R135, 0x4, R16 ;  /* 0x0000000487147825 */ /* 0x010fc800078e0210 */
[----:B------:R-:W-:Y:S02]  /*10d1b0*/  IMAD.WIDE R4, R135, 0x4, R14 ;  /* 0x0000000487047825 */ /* 0x000fe400078e020e */
[----:B------:R-:W4:Y:S02]  /*10d1c0*/  LDL.LU R135, [R1+0x1e7c] ;  /* 0x001e7c0001877983 */ /* 0x000f240000300800 */
[----:B------:R-:W-:-:S04]  /*10d1d0*/  IMAD.WIDE R6, R252, 0x4, R16 ;  /* 0x00000004fc067825 */ /* 0x000fc800078e0210 */
[----:B-1----:R-:W-:Y:S02]  /*10d1e0*/  IMAD.WIDE R2, R252, 0x4, R14 ;  /* 0x00000004fc027825 */ /* 0x002fe400078e020e */
        /* <DEDUP_REMOVED lines=10> */
[----:B------:R-:W-:-:S13]  /*10d290*/  ISETP.LT.AND P0, PT, R134, UR5, !P5 ;  /* 0x0000000586007c0c */ /* 0x000fda000ef01270 */
[----:B------:R2:W-:Y:S01]  /*10d2a0*/  @P0 STG.E desc[UR74][R2.64], R64 ;  /* 0x0000004002000986 */ /* 0x0005e2000c10194a */
[----:B------:R-:W-:Y:S01]  /*10d2b0*/  ISETP.LT.AND P0, PT, R217, UR5, !P2 ;  /* 0x00000005d9007c0c */ /* 0x000fe2000d701270 */
[----:B------:R-:W-:-:S04]  /*10d2c0*/  IMAD.WIDE R8, R244, 0x4, R16 ;  /* 0x00000004f4087825 */ /* 0x000fc800078e0210 */
[----:B-1----:R-:W-:Y:S02]  /*10d2d0*/  IMAD.WIDE R4, R244, 0x4, R14 ;  /* 0x00000004f4047825 */ /* 0x002fe400078e020e */
[----:B------:R-:W4:Y:S06]  /*10d2e0*/  LDL.LU R244, [R1+0x1e68] ;  /* 0x001e680001f47983 */ /* 0x000f2c0000300800 */
[----:B------:R-:W-:Y:S01]  /*10d2f0*/  @P0 STG.E desc[UR74][R8.64], R52 ;  /* 0x0000003408000986 */ /* 0x000fe2000c10194a */
[----:B------:R-:W-:Y:S02]  /*10d300*/  ISETP.LT.AND P0, PT, R134, UR5, !P2 ;  /* 0x0000000586007c0c */ /* 0x000fe4000d701270 */
        /* <DEDUP_REMOVED lines=75> */
[----:B------:R-:W-:Y:S01]  /*10d7c0*/  IMAD.WIDE R20, R244, 0x4, R16 ;  /* 0x00000004f4147825 */ /* 0x000fe200078e0210 */
[----:B------:R-:W-:-:S11]  /*10d7d0*/  LOP3.LUT P6, RZ, R19, 0x400, RZ, 0xc0, !PT ;  /* 0x0000040013ff7812 */ /* 0x000fd600078cc0ff */
[----:B------:R-:W-:Y:S01]  /*10d7e0*/  @P0 STG.E desc[UR74][R20.64], R69 ;  /* 0x0000004514000986 */ /* 0x000fe2000c10194a */
[----:B------:R-:W-:Y:S01]  /*10d7f0*/  ISETP.LT.AND P0, PT, R134, UR5, !P2 ;  /* 0x0000000586007c0c */ /* 0x000fe2000d701270 */
[----:B-1----:R-:W-:Y:S02]  /*10d800*/  IMAD.WIDE R4, R244, 0x4, R14 ;  /* 0x00000004f4047825 */ /* 0x002fe400078e020e */
[----:B------:R-:W4:Y:S10]  /*10d810*/  LDL.LU R244, [R1+0x1e1c] ;  /* 0x001e1c0001f47983 */ /* 0x000f340000300800 */
[----:B------:R1:W-:Y:S01]  /*10d820*/  @P0 STG.E desc[UR74][R4.64], R89 ;  /* 0x0000005904000986 */ /* 0x0003e2000c10194a */
[----:B------:R-:W-:-:S02]  /*10d830*/  ISETP.LT.AND P0, PT, R217, UR5, !P6 ;  /* 0x00000005d9007c0c */ /* 0x000fc4000f701270 */
[----:B------:R-:W-:Y:S02]  /*10d840*/  LOP3.LUT P3, RZ, R19, 0x2000, RZ, 0xc0, !PT ;  /* 0x0000200013ff7812 */ /* 0x000fe4000786c0ff */
[----:B------:R-:W-:Y:S01]  /*10d850*/  LOP3.LUT P2, RZ, R13, 0x40000000, RZ, 0xc0, !PT ;  /* 0x400000000dff7812 */ /* 0x000fe2000784c0ff */
[----:B--2---:R-:W-:-:S08]  /*10d860*/  IMAD.WIDE R6, R216, 0x4, R16 ;  /* 0x00000004d8067825 */ /* 0x004fd000078e0210 */
[----:B------:R-:W-:Y:S01]  /*10d870*/  @P0 STG.E desc[UR74][R6.64], R78 ;  /* 0x0000004e06000986 */ /* 0x000fe2000c10194a */
[----:B------:R-:W-:Y:S01]  /*10d880*/  ISETP.LT.AND P0, PT, R134, UR5, !P6 ;  /* 0x0000000586007c0c */ /* 0x000fe2000f701270 */
[----:B------:R-:W-:Y:S02]  /*10d890*/  IMAD.WIDE R2, R216, 0x4, R14 ;  /* 0x00000004d8027825 */ /* 0x000fe400078e020e */
[----:B------:R-:W2:Y:S10]  /*10d8a0*/  LDL.LU R216, [R1+0x1e18] ;  /* 0x001e180001d87983 */ /* 0x000eb40000300800 */
[----:B------:R1:W-:Y:S01]  /*10d8b0*/  @P0 STG.E desc[UR74][R2.64], R82 ;  /* 0x0000005202000986 */ /* 0x0003e2000c10194a */
[----:B------:R-:W-:Y:S01]  /*10d8c0*/  ISETP.LT.AND P0, PT, R217, UR5, !P3 ;  /* 0x00000005d9007c0c */ /* 0x000fe2000df01270 */
[----:B---3--:R-:W-:-:S12]  /*10d8d0*/  IMAD.WIDE R8, R219, 0x4, R16 ;  /* 0x00000004db087825 */ /* 0x008fd800078e0210 */
[----:B------:R-:W-:Y:S01]  /*10d8e0*/  @P0 STG.E desc[UR74][R8.64], R70 ;  /* 0x0000004608000986 */ /* 0x000fe2000c10194a */
[----:B------:R-:W-:Y:S01]  /*10d8f0*/  ISETP.LT.AND P0, PT, R134, UR5, !P3 ;  /* 0x0000000586007c0c */ /* 0x000fe2000df01270 */
[----:B-1----:R-:W-:Y:S02]  /*10d900*/  IMAD.WIDE R4, R219, 0x4, R14 ;  /* 0x00000004db047825 */ /* 0x002fe400078e020e */
[----:B------:R-:W3:Y:S01]  /*10d910*/  LDL.LU R219, [R1+0x1e0c] ;  /* 0x001e0c0001db7983 */ /* 0x000ee20000300800 */
[----:B------:R-:W-:-:S09]  /*10d920*/  LOP3.LUT P3, RZ, R13, 0x10000000, RZ, 0xc0, !PT ;  /* 0x100000000dff7812 */ /* 0x000fd2000786c0ff */
        /* <DEDUP_REMOVED lines=15> */
[----:B------:R2:W-:Y:S01]  /*10da20*/  @P0 STG.E desc[UR74][R6.64], R71 ;  /* 0x0000004706000986 */ /* 0x0005e2000c10194a */
[----:B------:R-:W-:-:S13]  /*10da30*/  ISETP.LT.AND P0, PT, R134, UR5, !P5 ;  /* 0x0000000586007c0c */ /* 0x000fda000ef01270 */
[----:B------:R1:W-:Y:S01]  /*10da40*/  @P0 STG.E desc[UR74][R4.64], R91 ;  /* 0x0000005b04000986 */ /* 0x0003e2000c10194a */
[----:B------:R-:W-:Y:S01]  /*10da50*/  ISETP.LT.AND P0, PT, R217, UR5, !P1 ;  /* 0x00000005d9007c0c */ /* 0x000fe2000cf01270 */
[----:B------:R-:W-:-:S12]  /*10da60*/  IMAD.WIDE R8, R244, 0x4, R16 ;  /* 0x00000004f4087825 */ /* 0x000fd800078e0210 */
[----:B------:R3:W-:Y:S01]  /*10da70*/  @P0 STG.E desc[UR74][R8.64], R92 ;  /* 0x0000005c08000986 */ /* 0x0007e2000c10194a */
[----:B------:R-:W-:Y:S01]  /*10da80*/  ISETP.LT.AND P0, PT, R134, UR5, !P1 ;  /* 0x0000000586007c0c */ /* 0x000fe2000cf01270 */
[----:B-1----:R-:W-:Y:S01]  /*10da90*/  IMAD.WIDE R2, R244, 0x4, R14 ;  /* 0x00000004f4027825 */ /* 0x002fe200078e020e */
[----:B------:R-:W-:Y:S01]  /*10daa0*/  LOP3.LUT P6, RZ, R18, 0x2, RZ, 0xc0, !PT ;  /* 0x0000000212ff7812 */ /* 0x000fe200078cc0ff */
[----:B------:R-:W4:Y:S10]  /*10dab0*/  LDL.LU R244, [R1+0x1df8] ;  /* 0x001df80001f47983 */ /* 0x000f340000300800 */
[----:B------:R1:W-:Y:S01]  /*10dac0*/  @P0 STG.E desc[UR74][R2.64], R96 ;  /* 0x0000006002000986 */ /* 0x0003e2000c10194a */
[----:B------:R-:W-:-:S02]  /*10dad0*/  ISETP.LT.AND P0, PT, R217, UR5, !P6 ;  /* 0x00000005d9007c0c */ /* 0x000fc4000f701270 */
[----:B------:R-:W-:Y:S02]  /*10dae0*/  ISETP.LT.AND P1, PT, R134, UR5, !P6 ;  /* 0x0000000586007c0c */ /* 0x000fe4000f721270 */
[C---:B------:R-:W-:Y:S02]  /*10daf0*/  LOP3.LUT P4, RZ, R11.reuse, 0x200000, RZ, 0xc0, !PT ;  /* 0x002000000bff7812 */ /* 0x040fe4000788c0ff */
[C---:B------:R-:W-:Y:S02]  /*10db00*/  LOP3.LUT P5, RZ, R11.reuse, 0x100000, RZ, 0xc0, !PT ;  /* 0x001000000bff7812 */ /* 0x040fe400078ac0ff */
[----:B------:R-:W-:Y:S01]  /*10db10*/  LOP3.LUT P6, RZ, R11, 0x20000, RZ, 0xc0, !PT ;  /* 0x000200000bff7812 */ /* 0x000fe200078cc0ff */
[----:B--2---:R-:W-:-:S05]  /*10db20*/  IMAD.WIDE R6, R216, 0x4, R16 ;  /* 0x00000004d8067825 */ /* 0x004fca00078e0210 */
[----:B------:R-:W-:Y:S01]  /*10db30*/  @P0 STG.E desc[UR74][R6.64], R84 ;  /* 0x0000005406000986 */ /* 0x000fe2000c10194a */
[----:B------:R-:W-:Y:S01]  /*10db40*/  ISETP.LT.AND P0, PT, R217, UR5, !P2 ;  /* 0x00000005d9007c0c */ /* 0x000fe2000d701270 */
[----:B------:R-:W-:-:S05]  /*10db50*/  IMAD.WIDE R4, R216, 0x4, R14 ;  /* 0x00000004d8047825 */ /* 0x000fca00078e020e */
[----:B------:R-:W-:Y:S01]  /*10db60*/  @P1 STG.E desc[UR74][R4.64], R104 ;  /* 0x0000006804001986 */ /* 0x000fe2000c10194a */
[----:B---3--:R-:W-:-:S04]  /*10db70*/  IMAD.WIDE R8, R219, 0x4, R16 ;  /* 0x00000004db087825 */ /* 0x008fc800078e0210 */
[----:B-1----:R-:W-:Y:S02]  /*10db80*/  IMAD.WIDE R2, R219, 0x4, R14 ;  /* 0x00000004db027825 */ /* 0x002fe400078e020e */
[----:B------:R-:W2:Y:S04]  /*10db90*/  LDL.LU R219, [R1+0x1dec] ;  /* 0x001dec0001db7983 */ /* 0x000ea80000300800 */
[----:B------:R-:W3:Y:S04]  /*10dba0*/  LDL.LU R216, [R1+0x1de4] ;  /* 0x001de40001d87983 */ /* 0x000ee80000300800 */
[----:B------:R1:W-:Y:S04]  /*10dbb0*/  @P0 STG.E desc[UR74][R8.64], R93 ;  /* 0x0000005d08000986 */ /* 0x0003e8000c10194a */
[----:B------:R-:W3:Y:S04]  /*10dbc0*/  LDL.LU R19, [R1+0x48f0] ;  /* 0x0048f00001137983 */ /* 0x000ee80000300800 */
[----:B------:R-:W3:Y:S01]  /*10dbd0*/  LDL.LU R13, [R1+0x48e8] ;  /* 0x0048e800010d7983 */ /* 0x000ee20000300800 */
[----:B----4-:R-:W-:-:S04]  /*10dbe0*/  IMAD.WIDE R10, R252, 0x4, R16 ;  /* 0x00000004fc0a7825 */ /* 0x010fc800078e0210 */
[----:B-1----:R-:W-:Y:S02]  /*10dbf0*/  IMAD.WIDE R8, R252, 0x4, R14 ;  /* 0x00000004fc087825 */ /* 0x002fe400078e020e */
[----:B------:R-:W4:Y:S01]  /*10dc00*/  LDL.LU R252, [R1+0x1de0] ;  /* 0x001de00001fc7983 */ /* 0x000f220000300800 */
[C---:B------:R-:W-:Y:S02]  /*10dc10*/  ISETP.LT.AND P2, PT, R134.reuse, UR5, !P2 ;  /* 0x0000000586007c0c */ /* 0x040fe4000d741270 */
[C---:B------:R-:W-:Y:S02]  /*10dc20*/  ISETP.LT.AND P1, PT, R217.reuse, UR5, !P3 ;  /* 0x00000005d9007c0c */ /* 0x040fe4000df21270 */
[----:B------:R-:W-:Y:S01]  /*10dc30*/  ISETP.LT.AND P3, PT, R134, UR5, !P3 ;  /* 0x0000000586007c0c */ /* 0x000fe2000df61270 */
[----:B------:R-:W-:Y:S01]  /*10dc40*/  VIADD R0, R218, 0x1ef ;  /* 0x000001efda007836 */ /* 0x000fe20000000000 */
[----:B------:R-:W-:Y:S02]  /*10dc50*/  ISETP.LT.AND P0, PT, R217, UR5, !P4 ;  /* 0x00000005d9007c0c */ /* 0x000fe4000e701270 */
[----:B------:R-:W-:Y:S01]  /*10dc60*/  ISETP.LT.AND P4, PT, R134, UR5, !P4 ;  /* 0x0000000586007c0c */ /* 0x000fe2000e781270 */
[----:B------:R-:W-:-:S04]  /*10dc70*/  IMAD.WIDE R6, R135, 0x4, R16 ;  /* 0x0000000487067825 */ /* 0x000fc800078e0210 */
[----:B------:R1:W-:Y:S01]  /*10dc80*/  @P2 STG.E desc[UR74][R2.64], R97 ;  /* 0x0000006102002986 */ /* 0x0003e2000c10194a */
[----:B------:R-:W-:Y:S01]  /*10dc90*/  ISETP.GE.AND P2, PT, R0, UR69, PT ;  /* 0x0000004500007c0c */ /* 0x000fe2000bf46270 */
[----:B------:R-:W-:Y:S02]  /*10dca0*/  IMAD.WIDE R4, R135, 0x4, R14 ;  /* 0x0000000487047825 */ /* 0x000fe400078e020e */
[----:B------:R-:W-:Y:S02]  /*10dcb0*/  @P1 STG.E desc[UR74][R6.64], R85 ;  /* 0x0000005506001986 */ /* 0x000fe4000c10194a */
[----:B------:R-:W-:Y:S02]  /*10dcc0*/  VIADD R0, R218, 0x1f0 ;  /* 0x000001f0da007836 */ /* 0x000fe40000000000 */
[----:B------:R1:W-:Y:S03]  /*10dcd0*/  @P3 STG.E desc[UR74][R4.64], R105 ;  /* 0x0000006904003986 */ /* 0x0003e6000c10194a */
[----:B------:R-:W-:Y:S01]  /*10dce0*/  ISETP.GE.AND P3, PT, R0, UR73, PT ;  /* 0x0000004900007c0c */ /* 0x000fe2000bf66270 */
[----:B------:R-:W3:Y:S01]  /*10dcf0*/  LDL.LU R135, [R1+0x1dd8] ;  /* 0x001dd80001877983 */ /* 0x000ee20000300800 */
[----:B------:R-:W-:-:S02]  /*10dd00*/  IADD3 R0, PT, PT, R218, 0x1f1, RZ ;  /* 0x000001f1da007810 */ /* 0x000fc40007ffe0ff */
[----:B------:R-:W-:Y:S01]  /*10dd10*/  ISETP.LT.AND P1, PT, R217, UR5, !P5 ;  /* 0x00000005d9007c0c */ /* 0x000fe2000ef21270 */
[----:B------:R-:W-:Y:S01]  /*10dd20*/  @P0 STG.E desc[UR74][R10.64], R94 ;  /* 0x0000005e0a000986 */ /* 0x000fe2000c10194a */
[----:B------:R-:W-:-:S03]  /*10dd30*/  ISETP.LT.AND P0, PT, R134, UR5, !P5 ;  /* 0x0000000586007c0c */ /* 0x000fc6000ef01270 */
[----:B------:R1:W-:Y:S01]  /*10dd40*/  @P4 STG.E desc[UR74][R8.64], R98 ;  /* 0x0000006208004986 */ /* 0x0003e2000c10194a */
[----:B------:R-:W-:Y:S01]  /*10dd50*/  ISETP.GE.AND P4, PT, R0, UR77, PT ;  /* 0x0000004d00007c0c */ /* 0x000fe2000bf86270 */
[----:B------:R-:W-:Y:S02]  /*10dd60*/  VIADD R0, R218, 0x1f2 ;  /* 0x000001f2da007836 */ /* 0x000fe40000000000 */
[----:B------:R-:W3:Y:S04]  /*10dd70*/  LDL.LU R12, [R1+0x48e4] ;  /* 0x0048e400010c7983 */ /* 0x000ee80000300800 */
[----:B------:R-:W3:Y:S04]  /*10dd80*/  LDL.LU R218, [R1+0x1dcc] ;  /* 0x001dcc0001da7983 */ /* 0x000ee80000300800 */
[----:B------:R-:W3:Y:S01]  /*10dd90*/  LDL.LU R18, [R1+0x48e0] ;  /* 0x0048e00001127983 */ /* 0x000ee20000300800 */
[----:B------:R-:W-:Y:S01]  /*10dda0*/  ISETP.LT.AND P5, PT, R217, UR5, !P6 ;  /* 0x00000005d9007c0c */ /* 0x000fe2000f7a1270 */
[----:B-1----:R-:W-:-:S04]  /*10ddb0*/  IMAD.WIDE R2, R244, 0x4, R16 ;  /* 0x00000004f4027825 */ /* 0x002fc800078e0210 */
[----:B------:R-:W-:Y:S01]  /*10ddc0*/  IMAD.WIDE R4, R244, 0x4, R14 ;  /* 0x00000004f4047825 */ /* 0x000fe200078e020e */
[----:B------:R-:W-:Y:S04]  /*10ddd0*/  @P1 STG.E desc[UR74][R2.64], R86 ;  /* 0x0000005602001986 */ /* 0x000fe8000c10194a */
[----:B------:R4:W-:Y:S01]  /*10dde0*/  @P0 STG.E desc[UR74][R4.64], R106 ;  /* 0x0000006a04000986 */ /* 0x0009e2000c10194a */
[----:B------:R-:W-:Y:S01]  /*10ddf0*/  ISETP.GE.AND P0, PT, R0, UR9, PT ;  /* 0x0000000900007c0c */ /* 0x000fe2000bf06270 */
[----:B--2---:R-:W-:-:S04]  /*10de00*/  IMAD.WIDE R6, R219, 0x4, R16 ;  /* 0x00000004db067825 */ /* 0x004fc800078e0210 */
[----:B------:R-:W-:Y:S02]  /*10de10*/  IMAD.WIDE R8, R219, 0x4, R14 ;  /* 0x00000004db087825 */ /* 0x000fe400078e020e */
[----:B------:R-:W2:Y:S04]  /*10de20*/  LDL.LU R219, [R1+0x1dc4] ;  /* 0x001dc40001db7983 */ /* 0x000ea80000300800 */
[----:B------:R-:W2:Y:S04]  /*10de30*/  LDL.LU R0, [R1+0x48dc] ;  /* 0x0048dc0001007983 */ /* 0x000ea80000300800 */
[----:B------:R1:W-:Y:S01]  /*10de40*/  @P5 STG.E desc[UR74][R6.64], R95 ;  /* 0x0000005f06005986 */ /* 0x0003e2000c10194a */
[----:B----4-:R-:W-:-:S04]  /*10de50*/  IMAD.WIDE R4, R252, 0x4, R16 ;  /* 0x00000004fc047825 */ /* 0x010fc800078e0210 */
[----:B-1----:R-:W-:Y:S02]  /*10de60*/  IMAD.WIDE R6, R252, 0x4, R14 ;  /* 0x00000004fc067825 */ /* 0x002fe400078e020e */
[----:B------:R-:W4:Y:S01]  /*10de70*/  LDL.LU R252, [R1+0x1dc0] ;  /* 0x001dc00001fc7983 */ /* 0x000f220000300800 */
[C---:B------:R-:W-:Y:S02]  /*10de80*/  ISETP.LT.AND P6, PT, R134.reuse, UR5, !P6 ;  /* 0x0000000586007c0c */ /* 0x040fe4000f7c1270 */
[C---:B------:R-:W-:Y:S02]  /*10de90*/  ISETP.LT.AND P1, PT, R217.reuse, UR5, !P2 ;  /* 0x00000005d9007c0c */ /* 0x040fe4000d721270 */
[C---:B------:R-:W-:Y:S02]  /*10dea0*/  ISETP.LT.AND P2, PT, R134.reuse, UR5, !P2 ;  /* 0x0000000586007c0c */ /* 0x040fe4000d741270 */
[----:B------:R-:W-:Y:S02]  /*10deb0*/  ISETP.LT.AND P5, PT, R217, UR5, !P3 ;  /* 0x00000005d9007c0c */ /* 0x000fe4000dfa1270 */
[----:B------:R-:W-:Y:S01]  /*10dec0*/  ISETP.LT.AND P3, PT, R134, UR5, !P3 ;  /* 0x0000000586007c0c */ /* 0x000fe2000df61270 */
[----:B---3--:R-:W-:-:S04]  /*10ded0*/  IMAD.WIDE R10, R216, 0x4, R16 ;  /* 0x00000004d80a7825 */ /* 0x008fc800078e0210 */
[----:B------:R1:W-:Y:S01]  /*10dee0*/  @P6 STG.E desc[UR74][R8.64], R99 ;  /* 0x0000006308006986 */ /* 0x0003e2000c10194a */
[----:B------:R-:W-:Y:S02]  /*10def0*/  ISETP.LT.AND P6, PT, R217, UR5, !P4 ;  /* 0x00000005d9007c0c */ /* 0x000fe4000e7c1270 */
[----:B------:R-:W-:Y:S01]  /*10df00*/  ISETP.LT.AND P4, PT, R134, UR5, !P4 ;  /* 0x0000000586007c0c */ /* 0x000fe2000e781270 */
[----:B------:R-:W-:Y:S01]  /*10df10*/  IMAD.WIDE R2, R216, 0x4, R14 ;  /* 0x00000004d8027825 */ /* 0x000fe200078e020e */
[----:B------:R-:W-:Y:S01]  /*10df20*/  @P1 STG.E desc[UR74][R10.64], R87 ;  /* 0x000000570a001986 */ /* 0x000fe2000c10194a */
[----:B------:R-:W-:-:S03]  /*10df30*/  ISETP.GE.AND P1, PT, R19, UR4, PT ;  /* 0x0000000413007c0c */ /* 0x000fc6000bf26270 */
[----:B------:R3:W-:Y:S01]  /*10df40*/  @P2 STG.E desc[UR74][R2.64], R107 ;  /* 0x0000006b02002986 */ /* 0x0007e2000c10194a */
[----:B-1----:R-:W-:-:S03]  /*10df50*/  IMAD.WIDE R8, R135, 0x4, R16 ;  /* 0x0000000487087825 */ /* 0x002fc600078e0210 */
[----:B------:R-:W4:Y:S04]  /*10df60*/  LDL.LU R216, [R1+0x1db8] ;  /* 0x001db80001d87983 */ /* 0x000f280000300800 */
[----:B------:R1:W-:Y:S01]  /*10df70*/  @P5 STG.E desc[UR74][R4.64], R108 ;  /* 0x0000006c04005986 */ /* 0x0003e2000c10194a */
[----:B---3--:R-:W-:-:S03]  /*10df80*/  IMAD.WIDE R2, R135, 0x4, R14 ;  /* 0x0000000487027825 */ /* 0x008fc600078e020e */
[----:B------:R3:W-:Y:S01]  /*10df90*/  @P3 STG.E desc[UR74][R6.64], R112 ;  /* 0x0000007006003986 */ /* 0x0007e2000c10194a */
[----:B------:R-:W-:-:S03]  /*10dfa0*/  ISETP.LT.AND P5, PT, R217, UR5, !P0 ;  /* 0x00000005d9007c0c */ /* 0x000fc6000c7a1270 */
[----:B------:R-:W4:Y:S04]  /*10dfb0*/  LDL.LU R19, [R1+0x48d8] ;  /* 0x0048d80001137983 */ /* 0x000f280000300800 */
[----:B------:R-:W-:Y:S04]  /*10dfc0*/  @P6 STG.E desc[UR74][R8.64], R100 ;  /* 0x0000006408006986 */ /* 0x000fe8000c10194a */
[----:B------:R-:W4:Y:S04]  /*10dfd0*/  LDL.LU R135, [R1+0x1dac] ;  /* 0x001dac0001877983 */ /* 0x000f280000300800 */
[----:B------:R4:W-:Y:S01]  /*10dfe0*/  @P4 STG.E desc[UR74][R2.64], R120 ;  /* 0x0000007802004986 */ /* 0x0009e2000c10194a */
[----:B------:R-:W-:-:S03]  /*10dff0*/  ISETP.GE.AND P4, PT, R18, UR4, PT ;  /* 0x0000000412007c0c */ /* 0x000fc6000bf86270 */
[----:B------:R-:W4:Y:S01]  /*10e000*/  LDL.LU R18, [R1+0x48d4] ;  /* 0x0048d40001127983 */ /* 0x000f220000300800 */
[----:B------:R-:W-:Y:S01]  /*10e010*/  IMAD.WIDE R10, R218, 0x4, R16 ;  /* 0x00000004da0a7825 */ /* 0x000fe200078e0210 */
[----:B------:R-:W-:Y:S02]  /*10e020*/  ISETP.GE.AND P2, PT, R13, UR4, PT ;  /* 0x000000040d007c0c */ /* 0x000fe4000bf46270 */
[----:B------:R-:W-:Y:S01]  /*10e030*/  ISETP.GE.AND P3, PT, R12, UR4, PT ;  /* 0x000000040c007c0c */ /* 0x000fe2000bf66270 */
[----:B------:R-:W-:Y:S01]  /*10e040*/  IMAD.WIDE R12, R218, 0x4, R14 ;  /* 0x00000004da0c7825 */ /* 0x000fe200078e020e */
[----:B------:R1:W-:Y:S04]  /*10e050*/  @P5 STG.E desc[UR74][R10.64], R109 ;  /* 0x0000006d0a005986 */ /* 0x0003e8000c10194a */
[----:B------:R-:W4:Y:S01]  /*10e060*/  LDL.LU R218, [R1+0x1da8] ;  /* 0x001da80001da7983 */ /* 0x000f220000300800 */
[----:B--2---:R-:W-:-:S03]  /*10e070*/  ISETP.GE.AND P5, PT, R0, UR4, PT ;  /* 0x0000000400007c0c */ /* 0x004fc6000bfa6270 */
[----:B------:R-:W2:Y:S01]  /*10e080*/  LDL.LU R0, [R1+0x48ec] ;  /* 0x0048ec0001007983 */ /* 0x000ea20000300800 */
[----:B-1----:R-:W-:-:S03]  /*10e090*/  IMAD.WIDE R4, R219, 0x4, R16 ;  /* 0x00000004db047825 */ /* 0x002fc600078e0210 */
[----:B------:R-:W2:Y:S01]  /*10e0a0*/  LDL.LU R20, [R1+0x48d0] ;  /* 0x0048d00001147983 */ /* 0x000ea20000300800 */
[----:B---3--:R-:W-:-:S03]  /*10e0b0*/  IMAD.WIDE R6, R219, 0x4, R14 ;  /* 0x00000004db067825 */ /* 0x008fc600078e020e */
[----:B------:R-:W3:Y:S01]  /*10e0c0*/  LDL.LU R219, [R1+0x1da0] ;  /* 0x001da00001db7983 */ /* 0x000ee20000300800 */
[----:B----4-:R-:W-:-:S04]  /*10e0d0*/  IMAD.WIDE R2, R252, 0x4, R16 ;  /* 0x00000004fc027825 */ /* 0x010fc800078e0210 */
[----:B------:R-:W-:Y:S02]  /*10e0e0*/  IMAD.WIDE R8, R252, 0x4, R14 ;  /* 0x00000004fc087825 */ /* 0x000fe400078e020e */
[----:B------:R-:W4:Y:S01]  /*10e0f0*/  LDL.LU R252, [R1+0x1d9c] ;  /* 0x001d9c0001fc7983 */ /* 0x000f220000300800 */
[C---:B------:R-:W-:Y:S02]  /*10e100*/  ISETP.LT.AND P0, PT, R134.reuse, UR5, !P0 ;  /* 0x0000000586007c0c */ /* 0x040fe4000c701270 */
[----:B------:R-:W-:Y:S02]  /*10e110*/  ISETP.LT.AND P6, PT, R217, UR5, !P1 ;  /* 0x00000005d9007c0c */ /* 0x000fe4000cfc1270 */
[----:B------:R-:W-:-:S09]  /*10e120*/  ISETP.LT.AND P1, PT, R134, UR5, !P1 ;  /* 0x0000000586007c0c */ /* 0x000fd2000cf21270 */
[----:B------:R-:W-:Y:S01]  /*10e130*/  @P0 STG.E desc[UR74][R12.64], R113 ;  /* 0x000000710c000986 */ /* 0x000fe2000c10194a */
[C---:B------:R-:W-:Y:S02]  /*10e140*/  ISETP.LT.AND P0, PT, R217.reuse, UR5, !P2 ;  /* 0x00000005d9007c0c */ /* 0x040fe4000d701270 */
[C---:B------:R-:W-:Y:S01]  /*10e150*/  ISETP.LT.AND P2, PT, R134.reuse, UR5, !P2 ;  /* 0x0000000586007c0c */ /* 0x040fe2000d741270 */
[----:B------:R1:W-:Y:S01]  /*10e160*/  @P6 STG.E desc[UR74][R4.64], R101 ;  /* 0x0000006504006986 */ /* 0x0003e2000c10194a */
[C---:B------:R-:W-:Y:S02]  /*10e170*/  ISETP.LT.AND P6, PT, R217.reuse, UR5, !P3 ;  /* 0x00000005d9007c0c */ /* 0x040fe4000dfc1270 */
[C---:B------:R-:W-:Y:S01]  /*10e180*/  ISETP.LT.AND P3, PT, R134.reuse, UR5, !P3 ;  /* 0x0000000586007c0c */ /* 0x040fe2000df61270 */
[----:B------:R1:W-:Y:S01]  /*10e190*/  @P1 STG.E desc[UR74][R6.64], R121 ;  /* 0x0000007906001986 */ /* 0x0003e2000c10194a */
[----:B------:R-:W-:Y:S02]  /*10e1a0*/  ISETP.LT.AND P1, PT, R217, UR5, !P4 ;  /* 0x00000005d9007c0c */ /* 0x000fe4000e721270 */
[----:B------:R-:W-:Y:S01]  /*10e1b0*/  ISETP.LT.AND P4, PT, R134, UR5, !P4 ;  /* 0x0000000586007c0c */ /* 0x000fe2000e781270 */
[----:B------:R-:W-:-:S02]  /*10e1c0*/  IMAD.WIDE R10, R216, 0x4, R16 ;  /* 0x00000004d80a7825 */ /* 0x000fc400078e0210 */
[----:B------:R-:W-:Y:S02]  /*10e1d0*/  @P0 STG.E desc[UR74][R2.64], R110 ;  /* 0x0000006e02000986 */ /* 0x000fe4000c10194a */
[----:B-1----:R-:W-:Y:S02]  /*10e1e0*/  IMAD.WIDE R4, R216, 0x4, R14 ;  /* 0x00000004d8047825 */ /* 0x002fe400078e020e */
[----:B------:R-:W-:Y:S01]  /*10e1f0*/  @P2 STG.E desc[UR74][R8.64], R114 ;  /* 0x0000007208002986 */ /* 0x000fe2000c10194a */
[----:B------:R-:W-:-:S03]  /*10e200*/  ISETP.GE.AND P0, PT, R19, UR4, PT ;  /* 0x0000000413007c0c */ /* 0x000fc6000bf06270 */
[----:B------:R-:W4:Y:S04]  /*10e210*/  LDL.LU R19, [R1+0x48cc] ;  /* 0x0048cc0001137983 */ /* 0x000f280000300800 */
[----:B------:R-:W-:Y:S01]  /*10e220*/  @P6 STG.E desc[UR74][R10.64], R102 ;  /* 0x000000660a006986 */ /* 0x000fe2000c10194a */
[----:B------:R-:W-:-:S04]  /*10e230*/  IMAD.WIDE R6, R135, 0x4, R16 ;  /* 0x0000000487067825 */ /* 0x000fc800078e0210 */
[----:B------:R-:W-:Y:S01]  /*10e240*/  IMAD.WIDE R12, R135, 0x4, R14 ;  /* 0x00000004870c7825 */ /* 0x000fe200078e020e */
[----:B------:R-:W-:Y:S01]  /*10e250*/  @P3 STG.E desc[UR74][R4.64], R122 ;  /* 0x0000007a04003986 */ /* 0x000fe2000c10194a */
[----:B------:R-:W-:-:S03]  /*10e260*/  ISETP.GE.AND P6, PT, R18, UR4, PT ;  /* 0x0000000412007c0c */ /* 0x000fc6000bfc6270 */
[----:B------:R-:W4:Y:S04]  /*10e270*/  LDL.LU R18, [R1+0x48c8] ;  /* 0x0048c80001127983 */ /* 0x000f280000300800 */
[----:B------:R-:W4:Y:S04]  /*10e280*/  LDL.LU R244, [R1+0x1d94] ;  /* 0x001d940001f47983 */ /* 0x000f280000300800 */
[----:B------:R-:W-:Y:S04]  /*10e290*/  @P1 STG.E desc[UR74][R6.64], R111 ;  /* 0x0000006f06001986 */ /* 0x000fe8000c10194a */
[----:B------:R1:W-:Y:S01]  /*10e2a0*/  @P4 STG.E desc[UR74][R12.64], R115 ;  /* 0x000000730c004986 */ /* 0x0003e2000c10194a */
[----:B------:R-:W-:-:S03]  /*10e2b0*/  ISETP.LT.AND P2, PT, R217, UR5, !P5 ;  /* 0x00000005d9007c0c */ /* 0x000fc6000ef41270 */
[----:B-1----:R-:W4:Y:S04]  /*10e2c0*/  LDL.LU R12, [R1+0x48c4] ;  /* 0x0048c400010c7983 */ /* 0x002f280000300800 */
[----:B------:R-:W4:Y:S04]  /*10e2d0*/  LDL.LU R216, [R1+0x1d88] ;  /* 0x001d880001d87983 */ /* 0x000f280000300800 */
[----:B------:R-:W4:Y:S01]  /*10e2e0*/  LDL.LU R135, [R1+0x1d80] ;  /* 0x001d800001877983 */ /* 0x000f220000300800 */
[----:B------:R-:W-:-:S04]  /*10e2f0*/  IMAD.WIDE R2, R218, 0x4, R16 ;  /* 0x00000004da027825 */ /* 0x000fc800078e0210 */
[----:B------:R-:W-:Y:S01]  /*10e300*/  IMAD.WIDE R8, R218, 0x4, R14 ;  /* 0x00000004da087825 */ /* 0x000fe200078e020e */
[----:B------:R1:W-:Y:S01]  /*10e310*/  @P2 STG.E desc[UR74][R2.64], R103 ;  /* 0x0000006702002986 */ /* 0x0003e2000c10194a */
[----:B--2---:R-:W-:-:S03]  /*10e320*/  ISETP.GE.AND P1, PT, R0, UR4, PT ;  /* 0x0000000400007c0c */ /* 0x004fc6000bf26270 */
[----:B------:R-:W2:Y:S04]  /*10e330*/  LDL.LU R0, [R1+0x48f4] ;  /* 0x0048f40001007983 */ /* 0x000ea80000300800 */
[----:B------:R-:W2:Y:S01]  /*10e340*/  LDL.LU R218, [R1+0x1d7c] ;  /* 0x001d7c0001da7983 */ /* 0x000ea20000300800 */
[----:B---3--:R-:W-:-:S04]  /*10e350*/  IMAD.WIDE R4, R219, 0x4, R16 ;  /* 0x00000004db047825 */ /* 0x008fc800078e0210 */
[----:B------:R-:W-:Y:S02]  /*10e360*/  IMAD.WIDE R6, R219, 0x4, R14 ;  /* 0x00000004db067825 */ /* 0x000fe400078e020e */
[----:B------:R-:W3:Y:S02]  /*10e370*/  LDL.LU R219, [R1+0x1d74] ;  /* 0x001d740001db7983 */ /* 0x000ee40000300800 */
[----:B----4-:R-:W-:-:S04]  /*10e380*/  IMAD.WIDE R10, R252, 0x4, R16 ;  /* 0x00000004fc0a7825 */ /* 0x010fc800078e0210 */
[----:B-1----:R-:W-:Y:S02]  /*10e390*/  IMAD.WIDE R2, R252, 0x4, R14 ;  /* 0x00000004fc027825 */ /* 0x002fe400078e020e */
[----:B------:R-:W4:Y:S01]  /*10e3a0*/  LDL.LU R252, [R1+0x1f2c] ;  /* 0x001f2c0001fc7983 */ /* 0x000f220000300800 */
[C---:B------:R-:W-:Y:S02]  /*10e3b0*/  ISETP.LT.AND P5, PT, R134.reuse, UR5, !P5 ;  /* 0x0000000586007c0c */ /* 0x040fe4000efa1270 */
[C---:B------:R-:W-:Y:S02]  /*10e3c0*/  ISETP.LT.AND P3, PT, R217.reuse, UR5, !P0 ;  /* 0x00000005d9007c0c */ /* 0x040fe4000c761270 */
[C---:B------:R-:W-:Y:S02]  /*10e3d0*/  ISETP.LT.AND P0, PT, R134.reuse, UR5, !P0 ;  /* 0x0000000586007c0c */ /* 0x040fe4000c701270 */
[----:B------:R-:W-:Y:S02]  /*10e3e0*/  ISETP.LT.AND P4, PT, R217, UR5, !P6 ;  /* 0x00000005d9007c0c */ /* 0x000fe4000f781270 */
[----:B------:R-:W-:-:S02]  /*10e3f0*/  ISETP.LT.AND P6, PT, R134, UR5, !P6 ;  /* 0x0000000586007c0c */ /* 0x000fc4000f7c1270 */
[----:B------:R-:W-:-:S03]  /*10e400*/  ISETP.GE.AND P2, PT, R20, UR4, PT ;  /* 0x0000000414007c0c */ /* 0x000fc6000bf46270 */
[----:B------:R1:W-:Y:S01]  /*10e410*/  @P5 STG.E desc[UR74][R8.64], R123 ;  /* 0x0000007b08005986 */ /* 0x0003e2000c10194a */
[C---:B------:R-:W-:Y:S02]  /*10e420*/  ISETP.LT.AND P5, PT, R217.reuse, UR5, !P1 ;  /* 0x00000005d9007c0c */ /* 0x040fe4000cfa1270 */
[C---:B------:R-:W-:Y:S01]  /*10e430*/  ISETP.LT.AND P1, PT, R134.reuse, UR5, !P1 ;  /* 0x0000000586007c0c */ /* 0x040fe2000cf21270 */
[----:B------:R1:W-:Y:S04]  /*10e440*/  @P3 STG.E desc[UR74][R4.64], R124 ;  /* 0x0000007c04003986 */ /* 0x0003e8000c10194a */
[----:B------:R1:W-:Y:S01]  /*10e450*/  @P0 STG.E desc[UR74][R6.64], R36 ;  /* 0x0000002406000986 */ /* 0x0003e2000c10194a */
[----:B------:R-:W-:Y:S02]  /*10e460*/  ISETP.LT.AND P0, PT, R217, UR5, !P2 ;  /* 0x00000005d9007c0c */ /* 0x000fe4000d701270 */
[----:B------:R-:W-:Y:S01]  /*10e470*/  ISETP.LT.AND P2, PT, R134, UR5, !P2 ;  /* 0x0000000586007c0c */ /* 0x000fe2000d741270 */
[----:B------:R1:W-:Y:S01]  /*10e480*/  @P4 STG.E desc[UR74][R10.64], R116 ;  /* 0x000000740a004986 */ /* 0x0003e2000c10194a */
[----:B------:R-:W-:-:S04]  /*10e490*/  ISETP.GE.AND P3, PT, R19, UR4, PT ;  /* 0x0000000413007c0c */ /* 0x000fc8000bf66270 */
[----:B------:R-:W-:Y:S01]  /*10e4a0*/  ISETP.LT.AND P4, PT, R217, UR5, !P3 ;  /* 0x00000005d9007c0c */ /* 0x000fe2000df81270 */
[----:B------:R1:W-:Y:S01]  /*10e4b0*/  @P6 STG.E desc[UR74][R2.64], R40 ;  /* 0x0000002802006986 */ /* 0x0003e2000c10194a */
[----:B------:R-:W-:Y:S01]  /*10e4c0*/  ISETP.LT.AND P3, PT, R134, UR5, !P3 ;  /* 0x0000000586007c0c */ /* 0x000fe2000df61270 */
[----:B-1----:R-:W-:-:S04]  /*10e4d0*/  IMAD.WIDE R8, R244, 0x4, R16 ;  /* 0x00000004f4087825 */ /* 0x002fc800078e0210 */
[----:B------:R-:W-:Y:S01]  /*10e4e0*/  IMAD.WIDE R4, R244, 0x4, R14 ;  /* 0x00000004f4047825 */ /* 0x000fe200078e020e */
[----:B------:R-:W-:Y:S01]  /*10e4f0*/  @P5 STG.E desc[UR74][R8.64], R125 ;  /* 0x0000007d08005986 */ /* 0x000fe2000c10194a */
[----:B------:R-:W-:-:S03]  /*10e500*/  ISETP.GE.AND P6, PT, R18, UR4, PT ;  /* 0x0000000412007c0c */ /* 0x000fc6000bfc6270 */
[----:B------:R1:W-:Y:S01]  /*10e510*/  @P1 STG.E desc[UR74][R4.64], R37 ;  /* 0x0000002504001986 */ /* 0x0003e2000c10194a */
[----:B------:R-:W-:Y:S01]  /*10e520*/  ISETP.GE.AND P5, PT, R12, UR4, PT ;  /* 0x000000040c007c0c */ /* 0x000fe2000bfa6270 */
[----:B------:R-:W-:-:S04]  /*10e530*/  IMAD.WIDE R6, R216, 0x4, R16 ;  /* 0x00000004d8067825 */ /* 0x000fc800078e0210 */
[----:B------:R-:W-:Y:S01]  /*10e540*/  IMAD.WIDE R10, R216, 0x4, R14 ;  /* 0x00000004d80a7825 */ /* 0x000fe200078e020e */
[----:B------:R1:W-:Y:S03]  /*10e550*/  @P0 STG.E desc[UR74][R6.64], R117 ;  /* 0x0000007506000986 */ /* 0x0003e6000c10194a */
[----:B------:R-:W-:Y:S01]  /*10e560*/  IMAD.WIDE R12, R135, 0x4, R16 ;  /* 0x00000004870c7825 */ /* 0x000fe200078e0210 */
[----:B------:R1:W-:Y:S01]  /*10e570*/  @P2 STG.E desc[UR74][R10.64], R41 ;  /* 0x000000290a002986 */ /* 0x0003e2000c10194a */
[C---:B------:R-:W-:Y:S02]  /*10e580*/  ISETP.LT.AND P2, PT, R217.reuse, UR5, !P6 ;  /* 0x00000005d9007c0c */ /* 0x040fe4000f741270 */
[----:B------:R-:W-:Y:S01]  /*10e590*/  ISETP.LT.AND P6, PT, R134, UR5, !P6 ;  /* 0x0000000586007c0c */ /* 0x000fe2000f7c1270 */
[----:B------:R1:W-:Y:S01]  /*10e5a0*/  @P4 STG.E desc[UR74][R12.64], R126 ;  /* 0x0000007e0c004986 */ /* 0x0003e2000c10194a */
[----:B------:R-:W-:-:S02]  /*10e5b0*/  ISETP.LT.AND P4, PT, R217, UR5, !P5 ;  /* 0x00000005d9007c0c */ /* 0x000fc4000ef81270 */
[----:B------:R-:W-:Y:S01]  /*10e5c0*/  ISETP.LT.AND P5, PT, R134, UR5, !P5 ;  /* 0x0000000586007c0c */ /* 0x000fe2000efa1270 */
[----:B------:R-:W-:-:S05]  /*10e5d0*/  IMAD.WIDE R2, R135, 0x4, R14 ;  /* 0x0000000487027825 */ /* 0x000fca00078e020e */
[----:B------:R1:W-:Y:S01]  /*10e5e0*/  @P3 STG.E desc[UR74][R2.64], R38 ;  /* 0x0000002602003986 */ /* 0x0003e2000c10194a */
[----:B--2---:R-:W-:-:S04]  /*10e5f0*/  ISETP.GE.AND P1, PT, R0, UR4, PT ;  /* 0x0000000400007c0c */ /* 0x004fc8000bf26270 */
[----:B------:R-:W-:Y:S02]  /*10e600*/  ISETP.LT.AND P0, PT, R217, UR5, !P1 ;  /* 0x00000005d9007c0c */ /* 0x000fe4000cf01270 */
[----:B------:R-:W-:Y:S01]  /*10e610*/  ISETP.LT.AND P1, PT, R134, UR5, !P1 ;  /* 0x0000000586007c0c */ /* 0x000fe2000cf21270 */
[----:B-1----:R-:W-:-:S04]  /*10e620*/  IMAD.WIDE R4, R218, 0x4, R16 ;  /* 0x00000004da047825 */ /* 0x002fc800078e0210 */
[----:B------:R-:W-:Y:S01]  /*10e630*/  IMAD.WIDE R6, R218, 0x4, R14 ;  /* 0x00000004da067825 */ /* 0x000fe200078e020e */
[----:B------:R1:W-:Y:S03]  /*10e640*/  @P2 STG.E desc[UR74][R4.64], R118 ;  /* 0x0000007604002986 */ /* 0x0003e6000c10194a */
[C---:B---3--:R-:W-:Y:S01]  /*10e650*/  IMAD.WIDE R8, R219.reuse, 0x4, R16 ;  /* 0x00000004db087825 */ /* 0x048fe200078e0210 */
[----:B------:R1:W-:Y:S03]  /*10e660*/  @P6 STG.E desc[UR74][R6.64], R42 ;  /* 0x0000002a06006986 */ /* 0x0003e6000c10194a */
[----:B------:R-:W-:Y:S01]  /*10e670*/  IMAD.WIDE R10, R219, 0x4, R14 ;  /* 0x00000004db0a7825 */ /* 0x000fe200078e020e */
[----:B------:R1:W-:Y:S04]  /*10e680*/  @P4 STG.E desc[UR74][R8.64], R127 ;  /* 0x0000007f08004986 */ /* 0x0003e8000c10194a */
[----:B------:R1:W-:Y:S01]  /*10e690*/  @P5 STG.E desc[UR74][R10.64], R39 ;  /* 0x000000270a005986 */ /* 0x0003e2000c10194a */
[----:B----4-:R-:W-:-:S05]  /*10e6a0*/  IMAD.WIDE R16, R252, 0x4, R16 ;  /* 0x00000004fc107825 */ /* 0x010fca00078e0210 */
[----:B------:R1:W-:Y:S01]  /*10e6b0*/  @P0 STG.E desc[UR74][R16.64], R119 ;  /* 0x0000007710000986 */ /* 0x0003e2000c10194a */
[----:B------:R-:W-:Y:S01]  /*10e6c0*/  IMAD.WIDE R14, R252, 0x4, R14 ;  /* 0x00000004fc0e7825 */ /* 0x000fe200078e020e */
[----:B------:R-:W-:Y:S06]  /*10e6d0*/  @!P1 EXIT ;  /* 0x000000000000994d */ /* 0x000fec0003800000 */
[----:B------:R-:W-:Y:S01]  /*10e6e0*/  STG.E desc[UR74][R14.64], R43 ;  /* 0x0000002b0e007986 */ /* 0x000fe2000c10194a */
[----:B------:R-:W-:Y:S05]  /*10e6f0*/  EXIT ;  /* 0x000000000000794d */ /* 0x000fea0003800000 */
.L_x_2:
[----:B------:R-:W-:-:S00]  /*10e700*/  BRA `(.L_x_2) ;  /* 0xfffffffc00fc7947 */ /* 0x000fc0000383ffff */
[----:B------:R-:W-:-:S00]  /*10e710*/  NOP ;  /* 0x0000000000007918 */ /* 0x000fc00000000000 */
        /* <DEDUP_REMOVED lines=14> */
.L_x_3:


//--------------------- .nv.shared.matmul_kernel  --------------------------
	.section	.nv.shared.matmul_kernel,"aw",@nobits
	.sectionflags	@""
	.align	16
	.zero		1024


//--------------------- .nv.shared.reserved.0     --------------------------
	.section	.nv.shared.reserved.0,"aw",@nobits
	.weak		__nv_reservedSMEM_offset_0_alias
	.size		__nv_reservedSMEM_offset_0_alias, 0, 64
	.other		__nv_reservedSMEM_offset_0_alias,@"STO_CUDA_RESERVED_SHARED STV_DEFAULT"
__nv_reservedSMEM_offset_0_alias:
	.zero		0
	.zero		64


//--------------------- .nv.constant0.matmul_kernel --------------------------
	.section	.nv.constant0.matmul_kernel,"a",@progbits
	.sectionflags	@""
	.align	4
.nv.constant0.matmul_kernel:
	.zero		976


//--------------------- SYMBOLS --------------------------

	.type		.nv.reservedSmem.offset0,@object
	.size		.nv.reservedSmem.offset0,0x4
	.type		.nv.reservedSmem.cap,@object
	.size		.nv.reservedSmem.cap,0x4
